def attn_fwd(
    Q,
    K,
    V,
    Out,
    Lse,
    sm_scale,
    stride_qz,
    stride_qh,
    stride_qm,
    stride_qk,
    stride_kz,
    stride_kh,
    stride_kn,
    stride_kk,
    stride_vz,
    stride_vh,
    stride_vn,
    stride_vk,
    stride_oz,
    stride_oh,
    stride_om,
    stride_ok,
    seqlen_q,
    seqlen_k,
    BLOCK_M: tl.constexpr,
    BLOCK_N: tl.constexpr,
    HEAD_DIM: tl.constexpr,
    CAUSAL: tl.constexpr,
):
    start_m = tl.program_id(0)
    off_hz = tl.program_id(1)
    q_off = off_hz * stride_qh
    k_off = off_hz * stride_kh
    v_off = off_hz * stride_vh
    offs_m = start_m * BLOCK_M + tl.arange(0, BLOCK_M)
    offs_d = tl.arange(0, HEAD_DIM)
    offs_n = tl.arange(0, BLOCK_N)
    q_ptrs = Q + q_off + offs_m[:, None] * stride_qm + offs_d[None, :] * stride_qk
    k_ptrs = K + k_off + offs_d[:, None] * stride_kk + offs_n[None, :] * stride_kn
    v_ptrs = V + v_off + offs_n[:, None] * stride_vn + offs_d[None, :] * stride_vk
    m_i = tl.full([BLOCK_M], float("-inf"), dtype=tl.float32)
    l_i = tl.zeros([BLOCK_M], dtype=tl.float32) + 1.0
    acc = tl.zeros([BLOCK_M, HEAD_DIM], dtype=tl.float32)
    q = tl.load(q_ptrs)
    acc, l_i, m_i = _attn_fwd_inner(
        acc,
        l_i,
        m_i,
        q,
        k_ptrs,
        v_ptrs,
        sm_scale,
        stride_kn,
        stride_vn,
        start_m,
        seqlen_k,
        BLOCK_M,
        BLOCK_N,
        HEAD_DIM,
        CAUSAL,
    )
    acc = acc / l_i[:, None]
    lse = m_i + tl.math.log2(l_i) / 1.4426950408889634
    o_ptrs = (
        Out
        + off_hz * stride_oh
        + offs_m[:, None] * stride_om
        + offs_d[None, :] * stride_ok
    )
    tl.store(o_ptrs, acc.to(Out.dtype.element_ty))
    tl.store(Lse + off_hz * seqlen_q + offs_m, lse)

# config = {"BLOCK_M": 128, "BLOCK_N": 128, "HEAD_DIM": 512, "arch": "sm_80", "causal": false, "dtype": "fp16", "num_stages": 3, "num_warps": 4}
# arch = sm_80


// ===== COMPILED SASS (sm_80) =====

	.target	sm_80

	.elftype	@"ET_EXEC"


//--------------------- .note.nv.tkinfo           --------------------------
	.section	.note.nv.tkinfo,"",@"SHT_NOTE"
	.sectionflags	@"SHF_NOTE_NV_TKINFO"
	.tkinfo
        /*0018*/ 	.word	0x00000002
        /*0030*/ 	.string	""
        /*0030*/ 	.string	"ptxas"
        /*0030*/ 	.string	"Cuda compilation tools, release 13.0, V13.0.88"
        /*0030*/ 	.string	"Build cuda_13.0.r13.0/compiler.36424714_0"
        /*0030*/ 	.string	"-v  -suppress-debug-info  -lineinfo  -arch sm_80 "



//--------------------- .note.nv.cuinfo           --------------------------
	.section	.note.nv.cuinfo,"",@"SHT_NOTE"
	.sectionflags	@"SHF_NOTE_NV_CUINFO"
        /*0018*/ 	.short	0x0002
        /*001a*/ 	.short	0x0050
        /*001c*/ 	.short	0x0082
	.zero		2


//--------------------- .nv.info                  --------------------------
	.section	.nv.info,"",@"SHT_CUDA_INFO"
	.align	4


	//----- nvinfo : EIATTR_REGCOUNT
	.align		4
        /*0000*/ 	.byte	0x04, 0x2f
        /*0002*/ 	.short	(.L_2 - .L_1)
	.align		4
.L_1:
        /*0004*/ 	.word	index@(attn_fwd)
        /*0008*/ 	.word	0x00000020


	//----- nvinfo : EIATTR_FRAME_SIZE
	.align		4
.L_2:
        /*000c*/ 	.byte	0x04, 0x11
        /*000e*/ 	.short	(.L_4 - .L_3)
	.align		4
.L_3:
        /*0010*/ 	.word	index@(attn_fwd)
        /*0014*/ 	.word	0x000083d0


	//----- nvinfo : EIATTR_MIN_STACK_SIZE
	.align		4
.L_4:
        /*0018*/ 	.byte	0x04, 0x12
        /*001a*/ 	.short	(.L_6 - .L_5)
	.align		4
.L_5:
        /*001c*/ 	.word	index@(attn_fwd)
        /*0020*/ 	.word	0x000083d0
.L_6:


//--------------------- .nv.info.attn_fwd         --------------------------
	.section	.nv.info.attn_fwd,"",@"SHT_CUDA_INFO"
	.sectionflags	@""
	.align	4


	//----- nvinfo : EIATTR_CUDA_API_VERSION
	.align		4
        /*0000*/ 	.byte	0x04, 0x37
        /*0002*/ 	.short	(.L_8 - .L_7)
.L_7:
        /*0004*/ 	.word	0x00000082


	//----- nvinfo : EIATTR_SW2861232_WAR
	.align		4
.L_8:
        /*0008*/ 	.byte	0x01, 0x35
	.zero		2


	//----- nvinfo : EIATTR_PARAM_CBANK
	.align		4
        /*000c*/ 	.byte	0x04, 0x0a
        /*000e*/ 	.short	(.L_10 - .L_9)
	.align		4
.L_9:
        /*0010*/ 	.word	index@(.nv.constant0.attn_fwd)
        /*0014*/ 	.short	0x0160
        /*0016*/ 	.short	0x0088


	//----- nvinfo : EIATTR_CBANK_PARAM_SIZE
	.align		4
.L_10:
        /*0018*/ 	.byte	0x03, 0x19
        /*001a*/ 	.short	0x0088


	//----- nvinfo : EIATTR_KPARAM_INFO
	.align		4
        /*001c*/ 	.byte	0x04, 0x17
        /*001e*/ 	.short	(.L_12 - .L_11)
.L_11:
        /*0020*/ 	.word	0x00000000
        /*0024*/ 	.short	0x0019
        /*0026*/ 	.short	0x0080
        /*0028*/ 	.byte	0x00, 0xf4, 0x21, 0x00


	//----- nvinfo : EIATTR_KPARAM_INFO
	.align		4
.L_12:
        /*002c*/ 	.byte	0x04, 0x17
        /*002e*/ 	.short	(.L_14 - .L_13)
.L_13:
        /*0030*/ 	.word	0x00000000
        /*0034*/ 	.short	0x0018
        /*0036*/ 	.short	0x0078
        /*0038*/ 	.byte	0x00, 0xf4, 0x21, 0x00


	//----- nvinfo : EIATTR_KPARAM_INFO
	.align		4
.L_14:
        /*003c*/ 	.byte	0x04, 0x17
        /*003e*/ 	.short	(.L_16 - .L_15)
.L_15:
        /*0040*/ 	.word	0x00000000
        /*0044*/ 	.short	0x0017
        /*0046*/ 	.short	0x0070
        /*0048*/ 	.byte	0x00, 0xf0, 0x11, 0x00


	//----- nvinfo : EIATTR_KPARAM_INFO
	.align		4
.L_16:
        /*004c*/ 	.byte	0x04, 0x17
        /*004e*/ 	.short	(.L_18 - .L_17)
.L_17:
        /*0050*/ 	.word	0x00000000
        /*0054*/ 	.short	0x0016
        /*0056*/ 	.short	0x006c
        /*0058*/ 	.byte	0x00, 0xf0, 0x11, 0x00


	//----- nvinfo : EIATTR_KPARAM_INFO
	.align		4
.L_18:
        /*005c*/ 	.byte	0x04, 0x17
        /*005e*/ 	.short	(.L_20 - .L_19)
.L_19:
        /*0060*/ 	.word	0x00000000
        /*0064*/ 	.short	0x0015
        /*0066*/ 	.short	0x0068
        /*0068*/ 	.byte	0x00, 0xf0, 0x11, 0x00


	//----- nvinfo : EIATTR_KPARAM_INFO
	.align		4
.L_20:
        /*006c*/ 	.byte	0x04, 0x17
        /*006e*/ 	.short	(.L_22 - .L_21)
.L_21:
        /*0070*/ 	.word	0x00000000
        /*0074*/ 	.short	0x0014
        /*0076*/ 	.short	0x0064
        /*0078*/ 	.byte	0x00, 0xf0, 0x11, 0x00


	//----- nvinfo : EIATTR_KPARAM_INFO
	.align		4
.L_22:
        /*007c*/ 	.byte	0x04, 0x17
        /*007e*/ 	.short	(.L_24 - .L_23)
.L_23:
        /*0080*/ 	.word	0x00000000
        /*0084*/ 	.short	0x0013
        /*0086*/ 	.short	0x0060
        /*0088*/ 	.byte	0x00, 0xf0, 0x11, 0x00


	//----- nvinfo : EIATTR_KPARAM_INFO
	.align		4
.L_24:
        /*008c*/ 	.byte	0x04, 0x17
        /*008e*/ 	.short	(.L_26 - .L_25)
.L_25:
        /*0090*/ 	.word	0x00000000
        /*0094*/ 	.short	0x0012
        /*0096*/ 	.short	0x005c
        /*0098*/ 	.byte	0x00, 0xf0, 0x11, 0x00


	//----- nvinfo : EIATTR_KPARAM_INFO
	.align		4
.L_26:
        /*009c*/ 	.byte	0x04, 0x17
        /*009e*/ 	.short	(.L_28 - .L_27)
.L_27:
        /*00a0*/ 	.word	0x00000000
        /*00a4*/ 	.short	0x0011
        /*00a6*/ 	.short	0x0058
        /*00a8*/ 	.byte	0x00, 0xf0, 0x11, 0x00


	//----- nvinfo : EIATTR_KPARAM_INFO
	.align		4
.L_28:
        /*00ac*/ 	.byte	0x04, 0x17
        /*00ae*/ 	.short	(.L_30 - .L_29)
.L_29:
        /*00b0*/ 	.word	0x00000000
        /*00b4*/ 	.short	0x0010
        /*00b6*/ 	.short	0x0054
        /*00b8*/ 	.byte	0x00, 0xf0, 0x11, 0x00


	//----- nvinfo : EIATTR_KPARAM_INFO
	.align		4
.L_30:
        /*00bc*/ 	.byte	0x04, 0x17
        /*00be*/ 	.short	(.L_32 - .L_31)
.L_31:
        /*00c0*/ 	.word	0x00000000
        /*00c4*/ 	.short	0x000f
        /*00c6*/ 	.short	0x0050
        /*00c8*/ 	.byte	0x00, 0xf0, 0x11, 0x00


	//----- nvinfo : EIATTR_KPARAM_INFO
	.align		4
.L_32:
        /*00cc*/ 	.byte	0x04, 0x17
        /*00ce*/ 	.short	(.L_34 - .L_33)
.L_33:
        /*00d0*/ 	.word	0x00000000
        /*00d4*/ 	.short	0x000e
        /*00d6*/ 	.short	0x004c
        /*00d8*/ 	.byte	0x00, 0xf0, 0x11, 0x00


	//----- nvinfo : EIATTR_KPARAM_INFO
	.align		4
.L_34:
        /*00dc*/ 	.byte	0x04, 0x17
        /*00de*/ 	.short	(.L_36 - .L_35)
.L_35:
        /*00e0*/ 	.word	0x00000000
        /*00e4*/ 	.short	0x000d
        /*00e6*/ 	.short	0x0048
        /*00e8*/ 	.byte	0x00, 0xf0, 0x11, 0x00


	//----- nvinfo : EIATTR_KPARAM_INFO
	.align		4
.L_36:
        /*00ec*/ 	.byte	0x04, 0x17
        /*00ee*/ 	.short	(.L_38 - .L_37)
.L_37:
        /*00f0*/ 	.word	0x00000000
        /*00f4*/ 	.short	0x000c
        /*00f6*/ 	.short	0x0044
        /*00f8*/ 	.byte	0x00, 0xf0, 0x11, 0x00


	//----- nvinfo : EIATTR_KPARAM_INFO
	.align		4
.L_38:
        /*00fc*/ 	.byte	0x04, 0x17
        /*00fe*/ 	.short	(.L_40 - .L_39)
.L_39:
        /*0100*/ 	.word	0x00000000
        /*0104*/ 	.short	0x000b
        /*0106*/ 	.short	0x0040
        /*0108*/ 	.byte	0x00, 0xf0, 0x11, 0x00


	//----- nvinfo : EIATTR_KPARAM_INFO
	.align		4
.L_40:
        /*010c*/ 	.byte	0x04, 0x17
        /*010e*/ 	.short	(.L_42 - .L_41)
.L_41:
        /*0110*/ 	.word	0x00000000
        /*0114*/ 	.short	0x000a
        /*0116*/ 	.short	0x003c
        /*0118*/ 	.byte	0x00, 0xf0, 0x11, 0x00


	//----- nvinfo : EIATTR_KPARAM_INFO
	.align		4
.L_42:
        /*011c*/ 	.byte	0x04, 0x17
        /*011e*/ 	.short	(.L_44 - .L_43)
.L_43:
        /*0120*/ 	.word	0x00000000
        /*0124*/ 	.short	0x0009
        /*0126*/ 	.short	0x0038
        /*0128*/ 	.byte	0x00, 0xf0, 0x11, 0x00


	//----- nvinfo : EIATTR_KPARAM_INFO
	.align		4
.L_44:
        /*012c*/ 	.byte	0x04, 0x17
        /*012e*/ 	.short	(.L_46 - .L_45)
.L_45:
        /*0130*/ 	.word	0x00000000
        /*0134*/ 	.short	0x0008
        /*0136*/ 	.short	0x0034
        /*0138*/ 	.byte	0x00, 0xf0, 0x11, 0x00


	//----- nvinfo : EIATTR_KPARAM_INFO
	.align		4
.L_46:
        /*013c*/ 	.byte	0x04, 0x17
        /*013e*/ 	.short	(.L_48 - .L_47)
.L_47:
        /*0140*/ 	.word	0x00000000
        /*0144*/ 	.short	0x0007
        /*0146*/ 	.short	0x0030
        /*0148*/ 	.byte	0x00, 0xf0, 0x11, 0x00


	//----- nvinfo : EIATTR_KPARAM_INFO
	.align		4
.L_48:
        /*014c*/ 	.byte	0x04, 0x17
        /*014e*/ 	.short	(.L_50 - .L_49)
.L_49:
        /*0150*/ 	.word	0x00000000
        /*0154*/ 	.short	0x0006
        /*0156*/ 	.short	0x002c
        /*0158*/ 	.byte	0x00, 0xf0, 0x11, 0x00


	//----- nvinfo : EIATTR_KPARAM_INFO
	.align		4
.L_50:
        /*015c*/ 	.byte	0x04, 0x17
        /*015e*/ 	.short	(.L_52 - .L_51)
.L_51:
        /*0160*/ 	.word	0x00000000
        /*0164*/ 	.short	0x0005
        /*0166*/ 	.short	0x0028
        /*0168*/ 	.byte	0x00, 0xf0, 0x11, 0x00


	//----- nvinfo : EIATTR_KPARAM_INFO
	.align		4
.L_52:
        /*016c*/ 	.byte	0x04, 0x17
        /*016e*/ 	.short	(.L_54 - .L_53)
.L_53:
        /*0170*/ 	.word	0x00000000
        /*0174*/ 	.short	0x0004
        /*0176*/ 	.short	0x0020
        /*0178*/ 	.byte	0x00, 0xf4, 0x21, 0x00


	//----- nvinfo : EIATTR_KPARAM_INFO
	.align		4
.L_54:
        /*017c*/ 	.byte	0x04, 0x17
        /*017e*/ 	.short	(.L_56 - .L_55)
.L_55:
        /*0180*/ 	.word	0x00000000
        /*0184*/ 	.short	0x0003
        /*0186*/ 	.short	0x0018
        /*0188*/ 	.byte	0x00, 0xf4, 0x21, 0x00


	//----- nvinfo : EIATTR_KPARAM_INFO
	.align		4
.L_56:
        /*018c*/ 	.byte	0x04, 0x17
        /*018e*/ 	.short	(.L_58 - .L_57)
.L_57:
        /*0190*/ 	.word	0x00000000
        /*0194*/ 	.short	0x0002
        /*0196*/ 	.short	0x0010
        /*0198*/ 	.byte	0x00, 0xf4, 0x21, 0x00


	//----- nvinfo : EIATTR_KPARAM_INFO
	.align		4
.L_58:
        /*019c*/ 	.byte	0x04, 0x17
        /*019e*/ 	.short	(.L_60 - .L_59)
.L_59:
        /*01a0*/ 	.word	0x00000000
        /*01a4*/ 	.short	0x0001
        /*01a6*/ 	.short	0x0008
        /*01a8*/ 	.byte	0x00, 0xf4, 0x21, 0x00


	//----- nvinfo : EIATTR_KPARAM_INFO
	.align		4
.L_60:
        /*01ac*/ 	.byte	0x04, 0x17
        /*01ae*/ 	.short	(.L_62 - .L_61)
.L_61:
        /*01b0*/ 	.word	0x00000000
        /*01b4*/ 	.short	0x0000
        /*01b6*/ 	.short	0x0000
        /*01b8*/ 	.byte	0x00, 0xf4, 0x21, 0x00


	//----- nvinfo : EIATTR_MAXREG_COUNT
	.align		4
.L_62:
        /*01bc*/ 	.byte	0x03, 0x1b
        /*01be*/ 	.short	0x00ff


	//----- nvinfo : EIATTR_NUM_BARRIERS
	.align		4
        /*01c0*/ 	.byte	0x02, 0x4c
        /*01c2*/ 	.byte	0x01
	.zero		1


	//----- nvinfo : EIATTR_ANNOTATIONS
	.align		4
        /*01c4*/ 	.byte	0x04, 0x55
        /*01c6*/ 	.short	(.L_64 - .L_63)


	//   ....[0]....
.L_63:
        /*01c8*/ 	.word	0x00000001
        /*01cc*/ 	.byte	0x20, 0x04, 0x00, 0x00, 0x01, 0x00, 0x00, 0x00, 0x30, 0x04, 0x00, 0x00, 0x01, 0x00, 0x00, 0x00
        /* <DEDUP_REMOVED lines=2636> */
        /*a69c*/ 	.byte	0x10, 0x02, 0x03, 0x00, 0x01, 0x00, 0x00, 0x00, 0x20, 0x02, 0x03, 0x00


	//----- nvinfo : EIATTR_MERCURY_ISA_VERSION
	.align		4
.L_64:
        /*a6a8*/ 	.byte	0x03, 0x5f
        /*a6aa*/ 	.short	0x0000


	//----- nvinfo : EIATTR_COOP_GROUP_MASK_REGIDS
	.align		4
        /*a6ac*/ 	.byte	0x04, 0x29
        /*a6ae*/ 	.short	(.L_66 - .L_65)


	//   ....[0]....
.L_65:
        /*a6b0*/ 	.word	0xffffffff


	//   ....[1]....
        /*a6b4*/ 	.word	0xffffffff


	//   ....[2]....
        /*a6b8*/ 	.word	0xffffffff


	//   ....[3]....
        /*a6bc*/ 	.word	0xffffffff


	//   ....[4]....
        /*a6c0*/ 	.word	0xffffffff


	//   ....[5]....
        /*a6c4*/ 	.word	0xffffffff


	//   ....[6]....
        /*a6c8*/ 	.word	0xffffffff


	//   ....[7]....
        /*a6cc*/ 	.word	0xffffffff


	//   ....[8]....
        /*a6d0*/ 	.word	0xffffffff


	//   ....[9]....
        /*a6d4*/ 	.word	0xffffffff


	//   ....[10]....
        /*a6d8*/ 	.word	0xffffffff


	//   ....[11]....
        /*a6dc*/ 	.word	0xffffffff


	//   ....[12]....
        /*a6e0*/ 	.word	0xffffffff


	//   ....[13]....
        /*a6e4*/ 	.word	0xffffffff


	//   ....[14]....
        /*a6e8*/ 	.word	0xffffffff


	//   ....[15]....
        /*a6ec*/ 	.word	0xffffffff


	//   ....[16]....
        /*a6f0*/ 	.word	0xffffffff


	//   ....[17]....
        /*a6f4*/ 	.word	0xffffffff


	//   ....[18]....
        /*a6f8*/ 	.word	0xffffffff


	//   ....[19]....
        /*a6fc*/ 	.word	0xffffffff


	//   ....[20]....
        /*a700*/ 	.word	0xffffffff


	//   ....[21]....
        /*a704*/ 	.word	0xffffffff


	//   ....[22]....
        /*a708*/ 	.word	0xffffffff


	//   ....[23]....
        /*a70c*/ 	.word	0xffffffff


	//   ....[24]....
        /*a710*/ 	.word	0xffffffff


	//   ....[25]....
        /*a714*/ 	.word	0xffffffff


	//   ....[26]....
        /*a718*/ 	.word	0xffffffff


	//   ....[27]....
        /*a71c*/ 	.word	0xffffffff


	//   ....[28]....
        /*a720*/ 	.word	0xffffffff


	//   ....[29]....
        /*a724*/ 	.word	0xffffffff


	//   ....[30]....
        /*a728*/ 	.word	0xffffffff


	//   ....[31]....
        /*a72c*/ 	.word	0xffffffff


	//   ....[32]....
        /*a730*/ 	.word	0xffffffff


	//   ....[33]....
        /*a734*/ 	.word	0xffffffff


	//   ....[34]....
        /*a738*/ 	.word	0xffffffff


	//   ....[35]....
        /*a73c*/ 	.word	0xffffffff


	//   ....[36]....
        /*a740*/ 	.word	0xffffffff


	//   ....[37]....
        /*a744*/ 	.word	0xffffffff


	//   ....[38]....
        /*a748*/ 	.word	0xffffffff


	//   ....[39]....
        /*a74c*/ 	.word	0xffffffff


	//   ....[40]....
        /*a750*/ 	.word	0xffffffff


	//   ....[41]....
        /*a754*/ 	.word	0xffffffff


	//   ....[42]....
        /*a758*/ 	.word	0xffffffff


	//   ....[43]....
        /*a75c*/ 	.word	0xffffffff


	//   ....[44]....
        /*a760*/ 	.word	0xffffffff


	//   ....[45]....
        /*a764*/ 	.word	0xffffffff


	//   ....[46]....
        /*a768*/ 	.word	0xffffffff


	//   ....[47]....
        /*a76c*/ 	.word	0xffffffff


	//   ....[48]....
        /*a770*/ 	.word	0xffffffff


	//   ....[49]....
        /*a774*/ 	.word	0xffffffff


	//   ....[50]....
        /*a778*/ 	.word	0xffffffff


	//   ....[51]....
        /*a77c*/ 	.word	0xffffffff


	//   ....[52]....
        /*a780*/ 	.word	0xffffffff


	//   ....[53]....
        /*a784*/ 	.word	0xffffffff


	//   ....[54]....
        /*a788*/ 	.word	0xffffffff


	//   ....[55]....
        /*a78c*/ 	.word	0xffffffff


	//   ....[56]....
        /*a790*/ 	.word	0xffffffff


	//   ....[57]....
        /*a794*/ 	.word	0xffffffff


	//   ....[58]....
        /*a798*/ 	.word	0xffffffff


	//   ....[59]....
        /*a79c*/ 	.word	0xffffffff


	//   ....[60]....
        /*a7a0*/ 	.word	0xffffffff


	//   ....[61]....
        /*a7a4*/ 	.word	0xffffffff


	//   ....[62]....
        /*a7a8*/ 	.word	0xffffffff


	//   ....[63]....
        /*a7ac*/ 	.word	0xffffffff


	//   ....[64]....
        /*a7b0*/ 	.word	0xffffffff


	//   ....[65]....
        /*a7b4*/ 	.word	0xffffffff


	//   ....[66]....
        /*a7b8*/ 	.word	0xffffffff


	//   ....[67]....
        /*a7bc*/ 	.word	0xffffffff


	//   ....[68]....
        /*a7c0*/ 	.word	0xffffffff


	//   ....[69]....
        /*a7c4*/ 	.word	0xffffffff


	//   ....[70]....
        /*a7c8*/ 	.word	0xffffffff


	//   ....[71]....
        /*a7cc*/ 	.word	0xffffffff


	//   ....[72]....
        /*a7d0*/ 	.word	0xffffffff


	//   ....[73]....
        /*a7d4*/ 	.word	0xffffffff


	//   ....[74]....
        /*a7d8*/ 	.word	0xffffffff


	//   ....[75]....
        /*a7dc*/ 	.word	0xffffffff


	//   ....[76]....
        /*a7e0*/ 	.word	0xffffffff


	//   ....[77]....
        /*a7e4*/ 	.word	0xffffffff


	//   ....[78]....
        /*a7e8*/ 	.word	0xffffffff


	//   ....[79]....
        /*a7ec*/ 	.word	0xffffffff


	//   ....[80]....
        /*a7f0*/ 	.word	0xffffffff


	//   ....[81]....
        /*a7f4*/ 	.word	0xffffffff


	//   ....[82]....
        /*a7f8*/ 	.word	0xffffffff


	//   ....[83]....
        /*a7fc*/ 	.word	0xffffffff


	//   ....[84]....
        /*a800*/ 	.word	0xffffffff


	//   ....[85]....
        /*a804*/ 	.word	0xffffffff


	//   ....[86]....
        /*a808*/ 	.word	0xffffffff


	//   ....[87]....
        /*a80c*/ 	.word	0xffffffff


	//   ....[88]....
        /*a810*/ 	.word	0xffffffff


	//   ....[89]....
        /*a814*/ 	.word	0xffffffff


	//   ....[90]....
        /*a818*/ 	.word	0xffffffff


	//----- nvinfo : EIATTR_COOP_GROUP_INSTR_OFFSETS
	.align		4
.L_66:
        /*a81c*/ 	.byte	0x04, 0x28
        /*a81e*/ 	.short	(.L_68 - .L_67)


	//   ....[0]....
.L_67:
        /*a820*/ 	.word	0x0006cc50


	//   ....[1]....
        /*a824*/ 	.word	0x0006cc70


	//   ....[2]....
        /*a828*/ 	.word	0x0006cc80


	//   ....[3]....
        /*a82c*/ 	.word	0x0006cca0


	//   ....[4]....
        /*a830*/ 	.word	0x0006ccb0


	//   ....[5]....
        /*a834*/ 	.word	0x0006ccd0


	//   ....[6]....
        /*a838*/ 	.word	0x0006cce0


	//   ....[7]....
        /*a83c*/ 	.word	0x0006cd80


	//   ....[8]....
        /*a840*/ 	.word	0x0006cd90


	//   ....[9]....
        /*a844*/ 	.word	0x0006cee0


	//   ....[10]....
        /*a848*/ 	.word	0x0006cef0


	//   ....[11]....
        /*a84c*/ 	.word	0x0006cf00


	//   ....[12]....
        /*a850*/ 	.word	0x0006cf20


	//   ....[13]....
        /*a854*/ 	.word	0x0006cf40


	//   ....[14]....
        /*a858*/ 	.word	0x0006cf50


	//   ....[15]....
        /*a85c*/ 	.word	0x0006cf60


	//   ....[16]....
        /*a860*/ 	.word	0x0006cf70


	//   ....[17]....
        /*a864*/ 	.word	0x0006d3e0


	//   ....[18]....
        /*a868*/ 	.word	0x0006d410


	//   ....[19]....
        /*a86c*/ 	.word	0x0006d420


	//   ....[20]....
        /*a870*/ 	.word	0x0006d440


	//   ....[21]....
        /*a874*/ 	.word	0x0006d450


	//   ....[22]....
        /*a878*/ 	.word	0x0006d490


	//   ....[23]....
        /*a87c*/ 	.word	0x0006d4d0


	//   ....[24]....
        /*a880*/ 	.word	0x0006d4e0


	//   ....[25]....
        /*a884*/ 	.word	0x0006d4f0


	//   ....[26]....
        /*a888*/ 	.word	0x0006d500


	//   ....[27]....
        /*a88c*/ 	.word	0x0006d520


	//   ....[28]....
        /*a890*/ 	.word	0x0006d540


	//   ....[29]....
        /*a894*/ 	.word	0x0006d570


	//   ....[30]....
        /*a898*/ 	.word	0x0006d750


	//   ....[31]....
        /*a89c*/ 	.word	0x0006d760


	//   ....[32]....
        /*a8a0*/ 	.word	0x0006d770


	//   ....[33]....
        /*a8a4*/ 	.word	0x0006d780


	//   ....[34]....
        /*a8a8*/ 	.word	0x0006da70


	//   ....[35]....
        /*a8ac*/ 	.word	0x0006da80


	//   ....[36]....
        /*a8b0*/ 	.word	0x0006dc90


	//   ....[37]....
        /*a8b4*/ 	.word	0x0006dca0


	//   ....[38]....
        /*a8b8*/ 	.word	0x0006dcf0


	//   ....[39]....
        /*a8bc*/ 	.word	0x0006dd00


	//   ....[40]....
        /*a8c0*/ 	.word	0x0006dd30


	//   ....[41]....
        /*a8c4*/ 	.word	0x0006dd40


	//   ....[42]....
        /*a8c8*/ 	.word	0x0006dd50


	//   ....[43]....
        /*a8cc*/ 	.word	0x0006dd60


	//   ....[44]....
        /*a8d0*/ 	.word	0x00071c90


	//   ....[45]....
        /*a8d4*/ 	.word	0x00071ca0


	//   ....[46]....
        /*a8d8*/ 	.word	0x00071cf0


	//   ....[47]....
        /*a8dc*/ 	.word	0x00071d00


	//   ....[48]....
        /*a8e0*/ 	.word	0x00071d10


	//   ....[49]....
        /*a8e4*/ 	.word	0x00071d20


	//   ....[50]....
        /*a8e8*/ 	.word	0x00071d30


	//   ....[51]....
        /*a8ec*/ 	.word	0x00071d40


	//   ....[52]....
        /*a8f0*/ 	.word	0x00071d50


	//   ....[53]....
        /*a8f4*/ 	.word	0x00071d60


	//   ....[54]....
        /*a8f8*/ 	.word	0x00071d70


	//   ....[55]....
        /*a8fc*/ 	.word	0x00071d80


	//   ....[56]....
        /*a900*/ 	.word	0x00071db0


	//   ....[57]....
        /*a904*/ 	.word	0x00071dc0


	//   ....[58]....
        /*a908*/ 	.word	0x00071e20


	//   ....[59]....
        /*a90c*/ 	.word	0x00071e40


	//   ....[60]....
        /*a910*/ 	.word	0x00071e50


	//   ....[61]....
        /*a914*/ 	.word	0x00071e60


	//   ....[62]....
        /*a918*/ 	.word	0x00071ea0


	//   ....[63]....
        /*a91c*/ 	.word	0x00071eb0


	//   ....[64]....
        /*a920*/ 	.word	0x00071ec0


	//   ....[65]....
        /*a924*/ 	.word	0x00071ee0


	//   ....[66]....
        /*a928*/ 	.word	0x00071f90


	//   ....[67]....
        /*a92c*/ 	.word	0x00071fa0


	//   ....[68]....
        /*a930*/ 	.word	0x00071fb0


	//   ....[69]....
        /*a934*/ 	.word	0x00071fc0


	//   ....[70]....
        /*a938*/ 	.word	0x00071fd0


	//   ....[71]....
        /*a93c*/ 	.word	0x00071fe0


	//   ....[72]....
        /*a940*/ 	.word	0x00071ff0


	//   ....[73]....
        /*a944*/ 	.word	0x00072000


	//   ....[74]....
        /*a948*/ 	.word	0x00072080


	//   ....[75]....
        /*a94c*/ 	.word	0x00072090


	//   ....[76]....
        /*a950*/ 	.word	0x000720b0


	//   ....[77]....
        /*a954*/ 	.word	0x000720d0


	//   ....[78]....
        /*a958*/ 	.word	0x000720e0


	//   ....[79]....
        /*a95c*/ 	.word	0x000720f0


	//   ....[80]....
        /*a960*/ 	.word	0x00072100


	//   ....[81]....
        /*a964*/ 	.word	0x00072110


	//   ....[82]....
        /*a968*/ 	.word	0x00072120


	//   ....[83]....
        /*a96c*/ 	.word	0x00073440


	//   ....[84]....
        /*a970*/ 	.word	0x00073990


	//   ....[85]....
        /*a974*/ 	.word	0x000739a0


	//   ....[86]....
        /*a978*/ 	.word	0x000739b0


	//   ....[87]....
        /*a97c*/ 	.word	0x000739f0


	//   ....[88]....
        /*a980*/ 	.word	0x00073a20


	//   ....[89]....
        /*a984*/ 	.word	0x00073a30


	//   ....[90]....
        /*a988*/ 	.word	0x00073a40


	//----- nvinfo : EIATTR_EXIT_INSTR_OFFSETS
	.align		4
.L_68:
        /*a98c*/ 	.byte	0x04, 0x1c
        /*a98e*/ 	.short	(.L_70 - .L_69)


	//   ....[0]....
.L_69:
        /*a990*/ 	.word	0x000f2370


	//----- nvinfo : EIATTR_REQNTID
	.align		4
.L_70:
        /*a994*/ 	.byte	0x04, 0x10
        /*a996*/ 	.short	(.L_72 - .L_71)
.L_71:
        /*a998*/ 	.word	0x00000080
        /*a99c*/ 	.word	0x00000001
        /*a9a0*/ 	.word	0x00000001
.L_72:


//--------------------- .nv.callgraph             --------------------------
	.section	.nv.callgraph,"",@"SHT_CUDA_CALLGRAPH"
	.align	4
	.sectionentsize	8
	.align		4
        /*0000*/ 	.word	0x00000000
	.align		4
        /*0004*/ 	.word	0xffffffff
	.align		4
        /*0008*/ 	.word	0x00000000
	.align		4
        /*000c*/ 	.word	0xfffffffe
	.align		4
        /*0010*/ 	.word	0x00000000
	.align		4
        /*0014*/ 	.word	0xfffffffd
	.align		4
        /*0018*/ 	.word	0x00000000
	.align		4
        /*001c*/ 	.word	0xfffffffc


//--------------------- .nv.rel.action            --------------------------
	.section	.nv.rel.action,"",@"SHT_CUDA_RELOCINFO"
	.align	8
	.sectionentsize	8
        /*0000*/ 	.byte	0x73, 0x00, 0x00, 0x00, 0x00, 0x00, 0x00, 0x00, 0x00, 0x00, 0x00, 0x11, 0x25, 0x00, 0x05, 0x36


//--------------------- .nv.constant4             --------------------------
	.section	.nv.constant4,"a",@progbits
	.align	8
	.align		8
.nv.constant4:
        /*0000*/ 	.dword	_$_str


//--------------------- .nv.constant0.attn_fwd    --------------------------
	.section	.nv.constant0.attn_fwd,"a",@progbits
	.sectionflags	@""
	.align	4
.nv.constant0.attn_fwd:
	.zero		488


//--------------------- .text.attn_fwd            --------------------------
	.section	.text.attn_fwd,"ax",@progbits
	.sectioninfo	@"SHI_REGISTERS=32"
	.align	128
        .global         attn_fwd
        .type           attn_fwd,@function
        .size           attn_fwd,(.L_x_3 - attn_fwd)
        .other          attn_fwd,@"STO_CUDA_ENTRY STV_DEFAULT"
attn_fwd:
.text.attn_fwd:
[----:B------:R-:W-:Y:S02]  /*0000*/  MOV R1, c[0x0][0x28] ;  /* 0x00000a0000017a02 */ /* 0x000fe40000000f00 */
[----:B------:R-:W0:Y:S01]  /*0010*/  S2R R3, SR_TID.X ;  /* 0x0000000000037919 */ /* 0x000e220000002100 */
[----:B------:R-:W-:Y:S01]  /*0020*/  ULDC.64 UR4, c[0x0][0x118] ;  /* 0x0000460000047ab9 */ /* 0x000fe20000000a00 */
[----:B------:R-:W-:Y:S02]  /*0030*/  IADD3 R1, R1, -0x83d0, RZ ;  /* 0xffff7c3001017810 */ /* 0x000fe40007ffe0ff */
[----:B------:R-:W1:Y:S04]  /*0040*/  S2R R0, SR_CTAID.X ;  /* 0x0000000000007919 */ /* 0x000e680000002500 */
[----:B------:R-:W2:Y:S01]  /*0050*/  S2R R2, SR_CTAID.Y ;  /* 0x0000000000027919 */ /* 0x000ea20000002600 */
[----:B0-----:R-:W-:-:S04]  /*0060*/  LOP3.LUT R3, R3, 0x7f, RZ, 0xc0, !PT ;  /* 0x0000007f03037812 */ /* 0x001fc800078ec0ff */
[----:B-1----:R-:W-:Y:S01]  /*0070*/  LEA R0, R0, R3, 0x7 ;  /* 0x0000000300007211 */ /* 0x002fe200078e38ff */
[----:B--2---:R-:W-:-:S04]  /*0080*/  IMAD R2, R2, c[0x0][0x190], RZ ;  /* 0x0000640002027a24 */ /* 0x004fc800078e02ff */
[----:B------:R-:W-:Y:S01]  /*0090*/  IMAD R5, R0, c[0x0][0x194], RZ ;  /* 0x0000650000057a24 */ /* 0x000fe200078e02ff */
[----:B------:R-:W-:Y:S01]  /*00a0*/  MOV R0, c[0x0][0x198] ;  /* 0x0000660000007a02 */ /* 0x000fe20000000f00 */
[C---:B------:R-:W-:Y:S01]  /*00b0*/  IMAD.HI R4, R2.reuse, 0x2, RZ ;  /* 0x0000000202047827 */ /* 0x040fe200078e02ff */
[----:B------:R-:W-:Y:S02]  /*00c0*/  SHF.L.U32 R3, R2, 0x1, RZ ;  /* 0x0000000102037819 */ /* 0x000fe400000006ff */
[C---:B------:R-:W-:Y:S01]  /*00d0*/  SHF.L.U32 R6, R5.reuse, 0x1, RZ ;  /* 0x0000000105067819 */ /* 0x040fe200000006ff */
[----:B------:R-:W-:Y:S01]  /*00e0*/  IMAD.HI R5, R5, 0x2, RZ ;  /* 0x0000000205057827 */ /* 0x000fe200078e02ff */
[----:B------:R-:W-:Y:S02]  /*00f0*/  SHF.L.U32 R7, R0, 0x3, RZ ;  /* 0x0000000300077819 */ /* 0x000fe400000006ff */
[----:B------:R-:W-:Y:S02]  /*0100*/  IADD3 R2, P0, P1, R6, c[0x0][0x160], R3 ;  /* 0x0000580006027a10 */ /* 0x000fe4000791e003 */
[----:B------:R-:W-:-:S02]  /*0110*/  SHF.L.U32 R9, R0, 0x4, RZ ;  /* 0x0000000400097819 */ /* 0x000fc400000006ff */
[----:B------:R-:W-:Y:S02]  /*0120*/  IADD3.X R3, R5, c[0x0][0x164], R4, P0, P1 ;  /* 0x0000590005037a10 */ /* 0x000fe400007e2404 */
[CC--:B------:R-:W-:Y:S02]  /*0130*/  LEA R4, P0, R0.reuse, R2.reuse, 0x4 ;  /* 0x0000000200047211 */ /* 0x0c0fe400078020ff */
[CC--:B------:R-:W-:Y:S01]  /*0140*/  LEA R16, P1, R0.reuse, R2.reuse, 0x5 ;  /* 0x0000000200107211 */ /* 0x0c0fe200078228ff */
[----:B------:R-:W2:Y:S01]  /*0150*/  LDG.E.U16 R22, [R2.64] ;  /* 0x0000000402167981 */ /* 0x000ea2000c1e1500 */
[-C--:B------:R-:W-:Y:S02]  /*0160*/  LEA.HI.X.SX32 R5, R7, R3.reuse, 0x1, P0 ;  /* 0x0000000307057211 */ /* 0x080fe400000f0eff */
[C---:B------:R-:W-:Y:S02]  /*0170*/  SHF.L.U32 R11, R0.reuse, 0x5, RZ ;  /* 0x00000005000b7819 */ /* 0x040fe400000006ff */
[----:B------:R-:W-:Y:S01]  /*0180*/  LEA R14, P2, R0, R2, 0x6 ;  /* 0x00000002000e7211 */ /* 0x000fe200078430ff */
[----:B------:R0:W3:Y:S01]  /*0190*/  LDG.E.U16 R20, [R4.64] ;  /* 0x0000000404147981 */ /* 0x0000e2000c1e1500 */
[----:B------:R-:W-:-:S02]  /*01a0*/  LEA.HI.X.SX32 R17, R9, R3, 0x1, P1 ;  /* 0x0000000309117211 */ /* 0x000fc400008f0eff */
[----:B------:R-:W-:-:S03]  /*01b0*/  LEA.HI.X.SX32 R15, R11, R3, 0x1, P2 ;  /* 0x000000030b0f7211 */ /* 0x000fc600010f0eff */
[----:B------:R1:W4:Y:S04]  /*01c0*/  LDG.E.U16 R19, [R16.64] ;  /* 0x0000000410137981 */ /* 0x000328000c1e1500 */
[----:B------:R1:W4:Y:S01]  /*01d0*/  LDG.E.U16 R18, [R14.64] ;  /* 0x000000040e127981 */ /* 0x000322000c1e1500 */
[C---:B------:R-:W-:Y:S01]  /*01e0*/  SHF.L.U32 R7, R0.reuse, 0x6, RZ ;  /* 0x0000000600077819 */ /* 0x040fe200000006ff */
[C---:B------:R-:W-:Y:S01]  /*01f0*/  IMAD R10, R0.reuse, 0x42, RZ ;  /* 0x00000042000a7824 */ /* 0x040fe200078e02ff */
[CC--:B------:R-:W-:Y:S01]  /*0200*/  LEA R12, P0, R0.reuse, R2.reuse, 0x7 ;  /* 0x00000002000c7211 */ /* 0x0c0fe200078038ff */
[C---:B0-----:R-:W-:Y:S01]  /*0210*/  IMAD R5, R0.reuse, 0x21, RZ ;  /* 0x0000002100057824 */ /* 0x041fe200078e02ff */
[C---:B------:R-:W-:Y:S02]  /*0220*/  SHF.L.U32 R9, R0.reuse, 0x7, RZ ;  /* 0x0000000700097819 */ /* 0x040fe400000006ff */
[----:B------:R-:W-:-:S02]  /*0230*/  LEA R8, P1, R0, R2, 0x8 ;  /* 0x0000000200087211 */ /* 0x000fc400078240ff */
[C---:B------:R-:W-:Y:S02]  /*0240*/  SHF.L.U32 R11, R0.reuse, 0x8, RZ ;  /* 0x00000008000b7819 */ /* 0x040fe400000006ff */
[-C--:B------:R-:W-:Y:S02]  /*0250*/  LEA R6, P2, R0, R2.reuse, 0x9 ;  /* 0x0000000200067211 */ /* 0x080fe400078448ff */
[-C--:B------:R-:W-:Y:S02]  /*0260*/  LEA.HI.X.SX32 R13, R7, R3.reuse, 0x1, P0 ;  /* 0x00000003070d7211 */ /* 0x080fe400000f0eff */
[----:B------:R-:W-:Y:S02]  /*0270*/  IADD3 R4, P0, R10, R2, RZ ;  /* 0x000000020a047210 */ /* 0x000fe40007f1e0ff */
[-C--:B------:R-:W-:Y:S01]  /*0280*/  LEA.HI.X.SX32 R9, R9, R3.reuse, 0x1, P1 ;  /* 0x0000000309097211 */ /* 0x080fe200008f0eff */
[----:B------:R0:W4:Y:S01]  /*0290*/  LDG.E.U16 R21, [R12.64] ;  /* 0x000000040c157981 */ /* 0x000122000c1e1500 */
[----:B------:R-:W-:-:S02]  /*02a0*/  LEA.HI.X.SX32 R7, R11, R3, 0x1, P2 ;  /* 0x000000030b077211 */ /* 0x000fc400010f0eff */
[----:B------:R-:W-:Y:S01]  /*02b0*/  LEA.HI.X.SX32 R5, R5, R3, 0x1, P0 ;  /* 0x0000000305057211 */ /* 0x000fe200000f0eff */
[----:B-1----:R1:W4:Y:S04]  /*02c0*/  LDG.E.U16 R17, [R8.64] ;  /* 0x0000000408117981 */ /* 0x002328000c1e1500 */
[----:B------:R0:W4:Y:S04]  /*02d0*/  LDG.E.U16 R16, [R6.64] ;  /* 0x0000000406107981 */ /* 0x000128000c1e1500 */
[----:B------:R0:W4:Y:S01]  /*02e0*/  LDG.E.U16 R15, [R4.64] ;  /* 0x00000004040f7981 */ /* 0x000122000c1e1500 */
[----:B-1----:R-:W-:-:S02]  /*02f0*/  IMAD R9, R0, 0x84, RZ ;  /* 0x0000008400097824 */ /* 0x002fc400078e02ff */
[C---:B------:R-:W-:Y:S02]  /*0300*/  IMAD R11, R0.reuse, 0x210, RZ ;  /* 0x00000210000b7824 */ /* 0x040fe400078e02ff */
[C---:B0-----:R-:W-:Y:S01]  /*0310*/  IMAD R7, R0.reuse, 0x108, RZ ;  /* 0x0000010800077824 */ /* 0x041fe200078e02ff */
[----:B------:R-:W-:Y:S01]  /*0320*/  IADD3 R4, P0, R9, R2, RZ ;  /* 0x0000000209047210 */ /* 0x000fe20007f1e0ff */
[----:B------:R-:W-:-:S03]  /*0330*/  IMAD R13, R0, 0x22, RZ ;  /* 0x00000022000d7824 */ /* 0x000fc600078e02ff */
[-C--:B------:R-:W-:Y:S01]  /*0340*/  IADD3 R8, P1, R7, R2.reuse, RZ ;  /* 0x0000000207087210 */ /* 0x080fe20007f3e0ff */
[----:B------:R-:W-:Y:S01]  /*0350*/  IMAD R12, R0, 0x44, RZ ;  /* 0x00000044000c7824 */ /* 0x000fe200078e02ff */
[-C--:B------:R-:W-:Y:S02]  /*0360*/  LEA.HI.X.SX32 R5, R10, R3.reuse, 0x1, P0 ;  /* 0x000000030a057211 */ /* 0x080fe400000f0eff */
[-C--:B------:R-:W-:Y:S01]  /*0370*/  IADD3 R10, P2, R11, R2.reuse, RZ ;  /* 0x000000020b0a7210 */ /* 0x080fe20007f5e0ff */
[----:B------:R-:W-:Y:S01]  /*0380*/  IMAD R14, R0, 0x11, RZ ;  /* 0x00000011000e7824 */ /* 0x000fe200078e02ff */
[-C--:B------:R-:W-:Y:S01]  /*0390*/  LEA.HI.X.SX32 R9, R9, R3.reuse, 0x1, P1 ;  /* 0x0000000309097211 */ /* 0x080fe200008f0eff */
[----:B------:R0:W4:Y:S01]  /*03a0*/  LDG.E.U16 R23, [R4.64] ;  /* 0x0000000404177981 */ /* 0x000122000c1e1500 */
[----:B------:R-:W-:Y:S02]  /*03b0*/  IADD3 R6, P0, R13, R2, RZ ;  /* 0x000000020d067210 */ /* 0x000fe40007f1e0ff */
[----:B------:R-:W-:-:S02]  /*03c0*/  LEA.HI.X.SX32 R11, R7, R3, 0x1, P2 ;  /* 0x00000003070b7211 */ /* 0x000fc400010f0eff */
[----:B------:R-:W-:Y:S02]  /*03d0*/  LEA.HI.X.SX32 R7, R14, R3, 0x1, P0 ;  /* 0x000000030e077211 */ /* 0x000fe400000f0eff */
[----:B0-----:R-:W-:-:S04]  /*03e0*/  IADD3 R4, P1, R12, R2, RZ ;  /* 0x000000020c047210 */ /* 0x001fc80007f3e0ff */
[----:B------:R-:W-:Y:S01]  /*03f0*/  LEA.HI.X.SX32 R5, R13, R3, 0x1, P1 ;  /* 0x000000030d057211 */ /* 0x000fe200008f0eff */
[C---:B------:R-:W-:Y:S02]  /*0400*/  IMAD R13, R0.reuse, 0x46, RZ ;  /* 0x00000046000d7824 */ /* 0x040fe400078e02ff */
[C---:B------:R-:W-:Y:S01]  /*0410*/  IMAD R14, R0.reuse, 0x23, RZ ;  /* 0x00000023000e7824 */ /* 0x040fe200078e02ff */
[----:B--2---:R0:W-:Y:S04]  /*0420*/  STL [R1+0x298], R22 ;  /* 0x0002981601007387 */ /* 0x0041e80000100800 */
[----:B---3--:R1:W-:Y:S04]  /*0430*/  STL [R1+0x288], R20 ;  /* 0x0002881401007387 */ /* 0x0083e80000100800 */
[----:B0-----:R0:W2:Y:S04]  /*0440*/  LDG.E.U16 R22, [R8.64] ;  /* 0x0000000408167981 */ /* 0x0010a8000c1e1500 */
[----:B-1----:R1:W3:Y:S01]  /*0450*/  LDG.E.U16 R20, [R10.64] ;  /* 0x000000040a147981 */ /* 0x0022e2000c1e1500 */
[----:B0-----:R-:W-:-:S03]  /*0460*/  IMAD R9, R0, 0x88, RZ ;  /* 0x0000008800097824 */ /* 0x001fc600078e02ff */
[----:B----4-:R0:W-:Y:S04]  /*0470*/  STL [R1+0x284], R19 ;  /* 0x0002841301007387 */ /* 0x0101e80000100800 */
[----:B------:R4:W-:Y:S01]  /*0480*/  STL [R1+0x278], R18 ;  /* 0x0002781201007387 */ /* 0x0009e20000100800 */
[----:B------:R-:W-:-:S03]  /*0490*/  IMAD R8, R0, 0x220, RZ ;  /* 0x0000022000087824 */ /* 0x000fc600078e02ff */
[----:B0-----:R0:W3:Y:S04]  /*04a0*/  LDG.E.U16 R19, [R6.64] ;  /* 0x0000000406137981 */ /* 0x0010e8000c1e1500 */
[----:B----4-:R4:W3:Y:S01]  /*04b0*/  LDG.E.U16 R18, [R4.64] ;  /* 0x0000000404127981 */ /* 0x0108e2000c1e1500 */
[----:B0-----:R-:W-:Y:S01]  /*04c0*/  IADD3 R6, P0, R9, R2, RZ ;  /* 0x0000000209067210 */ /* 0x001fe20007f1e0ff */
[----:B----4-:R-:W-:-:S03]  /*04d0*/  IMAD R5, R0, 0x110, RZ ;  /* 0x0000011000057824 */ /* 0x010fc600078e02ff */
[----:B------:R-:W-:Y:S01]  /*04e0*/  LEA.HI.X.SX32 R7, R12, R3, 0x1, P0 ;  /* 0x000000030c077211 */ /* 0x000fe200000f0eff */
[----:B------:R-:W-:Y:S01]  /*04f0*/  IMAD R12, R0, 0x8c, RZ ;  /* 0x0000008c000c7824 */ /* 0x000fe200078e02ff */
[----:B-1----:R-:W-:-:S03]  /*0500*/  IADD3 R10, P1, R5, R2, RZ ;  /* 0x00000002050a7210 */ /* 0x002fc60007f3e0ff */
[----:B------:R0:W4:Y:S01]  /*0510*/  LDG.E.U16 R24, [R6.64] ;  /* 0x0000000406187981 */ /* 0x000122000c1e1500 */
[-C--:B------:R-:W-:Y:S02]  /*0520*/  IADD3 R8, P2, R8, R2.reuse, RZ ;  /* 0x0000000208087210 */ /* 0x080fe40007f5e0ff */
[-C--:B------:R-:W-:Y:S02]  /*0530*/  IADD3 R4, P0, R13, R2.reuse, RZ ;  /* 0x000000020d047210 */ /* 0x080fe40007f1e0ff */
[-C--:B------:R-:W-:Y:S02]  /*0540*/  LEA.HI.X.SX32 R11, R9, R3.reuse, 0x1, P1 ;  /* 0x00000003090b7211 */ /* 0x080fe400008f0eff */
[-C--:B------:R-:W-:Y:S02]  /*0550*/  LEA.HI.X.SX32 R9, R5, R3.reuse, 0x1, P2 ;  /* 0x0000000305097211 */ /* 0x080fe400010f0eff */
[----:B0-----:R-:W-:Y:S02]  /*0560*/  IADD3 R6, P1, R12, R2, RZ ;  /* 0x000000020c067210 */ /* 0x001fe40007f3e0ff */
[-C--:B------:R-:W-:Y:S01]  /*0570*/  LEA.HI.X.SX32 R5, R14, R3.reuse, 0x1, P0 ;  /* 0x000000030e057211 */ /* 0x080fe200000f0eff */
[----:B------:R0:W-:Y:S01]  /*0580*/  STL [R1+0x274], R21 ;  /* 0x0002741501007387 */ /* 0x0001e20000100800 */
[----:B------:R-:W-:-:S03]  /*0590*/  LEA.HI.X.SX32 R7, R13, R3, 0x1, P1 ;  /* 0x000000030d077211 */ /* 0x000fc600008f0eff */
[----:B------:R1:W-:Y:S04]  /*05a0*/  STL [R1+0x268], R17 ;  /* 0x0002681101007387 */ /* 0x0003e80000100800 */
[----:B------:R1:W-:Y:S04]  /*05b0*/  STL [R1+0x258], R16 ;  /* 0x0002581001007387 */ /* 0x0003e80000100800 */
[----:B0-----:R0:W4:Y:S04]  /*05c0*/  LDG.E.U16 R21, [R10.64] ;  /* 0x000000040a157981 */ /* 0x001128000c1e1500 */
[----:B-1----:R1:W4:Y:S04]  /*05d0*/  LDG.E.U16 R17, [R8.64] ;  /* 0x0000000408117981 */ /* 0x002328000c1e1500 */
[----:B------:R0:W-:Y:S04]  /*05e0*/  STL [R1+0x29c], R15 ;  /* 0x00029c0f01007387 */ /* 0x0001e80000100800 */
[----:B------:R1:W4:Y:S04]  /*05f0*/  LDG.E.U16 R16, [R4.64] ;  /* 0x0000000404107981 */ /* 0x000328000c1e1500 */
[----:B0-----:R0:W4:Y:S01]  /*0600*/  LDG.E.U16 R15, [R6.64] ;  /* 0x00000004060f7981 */ /* 0x001122000c1e1500 */
[----:B-1----:R-:W-:-:S02]  /*0610*/  IMAD R9, R0, 0x118, RZ ;  /* 0x0000011800097824 */ /* 0x002fc400078e02ff */
[----:B------:R-:W-:-:S03]  /*0620*/  IMAD R10, R0, 0x230, RZ ;  /* 0x00000230000a7824 */ /* 0x000fc600078e02ff */
[-C--:B------:R-:W-:Y:S01]  /*0630*/  IADD3 R4, P0, R9, R2.reuse, RZ ;  /* 0x0000000209047210 */ /* 0x080fe20007f1e0ff */
[----:B0-----:R-:W-:Y:S01]  /*0640*/  IMAD R7, R0, 0x12, RZ ;  /* 0x0000001200077824 */ /* 0x001fe200078e02ff */
[-C--:B------:R-:W-:Y:S01]  /*0650*/  IADD3 R10, P2, R10, R2.reuse, RZ ;  /* 0x000000020a0a7210 */ /* 0x080fe20007f5e0ff */
[----:B------:R-:W-:Y:S01]  /*0660*/  IMAD R14, R0, 0x9, RZ ;  /* 0x00000009000e7824 */ /* 0x000fe200078e02ff */
[-C--:B------:R-:W-:Y:S01]  /*0670*/  LEA.HI.X.SX32 R5, R12, R3.reuse, 0x1, P0 ;  /* 0x000000030c057211 */ /* 0x080fe200000f0eff */
[C---:B------:R-:W-:Y:S01]  /*0680*/  IMAD R13, R0.reuse, 0x24, RZ ;  /* 0x00000024000d7824 */ /* 0x040fe200078e02ff */
[----:B------:R-:W-:Y:S01]  /*0690*/  IADD3 R8, P0, R7, R2, RZ ;  /* 0x0000000207087210 */ /* 0x000fe20007f1e0ff */
[----:B------:R-:W-:Y:S01]  /*06a0*/  IMAD R12, R0, 0x48, RZ ;  /* 0x00000048000c7824 */ /* 0x000fe200078e02ff */
[----:B------:R0:W-:Y:S01]  /*06b0*/  STL [R1+0x290], R23 ;  /* 0x0002901701007387 */ /* 0x0001e20000100800 */
[-C--:B------:R-:W-:Y:S02]  /*06c0*/  LEA.HI.X.SX32 R11, R9, R3.reuse, 0x1, P2 ;  /* 0x00000003090b7211 */ /* 0x080fe400010f0eff */
[----:B------:R-:W-:-:S02]  /*06d0*/  LEA.HI.X.SX32 R9, R14, R3, 0x1, P0 ;  /* 0x000000030e097211 */ /* 0x000fc400000f0eff */
[-C--:B------:R-:W-:Y:S01]  /*06e0*/  IADD3 R6, P1, R13, R2.reuse, RZ ;  /* 0x000000020d067210 */ /* 0x080fe20007f3e0ff */
[----:B0-----:R0:W4:Y:S03]  /*06f0*/  LDG.E.U16 R23, [R4.64] ;  /* 0x0000000404177981 */ /* 0x001126000c1e1500 */
        /* <DEDUP_REMOVED lines=8> */
[----:B-1----:R1:W3:Y:S04]  /*0780*/  LDG.E.U16 R20, [R8.64] ;  /* 0x0000000408147981 */ /* 0x0022e8000c1e1500 */
[----:B------:R0:W-:Y:S01]  /*0790*/  STL [R1+0x28c], R19 ;  /* 0x00028c1301007387 */ /* 0x0001e20000100800 */
[----:B-1----:R-:W-:-:S03]  /*07a0*/  IMAD R9, R0, 0x90, RZ ;  /* 0x0000009000097824 */ /* 0x002fc600078e02ff */
[----:B------:R1:W-:Y:S04]  /*07b0*/  STL [R1+0x294], R18 ;  /* 0x0002941201007387 */ /* 0x0003e80000100800 */
[----:B0-----:R0:W3:Y:S01]  /*07c0*/  LDG.E.U16 R19, [R6.64] ;  /* 0x0000000406137981 */ /* 0x0010e2000c1e1500 */
[----:B------:R-:W-:-:S03]  /*07d0*/  IMAD R8, R0, 0x240, RZ ;  /* 0x0000024000087824 */ /* 0x000fc600078e02ff */
[----:B-1----:R1:W3:Y:S01]  /*07e0*/  LDG.E.U16 R18, [R4.64] ;  /* 0x0000000404127981 */ /* 0x0022e2000c1e1500 */
[----:B0-----:R-:W-:Y:S01]  /*07f0*/  IADD3 R6, P0, R9, R2, RZ ;  /* 0x0000000209067210 */ /* 0x001fe20007f1e0ff */
[----:B-1----:R-:W-:-:S03]  /*0800*/  IMAD R5, R0, 0x120, RZ ;  /* 0x0000012000057824 */ /* 0x002fc600078e02ff */
[-C--:B------:R-:W-:Y:S01]  /*0810*/  LEA.HI.X.SX32 R7, R12, R3.reuse, 0x1, P0 ;  /* 0x000000030c077211 */ /* 0x080fe200000f0eff */
[----:B------:R-:W-:Y:S01]  /*0820*/  IMAD R12, R0, 0x94, RZ ;  /* 0x00000094000c7824 */ /* 0x000fe200078e02ff */
[-C--:B------:R-:W-:Y:S01]  /*0830*/  IADD3 R10, P1, R5, R2.reuse, RZ ;  /* 0x00000002050a7210 */ /* 0x080fe20007f3e0ff */
[----:B----4-:R0:W-:Y:S01]  /*0840*/  STL [R1+0x828], R24 ;  /* 0x0008281801007387 */ /* 0x0101e20000100800 */
[-C--:B------:R-:W-:Y:S02]  /*0850*/  IADD3 R8, P2, R8, R2.reuse, RZ ;  /* 0x0000000208087210 */ /* 0x080fe40007f5e0ff */
[----:B------:R-:W-:Y:S02]  /*0860*/  IADD3 R4, P0, R13, R2, RZ ;  /* 0x000000020d047210 */ /* 0x000fe40007f1e0ff */
[-C--:B------:R-:W-:Y:S02]  /*0870*/  LEA.HI.X.SX32 R11, R9, R3.reuse, 0x1, P1 ;  /* 0x00000003090b7211 */ /* 0x080fe400008f0eff */
[-C--:B------:R-:W-:Y:S01]  /*0880*/  LEA.HI.X.SX32 R9, R5, R3.reuse, 0x1, P2 ;  /* 0x0000000305097211 */ /* 0x080fe200010f0eff */
[----:B0-----:R0:W4:Y:S01]  /*0890*/  LDG.E.U16 R24, [R6.64] ;  /* 0x0000000406187981 */ /* 0x001122000c1e1500 */
[----:B------:R-:W-:-:S03]  /*08a0*/  LEA.HI.X.SX32 R5, R14, R3, 0x1, P0 ;  /* 0x000000030e057211 */ /* 0x000fc600000f0eff */
[----:B------:R1:W-:Y:S01]  /*08b0*/  STL [R1+0x264], R21 ;  /* 0x0002641501007387 */ /* 0x0003e20000100800 */
[----:B0-----:R-:W-:-:S03]  /*08c0*/  IADD3 R6, P1, R12, R2, RZ ;  /* 0x000000020c067210 */ /* 0x001fc60007f3e0ff */
[----:B------:R0:W-:Y:S01]  /*08d0*/  STL [R1+0x234], R17 ;  /* 0x0002341101007387 */ /* 0x0001e20000100800 */
[----:B------:R-:W-:-:S03]  /*08e0*/  LEA.HI.X.SX32 R7, R13, R3, 0x1, P1 ;  /* 0x000000030d077211 */ /* 0x000fc600008f0eff */
[----:B-1----:R1:W4:Y:S04]  /*08f0*/  LDG.E.U16 R21, [R10.64] ;  /* 0x000000040a157981 */ /* 0x002328000c1e1500 */
[----:B------:R1:W-:Y:S04]  /*0900*/  STL [R1+0x7a4], R16 ;  /* 0x0007a41001007387 */ /* 0x0003e80000100800 */
[----:B0-----:R0:W4:Y:S04]  /*0910*/  LDG.E.U16 R17, [R8.64] ;  /* 0x0000000408117981 */ /* 0x001128000c1e1500 */
[----:B------:R0:W-:Y:S04]  /*0920*/  STL [R1+0x824], R15 ;  /* 0x0008240f01007387 */ /* 0x0001e80000100800 */
[----:B-1----:R1:W4:Y:S04]  /*0930*/  LDG.E.U16 R16, [R4.64] ;  /* 0x0000000404107981 */ /* 0x002328000c1e1500 */
        /* <DEDUP_REMOVED lines=9> */
[-C--:B------:R-:W-:Y:S01]  /*09d0*/  IADD3 R4, P0, R7, R2.reuse, RZ ;  /* 0x0000000207047210 */ /* 0x080fe20007f1e0ff */
[----:B------:R-:W-:Y:S01]  /*09e0*/  IMAD R12, R0, 0x98, RZ ;  /* 0x00000098000c7824 */ /* 0x000fe200078e02ff */
[----:B------:R0:W-:Y:S01]  /*09f0*/  STL [R1+0x820], R23 ;  /* 0x0008201701007387 */ /* 0x0001e20000100800 */
[----:B------:R-:W-:Y:S02]  /*0a00*/  IADD3 R6, P1, R13, R2, RZ ;  /* 0x000000020d067210 */ /* 0x000fe40007f3e0ff */
[----:B------:R-:W-:-:S02]  /*0a10*/  LEA.HI.X.SX32 R11, R5, R3, 0x1, P2 ;  /* 0x00000003050b7211 */ /* 0x000fc400010f0eff */
[-C--:B------:R-:W-:Y:S01]  /*0a20*/  LEA.HI.X.SX32 R5, R14, R3.reuse, 0x1, P0 ;  /* 0x000000030e057211 */ /* 0x080fe200000f0eff */
[----:B0-----:R0:W4:Y:S01]  /*0a30*/  LDG.E.U16 R23, [R8.64] ;  /* 0x0000000408177981 */ /* 0x001122000c1e1500 */
        /* <DEDUP_REMOVED lines=10> */
[----:B0-----:R-:W-:-:S02]  /*0ae0*/  IMAD R10, R0, 0x260, RZ ;  /* 0x00000260000a7824 */ /* 0x001fc400078e02ff */
[C---:B-1----:R-:W-:Y:S01]  /*0af0*/  IMAD R5, R0.reuse, 0x130, RZ ;  /* 0x0000013000057824 */ /* 0x042fe200078e02ff */
[----:B------:R0:W-:Y:S04]  /*0b00*/  STL [R1+0x81c], R18 ;  /* 0x00081c1201007387 */ /* 0x0001e80000100800 */
[----:B------:R1:W3:Y:S04]  /*0b10*/  LDG.E.U16 R19, [R6.64] ;  /* 0x0000000406137981 */ /* 0x0002e8000c1e1500 */
[----:B0-----:R0:W3:Y:S01]  /*0b20*/  LDG.E.U16 R18, [R8.64] ;  /* 0x0000000408127981 */ /* 0x0010e2000c1e1500 */
[----:B-1----:R-:W-:Y:S01]  /*0b30*/  IMAD R7, R0, 0x4e, RZ ;  /* 0x0000004e00077824 */ /* 0x002fe200078e02ff */
[----:B------:R-:W-:-:S02]  /*0b40*/  IADD3 R10, P2, R10, R2, RZ ;  /* 0x000000020a0a7210 */ /* 0x000fc40007f5e0ff */
[----:B0-----:R-:W-:-:S04]  /*0b50*/  IADD3 R8, P0, R5, R2, RZ ;  /* 0x0000000205087210 */ /* 0x001fc80007f1e0ff */
[-C--:B------:R-:W-:Y:S01]  /*0b60*/  LEA.HI.X.SX32 R9, R12, R3.reuse, 0x1, P0 ;  /* 0x000000030c097211 */ /* 0x080fe200000f0eff */
[----:B----4-:R0:W-:Y:S01]  /*0b70*/  STL [R1+0x26c], R24 ;  /* 0x00026c1801007387 */ /* 0x0101e20000100800 */
[-C--:B------:R-:W-:Y:S01]  /*0b80*/  IADD3 R4, P0, R7, R2.reuse, RZ ;  /* 0x0000000207047210 */ /* 0x080fe20007f1e0ff */
[----:B------:R-:W-:Y:S01]  /*0b90*/  IMAD R12, R0, 0x138, RZ ;  /* 0x00000138000c7824 */ /* 0x000fe200078e02ff */
[-C--:B------:R-:W-:Y:S02]  /*0ba0*/  LEA.HI.X.SX32 R11, R5, R3.reuse, 0x1, P2 ;  /* 0x00000003050b7211 */ /* 0x080fe400010f0eff */
[-C--:B------:R-:W-:Y:S02]  /*0bb0*/  LEA.HI.X.SX32 R5, R14, R3.reuse, 0x1, P0 ;  /* 0x000000030e057211 */ /* 0x080fe400000f0eff */
[----:B------:R-:W-:Y:S01]  /*0bc0*/  IADD3 R6, P1, R13, R2, RZ ;  /* 0x000000020d067210 */ /* 0x000fe20007f3e0ff */
[----:B0-----:R0:W4:Y:S04]  /*0bd0*/  LDG.E.U16 R24, [R10.64] ;  /* 0x000000040a187981 */ /* 0x001128000c1e1500 */
[----:B------:R1:W-:Y:S04]  /*0be0*/  STL [R1+0x260], R21 ;  /* 0x0002601501007387 */ /* 0x0003e80000100800 */
[----:B------:R0:W-:Y:S01]  /*0bf0*/  STL [R1+0x228], R17 ;  /* 0x0002281101007387 */ /* 0x0001e20000100800 */
[----:B------:R-:W-:-:S03]  /*0c00*/  LEA.HI.X.SX32 R7, R7, R3, 0x1, P1 ;  /* 0x0000000307077211 */ /* 0x000fc600008f0eff */
[----:B-1----:R1:W4:Y:S04]  /*0c10*/  LDG.E.U16 R21, [R4.64] ;  /* 0x0000000404157981 */ /* 0x002328000c1e1500 */
[----:B------:R-:W-:Y:S04]  /*0c20*/  STL [R1+0x818], R16 ;  /* 0x0008181001007387 */ /* 0x000fe80000100800 */
[----:B0-----:R0:W4:Y:S04]  /*0c30*/  LDG.E.U16 R17, [R6.64] ;  /* 0x0000000406117981 */ /* 0x001128000c1e1500 */
[----:B------:R0:W-:Y:S04]  /*0c40*/  STL [R1+0x270], R15 ;  /* 0x0002700f01007387 */ /* 0x0001e80000100800 */
[----:B0-----:R0:W4:Y:S02]  /*0c50*/  LDG.E.U16 R15, [R8.64] ;  /* 0x00000004080f7981 */ /* 0x001124000c1e1500 */
[----:B0-----:R-:W-:-:S04]  /*0c60*/  IADD3 R8, P2, R12, R2, RZ ;  /* 0x000000020c087210 */ /* 0x001fc80007f5e0ff */
[----:B------:R-:W-:-:S05]  /*0c70*/  LEA.HI.X.SX32 R9, R13, R3, 0x1, P2 ;  /* 0x000000030d097211 */ /* 0x000fca00010f0eff */
[----:B------:R0:W4:Y:S01]  /*0c80*/  LDG.E.U16 R16, [R8.64] ;  /* 0x0000000408107981 */ /* 0x000122000c1e1500 */
[C---:B------:R-:W-:Y:S02]  /*0c90*/  IMAD R6, R0.reuse, 0x270, RZ ;  /* 0x0000027000067824 */ /* 0x040fe400078e02ff */
[----:B-1----:R-:W-:-:S03]  /*0ca0*/  IMAD R5, R0, 0xa, RZ ;  /* 0x0000000a00057824 */ /* 0x002fc600078e02ff */
[-C--:B------:R-:W-:Y:S01]  /*0cb0*/  IADD3 R6, P1, R6, R2.reuse, RZ ;  /* 0x0000000206067210 */ /* 0x080fe20007f3e0ff */
[C---:B------:R-:W-:Y:S02]  /*0cc0*/  IMAD R13, R0.reuse, 0x14, RZ ;  /* 0x00000014000d7824 */ /* 0x040fe400078e02ff */
[----:B0-----:R-:W-:Y:S01]  /*0cd0*/  IMAD R9, R0, 0x5, RZ ;  /* 0x0000000500097824 */ /* 0x001fe200078e02ff */
[-C--:B------:R-:W-:Y:S01]  /*0ce0*/  LEA.HI.X.SX32 R7, R12, R3.reuse, 0x1, P1 ;  /* 0x000000030c077211 */ /* 0x080fe200008f0eff */
[C---:B------:R-:W-:Y:S01]  /*0cf0*/  IMAD R12, R0.reuse, 0x50, RZ ;  /* 0x00000050000c7824 */ /* 0x040fe200078e02ff */
[----:B------:R-:W-:Y:S01]  /*0d00*/  IADD3 R8, P0, R5, R2, RZ ;  /* 0x0000000205087210 */ /* 0x000fe20007f1e0ff */
[----:B------:R-:W-:Y:S01]  /*0d10*/  IMAD R14, R0, 0x28, RZ ;  /* 0x00000028000e7824 */ /* 0x000fe200078e02ff */
[----:B------:R0:W-:Y:S02]  /*0d20*/  STL [R1+0x814], R23 ;  /* 0x0008141701007387 */ /* 0x0001e40000100800 */
[----:B------:R-:W-:-:S02]  /*0d30*/  LEA.HI.X.SX32 R9, R9, R3, 0x1, P0 ;  /* 0x0000000309097211 */ /* 0x000fc400000f0eff */
[-C--:B------:R-:W-:Y:S02]  /*0d40*/  IADD3 R10, P1, R13, R2.reuse, RZ ;  /* 0x000000020d0a7210 */ /* 0x080fe40007f3e0ff */
[-C--:B------:R-:W-:Y:S01]  /*0d50*/  IADD3 R4, P2, R14, R2.reuse, RZ ;  /* 0x000000020e047210 */ /* 0x080fe20007f5e0ff */
[----:B0-----:R0:W4:Y:S01]  /*0d60*/  LDG.E.U16 R23, [R6.64] ;  /* 0x0000000406177981 */ /* 0x001122000c1e1500 */
[-C--:B------:R-:W-:Y:S02]  /*0d70*/  LEA.HI.X.SX32 R11, R5, R3.reuse, 0x1, P1 ;  /* 0x00000003050b7211 */ /* 0x080fe400008f0eff */
        /* <DEDUP_REMOVED lines=10> */
[----:B------:R0:W-:Y:S01]  /*0e20*/  STL [R1+0x810], R19 ;  /* 0x0008101301007387 */ /* 0x0001e20000100800 */
[----:B------:R-:W-:-:S03]  /*0e30*/  IMAD R8, R0, 0x280, RZ ;  /* 0x0000028000087824 */ /* 0x000fc600078e02ff */
[----:B------:R1:W-:Y:S04]  /*0e40*/  STL [R1+0x80c], R18 ;  /* 0x00080c1201007387 */ /* 0x0003e80000100800 */
[----:B0-----:R0:W3:Y:S04]  /*0e50*/  LDG.E.U16 R19, [R4.64] ;  /* 0x0000000404137981 */ /* 0x0010e8000c1e1500 */
[----:B-1----:R1:W3:Y:S01]  /*0e60*/  LDG.E.U16 R18, [R6.64] ;  /* 0x0000000406127981 */ /* 0x0022e2000c1e1500 */
[----:B0-----:R-:W-:Y:S01]  /*0e70*/  IADD3 R4, P0, R9, R2, RZ ;  /* 0x0000000209047210 */ /* 0x001fe20007f1e0ff */
[----:B-1----:R-:W-:-:S03]  /*0e80*/  IMAD R7, R0, 0x140, RZ ;  /* 0x0000014000077824 */ /* 0x002fc600078e02ff */
[-C--:B------:R-:W-:Y:S02]  /*0e90*/  LEA.HI.X.SX32 R5, R12, R3.reuse, 0x1, P0 ;  /* 0x000000030c057211 */ /* 0x080fe400000f0eff */
[-C--:B------:R-:W-:Y:S02]  /*0ea0*/  IADD3 R8, P2, R8, R2.reuse, RZ ;  /* 0x0000000208087210 */ /* 0x080fe40007f5e0ff */
[-C--:B------:R-:W-:Y:S01]  /*0eb0*/  IADD3 R10, P1, R7, R2.reuse, RZ ;  /* 0x00000002070a7210 */ /* 0x080fe20007f3e0ff */
[----:B------:R0:W3:Y:S01]  /*0ec0*/  LDG.E.U16 R25, [R4.64] ;  /* 0x0000000404197981 */ /* 0x0000e2000c1e1500 */
[----:B------:R-:W-:Y:S02]  /*0ed0*/  IADD3 R6, P0, R13, R2, RZ ;  /* 0x000000020d067210 */ /* 0x000fe40007f1e0ff */
[-C--:B------:R-:W-:Y:S02]  /*0ee0*/  LEA.HI.X.SX32 R11, R9, R3.reuse, 0x1, P1 ;  /* 0x00000003090b7211 */ /* 0x080fe400008f0eff */
[----:B------:R-:W-:-:S02]  /*0ef0*/  LEA.HI.X.SX32 R9, R7, R3, 0x1, P2 ;  /* 0x0000000307097211 */ /* 0x000fc400010f0eff */
[----:B0-----:R-:W-:-:S04]  /*0f00*/  IADD3 R4, P1, R14, R2, RZ ;  /* 0x000000020e047210 */ /* 0x001fc80007f3e0ff */
[----:B------:R-:W-:Y:S01]  /*0f10*/  LEA.HI.X.SX32 R5, R13, R3, 0x1, P1 ;  /* 0x000000030d057211 */ /* 0x000fe200008f0eff */
[----:B----4-:R0:W-:Y:S04]  /*0f20*/  STL [R1+0x25c], R15 ;  /* 0x00025c0f01007387 */ /* 0x0101e80000100800 */
[----:B------:R1:W-:Y:S01]  /*0f30*/  STL [R1+0x214], R24 ;  /* 0x0002141801007387 */ /* 0x0003e20000100800 */
[----:B0-----:R-:W-:-:S03]  /*0f40*/  IMAD R15, R0, 0x29, RZ ;  /* 0x00000029000f7824 */ /* 0x001fc600078e02ff */
[----:B------:R0:W-:Y:S04]  /*0f50*/  STL [R1+0x808], R21 ;  /* 0x0008081501007387 */ /* 0x0001e80000100800 */
[----:B-1----:R1:W4:Y:S01]  /*0f60*/  LDG.E.U16 R24, [R10.64] ;  /* 0x000000040a187981 */ /* 0x002322000c1e1500 */
[----:B------:R-:W-:-:S03]  /*0f70*/  LEA.HI.X.SX32 R7, R15, R3, 0x1, P0 ;  /* 0x000000030f077211 */ /* 0x000fc600000f0eff */
[----:B0-----:R0:W4:Y:S04]  /*0f80*/  LDG.E.U16 R21, [R8.64] ;  /* 0x0000000408157981 */ /* 0x001128000c1e1500 */
[----:B------:R0:W-:Y:S04]  /*0f90*/  STL [R1+0x804], R17 ;  /* 0x0008041101007387 */ /* 0x0001e80000100800 */
[----:B------:R1:W-:Y:S04]  /*0fa0*/  STL [R1+0x800], R16 ;  /* 0x0008001001007387 */ /* 0x0003e80000100800 */
[----:B0-----:R0:W4:Y:S04]  /*0fb0*/  LDG.E.U16 R17, [R6.64] ;  /* 0x0000000406117981 */ /* 0x001128000c1e1500 */
[----:B-1----:R1:W4:Y:S01]  /*0fc0*/  LDG.E.U16 R16, [R4.64] ;  /* 0x0000000404107981 */ /* 0x002322000c1e1500 */
[----:B------:R-:W-:-:S02]  /*0fd0*/  IMAD R10, R0, 0x290, RZ ;  /* 0x00000290000a7824 */ /* 0x000fc400078e02ff */
[----:B0-----:R-:W-:-:S03]  /*0fe0*/  IMAD R7, R0, 0x148, RZ ;  /* 0x0000014800077824 */ /* 0x001fc600078e02ff */
[-C--:B------:R-:W-:Y:S01]  /*0ff0*/  IADD3 R10, P2, R10, R2.reuse, RZ ;  /* 0x000000020a0a7210 */ /* 0x080fe20007f5e0ff */
[C---:B------:R-:W-:Y:S02]  /*1000*/  IMAD R9, R0.reuse, 0x2a, RZ ;  /* 0x0000002a00097824 */ /* 0x040fe400078e02ff */
[C---:B------:R-:W-:Y:S01]  /*1010*/  IMAD R12, R0.reuse, 0x54, RZ ;  /* 0x00000054000c7824 */ /* 0x040fe200078e02ff */
[CC--:B-1----:R-:W-:Y:S01]  /*1020*/  IADD3 R4, P0, R7.reuse, R2.reuse, RZ ;  /* 0x0000000207047210 */ /* 0x0c2fe20007f1e0ff */
[C---:B------:R-:W-:Y:S01]  /*1030*/  IMAD R15, R0.reuse, 0x15, RZ ;  /* 0x00000015000f7824 */ /* 0x040fe200078e02ff */
[-C--:B------:R-:W-:Y:S01]  /*1040*/  LEA.HI.X.SX32 R11, R7, R3.reuse, 0x1, P2 ;  /* 0x00000003070b7211 */ /* 0x080fe200010f0eff */
[----:B------:R-:W-:Y:S01]  /*1050*/  IMAD R13, R0, 0xa8, RZ ;  /* 0x000000a8000d7824 */ /* 0x000fe200078e02ff */
[----:B------:R-:W-:Y:S02]  /*1060*/  LEA.HI.X.SX32 R5, R14, R3, 0x1, P0 ;  /* 0x000000030e057211 */ /* 0x000fe400000f0eff */
[----:B------:R-:W-:-:S02]  /*1070*/  IADD3 R6, P0, R9, R2, RZ ;  /* 0x0000000209067210 */ /* 0x000fc40007f1e0ff */
[-C--:B------:R-:W-:Y:S01]  /*1080*/  IADD3 R8, P1, R12, R2.reuse, RZ ;  /* 0x000000020c087210 */ /* 0x080fe20007f3e0ff */
[----:B------:R0:W-:Y:S01]  /*1090*/  STL [R1+0x20c], R23 ;  /* 0x00020c1701007387 */ /* 0x0001e20000100800 */
[-C--:B------:R-:W-:Y:S02]  /*10a0*/  LEA.HI.X.SX32 R7, R15, R3.reuse, 0x1, P0 ;  /* 0x000000030f077211 */ /* 0x080fe400000f0eff */
[----:B------:R-:W-:Y:S01]  /*10b0*/  LEA.HI.X.SX32 R9, R9, R3, 0x1, P1 ;  /* 0x0000000309097211 */ /* 0x000fe200008f0eff */
[----:B0-----:R0:W4:Y:S02]  /*10c0*/  LDG.E.U16 R23, [R4.64] ;  /* 0x0000000404177981 */ /* 0x001124000c1e1500 */
[----:B0-----:R-:W-:-:S04]  /*10d0*/  IADD3 R4, P2, R13, R2, RZ ;  /* 0x000000020d047210 */ /* 0x001fc80007f5e0ff */
[----:B------:R-:W-:Y:S01]  /*10e0*/  LEA.HI.X.SX32 R5, R12, R3, 0x1, P2 ;  /* 0x000000030c057211 */ /* 0x000fe200010f0eff */
        /* <DEDUP_REMOVED lines=9> */
[----:B0-----:R0:W3:Y:S01]  /*1180*/  LDG.E.U16 R19, [R8.64] ;  /* 0x0000000408137981 */ /* 0x0010e2000c1e1500 */
[----:B-1----:R-:W-:Y:S01]  /*1190*/  IMAD R7, R0, 0x56, RZ ;  /* 0x0000005600077824 */ /* 0x002fe200078e02ff */
[-C--:B------:R-:W-:Y:S02]  /*11a0*/  IADD3 R10, P2, R10, R2.reuse, RZ ;  /* 0x000000020a0a7210 */ /* 0x080fe40007f5e0ff */
[----:B------:R1:W3:Y:S01]  /*11b0*/  LDG.E.U16 R18, [R4.64] ;  /* 0x0000000404127981 */ /* 0x0002e2000c1e1500 */
[----:B0-----:R-:W-:-:S04]  /*11c0*/  IADD3 R8, P0, R11, R2, RZ ;  /* 0x000000020b087210 */ /* 0x001fc80007f1e0ff */
[-C--:B------:R-:W-:Y:S01]  /*11d0*/  LEA.HI.X.SX32 R9, R13, R3.reuse, 0x1, P0 ;  /* 0x000000030d097211 */ /* 0x080fe200000f0eff */
[C---:B------:R-:W-:Y:S01]  /*11e0*/  IMAD R13, R0.reuse, 0x158, RZ ;  /* 0x00000158000d7824 */ /* 0x040fe200078e02ff */
[----:B------:R-:W-:Y:S01]  /*11f0*/  LEA.HI.X.SX32 R11, R11, R3, 0x1, P2 ;  /* 0x000000030b0b7211 */ /* 0x000fe200010f0eff */
[----:B-1----:R-:W-:Y:S01]  /*1200*/  IMAD R5, R0, 0x2b, RZ ;  /* 0x0000002b00057824 */ /* 0x002fe200078e02ff */
[-C--:B------:R-:W-:Y:S01]  /*1210*/  IADD3 R4, P0, R7, R2.reuse, RZ ;  /* 0x0000000207047210 */ /* 0x080fe20007f1e0ff */
[----:B------:R0:W3:Y:S01]  /*1220*/  LDG.E.U16 R14, [R8.64] ;  /* 0x00000004080e7981 */ /* 0x0000e2000c1e1500 */
[----:B------:R-:W-:-:S03]  /*1230*/  IADD3 R6, P1, R12, R2, RZ ;  /* 0x000000020c067210 */ /* 0x000fc60007f3e0ff */
[----:B------:R-:W-:Y:S01]  /*1240*/  STL [R1+0x24c], R25 ;  /* 0x00024c1901007387 */ /* 0x000fe20000100800 */
[-C--:B------:R-:W-:Y:S02]  /*1250*/  LEA.HI.X.SX32 R5, R5, R3.reuse, 0x1, P0 ;  /* 0x0000000305057211 */ /* 0x080fe400000f0eff */
[----:B------:R-:W-:Y:S02]  /*1260*/  LEA.HI.X.SX32 R7, R7, R3, 0x1, P1 ;  /* 0x0000000307077211 */ /* 0x000fe400008f0eff */
[----:B0-----:R-:W-:-:S04]  /*1270*/  IADD3 R8, P2, R13, R2, RZ ;  /* 0x000000020d087210 */ /* 0x001fc80007f5e0ff */
[----:B------:R-:W-:-:S05]  /*1280*/  LEA.HI.X.SX32 R9, R12, R3, 0x1, P2 ;  /* 0x000000030c097211 */ /* 0x000fca00010f0eff */
[----:B------:R0:W3:Y:S04]  /*1290*/  LDG.E.U16 R15, [R8.64] ;  /* 0x00000004080f7981 */ /* 0x0000e8000c1e1500 */
[----:B----4-:R-:W-:Y:S04]  /*12a0*/  STL [R1+0x240], R24 ;  /* 0x0002401801007387 */ /* 0x010fe80000100800 */
[----:B------:R1:W-:Y:S04]  /*12b0*/  STL [R1+0x208], R21 ;  /* 0x0002081501007387 */ /* 0x0003e80000100800 */
[----:B-1----:R1:W4:Y:S04]  /*12c0*/  LDG.E.U16 R21, [R10.64] ;  /* 0x000000040a157981 */ /* 0x002328000c1e1500 */
[----:B------:R0:W-:Y:S04]  /*12d0*/  STL [R1+0x244], R17 ;  /* 0x0002441101007387 */ /* 0x0001e80000100800 */
[----:B------:R1:W-:Y:S04]  /*12e0*/  STL [R1+0x248], R16 ;  /* 0x0002481001007387 */ /* 0x0003e80000100800 */
[----:B0-----:R0:W4:Y:S04]  /*12f0*/  LDG.E.U16 R17, [R4.64] ;  /* 0x0000000404117981 */ /* 0x001128000c1e1500 */
[----:B-1----:R1:W4:Y:S01]  /*1300*/  LDG.E.U16 R16, [R6.64] ;  /* 0x0000000406107981 */ /* 0x002322000c1e1500 */
[----:B------:R-:W-:-:S02]  /*1310*/  IMAD R10, R0, 0x2b0, RZ ;  /* 0x000002b0000a7824 */ /* 0x000fc400078e02ff */
[----:B------:R-:W-:-:S03]  /*1320*/  IMAD R9, R0, 0x2c, RZ ;  /* 0x0000002c00097824 */ /* 0x000fc600078e02ff */
[----:B------:R-:W-:Y:S01]  /*1330*/  IADD3 R10, P1, R10, R2, RZ ;  /* 0x000000020a0a7210 */ /* 0x000fe20007f3e0ff */
[----:B-1----:R-:W-:-:S03]  /*1340*/  IMAD R7, R0, 0x16, RZ ;  /* 0x0000001600077824 */ /* 0x002fc600078e02ff */
[-C--:B------:R-:W-:Y:S01]  /*1350*/  LEA.HI.X.SX32 R11, R13, R3.reuse, 0x1, P1 ;  /* 0x000000030d0b7211 */ /* 0x080fe200008f0eff */
[C---:B0-----:R-:W-:Y:S01]  /*1360*/  IMAD R5, R0.reuse, 0xb, RZ ;  /* 0x0000000b00057824 */ /* 0x041fe200078e02ff */
[-C--:B------:R-:W-:Y:S01]  /*1370*/  IADD3 R6, P1, R9, R2.reuse, RZ ;  /* 0x0000000209067210 */ /* 0x080fe20007f3e0ff */
[C---:B------:R-:W-:Y:S01]  /*1380*/  IMAD R13, R0.reuse, 0xb0, RZ ;  /* 0x000000b0000d7824 */ /* 0x040fe200078e02ff */
[CC--:B------:R-:W-:Y:S01]  /*1390*/  IADD3 R4, P0, R7.reuse, R2.reuse, RZ ;  /* 0x0000000207047210 */ /* 0x0c0fe20007f1e0ff */
[----:B------:R-:W-:Y:S01]  /*13a0*/  IMAD R12, R0, 0x58, RZ ;  /* 0x00000058000c7824 */ /* 0x000fe200078e02ff */
[-C--:B------:R-:W-:Y:S02]  /*13b0*/  LEA.HI.X.SX32 R7, R7, R3.reuse, 0x1, P1 ;  /* 0x0000000307077211 */ /* 0x080fe400008f0eff */
[----:B------:R-:W-:Y:S01]  /*13c0*/  LEA.HI.X.SX32 R5, R5, R3, 0x1, P0 ;  /* 0x0000000305057211 */ /* 0x000fe200000f0eff */
[----:B------:R0:W-:Y:S01]  /*13d0*/  STL [R1+0x7f4], R23 ;  /* 0x0007f41701007387 */ /* 0x0001e20000100800 */
[----:B------:R-:W-:-:S03]  /*13e0*/  IADD3 R8, P2, R12, R2, RZ ;  /* 0x000000020c087210 */ /* 0x000fc60007f5e0ff */
[----:B0-----:R0:W4:Y:S01]  /*13f0*/  LDG.E.U16 R23, [R10.64] ;  /* 0x000000040a177981 */ /* 0x001122000c1e1500 */
[----:B------:R-:W-:Y:S02]  /*1400*/  LEA.HI.X.SX32 R9, R9, R3, 0x1, P2 ;  /* 0x0000000309097211 */ /* 0x000fe400010f0eff */
[----:B0-----:R-:W-:-:S04]  /*1410*/  IADD3 R10, P0, R13, R2, RZ ;  /* 0x000000020d0a7210 */ /* 0x001fc80007f1e0ff */
[----:B------:R-:W-:Y:S01]  /*1420*/  LEA.HI.X.SX32 R11, R12, R3, 0x1, P0 ;  /* 0x000000030c0b7211 */ /* 0x000fe200000f0eff */
        /* <DEDUP_REMOVED lines=9> */
[----:B------:R-:W-:-:S03]  /*14c0*/  IADD3 R4, P0, R7, R2, RZ ;  /* 0x0000000207047210 */ /* 0x000fc60007f1e0ff */
[----:B-1----:R1:W3:Y:S01]  /*14d0*/  LDG.E.U16 R18, [R10.64] ;  /* 0x000000040a127981 */ /* 0x0022e2000c1e1500 */
[----:B------:R-:W-:Y:S01]  /*14e0*/  LEA.HI.X.SX32 R5, R13, R3, 0x1, P0 ;  /* 0x000000030d057211 */ /* 0x000fe200000f0eff */
[C---:B0-----:R-:W-:Y:S02]  /*14f0*/  IMAD R9, R0.reuse, 0x5a, RZ ;  /* 0x0000005a00097824 */ /* 0x041fe400078e02ff */
[----:B------:R0:W-:Y:S01]  /*1500*/  STL [R1+0x230], R14 ;  /* 0x0002300e01007387 */ /* 0x0001e20000100800 */
[C---:B-1----:R-:W-:Y:S02]  /*1510*/  IMAD R10, R0.reuse, 0x2c0, RZ ;  /* 0x000002c0000a7824 */ /* 0x042fe400078e02ff */
[-C--:B------:R-:W-:Y:S01]  /*1520*/  IADD3 R6, P0, R9, R2.reuse, RZ ;  /* 0x0000000209067210 */ /* 0x080fe20007f1e0ff */
[----:B------:R-:W-:Y:S01]  /*1530*/  IMAD R13, R0, 0x168, RZ ;  /* 0x00000168000d7824 */ /* 0x000fe200078e02ff */
[-C--:B------:R-:W-:Y:S01]  /*1540*/  IADD3 R8, P1, R12, R2.reuse, RZ ;  /* 0x000000020c087210 */ /* 0x080fe20007f3e0ff */
[----:B0-----:R-:W-:Y:S01]  /*1550*/  IMAD R14, R0, 0x2d, RZ ;  /* 0x0000002d000e7824 */ /* 0x001fe200078e02ff */
[----:B------:R-:W-:-:S02]  /*1560*/  IADD3 R10, P2, R10, R2, RZ ;  /* 0x000000020a0a7210 */ /* 0x000fc40007f5e0ff */
[-C--:B------:R-:W-:Y:S02]  /*1570*/  LEA.HI.X.SX32 R9, R9, R3.reuse, 0x1, P1 ;  /* 0x0000000309097211 */ /* 0x080fe400008f0eff */
[-C--:B------:R-:W-:Y:S02]  /*1580*/  LEA.HI.X.SX32 R11, R7, R3.reuse, 0x1, P2 ;  /* 0x00000003070b7211 */ /* 0x080fe400010f0eff */
[----:B------:R-:W-:Y:S01]  /*1590*/  LEA.HI.X.SX32 R7, R14, R3, 0x1, P0 ;  /* 0x000000030e077211 */ /* 0x000fe200000f0eff */
[----:B----4-:R0:W-:Y:S04]  /*15a0*/  STL [R1+0x1e0], R21 ;  /* 0x0001e01501007387 */ /* 0x0101e80000100800 */
[----:B0-----:R0:W4:Y:S04]  /*15b0*/  LDG.E.U16 R21, [R4.64] ;  /* 0x0000000404157981 */ /* 0x001128000c1e1500 */
[----:B------:R1:W-:Y:S01]  /*15c0*/  STL [R1+0x728], R17 ;  /* 0x0007281101007387 */ /* 0x0003e20000100800 */
[----:B0-----:R-:W-:-:S03]  /*15d0*/  IADD3 R4, P2, R13, R2, RZ ;  /* 0x000000020d047210 */ /* 0x001fc60007f5e0ff */
[----:B------:R0:W-:Y:S01]  /*15e0*/  STL [R1+0x7e8], R16 ;  /* 0x0007e81001007387 */ /* 0x0001e20000100800 */
[----:B------:R-:W-:-:S03]  /*15f0*/  LEA.HI.X.SX32 R5, R12, R3, 0x1, P2 ;  /* 0x000000030c057211 */ /* 0x000fc600010f0eff */
[----:B-1----:R1:W4:Y:S04]  /*1600*/  LDG.E.U16 R17, [R10.64] ;  /* 0x000000040a117981 */ /* 0x002328000c1e1500 */
[----:B------:R1:W-:Y:S04]  /*1610*/  STL [R1+0x7e4], R15 ;  /* 0x0007e40f01007387 */ /* 0x0003e80000100800 */
[----:B0-----:R0:W4:Y:S04]  /*1620*/  LDG.E.U16 R16, [R6.64] ;  /* 0x0000000406107981 */ /* 0x001128000c1e1500 */
[----:B------:R0:W4:Y:S04]  /*1630*/  LDG.E.U16 R14, [R4.64] ;  /* 0x00000004040e7981 */ /* 0x000128000c1e1500 */
[----:B-1----:R1:W4:Y:S01]  /*1640*/  LDG.E.U16 R15, [R8.64] ;  /* 0x00000004080f7981 */ /* 0x002322000c1e1500 */
[----:B------:R-:W-:-:S02]  /*1650*/  IMAD R10, R0, 0x2d0, RZ ;  /* 0x000002d0000a7824 */ /* 0x000fc400078e02ff */
[----:B0-----:R-:W-:-:S03]  /*1660*/  IMAD R7, R0, 0x2e, RZ ;  /* 0x0000002e00077824 */ /* 0x001fc600078e02ff */
[-C--:B------:R-:W-:Y:S01]  /*1670*/  IADD3 R10, P1, R10, R2.reuse, RZ ;  /* 0x000000020a0a7210 */ /* 0x080fe20007f3e0ff */
[C---:B------:R-:W-:Y:S01]  /*1680*/  IMAD R5, R0.reuse, 0x17, RZ ;  /* 0x0000001700057824 */ /* 0x040fe200078e02ff */
[-C--:B------:R-:W-:Y:S01]  /*1690*/  IADD3 R4, P0, R7, R2.reuse, RZ ;  /* 0x0000000207047210 */ /* 0x080fe20007f1e0ff */
[C---:B------:R-:W-:Y:S01]  /*16a0*/  IMAD R12, R0.reuse, 0xb8, RZ ;  /* 0x000000b8000c7824 */ /* 0x040fe200078e02ff */
[-C--:B------:R-:W-:Y:S01]  /*16b0*/  LEA.HI.X.SX32 R11, R13, R3.reuse, 0x1, P1 ;  /* 0x000000030d0b7211 */ /* 0x080fe200008f0eff */
[C---:B-1----:R-:W-:Y:S02]  /*16c0*/  IMAD R9, R0.reuse, 0x5c, RZ ;  /* 0x0000005c00097824 */ /* 0x042fe400078e02ff */
[----:B------:R-:W-:Y:S01]  /*16d0*/  IMAD R13, R0, 0x170, RZ ;  /* 0x00000170000d7824 */ /* 0x000fe200078e02ff */
[----:B------:R0:W-:Y:S01]  /*16e0*/  STL [R1+0x1d8], R23 ;  /* 0x0001d81701007387 */ /* 0x0001e20000100800 */
[----:B------:R-:W-:Y:S02]  /*16f0*/  LEA.HI.X.SX32 R5, R5, R3, 0x1, P0 ;  /* 0x0000000305057211 */ /* 0x000fe400000f0eff */
[----:B------:R-:W-:-:S02]  /*1700*/  IADD3 R6, P1, R9, R2, RZ ;  /* 0x0000000209067210 */ /* 0x000fc40007f3e0ff */
[-C--:B------:R-:W-:Y:S01]  /*1710*/  IADD3 R8, P2, R12, R2.reuse, RZ ;  /* 0x000000020c087210 */ /* 0x080fe20007f5e0ff */
[----:B0-----:R0:W4:Y:S01]  /*1720*/  LDG.E.U16 R23, [R10.64] ;  /* 0x000000040a177981 */ /* 0x001122000c1e1500 */
[-C--:B------:R-:W-:Y:S02]  /*1730*/  LEA.HI.X.SX32 R7, R7, R3.reuse, 0x1, P1 ;  /* 0x0000000307077211 */ /* 0x080fe400008f0eff */
[----:B------:R-:W-:Y:S02]  /*1740*/  LEA.HI.X.SX32 R9, R9, R3, 0x1, P2 ;  /* 0x0000000309097211 */ /* 0x000fe400010f0eff */
        /* <DEDUP_REMOVED lines=9> */
[C---:B------:R-:W-:Y:S02]  /*17e0*/  IMAD R5, R0.reuse, 0x2f, RZ ;  /* 0x0000002f00057824 */ /* 0x040fe400078e02ff */
[C---:B-1----:R-:W-:Y:S01]  /*17f0*/  IMAD R7, R0.reuse, 0x5e, RZ ;  /* 0x0000005e00077824 */ /* 0x042fe200078e02ff */
[----:B------:R1:W-:Y:S04]  /*1800*/  STL [R1+0x224], R18 ;  /* 0x0002241201007387 */ /* 0x0003e80000100800 */
[----:B0-----:R0:W3:Y:S04]  /*1810*/  LDG.E.U16 R19, [R8.64] ;  /* 0x0000000408137981 */ /* 0x0010e8000c1e1500 */
[----:B-1----:R1:W3:Y:S01]  /*1820*/  LDG.E.U16 R18, [R10.64] ;  /* 0x000000040a127981 */ /* 0x0022e2000c1e1500 */
[----:B0-----:R-:W-:Y:S01]  /*1830*/  IMAD R9, R0, 0xbc, RZ ;  /* 0x000000bc00097824 */ /* 0x001fe200078e02ff */
[----:B-1----:R-:W-:-:S02]  /*1840*/  IADD3 R10, P1, R4, R2, RZ ;  /* 0x00000002040a7210 */ /* 0x002fc40007f3e0ff */
[-C--:B------:R-:W-:Y:S02]  /*1850*/  IADD3 R4, P0, R7, R2.reuse, RZ ;  /* 0x0000000207047210 */ /* 0x080fe40007f1e0ff */
[-C--:B------:R-:W-:Y:S02]  /*1860*/  LEA.HI.X.SX32 R11, R13, R3.reuse, 0x1, P1 ;  /* 0x000000030d0b7211 */ /* 0x080fe400008f0eff */
[-C--:B------:R-:W-:Y:S02]  /*1870*/  IADD3 R6, P1, R9, R2.reuse, RZ ;  /* 0x0000000209067210 */ /* 0x080fe40007f3e0ff */
[----:B------:R-:W-:Y:S02]  /*1880*/  IADD3 R8, P2, R12, R2, RZ ;  /* 0x000000020c087210 */ /* 0x000fe40007f5e0ff */
[-C--:B------:R-:W-:Y:S02]  /*1890*/  LEA.HI.X.SX32 R5, R5, R3.reuse, 0x1, P0 ;  /* 0x0000000305057211 */ /* 0x080fe400000f0eff */
[----:B------:R-:W-:-:S02]  /*18a0*/  LEA.HI.X.SX32 R7, R7, R3, 0x1, P1 ;  /* 0x0000000307077211 */ /* 0x000fc400008f0eff */
[----:B------:R-:W-:Y:S01]  /*18b0*/  LEA.HI.X.SX32 R9, R9, R3, 0x1, P2 ;  /* 0x0000000309097211 */ /* 0x000fe200010f0eff */
[----:B------:R-:W-:Y:S01]  /*18c0*/  IMAD R13, R0, 0x2f0, RZ ;  /* 0x000002f0000d7824 */ /* 0x000fe200078e02ff */
[----:B----4-:R0:W-:Y:S04]  /*18d0*/  STL [R1+0x220], R21 ;  /* 0x0002201501007387 */ /* 0x0101e80000100800 */
[----:B0-----:R0:W4:Y:S04]  /*18e0*/  LDG.E.U16 R21, [R4.64] ;  /* 0x0000000404157981 */ /* 0x001128000c1e1500 */
[----:B------:R1:W-:Y:S04]  /*18f0*/  STL [R1+0x1d4], R17 ;  /* 0x0001d41101007387 */ /* 0x0003e80000100800 */
[----:B------:R-:W-:Y:S04]  /*1900*/  STL [R1+0x7d8], R16 ;  /* 0x0007d81001007387 */ /* 0x000fe80000100800 */
[----:B-1----:R1:W4:Y:S04]  /*1910*/  LDG.E.U16 R17, [R6.64] ;  /* 0x0000000406117981 */ /* 0x002328000c1e1500 */
[----:B------:R0:W-:Y:S04]  /*1920*/  STL [R1+0x21c], R15 ;  /* 0x00021c0f01007387 */ /* 0x0001e80000100800 */
[----:B------:R1:W-:Y:S04]  /*1930*/  STL [R1+0x7d4], R14 ;  /* 0x0007d40e01007387 */ /* 0x0003e80000100800 */
[----:B0-----:R0:W4:Y:S04]  /*1940*/  LDG.E.U16 R15, [R10.64] ;  /* 0x000000040a0f7981 */ /* 0x001128000c1e1500 */
[----:B-1----:R1:W4:Y:S01]  /*1950*/  LDG.E.U16 R14, [R8.64] ;  /* 0x00000004080e7981 */ /* 0x002322000c1e1500 */
[----:B0-----:R-:W-:-:S04]  /*1960*/  IADD3 R10, P0, R13, R2, RZ ;  /* 0x000000020d0a7210 */ /* 0x001fc80007f1e0ff */
[----:B------:R-:W-:-:S05]  /*1970*/  LEA.HI.X.SX32 R11, R12, R3, 0x1, P0 ;  /* 0x000000030c0b7211 */ /* 0x000fca00000f0eff */
[----:B------:R0:W4:Y:S01]  /*1980*/  LDG.E.U16 R16, [R10.64] ;  /* 0x000000040a107981 */ /* 0x000122000c1e1500 */
[C---:B------:R-:W-:Y:S02]  /*1990*/  IMAD R7, R0.reuse, 0x6, RZ ;  /* 0x0000000600077824 */ /* 0x040fe400078e02ff */
[C---:B------:R-:W-:Y:S02]  /*19a0*/  IMAD R5, R0.reuse, 0x3, RZ ;  /* 0x0000000300057824 */ /* 0x040fe400078e02ff */
[C---:B-1----:R-:W-:Y:S01]  /*19b0*/  IMAD R9, R0.reuse, 0xc, RZ ;  /* 0x0000000c00097824 */ /* 0x042fe200078e02ff */
[-C--:B------:R-:W-:Y:S01]  /*19c0*/  IADD3 R4, P0, R7, R2.reuse, RZ ;  /* 0x0000000207047210 */ /* 0x080fe20007f1e0ff */
[C---:B------:R-:W-:Y:S02]  /*19d0*/  IMAD R12, R0.reuse, 0x30, RZ ;  /* 0x00000030000c7824 */ /* 0x040fe400078e02ff */
[C---:B0-----:R-:W-:Y:S01]  /*19e0*/  IMAD R11, R0.reuse, 0x18, RZ ;  /* 0x00000018000b7824 */ /* 0x041fe200078e02ff */
[----:B------:R-:W-:Y:S01]  /*19f0*/  LEA.HI.X.SX32 R5, R5, R3, 0x1, P0 ;  /* 0x0000000305057211 */ /* 0x000fe200000f0eff */
[----:B------:R-:W-:Y:S01]  /*1a00*/  IMAD R13, R0, 0x60, RZ ;  /* 0x00000060000d7824 */ /* 0x000fe200078e02ff */
[----:B------:R-:W-:-:S02]  /*1a10*/  IADD3 R6, P1, R9, R2, RZ ;  /* 0x0000000209067210 */ /* 0x000fc40007f3e0ff */
[-C--:B------:R-:W-:Y:S01]  /*1a20*/  IADD3 R8, P0, R11, R2.reuse, RZ ;  /* 0x000000020b087210 */ /* 0x080fe20007f1e0ff */
[----:B------:R0:W4:Y:S01]  /*1a30*/  LDG.E.U16 R25, [R4.64] ;  /* 0x0000000404197981 */ /* 0x000122000c1e1500 */
[-C--:B------:R-:W-:Y:S02]  /*1a40*/  IADD3 R10, P2, R12, R2.reuse, RZ ;  /* 0x000000020c0a7210 */ /* 0x080fe40007f5e0ff */
[-C--:B------:R-:W-:Y:S02]  /*1a50*/  LEA.HI.X.SX32 R7, R7, R3.reuse, 0x1, P1 ;  /* 0x0000000307077211 */ /* 0x080fe400008f0eff */
[-C--:B------:R-:W-:Y:S01]  /*1a60*/  LEA.HI.X.SX32 R9, R9, R3.reuse, 0x1, P0 ;  /* 0x0000000309097211 */ /* 0x080fe200000f0eff */
[----:B------:R1:W-:Y:S01]  /*1a70*/  STL [R1+0x1c0], R23 ;  /* 0x0001c01701007387 */ /* 0x0003e20000100800 */
[----:B------:R-:W-:Y:S02]  /*1a80*/  LEA.HI.X.SX32 R11, R11, R3, 0x1, P2 ;  /* 0x000000030b0b7211 */ /* 0x000fe400010f0eff */
[----:B0-----:R-:W-:-:S04]  /*1a90*/  IADD3 R4, P1, R13, R2, RZ ;  /* 0x000000020d047210 */ /* 0x001fc80007f3e0ff */
[----:B------:R-:W-:Y:S01]  /*1aa0*/  LEA.HI.X.SX32 R5, R12, R3, 0x1, P1 ;  /* 0x000000030c057211 */ /* 0x000fe200008f0eff */
[----:B-1----:R0:W4:Y:S01]  /*1ab0*/  LDG.E.U16 R23, [R6.64] ;  /* 0x0000000406177981 */ /* 0x002122000c1e1500 */
[C---:B------:R-:W-:Y:S02]  /*1ac0*/  IMAD R12, R0.reuse, 0x62, RZ ;  /* 0x00000062000c7824 */ /* 0x040fe400078e02ff */
[C---:B0-----:R-:W-:Y:S01]  /*1ad0*/  IMAD R7, R0.reuse, 0xc0, RZ ;  /* 0x000000c000077824 */ /* 0x041fe200078e02ff */
[----:B--2---:R-:W-:Y:S04]  /*1ae0*/  STL [R1+0x7d0], R22 ;  /* 0x0007d01601007387 */ /* 0x004fe80000100800 */
[----:B---3--:R0:W-:Y:S04]  /*1af0*/  STL [R1+0x7cc], R20 ;  /* 0x0007cc1401007387 */ /* 0x0081e80000100800 */
[----:B0-----:R0:W2:Y:S04]  /*1b00*/  LDG.E.U16 R20, [R8.64] ;  /* 0x0000000408147981 */ /* 0x0010a8000c1e1500 */
[----:B------:R1:W-:Y:S04]  /*1b10*/  STL [R1+0x7c8], R19 ;  /* 0x0007c81301007387 */ /* 0x0003e80000100800 */
[----:B------:R3:W-:Y:S04]  /*1b20*/  STL [R1+0x210], R18 ;  /* 0x0002101201007387 */ /* 0x0007e80000100800 */
[----:B-1----:R1:W2:Y:S04]  /*1b30*/  LDG.E.U16 R19, [R10.64] ;  /* 0x000000040a137981 */ /* 0x0022a8000c1e1500 */
[----:B---3--:R3:W2:Y:S01]  /*1b40*/  LDG.E.U16 R18, [R4.64] ;  /* 0x0000000404127981 */ /* 0x0086a2000c1e1500 */
[----:B0-----:R-:W-:-:S02]  /*1b50*/  IMAD R9, R0, 0x180, RZ ;  /* 0x0000018000097824 */ /* 0x001fc400078e02ff */
[----:B------:R-:W-:Y:S01]  /*1b60*/  IMAD R8, R0, 0x300, RZ ;  /* 0x0000030000087824 */ /* 0x000fe200078e02ff */
[-C--:B---3--:R-:W-:Y:S02]  /*1b70*/  IADD3 R4, P0, R7, R2.reuse, RZ ;  /* 0x0000000207047210 */ /* 0x088fe40007f1e0ff */
[-C--:B-1----:R-:W-:Y:S02]  /*1b80*/  IADD3 R10, P1, R9, R2.reuse, RZ ;  /* 0x00000002090a7210 */ /* 0x082fe40007f3e0ff */
[-C--:B------:R-:W-:Y:S02]  /*1b90*/  LEA.HI.X.SX32 R5, R13, R3.reuse, 0x1, P0 ;  /* 0x000000030d057211 */ /* 0x080fe400000f0eff */
[-C--:B------:R-:W-:Y:S02]  /*1ba0*/  IADD3 R8, P2, R8, R2.reuse, RZ ;  /* 0x0000000208087210 */ /* 0x080fe40007f5e0ff */
[----:B------:R-:W-:Y:S01]  /*1bb0*/  IADD3 R6, P0, R12, R2, RZ ;  /* 0x000000020c067210 */ /* 0x000fe20007f1e0ff */
[----:B------:R0:W3:Y:S01]  /*1bc0*/  LDG.E.U16 R24, [R4.64] ;  /* 0x0000000404187981 */ /* 0x0000e2000c1e1500 */
[----:B------:R-:W-:-:S02]  /*1bd0*/  LEA.HI.X.SX32 R11, R7, R3, 0x1, P1 ;  /* 0x00000003070b7211 */ /* 0x000fc400008f0eff */
[----:B------:R-:W-:-:S03]  /*1be0*/  LEA.HI.X.SX32 R9, R9, R3, 0x1, P2 ;  /* 0x0000000309097211 */ /* 0x000fc600010f0eff */
[----:B------:R1:W3:Y:S04]  /*1bf0*/  LDG.E.U16 R22, [R10.64] ;  /* 0x000000040a167981 */ /* 0x0002e8000c1e1500 */
[----:B----4-:R4:W-:Y:S04]  /*1c00*/  STL [R1+0x1bc], R15 ;  /* 0x0001bc0f01007387 */ /* 0x0109e80000100800 */
[----:B------:R0:W-:Y:S04]  /*1c10*/  STL [R1+0x7c4], R21 ;  /* 0x0007c41501007387 */ /* 0x0001e80000100800 */
[----:B------:R-:W-:Y:S04]  /*1c20*/  STL [R1+0x7c0], R17 ;  /* 0x0007c01101007387 */ /* 0x000fe80000100800 */
[----:B------:R1:W-:Y:S01]  /*1c30*/  STL [R1+0x7bc], R14 ;  /* 0x0007bc0e01007387 */ /* 0x0003e20000100800 */
[----:B----4-:R-:W-:-:S03]  /*1c40*/  IMAD R15, R0, 0x31, RZ ;  /* 0x00000031000f7824 */ /* 0x010fc600078e02ff */
[----:B0-----:R0:W4:Y:S01]  /*1c50*/  LDG.E.U16 R21, [R8.64] ;  /* 0x0000000408157981 */ /* 0x001122000c1e1500 */
[----:B-1----:R-:W-:Y:S01]  /*1c60*/  IMAD R14, R0, 0xc4, RZ ;  /* 0x000000c4000e7824 */ /* 0x002fe200078e02ff */
[----:B------:R-:W-:-:S04]  /*1c70*/  LEA.HI.X.SX32 R7, R15, R3, 0x1, P0 ;  /* 0x000000030f077211 */ /* 0x000fc800000f0eff */
[----:B------:R-:W-:Y:S01]  /*1c80*/  IADD3 R4, P1, R14, R2, RZ ;  /* 0x000000020e047210 */ /* 0x000fe20007f3e0ff */
[----:B------:R1:W-:Y:S03]  /*1c90*/  STL [R1+0x1b4], R16 ;  /* 0x0001b41001007387 */ /* 0x0003e60000100800 */
[----:B------:R-:W-:Y:S01]  /*1ca0*/  LEA.HI.X.SX32 R5, R12, R3, 0x1, P1 ;  /* 0x000000030c057211 */ /* 0x000fe200008f0eff */
[----:B------:R0:W4:Y:S04]  /*1cb0*/  LDG.E.U16 R17, [R6.64] ;  /* 0x0000000406117981 */ /* 0x000128000c1e1500 */
[----:B-1----:R1:W4:Y:S01]  /*1cc0*/  LDG.E.U16 R16, [R4.64] ;  /* 0x0000000404107981 */ /* 0x002322000c1e1500 */
[----:B------:R-:W-:-:S02]  /*1cd0*/  IMAD R10, R0, 0x310, RZ ;  /* 0x00000310000a7824 */ /* 0x000fc400078e02ff */
[C---:B------:R-:W-:Y:S02]  /*1ce0*/  IMAD R13, R0.reuse, 0x64, RZ ;  /* 0x00000064000d7824 */ /* 0x040fe400078e02ff */
[----:B0-----:R-:W-:Y:S01]  /*1cf0*/  IMAD R7, R0, 0x188, RZ ;  /* 0x0000018800077824 */ /* 0x001fe200078e02ff */
[-C--:B------:R-:W-:Y:S01]  /*1d00*/  IADD3 R10, P2, R10, R2.reuse, RZ ;  /* 0x000000020a0a7210 */ /* 0x080fe20007f5e0ff */
[C---:B------:R-:W-:Y:S01]  /*1d10*/  IMAD R12, R0.reuse, 0x32, RZ ;  /* 0x00000032000c7824 */ /* 0x040fe200078e02ff */
[-C--:B------:R-:W-:Y:S02]  /*1d20*/  IADD3 R6, P1, R13, R2.reuse, RZ ;  /* 0x000000020d067210 */ /* 0x080fe40007f3e0ff */
[C---:B-1----:R-:W-:Y:S01]  /*1d30*/  IADD3 R4, P0, R7.reuse, R2, RZ ;  /* 0x0000000207047210 */ /* 0x042fe20007f1e0ff */
[----:B------:R-:W-:Y:S01]  /*1d40*/  IMAD R9, R0, 0x19, RZ ;  /* 0x0000001900097824 */ /* 0x000fe200078e02ff */
[-C--:B------:R-:W-:Y:S01]  /*1d50*/  LEA.HI.X.SX32 R11, R7, R3.reuse, 0x1, P2 ;  /* 0x00000003070b7211 */ /* 0x080fe200010f0eff */
[----:B------:R-:W-:Y:S01]  /*1d60*/  STL [R1+0x71c], R25 ;  /* 0x00071c1901007387 */ /* 0x000fe20000100800 */
[----:B------:R-:W-:-:S02]  /*1d70*/  LEA.HI.X.SX32 R5, R14, R3, 0x1, P0 ;  /* 0x000000030e057211 */ /* 0x000fc400000f0eff */
[CC--:B------:R-:W-:Y:S01]  /*1d80*/  IADD3 R8, P0, R12.reuse, R2.reuse, RZ ;  /* 0x000000020c087210 */ /* 0x0c0fe20007f1e0ff */
[----:B------:R0:W-:Y:S01]  /*1d90*/  STL [R1+0x7b8], R23 ;  /* 0x0007b81701007387 */ /* 0x0001e20000100800 */
[-C--:B------:R-:W-:Y:S01]  /*1da0*/  LEA.HI.X.SX32 R7, R12, R3.reuse, 0x1, P1 ;  /* 0x000000030c077211 */ /* 0x080fe200008f0eff */
[C---:B------:R-:W-:Y:S01]  /*1db0*/  IMAD R14, R0.reuse, 0xc8, RZ ;  /* 0x000000c8000e7824 */ /* 0x040fe200078e02ff */
[----:B------:R-:W-:Y:S01]  /*1dc0*/  LEA.HI.X.SX32 R9, R9, R3, 0x1, P0 ;  /* 0x0000000309097211 */ /* 0x000fe200000f0eff */
[----:B0-----:R0:W4:Y:S01]  /*1dd0*/  LDG.E.U16 R23, [R4.64] ;  /* 0x0000000404177981 */ /* 0x001122000c1e1500 */
[----:B------:R-:W-:Y:S02]  /*1de0*/  IMAD R12, R0, 0x66, RZ ;  /* 0x00000066000c7824 */ /* 0x000fe400078e02ff */
[----:B0-----:R-:W-:-:S04]  /*1df0*/  IADD3 R4, P2, R14, R2, RZ ;  /* 0x000000020e047210 */ /* 0x001fc80007f5e0ff */
[----:B------:R-:W-:Y:S01]  /*1e00*/  LEA.HI.X.SX32 R5, R13, R3, 0x1, P2 ;  /* 0x000000030d057211 */ /* 0x000fe200010f0eff */
[----:B------:R-:W-:-:S04]  /*1e10*/  IMAD R13, R0, 0xcc, RZ ;  /* 0x000000cc000d7824 */ /* 0x000fc800078e02ff */
[----:B------:R0:W4:Y:S02]  /*1e20*/  LDG.E.U16 R15, [R4.64] ;  /* 0x00000004040f7981 */ /* 0x000124000c1e1500 */
[C---:B0-----:R-:W-:Y:S02]  /*1e30*/  IMAD R5, R0.reuse, 0x33, RZ ;  /* 0x0000003300057824 */ /* 0x041fe400078e02ff */
[----:B--2---:R0:W-:Y:S04]  /*1e40*/  STL [R1+0x7b4], R20 ;  /* 0x0007b41401007387 */ /* 0x0041e80000100800 */
[----:B0-----:R0:W2:Y:S04]  /*1e50*/  LDG.E.U16 R20, [R10.64] ;  /* 0x000000040a147981 */ /* 0x0010a8000c1e1500 */
[----:B------:R1:W-:Y:S04]  /*1e60*/  STL [R1+0x204], R19 ;  /* 0x0002041301007387 */ /* 0x0003e80000100800 */
[----:B------:R1:W-:Y:S01]  /*1e70*/  STL [R1+0x200], R18 ;  /* 0x0002001201007387 */ /* 0x0003e20000100800 */
[----:B0-----:R-:W-:-:S03]  /*1e80*/  IMAD R10, R0, 0x320, RZ ;  /* 0x00000320000a7824 */ /* 0x001fc600078e02ff */
[----:B-1----:R0:W2:Y:S04]  /*1e90*/  LDG.E.U16 R19, [R8.64] ;  /* 0x0000000408137981 */ /* 0x0020a8000c1e1500 */
[----:B------:R1:W2:Y:S02]  /*1ea0*/  LDG.E.U16 R18, [R6.64] ;  /* 0x0000000406127981 */ /* 0x0002a4000c1e1500 */
[----:B-1----:R-:W-:-:S05]  /*1eb0*/  IMAD R7, R0, 0x190, RZ ;  /* 0x0000019000077824 */ /* 0x002fca00078e02ff */
[-C--:B0-----:R-:W-:Y:S02]  /*1ec0*/  IADD3 R8, P0, R7, R2.reuse, RZ ;  /* 0x0000000207087210 */ /* 0x081fe40007f1e0ff */
[-C--:B------:R-:W-:Y:S02]  /*1ed0*/  IADD3 R10, P2, R10, R2.reuse, RZ ;  /* 0x000000020a0a7210 */ /* 0x080fe40007f5e0ff */
[-C--:B------:R-:W-:Y:S01]  /*1ee0*/  LEA.HI.X.SX32 R9, R14, R3.reuse, 0x1, P0 ;  /* 0x000000030e097211 */ /* 0x080fe200000f0eff */
[----:B------:R-:W-:Y:S01]  /*1ef0*/  IMAD R14, R0, 0x198, RZ ;  /* 0x00000198000e7824 */ /* 0x000fe200078e02ff */
[----:B---3--:R0:W-:Y:S01]  /*1f00*/  STL [R1+0x1fc], R24 ;  /* 0x0001fc1801007387 */ /* 0x0081e20000100800 */
[-C--:B------:R-:W-:Y:S02]  /*1f10*/  IADD3 R4, P0, R12, R2.reuse, RZ ;  /* 0x000000020c047210 */ /* 0x080fe40007f1e0ff */
[----:B------:R-:W-:Y:S02]  /*1f20*/  IADD3 R6, P1, R13, R2, RZ ;  /* 0x000000020d067210 */ /* 0x000fe40007f3e0ff */
[----:B------:R-:W-:-:S02]  /*1f30*/  LEA.HI.X.SX32 R11, R7, R3, 0x1, P2 ;  /* 0x00000003070b7211 */ /* 0x000fc400010f0eff */
[-C--:B------:R-:W-:Y:S01]  /*1f40*/  LEA.HI.X.SX32 R5, R5, R3.reuse, 0x1, P0 ;  /* 0x0000000305057211 */ /* 0x080fe200000f0eff */
[----:B0-----:R0:W3:Y:S01]  /*1f50*/  LDG.E.U16 R24, [R8.64] ;  /* 0x0000000408187981 */ /* 0x0010e2000c1e1500 */
[----:B------:R-:W-:-:S03]  /*1f60*/  LEA.HI.X.SX32 R7, R12, R3, 0x1, P1 ;  /* 0x000000030c077211 */ /* 0x000fc600008f0eff */
[----:B------:R1:W-:Y:S01]  /*1f70*/  STL [R1+0x1f0], R22 ;  /* 0x0001f01601007387 */ /* 0x0003e20000100800 */
[----:B0-----:R-:W-:-:S04]  /*1f80*/  IADD3 R8, P2, R14, R2, RZ ;  /* 0x000000020e087210 */ /* 0x001fc80007f5e0ff */
[----:B------:R-:W-:Y:S01]  /*1f90*/  LEA.HI.X.SX32 R9, R13, R3, 0x1, P2 ;  /* 0x000000030d097211 */ /* 0x000fe200010f0eff */
[----:B-1----:R0:W3:Y:S04]  /*1fa0*/  LDG.E.U16 R22, [R10.64] ;  /* 0x000000040a167981 */ /* 0x0020e8000c1e1500 */
[----:B----4-:R1:W-:Y:S04]  /*1fb0*/  STL [R1+0x1b0], R21 ;  /* 0x0001b01501007387 */ /* 0x0103e80000100800 */
[----:B-1----:R1:W4:Y:S04]  /*1fc0*/  LDG.E.U16 R21, [R4.64] ;  /* 0x0000000404157981 */ /* 0x002328000c1e1500 */
[----:B------:R0:W-:Y:S04]  /*1fd0*/  STL [R1+0x1f4], R17 ;  /* 0x0001f41101007387 */ /* 0x0001e80000100800 */
[----:B------:R1:W-:Y:S04]  /*1fe0*/  STL [R1+0x1f8], R16 ;  /* 0x0001f81001007387 */ /* 0x0003e80000100800 */
[----:B0-----:R0:W4:Y:S04]  /*1ff0*/  LDG.E.U16 R17, [R6.64] ;  /* 0x0000000406117981 */ /* 0x001128000c1e1500 */
[----:B-1----:R1:W4:Y:S01]  /*2000*/  LDG.E.U16 R16, [R8.64] ;  /* 0x0000000408107981 */ /* 0x002322000c1e1500 */
[----:B------:R-:W-:-:S02]  /*2010*/  IMAD R11, R0, 0x1a, RZ ;  /* 0x0000001a000b7824 */ /* 0x000fc400078e02ff */
[C---:B0-----:R-:W-:Y:S02]  /*2020*/  IMAD R6, R0.reuse, 0x330, RZ ;  /* 0x0000033000067824 */ /* 0x041fe400078e02ff */
[C---:B------:R-:W-:Y:S02]  /*2030*/  IMAD R5, R0.reuse, 0x34, RZ ;  /* 0x0000003400057824 */ /* 0x040fe400078e02ff */
[----:B------:R-:W-:Y:S01]  /*2040*/  IMAD R12, R0, 0x68, RZ ;  /* 0x00000068000c7824 */ /* 0x000fe200078e02ff */
[-C--:B------:R-:W-:Y:S01]  /*2050*/  IADD3 R6, P1, R6, R2.reuse, RZ ;  /* 0x0000000206067210 */ /* 0x080fe20007f3e0ff */
[----:B-1----:R-:W-:Y:S01]  /*2060*/  IMAD R9, R0, 0xd, RZ ;  /* 0x0000000d00097824 */ /* 0x002fe200078e02ff */
[----:B------:R-:W-:Y:S02]  /*2070*/  IADD3 R8, P0, R11, R2, RZ ;  /* 0x000000020b087210 */ /* 0x000fe40007f1e0ff */
[-C--:B------:R-:W-:Y:S01]  /*2080*/  LEA.HI.X.SX32 R7, R14, R3.reuse, 0x1, P1 ;  /* 0x000000030e077211 */ /* 0x080fe200008f0eff */
[----:B------:R-:W-:Y:S01]  /*2090*/  IMAD R14, R0, 0xd0, RZ ;  /* 0x000000d0000e7824 */ /* 0x000fe200078e02ff */
[----:B------:R-:W-:-:S02]  /*20a0*/  LEA.HI.X.SX32 R9, R9, R3, 0x1, P0 ;  /* 0x0000000309097211 */ /* 0x000fc400000f0eff */
[-C--:B------:R-:W-:Y:S02]  /*20b0*/  IADD3 R10, P1, R5, R2.reuse, RZ ;  /* 0x00000002050a7210 */ /* 0x080fe40007f3e0ff */
[-C--:B------:R-:W-:Y:S01]  /*20c0*/  IADD3 R4, P2, R12, R2.reuse, RZ ;  /* 0x000000020c047210 */ /* 0x080fe20007f5e0ff */
[----:B------:R0:W-:Y:S01]  /*20d0*/  STL [R1+0x7b0], R23 ;  /* 0x0007b01701007387 */ /* 0x0001e20000100800 */
[-C--:B------:R-:W-:Y:S02]  /*20e0*/  LEA.HI.X.SX32 R11, R11, R3.reuse, 0x1, P1 ;  /* 0x000000030b0b7211 */ /* 0x080fe400008f0eff */
[----:B------:R-:W-:Y:S01]  /*20f0*/  LEA.HI.X.SX32 R5, R5, R3, 0x1, P2 ;  /* 0x0000000305057211 */ /* 0x000fe200010f0eff */
[----:B0-----:R0:W4:Y:S01]  /*2100*/  LDG.E.U16 R23, [R6.64] ;  /* 0x0000000406177981 */ /* 0x001122000c1e1500 */
[----:B------:R-:W-:Y:S01]  /*2110*/  IMAD R13, R0, 0xd4, RZ ;  /* 0x000000d4000d7824 */ /* 0x000fe200078e02ff */
[----:B0-----:R-:W-:-:S04]  /*2120*/  IADD3 R6, P0, R14, R2, RZ ;  /* 0x000000020e067210 */ /* 0x001fc80007f1e0ff */
[----:B------:R-:W-:Y:S01]  /*2130*/  LEA.HI.X.SX32 R7, R12, R3, 0x1, P0 ;  /* 0x000000030c077211 */ /* 0x000fe200000f0eff */
[C---:B------:R-:W-:Y:S01]  /*2140*/  IMAD R12, R0.reuse, 0x6a, RZ ;  /* 0x0000006a000c7824 */ /* 0x040fe200078e02ff */
[----:B--2---:R0:W-:Y:S04]  /*2150*/  STL [R1+0x198], R20 ;  /* 0x0001981401007387 */ /* 0x0041e80000100800 */
[----:B0-----:R0:W2:Y:S04]  /*2160*/  LDG.E.U16 R20, [R8.64] ;  /* 0x0000000408147981 */ /* 0x0010a8000c1e1500 */
[----:B------:R1:W-:Y:S01]  /*2170*/  STL [R1+0x1e4], R19 ;  /* 0x0001e41301007387 */ /* 0x0003e20000100800 */
[----:B0-----:R-:W-:-:S03]  /*2180*/  IMAD R9, R0, 0x1a0, RZ ;  /* 0x000001a000097824 */ /* 0x001fc600078e02ff */
[----:B------:R0:W-:Y:S04]  /*2190*/  STL [R1+0x1e8], R18 ;  /* 0x0001e81201007387 */ /* 0x0001e80000100800 */
[----:B-1----:R1:W2:Y:S04]  /*21a0*/  LDG.E.U16 R19, [R10.64] ;  /* 0x000000040a137981 */ /* 0x0022a8000c1e1500 */
[----:B0-----:R0:W2:Y:S01]  /*21b0*/  LDG.E.U16 R18, [R4.64] ;  /* 0x0000000404127981 */ /* 0x0010a2000c1e1500 */
[----:B-1----:R-:W-:-:S03]  /*21c0*/  IMAD R10, R0, 0x340, RZ ;  /* 0x00000340000a7824 */ /* 0x002fc600078e02ff */
[----:B------:R1:W-:Y:S01]  /*21d0*/  STL [R1+0x7ac], R15 ;  /* 0x0007ac0f01007387 */ /* 0x0003e20000100800 */
[-C--:B0-----:R-:W-:Y:S02]  /*21e0*/  IADD3 R4, P0, R9, R2.reuse, RZ ;  /* 0x0000000209047210 */ /* 0x081fe40007f1e0ff */
[-C--:B------:R-:W-:Y:S02]  /*21f0*/  IADD3 R10, P2, R10, R2.reuse, RZ ;  /* 0x000000020a0a7210 */ /* 0x080fe40007f5e0ff */
[-C--:B------:R-:W-:Y:S01]  /*2200*/  LEA.HI.X.SX32 R5, R14, R3.reuse, 0x1, P0 ;  /* 0x000000030e057211 */ /* 0x080fe200000f0eff */
[C---:B------:R-:W-:Y:S01]  /*2210*/  IMAD R14, R0.reuse, 0x1a8, RZ ;  /* 0x000001a8000e7824 */ /* 0x040fe200078e02ff */
[----:B-1----:R0:W2:Y:S01]  /*2220*/  LDG.E.U16 R15, [R6.64] ;  /* 0x00000004060f7981 */ /* 0x0020a2000c1e1500 */
[-C--:B------:R-:W-:Y:S02]  /*2230*/  IADD3 R8, P1, R13, R2.reuse, RZ ;  /* 0x000000020d087210 */ /* 0x080fe40007f3e0ff */
[----:B------:R-:W-:Y:S01]  /*2240*/  LEA.HI.X.SX32 R11, R9, R3, 0x1, P2 ;  /* 0x00000003090b7211 */ /* 0x000fe200010f0eff */
[----:B---3--:R1:W-:Y:S01]  /*2250*/  STL [R1+0x1dc], R24 ;  /* 0x0001dc1801007387 */ /* 0x0083e20000100800 */
[----:B0-----:R-:W-:Y:S01]  /*2260*/  IMAD R7, R0, 0x35, RZ ;  /* 0x0000003500077824 */ /* 0x001fe200078e02ff */
[----:B------:R-:W-:-:S02]  /*2270*/  IADD3 R6, P0, R12, R2, RZ ;  /* 0x000000020c067210 */ /* 0x000fc40007f1e0ff */
[----:B-1----:R0:W3:Y:S02]  /*2280*/  LDG.E.U16 R24, [R4.64] ;  /* 0x0000000404187981 */ /* 0x0020e4000c1e1500 */
[-C--:B------:R-:W-:Y:S02]  /*2290*/  LEA.HI.X.SX32 R7, R7, R3.reuse, 0x1, P0 ;  /* 0x0000000307077211 */ /* 0x080fe400000f0eff */
[----:B------:R-:W-:Y:S01]  /*22a0*/  LEA.HI.X.SX32 R9, R12, R3, 0x1, P1 ;  /* 0x000000030c097211 */ /* 0x000fe200008f0eff */
        /* <DEDUP_REMOVED lines=11> */
[----:B------:R-:W-:-:S03]  /*2360*/  IMAD R7, R0, 0x36, RZ ;  /* 0x0000003600077824 */ /* 0x000fc600078e02ff */
[-C--:B------:R-:W-:Y:S01]  /*2370*/  IADD3 R10, P1, R10, R2.reuse, RZ ;  /* 0x000000020a0a7210 */ /* 0x080fe20007f3e0ff */
[C---:B0-----:R-:W-:Y:S02]  /*2380*/  IMAD R9, R0.reuse, 0x6c, RZ ;  /* 0x0000006c00097824 */ /* 0x041fe400078e02ff */
[----:B------:R-:W-:Y:S01]  /*2390*/  IMAD R12, R0, 0xd8, RZ ;  /* 0x000000d8000c7824 */ /* 0x000fe200078e02ff */
[----:B------:R-:W-:Y:S01]  /*23a0*/  LEA.HI.X.SX32 R11, R14, R3, 0x1, P1 ;  /* 0x000000030e0b7211 */ /* 0x000fe200008f0eff */
[C---:B-1----:R-:W-:Y:S01]  /*23b0*/  IMAD R5, R0.reuse, 0x1b, RZ ;  /* 0x0000001b00057824 */ /* 0x042fe200078e02ff */
[-C--:B------:R-:W-:Y:S01]  /*23c0*/  IADD3 R4, P0, R7, R2.reuse, RZ ;  /* 0x0000000207047210 */ /* 0x080fe20007f1e0ff */
[----:B------:R-:W-:Y:S01]  /*23d0*/  IMAD R13, R0, 0x1b0, RZ ;  /* 0x000001b0000d7824 */ /* 0x000fe200078e02ff */
[-C--:B------:R-:W-:Y:S02]  /*23e0*/  IADD3 R6, P1, R9, R2.reuse, RZ ;  /* 0x0000000209067210 */ /* 0x080fe40007f3e0ff */
[----:B------:R-:W-:-:S02]  /*23f0*/  IADD3 R8, P2, R12, R2, RZ ;  /* 0x000000020c087210 */ /* 0x000fc40007f5e0ff */
[-C--:B------:R-:W-:Y:S01]  /*2400*/  LEA.HI.X.SX32 R5, R5, R3.reuse, 0x1, P0 ;  /* 0x0000000305057211 */ /* 0x080fe200000f0eff */
[----:B------:R0:W-:Y:S01]  /*2410*/  STL [R1+0x188], R23 ;  /* 0x0001881701007387 */ /* 0x0001e20000100800 */
[-C--:B------:R-:W-:Y:S02]  /*2420*/  LEA.HI.X.SX32 R7, R7, R3.reuse, 0x1, P1 ;  /* 0x0000000307077211 */ /* 0x080fe400008f0eff */
[----:B------:R-:W-:Y:S01]  /*2430*/  LEA.HI.X.SX32 R9, R9, R3, 0x1, P2 ;  /* 0x0000000309097211 */ /* 0x000fe200010f0eff */
[----:B0-----:R0:W4:Y:S02]  /*2440*/  LDG.E.U16 R23, [R10.64] ;  /* 0x000000040a177981 */ /* 0x001124000c1e1500 */
[----:B0-----:R-:W-:-:S04]  /*2450*/  IADD3 R10, P0, R13, R2, RZ ;  /* 0x000000020d0a7210 */ /* 0x001fc80007f1e0ff */
[----:B------:R-:W-:Y:S01]  /*2460*/  LEA.HI.X.SX32 R11, R12, R3, 0x1, P0 ;  /* 0x000000030c0b7211 */ /* 0x000fe200000f0eff */
[----:B--2---:R0:W-:Y:S04]  /*2470*/  STL [R1+0x79c], R20 ;  /* 0x00079c1401007387 */ /* 0x0041e80000100800 */
[----:B0-----:R0:W2:Y:S04]  /*2480*/  LDG.E.U16 R20, [R4.64] ;  /* 0x0000000404147981 */ /* 0x0010a8000c1e1500 */
[----:B------:R1:W-:Y:S01]  /*2490*/  STL [R1+0x1d0], R19 ;  /* 0x0001d01301007387 */ /* 0x0003e20000100800 */
[----:B0-----:R-:W-:-:S03]  /*24a0*/  IMAD R4, R0, 0x360, RZ ;  /* 0x0000036000047824 */ /* 0x001fc600078e02ff */
[----:B------:R0:W-:Y:S04]  /*24b0*/  STL [R1+0x798], R18 ;  /* 0x0007981201007387 */ /* 0x0001e80000100800 */
[----:B-1----:R1:W2:Y:S04]  /*24c0*/  LDG.E.U16 R19, [R6.64] ;  /* 0x0000000406137981 */ /* 0x0022a8000c1e1500 */
[----:B0-----:R0:W2:Y:S04]  /*24d0*/  LDG.E.U16 R18, [R8.64] ;  /* 0x0000000408127981 */ /* 0x0010a8000c1e1500 */
[----:B------:R0:W-:Y:S04]  /*24e0*/  STL [R1+0x1cc], R15 ;  /* 0x0001cc0f01007387 */ /* 0x0001e80000100800 */
[----:B0-----:R0:W2:Y:S04]  /*24f0*/  LDG.E.U16 R15, [R10.64] ;  /* 0x000000040a0f7981 */ /* 0x0010a8000c1e1500 */
[----:B---3--:R-:W-:Y:S01]  /*2500*/  STL [R1+0x1c8], R24 ;  /* 0x0001c81801007387 */ /* 0x008fe20000100800 */
[----:B0-----:R-:W-:-:S04]  /*2510*/  IADD3 R10, P1, R4, R2, RZ ;  /* 0x00000002040a7210 */ /* 0x001fc80007f3e0ff */
[----:B------:R-:W-:Y:S01]  /*2520*/  LEA.HI.X.SX32 R11, R13, R3, 0x1, P1 ;  /* 0x000000030d0b7211 */ /* 0x000fe200008f0eff */
[----:B------:R-:W-:Y:S04]  /*2530*/  STL [R1+0x184], R22 ;  /* 0x0001841601007387 */ /* 0x000fe80000100800 */
[----:B----4-:R-:W-:Y:S04]  /*2540*/  STL [R1+0x794], R21 ;  /* 0x0007941501007387 */ /* 0x010fe80000100800 */
[----:B------:R-:W-:Y:S04]  /*2550*/  STL [R1+0x1c4], R17 ;  /* 0x0001c41101007387 */ /* 0x000fe80000100800 */
[----:B------:R0:W-:Y:S04]  /*2560*/  STL [R1+0x790], R16 ;  /* 0x0007901001007387 */ /* 0x0001e80000100800 */
[----:B0-----:R0:W3:Y:S01]  /*2570*/  LDG.E.U16 R16, [R10.64] ;  /* 0x000000040a107981 */ /* 0x0010e2000c1e1500 */
[----:B-1----:R-:W-:-:S02]  /*2580*/  IMAD R7, R0, 0x6e, RZ ;  /* 0x0000006e00077824 */ /* 0x002fc400078e02ff */
[----:B------:R-:W-:-:S03]  /*2590*/  IMAD R5, R0, 0x37, RZ ;  /* 0x0000003700057824 */ /* 0x000fc600078e02ff */
[-C--:B------:R-:W-:Y:S01]  /*25a0*/  IADD3 R4, P0, R7, R2.reuse, RZ ;  /* 0x0000000207047210 */ /* 0x080fe20007f1e0ff */
[C---:B------:R-:W-:Y:S02]  /*25b0*/  IMAD R9, R0.reuse, 0xdc, RZ ;  /* 0x000000dc00097824 */ /* 0x040fe400078e02ff */
[C---:B------:R-:W-:Y:S01]  /*25c0*/  IMAD R12, R0.reuse, 0x1b8, RZ ;  /* 0x000001b8000c7824 */ /* 0x040fe200078e02ff */
[-C--:B------:R-:W-:Y:S01]  /*25d0*/  LEA.HI.X.SX32 R5, R5, R3.reuse, 0x1, P0 ;  /* 0x0000000305057211 */ /* 0x080fe200000f0eff */
[----:B------:R-:W-:Y:S01]  /*25e0*/  IMAD R13, R0, 0x370, RZ ;  /* 0x00000370000d7824 */ /* 0x000fe200078e02ff */
[-C--:B------:R-:W-:Y:S02]  /*25f0*/  IADD3 R6, P1, R9, R2.reuse, RZ ;  /* 0x0000000209067210 */ /* 0x080fe40007f3e0ff */
[----:B------:R-:W-:Y:S01]  /*2600*/  IADD3 R8, P2, R12, R2, RZ ;  /* 0x000000020c087210 */ /* 0x000fe20007f5e0ff */
[----:B------:R1:W4:Y:S01]  /*2610*/  LDG.E.U16 R14, [R4.64] ;  /* 0x00000004040e7981 */ /* 0x000322000c1e1500 */
[----:B------:R-:W-:-:S02]  /*2620*/  LEA.HI.X.SX32 R7, R7, R3, 0x1, P1 ;  /* 0x0000000307077211 */ /* 0x000fc400008f0eff */
[----:B0-----:R-:W-:Y:S02]  /*2630*/  IADD3 R10, P0, R13, R2, RZ ;  /* 0x000000020d0a7210 */ /* 0x001fe40007f1e0ff */
[-C--:B------:R-:W-:Y:S01]  /*2640*/  LEA.HI.X.SX32 R9, R9, R3.reuse, 0x1, P2 ;  /* 0x0000000309097211 */ /* 0x080fe200010f0eff */
[----:B------:R0:W4:Y:S01]  /*2650*/  LDG.E.U16 R22, [R6.64] ;  /* 0x0000000406167981 */ /* 0x000122000c1e1500 */
[----:B------:R-:W-:Y:S01]  /*2660*/  LEA.HI.X.SX32 R11, R12, R3, 0x1, P0 ;  /* 0x000000030c0b7211 */ /* 0x000fe200000f0eff */
[C---:B-1----:R-:W-:Y:S02]  /*2670*/  IMAD R4, R0.reuse, 0x3fe, RZ ;  /* 0x000003fe00047824 */ /* 0x042fe400078e02ff */
[----:B------:R1:W4:Y:S04]  /*2680*/  LDG.E.U16 R21, [R8.64] ;  /* 0x0000000408157981 */ /* 0x000328000c1e1500 */
[----:B------:R1:W4:Y:S01]  /*2690*/  LDG.E.U16 R17, [R10.64] ;  /* 0x000000040a117981 */ /* 0x000322000c1e1500 */
[----:B0-----:R-:W-:-:S02]  /*26a0*/  IMAD R6, R0, 0x1ff, RZ ;  /* 0x000001ff00067824 */ /* 0x001fc400078e02ff */
[C---:B------:R-:W-:Y:S01]  /*26b0*/  IMAD R7, R0.reuse, 0xe, RZ ;  /* 0x0000000e00077824 */ /* 0x040fe200078e02ff */
[----:B------:R-:W-:Y:S01]  /*26c0*/  STL [R1+0x174], R23 ;  /* 0x0001741701007387 */ /* 0x000fe20000100800 */
[----:B------:R-:W-:Y:S01]  /*26d0*/  IMAD R5, R0, 0x1c, RZ ;  /* 0x0000001c00057824 */ /* 0x000fe200078e02ff */
[----:B-1----:R-:W-:Y:S01]  /*26e0*/  IADD3 R10, P1, R4, R2, RZ ;  /* 0x00000002040a7210 */ /* 0x002fe20007f3e0ff */
[----:B------:R-:W-:-:S03]  /*26f0*/  IMAD R9, R0, 0x7, RZ ;  /* 0x0000000700097824 */ /* 0x000fc600078e02ff */
[-C--:B------:R-:W-:Y:S01]  /*2700*/  LEA.HI.X.SX32 R11, R6, R3.reuse, 0x1, P1 ;  /* 0x00000003060b7211 */ /* 0x080fe200008f0eff */
[C---:B------:R-:W-:Y:S01]  /*2710*/  IMAD R12, R0.reuse, 0x38, RZ ;  /* 0x00000038000c7824 */ /* 0x040fe200078e02ff */
[-C--:B------:R-:W-:Y:S01]  /*2720*/  IADD3 R8, P0, R7, R2.reuse, RZ ;  /* 0x0000000207087210 */ /* 0x080fe20007f1e0ff */
[----:B------:R-:W-:Y:S01]  /*2730*/  IMAD R13, R0, 0x70, RZ ;  /* 0x00000070000d7824 */ /* 0x000fe200078e02ff */
[-C--:B------:R-:W-:Y:S02]  /*2740*/  IADD3 R6, P1, R5, R2.reuse, RZ ;  /* 0x0000000205067210 */ /* 0x080fe40007f3e0ff */
[----:B------:R-:W-:Y:S02]  /*2750*/  IADD3 R4, P2, R12, R2, RZ ;  /* 0x000000020c047210 */ /* 0x000fe40007f5e0ff */
[-C--:B------:R-:W-:Y:S02]  /*2760*/  LEA.HI.X.SX32 R9, R9, R3.reuse, 0x1, P0 ;  /* 0x0000000309097211 */ /* 0x080fe400000f0eff */
[----:B------:R-:W-:-:S02]  /*2770*/  LEA.HI.X.SX32 R7, R7, R3, 0x1, P1 ;  /* 0x0000000307077211 */ /* 0x000fc400008f0eff */
[----:B------:R-:W-:Y:S01]  /*2780*/  LEA.HI.X.SX32 R5, R5, R3, 0x1, P2 ;  /* 0x0000000305057211 */ /* 0x000fe200010f0eff */
[----:B--2---:R0:W-:Y:S04]  /*2790*/  STL [R1+0x70c], R20 ;  /* 0x00070c1401007387 */ /* 0x0041e80000100800 */
[----:B0-----:R0:W2:Y:S04]  /*27a0*/  LDG.E.U16 R20, [R8.64] ;  /* 0x0000000408147981 */ /* 0x0010a8000c1e1500 */
[----:B------:R1:W-:Y:S04]  /*27b0*/  STL [R1+0x78c], R19 ;  /* 0x00078c1301007387 */ /* 0x0003e80000100800 */
[----:B------:R0:W-:Y:S04]  /*27c0*/  STL [R1+0x788], R18 ;  /* 0x0007881201007387 */ /* 0x0001e80000100800 */
[----:B-1----:R1:W2:Y:S04]  /*27d0*/  LDG.E.U16 R19, [R6.64] ;  /* 0x0000000406137981 */ /* 0x0022a8000c1e1500 */
[----:B0-----:R0:W2:Y:S04]  /*27e0*/  LDG.E.U16 R18, [R4.64] ;  /* 0x0000000404127981 */ /* 0x0010a8000c1e1500 */
[----:B------:R0:W-:Y:S04]  /*27f0*/  STL [R1+0x1b8], R15 ;  /* 0x0001b80f01007387 */ /* 0x0001e80000100800 */
[----:B0-----:R0:W2:Y:S02]  /*2800*/  LDG.E.U16 R15, [R10.64] ;  /* 0x000000040a0f7981 */ /* 0x0010a4000c1e1500 */
[----:B0-----:R-:W-:-:S04]  /*2810*/  IADD3 R10, P0, R13, R2, RZ ;  /* 0x000000020d0a7210 */ /* 0x001fc80007f1e0ff */
[----:B------:R-:W-:Y:S01]  /*2820*/  LEA.HI.X.SX32 R11, R12, R3, 0x1, P0 ;  /* 0x000000030c0b7211 */ /* 0x000fe200000f0eff */
[----:B---3--:R0:W-:Y:S04]  /*2830*/  STL [R1+0x170], R16 ;  /* 0x0001701001007387 */ /* 0x0081e80000100800 */
[----:B0-----:R0:W3:Y:S01]  /*2840*/  LDG.E.U16 R16, [R10.64] ;  /* 0x000000040a107981 */ /* 0x0010e2000c1e1500 */
[C---:B-1----:R-:W-:Y:S02]  /*2850*/  IMAD R7, R0.reuse, 0xe0, RZ ;  /* 0x000000e000077824 */ /* 0x042fe400078e02ff */
[C---:B------:R-:W-:Y:S02]  /*2860*/  IMAD R9, R0.reuse, 0x1c0, RZ ;  /* 0x000001c000097824 */ /* 0x040fe400078e02ff */
[C---:B------:R-:W-:Y:S01]  /*2870*/  IMAD R8, R0.reuse, 0x380, RZ ;  /* 0x0000038000087824 */ /* 0x040fe200078e02ff */
[-C--:B------:R-:W-:Y:S01]  /*2880*/  IADD3 R4, P0, R7, R2.reuse, RZ ;  /* 0x0000000207047210 */ /* 0x080fe20007f1e0ff */
[----:B------:R-:W-:Y:S01]  /*2890*/  IMAD R12, R0, 0x72, RZ ;  /* 0x00000072000c7824 */ /* 0x000fe200078e02ff */
[----:B----4-:R1:W-:Y:S01]  /*28a0*/  STL [R1+0x784], R14 ;  /* 0x0007840e01007387 */ /* 0x0103e20000100800 */
[----:B0-----:R-:W-:-:S02]  /*28b0*/  IADD3 R10, P1, R9, R2, RZ ;  /* 0x00000002090a7210 */ /* 0x001fc40007f3e0ff */
[-C--:B------:R-:W-:Y:S02]  /*28c0*/  IADD3 R8, P2, R8, R2.reuse, RZ ;  /* 0x0000000208087210 */ /* 0x080fe40007f5e0ff */
[-C--:B------:R-:W-:Y:S01]  /*28d0*/  LEA.HI.X.SX32 R5, R13, R3.reuse, 0x1, P0 ;  /* 0x000000030d057211 */ /* 0x080fe200000f0eff */
[----:B------:R-:W-:Y:S01]  /*28e0*/  IMAD R13, R0, 0xe4, RZ ;  /* 0x000000e4000d7824 */ /* 0x000fe200078e02ff */
[-C--:B------:R-:W-:Y:S01]  /*28f0*/  IADD3 R6, P0, R12, R2.reuse, RZ ;  /* 0x000000020c067210 */ /* 0x080fe20007f1e0ff */
[----:B-1----:R-:W-:Y:S01]  /*2900*/  IMAD R14, R0, 0x39, RZ ;  /* 0x00000039000e7824 */ /* 0x002fe200078e02ff */
[-C--:B------:R-:W-:Y:S01]  /*2910*/  LEA.HI.X.SX32 R11, R7, R3.reuse, 0x1, P1 ;  /* 0x00000003070b7211 */ /* 0x080fe200008f0eff */
[----:B------:R0:W3:Y:S01]  /*2920*/  LDG.E.U16 R25, [R4.64] ;  /* 0x0000000404197981 */ /* 0x0000e2000c1e1500 */
[-C--:B------:R-:W-:Y:S02]  /*2930*/  LEA.HI.X.SX32 R9, R9, R3.reuse, 0x1, P2 ;  /* 0x0000000309097211 */ /* 0x080fe400010f0eff */
[----:B------:R-:W-:Y:S01]  /*2940*/  LEA.HI.X.SX32 R7, R14, R3, 0x1, P0 ;  /* 0x000000030e077211 */ /* 0x000fe200000f0eff */
[----:B------:R1:W-:Y:S04]  /*2950*/  STL [R1+0x780], R22 ;  /* 0x0007801601007387 */ /* 0x0003e80000100800 */
[----:B------:R1:W3:Y:S01]  /*2960*/  LDG.E.U16 R24, [R10.64] ;  /* 0x000000040a187981 */ /* 0x0002e2000c1e1500 */
[----:B0-----:R-:W-:-:S03]  /*2970*/  IADD3 R4, P1, R13, R2, RZ ;  /* 0x000000020d047210 */ /* 0x001fc60007f3e0ff */
[----:B------:R0:W-:Y:S01]  /*2980*/  STL [R1+0x77c], R21 ;  /* 0x00077c1501007387 */ /* 0x0001e20000100800 */
[----:B------:R-:W-:-:S03]  /*2990*/  LEA.HI.X.SX32 R5, R12, R3, 0x1, P1 ;  /* 0x000000030c057211 */ /* 0x000fc600008f0eff */
[----:B-1----:R1:W3:Y:S04]  /*29a0*/  LDG.E.U16 R22, [R8.64] ;  /* 0x0000000408167981 */ /* 0x0022e8000c1e1500 */
[----:B0-----:R0:W3:Y:S01]  /*29b0*/  LDG.E.U16 R21, [R6.64] ;  /* 0x0000000406157981 */ /* 0x0010e2000c1e1500 */
[----:B------:R-:W-:-:S03]  /*29c0*/  IMAD R10, R0, 0x390, RZ ;  /* 0x00000390000a7824 */ /* 0x000fc600078e02ff */
[----:B------:R1:W-:Y:S01]  /*29d0*/  STL [R1+0x168], R17 ;  /* 0x0001681101007387 */ /* 0x0003e20000100800 */
[----:B0-----:R-:W-:-:S03]  /*29e0*/  IMAD R7, R0, 0x1c8, RZ ;  /* 0x000001c800077824 */ /* 0x001fc600078e02ff */
[----:B-1----:R0:W3:Y:S01]  /*29f0*/  LDG.E.U16 R17, [R4.64] ;  /* 0x0000000404117981 */ /* 0x0020e2000c1e1500 */
[----:B------:R-:W-:Y:S01]  /*2a00*/  IMAD R9, R0, 0x3a, RZ ;  /* 0x0000003a00097824 */ /* 0x000fe200078e02ff */
[-C--:B------:R-:W-:Y:S01]  /*2a10*/  IADD3 R10, P2, R10, R2.reuse, RZ ;  /* 0x000000020a0a7210 */ /* 0x080fe20007f5e0ff */
[C---:B------:R-:W-:Y:S02]  /*2a20*/  IMAD R12, R0.reuse, 0x74, RZ ;  /* 0x00000074000c7824 */ /* 0x040fe400078e02ff */
[----:B------:R-:W-:Y:S01]  /*2a30*/  IMAD R14, R0, 0xe8, RZ ;  /* 0x000000e8000e7824 */ /* 0x000fe200078e02ff */
[----:B0-----:R-:W-:-:S04]  /*2a40*/  IADD3 R4, P0, R7, R2, RZ ;  /* 0x0000000207047210 */ /* 0x001fc80007f1e0ff */
[-C--:B------:R-:W-:Y:S02]  /*2a50*/  LEA.HI.X.SX32 R5, R13, R3.reuse, 0x1, P0 ;  /* 0x000000030d057211 */ /* 0x080fe400000f0eff */
[-C--:B------:R-:W-:Y:S02]  /*2a60*/  IADD3 R6, P0, R9, R2.reuse, RZ ;  /* 0x0000000209067210 */ /* 0x080fe40007f1e0ff */
[-C--:B------:R-:W-:Y:S01]  /*2a70*/  IADD3 R8, P1, R12, R2.reuse, RZ ;  /* 0x000000020c087210 */ /* 0x080fe20007f3e0ff */
[----:B------:R0:W3:Y:S01]  /*2a80*/  LDG.E.U16 R23, [R4.64] ;  /* 0x0000000404177981 */ /* 0x0000e2000c1e1500 */
[-C--:B------:R-:W-:Y:S02]  /*2a90*/  LEA.HI.X.SX32 R11, R7, R3.reuse, 0x1, P2 ;  /* 0x00000003070b7211 */ /* 0x080fe400010f0eff */
[----:B------:R-:W-:Y:S02]  /*2aa0*/  LEA.HI.X.SX32 R9, R9, R3, 0x1, P1 ;  /* 0x0000000309097211 */ /* 0x000fe400008f0eff */
[----:B0-----:R-:W-:-:S04]  /*2ab0*/  IADD3 R4, P2, R14, R2, RZ ;  /* 0x000000020e047210 */ /* 0x001fc80007f5e0ff */
[-C--:B------:R-:W-:Y:S01]  /*2ac0*/  LEA.HI.X.SX32 R5, R12, R3.reuse, 0x1, P2 ;  /* 0x000000030c057211 */ /* 0x080fe200010f0eff */
[----:B--2---:R0:W-:Y:S02]  /*2ad0*/  STL [R1+0x778], R15 ;  /* 0x0007780f01007387 */ /* 0x0041e40000100800 */
[C---:B0-----:R-:W-:Y:S02]  /*2ae0*/  IMAD R15, R0.reuse, 0x1d, RZ ;  /* 0x0000001d000f7824 */ /* 0x041fe400078e02ff */
[----:B------:R0:W-:Y:S03]  /*2af0*/  STL [R1+0x774], R20 ;  /* 0x0007741401007387 */ /* 0x0001e60000100800 */
[----:B------:R-:W-:Y:S01]  /*2b00*/  LEA.HI.X.SX32 R7, R15, R3, 0x1, P0 ;  /* 0x000000030f077211 */ /* 0x000fe200000f0eff */
[----:B------:R1:W-:Y:S04]  /*2b10*/  STL [R1+0x770], R19 ;  /* 0x0007701301007387 */ /* 0x0003e80000100800 */
[----:B------:R2:W-:Y:S04]  /*2b20*/  STL [R1+0x768], R18 ;  /* 0x0007681201007387 */ /* 0x0005e80000100800 */
[----:B0-----:R0:W4:Y:S04]  /*2b30*/  LDG.E.U16 R20, [R10.64] ;  /* 0x000000040a147981 */ /* 0x001128000c1e1500 */
[----:B-1----:R1:W4:Y:S04]  /*2b40*/  LDG.E.U16 R19, [R6.64] ;  /* 0x0000000406137981 */ /* 0x002328000c1e1500 */
[----:B--2---:R2:W4:Y:S04]  /*2b50*/  LDG.E.U16 R18, [R8.64] ;  /* 0x0000000408127981 */ /* 0x004528000c1e1500 */
[----:B---3--:R3:W-:Y:S04]  /*2b60*/  STL [R1+0x1ac], R16 ;  /* 0x0001ac1001007387 */ /* 0x0087e80000100800 */
[----:B---3--:R3:W4:Y:S01]  /*2b70*/  LDG.E.U16 R16, [R4.64] ;  /* 0x0000000404107981 */ /* 0x008722000c1e1500 */
[----:B-1----:R-:W-:-:S02]  /*2b80*/  IMAD R7, R0, 0x1d0, RZ ;  /* 0x000001d000077824 */ /* 0x002fc400078e02ff */
[----:B0-----:R-:W-:-:S03]  /*2b90*/  IMAD R10, R0, 0x3a0, RZ ;  /* 0x000003a0000a7824 */ /* 0x001fc600078e02ff */
[CC--:B--2---:R-:W-:Y:S01]  /*2ba0*/  IADD3 R8, P0, R7.reuse, R2.reuse, RZ ;  /* 0x0000000207087210 */ /* 0x0c4fe20007f1e0ff */
[----:B------:R-:W-:Y:S01]  /*2bb0*/  IMAD R12, R0, 0x76, RZ ;  /* 0x00000076000c7824 */ /* 0x000fe200078e02ff */
[-C--:B------:R-:W-:Y:S01]  /*2bc0*/  IADD3 R10, P2, R10, R2.reuse, RZ ;  /* 0x000000020a0a7210 */ /* 0x080fe20007f5e0ff */
[----:B------:R-:W-:Y:S01]  /*2bd0*/  IMAD R13, R0, 0xec, RZ ;  /* 0x000000ec000d7824 */ /* 0x000fe200078e02ff */
[-C--:B------:R-:W-:Y:S01]  /*2be0*/  LEA.HI.X.SX32 R9, R14, R3.reuse, 0x1, P0 ;  /* 0x000000030e097211 */ /* 0x080fe200000f0eff */
[C---:B------:R-:W-:Y:S01]  /*2bf0*/  IMAD R14, R0.reuse, 0x1d8, RZ ;  /* 0x000001d8000e7824 */ /* 0x040fe200078e02ff */
[-C--:B------:R-:W-:Y:S01]  /*2c00*/  LEA.HI.X.SX32 R11, R7, R3.reuse, 0x1, P2 ;  /* 0x00000003070b7211 */ /* 0x080fe200010f0eff */
[----:B---3--:R-:W-:Y:S01]  /*2c10*/  IMAD R5, R0, 0x3b, RZ ;  /* 0x0000003b00057824 */ /* 0x008fe200078e02ff */
[----:B------:R-:W-:Y:S01]  /*2c20*/  STL [R1+0x1a8], R25 ;  /* 0x0001a81901007387 */ /* 0x000fe20000100800 */
[-C--:B------:R-:W-:Y:S02]  /*2c30*/  IADD3 R4, P0, R12, R2.reuse, RZ ;  /* 0x000000020c047210 */ /* 0x080fe40007f1e0ff */
[----:B------:R-:W-:Y:S01]  /*2c40*/  IADD3 R6, P1, R13, R2, RZ ;  /* 0x000000020d067210 */ /* 0x000fe20007f3e0ff */
[----:B------:R0:W-:Y:S01]  /*2c50*/  STL [R1+0x19c], R24 ;  /* 0x00019c1801007387 */ /* 0x0001e20000100800 */
[----:B------:R-:W-:-:S02]  /*2c60*/  LEA.HI.X.SX32 R5, R5, R3, 0x1, P0 ;  /* 0x0000000305057211 */ /* 0x000fc400000f0eff */
[----:B------:R-:W-:Y:S01]  /*2c70*/  LEA.HI.X.SX32 R7, R12, R3, 0x1, P1 ;  /* 0x000000030c077211 */ /* 0x000fe200008f0eff */
[----:B------:R1:W-:Y:S04]  /*2c80*/  STL [R1+0x164], R22 ;  /* 0x0001641601007387 */ /* 0x0003e80000100800 */
[----:B0-----:R0:W2:Y:S04]  /*2c90*/  LDG.E.U16 R24, [R8.64] ;  /* 0x0000000408187981 */ /* 0x0010a8000c1e1500 */
[----:B-1----:R1:W2:Y:S01]  /*2ca0*/  LDG.E.U16 R22, [R10.64] ;  /* 0x000000040a167981 */ /* 0x0022a2000c1e1500 */
[----:B0-----:R-:W-:-:S03]  /*2cb0*/  IADD3 R8, P2, R14, R2, RZ ;  /* 0x000000020e087210 */ /* 0x001fc60007f5e0ff */
[----:B------:R0:W-:Y:S01]  /*2cc0*/  STL [R1+0x1a0], R21 ;  /* 0x0001a01501007387 */ /* 0x0001e20000100800 */
[----:B------:R-:W-:Y:S01]  /*2cd0*/  LEA.HI.X.SX32 R9, R13, R3, 0x1, P2 ;  /* 0x000000030d097211 */ /* 0x000fe200010f0eff */
[----:B-1----:R-:W-:Y:S02]  /*2ce0*/  IMAD R10, R0, 0x3b0, RZ ;  /* 0x000003b0000a7824 */ /* 0x002fe400078e02ff */
[----:B------:R1:W-:Y:S04]  /*2cf0*/  STL [R1+0x1a4], R17 ;  /* 0x0001a41101007387 */ /* 0x0003e80000100800 */
[----:B0-----:R0:W2:Y:S01]  /*2d00*/  LDG.E.U16 R21, [R4.64] ;  /* 0x0000000404157981 */ /* 0x0010a2000c1e1500 */
[----:B------:R-:W-:-:S03]  /*2d10*/  IADD3 R10, P1, R10, R2, RZ ;  /* 0x000000020a0a7210 */ /* 0x000fc60007f3e0ff */
[----:B------:R0:W2:Y:S04]  /*2d20*/  LDG.E.U16 R15, [R8.64] ;  /* 0x00000004080f7981 */ /* 0x0000a8000c1e1500 */
[----:B-1----:R1:W2:Y:S01]  /*2d30*/  LDG.E.U16 R17, [R6.64] ;  /* 0x0000000406117981 */ /* 0x0022a2000c1e1500 */
[----:B------:R-:W-:Y:S01]  /*2d40*/  IMAD R12, R0, 0x78, RZ ;  /* 0x00000078000c7824 */ /* 0x000fe200078e02ff */
[----:B------:R-:W-:Y:S01]  /*2d50*/  LEA.HI.X.SX32 R11, R14, R3, 0x1, P1 ;  /* 0x000000030e0b7211 */ /* 0x000fe200008f0eff */
[C---:B0-----:R-:W-:Y:S02]  /*2d60*/  IMAD R5, R0.reuse, 0xf, RZ ;  /* 0x0000000f00057824 */ /* 0x041fe400078e02ff */
[C---:B------:R-:W-:Y:S02]  /*2d70*/  IMAD R9, R0.reuse, 0x3c, RZ ;  /* 0x0000003c00097824 */ /* 0x040fe400078e02ff */
[----:B-1----:R-:W-:-:S02]  /*2d80*/  IMAD R7, R0, 0x1e, RZ ;  /* 0x0000001e00077824 */ /* 0x002fc400078e02ff */
[----:B------:R-:W-:-:S03]  /*2d90*/  IMAD R13, R0, 0xf0, RZ ;  /* 0x000000f0000d7824 */ /* 0x000fc600078e02ff */
[-C--:B------:R-:W-:Y:S01]  /*2da0*/  IADD3 R4, P0, R7, R2.reuse, RZ ;  /* 0x0000000207047210 */ /* 0x080fe20007f1e0ff */
[----:B------:R0:W-:Y:S01]  /*2db0*/  STL [R1+0x764], R23 ;  /* 0x0007641701007387 */ /* 0x0001e20000100800 */
[-C--:B------:R-:W-:Y:S02]  /*2dc0*/  IADD3 R6, P1, R9, R2.reuse, RZ ;  /* 0x0000000209067210 */ /* 0x080fe40007f3e0ff */
[----:B------:R-:W-:Y:S02]  /*2dd0*/  IADD3 R8, P2, R12, R2, RZ ;  /* 0x000000020c087210 */ /* 0x000fe40007f5e0ff */
[-C--:B------:R-:W-:Y:S02]  /*2de0*/  LEA.HI.X.SX32 R5, R5, R3.reuse, 0x1, P0 ;  /* 0x0000000305057211 */ /* 0x080fe400000f0eff */
[-C--:B------:R-:W-:Y:S01]  /*2df0*/  LEA.HI.X.SX32 R7, R7, R3.reuse, 0x1, P1 ;  /* 0x0000000307077211 */ /* 0x080fe200008f0eff */
[----:B0-----:R0:W2:Y:S01]  /*2e00*/  LDG.E.U16 R23, [R10.64] ;  /* 0x000000040a177981 */ /* 0x0010a2000c1e1500 */
[----:B------:R-:W-:-:S02]  /*2e10*/  LEA.HI.X.SX32 R9, R9, R3, 0x1, P2 ;  /* 0x0000000309097211 */ /* 0x000fc400010f0eff */
[----:B0-----:R-:W-:-:S04]  /*2e20*/  IADD3 R10, P0, R13, R2, RZ ;  /* 0x000000020d0a7210 */ /* 0x001fc80007f1e0ff */
[----:B------:R-:W-:Y:S01]  /*2e30*/  LEA.HI.X.SX32 R11, R12, R3, 0x1, P0 ;  /* 0x000000030c0b7211 */ /* 0x000fe200000f0eff */
[----:B----4-:R0:W-:Y:S04]  /*2e40*/  STL [R1+0xfc], R20 ;  /* 0x0000fc1401007387 */ /* 0x0101e80000100800 */
[----:B------:R1:W-:Y:S04]  /*2e50*/  STL [R1+0x760], R19 ;  /* 0x0007601301007387 */ /* 0x0003e80000100800 */
[----:B------:R4:W-:Y:S04]  /*2e60*/  STL [R1+0x194], R18 ;  /* 0x0001941201007387 */ /* 0x0009e80000100800 */
[----:B0-----:R0:W3:Y:S04]  /*2e70*/  LDG.E.U16 R20, [R4.64] ;  /* 0x0000000404147981 */ /* 0x0010e8000c1e1500 */
[----:B-1----:R1:W3:Y:S04]  /*2e80*/  LDG.E.U16 R19, [R6.64] ;  /* 0x0000000406137981 */ /* 0x0022e8000c1e1500 */
[----:B----4-:R4:W3:Y:S04]  /*2e90*/  LDG.E.U16 R18, [R8.64] ;  /* 0x0000000408127981 */ /* 0x0108e8000c1e1500 */
[----:B------:R0:W-:Y:S04]  /*2ea0*/  STL [R1+0x75c], R16 ;  /* 0x00075c1001007387 */ /* 0x0001e80000100800 */
[----:B0-----:R0:W3:Y:S01]  /*2eb0*/  LDG.E.U16 R16, [R10.64] ;  /* 0x000000040a107981 */ /* 0x0010e2000c1e1500 */
[----:B-1----:R-:W-:-:S02]  /*2ec0*/  IMAD R7, R0, 0x1e0, RZ ;  /* 0x000001e000077824 */ /* 0x002fc400078e02ff */
[----:B----4-:R-:W-:-:S03]  /*2ed0*/  IMAD R9, R0, 0x7a, RZ ;  /* 0x0000007a00097824 */ /* 0x010fc600078e02ff */
[----:B------:R-:W-:Y:S01]  /*2ee0*/  IADD3 R4, P0, R7, R2, RZ ;  /* 0x0000000207047210 */ /* 0x000fe20007f1e0ff */
[----:B0-----:R-:W-:-:S03]  /*2ef0*/  IMAD R10, R0, 0x3c0, RZ ;  /* 0x000003c0000a7824 */ /* 0x001fc600078e02ff */
[-C--:B------:R-:W-:Y:S01]  /*2f00*/  LEA.HI.X.SX32 R5, R13, R3.reuse, 0x1, P0 ;  /* 0x000000030d057211 */ /* 0x080fe200000f0eff */
[C---:B------:R-:W-:Y:S02]  /*2f10*/  IMAD R12, R0.reuse, 0xf4, RZ ;  /* 0x000000f4000c7824 */ /* 0x040fe400078e02ff */
[----:B------:R-:W-:Y:S01]  /*2f20*/  IMAD R13, R0, 0x1e8, RZ ;  /* 0x000001e8000d7824 */ /* 0x000fe200078e02ff */
[-C--:B------:R-:W-:Y:S01]  /*2f30*/  IADD3 R10, P2, R10, R2.reuse, RZ ;  /* 0x000000020a0a7210 */ /* 0x080fe20007f5e0ff */
[----:B------:R-:W-:Y:S01]  /*2f40*/  IMAD R14, R0, 0x3d, RZ ;  /* 0x0000003d000e7824 */ /* 0x000fe200078e02ff */
[-C--:B------:R-:W-:Y:S01]  /*2f50*/  IADD3 R6, P0, R9, R2.reuse, RZ ;  /* 0x0000000209067210 */ /* 0x080fe20007f1e0ff */
[----:B--2---:R-:W-:Y:S01]  /*2f60*/  STL [R1+0x18c], R24 ;  /* 0x00018c1801007387 */ /* 0x004fe20000100800 */
[----:B------:R-:W-:Y:S02]  /*2f70*/  IADD3 R8, P1, R12, R2, RZ ;  /* 0x000000020c087210 */ /* 0x000fe40007f3e0ff */
[-C--:B------:R-:W-:Y:S01]  /*2f80*/  LEA.HI.X.SX32 R11, R7, R3.reuse, 0x1, P2 ;  /* 0x00000003070b7211 */ /* 0x080fe200010f0eff */
[----:B------:R0:W-:Y:S01]  /*2f90*/  STL [R1+0xf4], R22 ;  /* 0x0000f41601007387 */ /* 0x0001e20000100800 */
[----:B------:R-:W-:-:S02]  /*2fa0*/  LEA.HI.X.SX32 R7, R14, R3, 0x1, P0 ;  /* 0x000000030e077211 */ /* 0x000fc400000f0eff */
[----:B------:R-:W-:Y:S01]  /*2fb0*/  LEA.HI.X.SX32 R9, R9, R3, 0x1, P1 ;  /* 0x0000000309097211 */ /* 0x000fe200008f0eff */
[----:B------:R-:W-:Y:S01]  /*2fc0*/  IMAD R28, R0, 0x3d0, RZ ;  /* 0x000003d0001c7824 */ /* 0x000fe200078e02ff */
[----:B0-----:R0:W2:Y:S04]  /*2fd0*/  LDG.E.U16 R22, [R4.64] ;  /* 0x0000000404167981 */ /* 0x0010a8000c1e1500 */
[----:B------:R1:W-:Y:S01]  /*2fe0*/  STL [R1+0x6f0], R21 ;  /* 0x0006f01501007387 */ /* 0x0003e20000100800 */
[----:B0-----:R-:W-:-:S03]  /*2ff0*/  IADD3 R4, P2, R13, R2, RZ ;  /* 0x000000020d047210 */ /* 0x001fc60007f5e0ff */
[----:B------:R0:W-:Y:S01]  /*3000*/  STL [R1+0x758], R17 ;  /* 0x0007581101007387 */ /* 0x0001e20000100800 */
[----:B------:R-:W-:-:S03]  /*3010*/  LEA.HI.X.SX32 R5, R12, R3, 0x1, P2 ;  /* 0x000000030c057211 */ /* 0x000fc600010f0eff */
[----:B-1----:R1:W2:Y:S01]  /*3020*/  LDG.E.U16 R21, [R10.64] ;  /* 0x000000040a157981 */ /* 0x0022a2000c1e1500 */
[----:B------:R-:W-:-:S03]  /*3030*/  IADD3 R28, P1, R28, R2, RZ ;  /* 0x000000021c1c7210 */ /* 0x000fc60007f3e0ff */
[----:B------:R1:W-:Y:S04]  /*3040*/  STL [R1+0x754], R15 ;  /* 0x0007540f01007387 */ /* 0x0003e80000100800 */
[----:B0-----:R0:W2:Y:S01]  /*3050*/  LDG.E.U16 R17, [R6.64] ;  /* 0x0000000406117981 */ /* 0x0010a2000c1e1500 */
[----:B------:R-:W-:-:S03]  /*3060*/  IMAD R12, R0, 0x1f0, RZ ;  /* 0x000001f0000c7824 */ /* 0x000fc600078e02ff */
[----:B------:R0:W2:Y:S01]  /*3070*/  LDG.E.U16 R14, [R4.64] ;  /* 0x00000004040e7981 */ /* 0x0000a2000c1e1500 */
[----:B-1----:R-:W-:-:S03]  /*3080*/  IMAD R11, R0, 0xf8, RZ ;  /* 0x000000f8000b7824 */ /* 0x002fc600078e02ff */
[----:B------:R1:W2:Y:S01]  /*3090*/  LDG.E.U16 R15, [R8.64] ;  /* 0x00000004080f7981 */ /* 0x0002a2000c1e1500 */
[C---:B0-----:R-:W-:Y:S01]  /*30a0*/  IMAD R7, R0.reuse, 0x3e, RZ ;  /* 0x0000003e00077824 */ /* 0x041fe200078e02ff */
[----:B------:R-:W-:Y:S01]  /*30b0*/  LEA.HI.X.SX32 R29, R13, R3, 0x1, P1 ;  /* 0x000000030d1d7211 */ /* 0x000fe200008f0eff */
[----:B------:R-:W-:-:S03]  /*30c0*/  IMAD R5, R0, 0x1f, RZ ;  /* 0x0000001f00057824 */ /* 0x000fc600078e02ff */
[-C--:B------:R-:W-:Y:S01]  /*30d0*/  IADD3 R4, P0, R7, R2.reuse, RZ ;  /* 0x0000000207047210 */ /* 0x080fe20007f1e0ff */
[C---:B-1----:R-:W-:Y:S01]  /*30e0*/  IMAD R9, R0.reuse, 0x7c, RZ ;  /* 0x0000007c00097824 */ /* 0x042fe200078e02ff */
[-C--:B------:R-:W-:Y:S01]  /*30f0*/  IADD3 R8, P2, R11, R2.reuse, RZ ;  /* 0x000000020b087210 */ /* 0x080fe20007f5e0ff */
[----:B------:R-:W-:Y:S01]  /*3100*/  STL [R1+0xec], R23 ;  /* 0x0000ec1701007387 */ /* 0x000fe20000100800 */
[-C--:B------:R-:W-:Y:S02]  /*3110*/  LEA.HI.X.SX32 R5, R5, R3.reuse, 0x1, P0 ;  /* 0x0000000305057211 */ /* 0x080fe400000f0eff */
[-C--:B------:R-:W-:Y:S01]  /*3120*/  IADD3 R6, P1, R9, R2.reuse, RZ ;  /* 0x0000000209067210 */ /* 0x080fe20007f3e0ff */
[----:B------:R-:W-:Y:S01]  /*3130*/  IMAD R13, R0, 0x1f8, RZ ;  /* 0x000001f8000d7824 */ /* 0x000fe200078e02ff */
[----:B------:R-:W-:Y:S01]  /*3140*/  IADD3 R10, P0, R12, R2, RZ ;  /* 0x000000020c0a7210 */ /* 0x000fe20007f1e0ff */
[----:B------:R0:W2:Y:S01]  /*3150*/  LDG.E.U16 R28, [R28.64] ;  /* 0x000000041c1c7981 */ /* 0x0000a2000c1e1500 */
[----:B------:R-:W-:-:S02]  /*3160*/  LEA.HI.X.SX32 R7, R7, R3, 0x1, P1 ;  /* 0x0000000307077211 */ /* 0x000fc400008f0eff */
[-C--:B------:R-:W-:Y:S02]  /*3170*/  LEA.HI.X.SX32 R9, R9, R3.reuse, 0x1, P2 ;  /* 0x0000000309097211 */ /* 0x080fe400010f0eff */
[----:B------:R-:W-:Y:S01]  /*3180*/  LEA.HI.X.SX32 R11, R11, R3, 0x1, P0 ;  /* 0x000000030b0b7211 */ /* 0x000fe200000f0eff */
[----:B---3--:R1:W-:Y:S04]  /*3190*/  STL [R1+0x750], R20 ;  /* 0x0007501401007387 */ /* 0x0083e80000100800 */
[----:B------:R3:W-:Y:S04]  /*31a0*/  STL [R1+0x74c], R19 ;  /* 0x00074c1301007387 */ /* 0x0007e80000100800 */
[----:B------:R0:W-:Y:S04]  /*31b0*/  STL [R1+0x748], R18 ;  /* 0x0007481201007387 */ /* 0x0001e80000100800 */
[----:B-1----:R1:W4:Y:S04]  /*31c0*/  LDG.E.U16 R20, [R4.64] ;  /* 0x0000000404147981 */ /* 0x002328000c1e1500 */
[----:B---3--:R3:W4:Y:S04]  /*31d0*/  LDG.E.U16 R19, [R6.64] ;  /* 0x0000000406137981 */ /* 0x008728000c1e1500 */
[----:B0-----:R0:W4:Y:S04]  /*31e0*/  LDG.E.U16 R18, [R8.64] ;  /* 0x0000000408127981 */ /* 0x001128000c1e1500 */
[----:B------:R0:W-:Y:S04]  /*31f0*/  STL [R1+0x180], R16 ;  /* 0x0001801001007387 */ /* 0x0001e80000100800 */
[----:B0-----:R0:W4:Y:S01]  /*3200*/  LDG.E.U16 R16, [R10.64] ;  /* 0x000000040a107981 */ /* 0x001122000c1e1500 */
[----:B-1----:R-:W-:-:S02]  /*3210*/  IMAD R4, R0, 0x3e0, RZ ;  /* 0x000003e000047824 */ /* 0x002fc400078e02ff */
[C---:B---3--:R-:W-:Y:S02]  /*3220*/  IMAD R7, R0.reuse, 0x7e, RZ ;  /* 0x0000007e00077824 */ /* 0x048fe400078e02ff */
[----:B------:R-:W-:Y:S01]  /*3230*/  IMAD R5, R0, 0x3f, RZ ;  /* 0x0000003f00057824 */ /* 0x000fe200078e02ff */
[-C--:B0-----:R-:W-:Y:S02]  /*3240*/  IADD3 R10, P1, R4, R2.reuse, RZ ;  /* 0x00000002040a7210 */ /* 0x081fe40007f3e0ff */
[----:B------:R-:W-:Y:S02]  /*3250*/  IADD3 R4, P0, R7, R2, RZ ;  /* 0x0000000207047210 */ /* 0x000fe40007f1e0ff */
[-C--:B------:R-:W-:Y:S01]  /*3260*/  LEA.HI.X.SX32 R11, R12, R3.reuse, 0x1, P1 ;  /* 0x000000030c0b7211 */ /* 0x080fe200008f0eff */
[C---:B------:R-:W-:Y:S01]  /*3270*/  IMAD R12, R0.reuse, 0x3f0, RZ ;  /* 0x000003f0000c7824 */ /* 0x040fe200078e02ff */
[----:B------:R-:W-:Y:S01]  /*3280*/  LEA.HI.X.SX32 R5, R5, R3, 0x1, P0 ;  /* 0x0000000305057211 */ /* 0x000fe200000f0eff */
[----:B------:R-:W-:-:S03]  /*3290*/  IMAD R9, R0, 0xfc, RZ ;  /* 0x000000fc00097824 */ /* 0x000fc600078e02ff */
[-C--:B------:R-:W-:Y:S01]  /*32a0*/  IADD3 R12, P0, R12, R2.reuse, RZ ;  /* 0x000000020c0c7210 */ /* 0x080fe20007f1e0ff */
[----:B------:R0:W2:Y:S01]  /*32b0*/  LDG.E.U16 R11, [R10.64] ;  /* 0x000000040a0b7981 */ /* 0x0000a2000c1e1500 */
[-C--:B------:R-:W-:Y:S02]  /*32c0*/  IADD3 R6, P1, R9, R2.reuse, RZ ;  /* 0x0000000209067210 */ /* 0x080fe40007f3e0ff */
[C---:B------:R-:W-:Y:S02]  /*32d0*/  IADD3 R8, P2, R13.reuse, R2, RZ ;  /* 0x000000020d087210 */ /* 0x040fe40007f5e0ff */
[-C--:B------:R-:W-:Y:S01]  /*32e0*/  LEA.HI.X.SX32 R13, R13, R3.reuse, 0x1, P0 ;  /* 0x000000030d0d7211 */ /* 0x080fe200000f0eff */
[----:B--2---:R-:W-:Y:S01]  /*32f0*/  STL [R1+0x17c], R22 ;  /* 0x00017c1601007387 */ /* 0x004fe20000100800 */
[-C--:B------:R-:W-:Y:S02]  /*3300*/  LEA.HI.X.SX32 R7, R7, R3.reuse, 0x1, P1 ;  /* 0x0000000307077211 */ /* 0x080fe400008f0eff */
[----:B------:R-:W-:Y:S01]  /*3310*/  LEA.HI.X.SX32 R9, R9, R3, 0x1, P2 ;  /* 0x0000000309097211 */ /* 0x000fe200010f0eff */
[----:B0-----:R0:W2:Y:S02]  /*3320*/  LDG.E.U16 R10, [R12.64] ;  /* 0x000000040c0a7981 */ /* 0x0010a4000c1e1500 */
[----:B0-----:R-:W-:-:S02]  /*3330*/  IMAD R12, R0, 0x202, RZ ;  /* 0x00000202000c7824 */ /* 0x001fc400078e02ff */
[----:B------:R-:W-:Y:S03]  /*3340*/  STL [R1+0xe4], R21 ;  /* 0x0000e41501007387 */ /* 0x000fe60000100800 */
[----:B------:R-:W-:Y:S01]  /*3350*/  IADD3 R12, P0, R12, R2, RZ ;  /* 0x000000020c0c7210 */ /* 0x000fe20007f1e0ff */
[----:B------:R0:W-:Y:S04]  /*3360*/  STL [R1+0x744], R17 ;  /* 0x0007441101007387 */ /* 0x0001e80000100800 */
[----:B------:R1:W-:Y:S04]  /*3370*/  STL [R1+0x178], R15 ;  /* 0x0001780f01007387 */ /* 0x0003e80000100800 */
[----:B0-----:R0:W2:Y:S04]  /*3380*/  LDG.E.U16 R17, [R4.64] ;  /* 0x0000000404117981 */ /* 0x0010a8000c1e1500 */
[----:B------:R0:W-:Y:S04]  /*3390*/  STL [R1+0x740], R14 ;  /* 0x0007400e01007387 */ /* 0x0001e80000100800 */
[----:B-1----:R1:W2:Y:S01]  /*33a0*/  LDG.E.U16 R15, [R6.64] ;  /* 0x00000004060f7981 */ /* 0x0022a2000c1e1500 */
[----:B0-----:R-:W-:-:S03]  /*33b0*/  IMAD R5, R0, 0x101, RZ ;  /* 0x0000010100057824 */ /* 0x001fc600078e02ff */
[----:B------:R0:W2:Y:S01]  /*33c0*/  LDG.E.U16 R14, [R8.64] ;  /* 0x00000004080e7981 */ /* 0x0000a2000c1e1500 */
[C---:B------:R-:W-:Y:S02]  /*33d0*/  IMAD R4, R0.reuse, 0x232, RZ ;  /* 0x0000023200047824 */ /* 0x040fe400078e02ff */
[C---:B-1----:R-:W-:Y:S01]  /*33e0*/  IMAD R6, R0.reuse, 0x222, RZ ;  /* 0x0000022200067824 */ /* 0x042fe200078e02ff */
[-C--:B------:R-:W-:Y:S01]  /*33f0*/  LEA.HI.X.SX32 R13, R5, R3.reuse, 0x1, P0 ;  /* 0x00000003050d7211 */ /* 0x080fe200000f0eff */
[C---:B0-----:R-:W-:Y:S02]  /*3400*/  IMAD R8, R0.reuse, 0x212, RZ ;  /* 0x0000021200087824 */ /* 0x041fe400078e02ff */
[----:B------:R-:W-:Y:S01]  /*3410*/  IMAD R9, R0, 0x109, RZ ;  /* 0x0000010900097824 */ /* 0x000fe200078e02ff */
[-C--:B------:R-:W-:Y:S01]  /*3420*/  IADD3 R6, P2, R6, R2.reuse, RZ ;  /* 0x0000000206067210 */ /* 0x080fe20007f5e0ff */
[----:B------:R-:W-:Y:S01]  /*3430*/  IMAD R7, R0, 0x111, RZ ;  /* 0x0000011100077824 */ /* 0x000fe200078e02ff */
[-C--:B------:R-:W-:Y:S01]  /*3440*/  IADD3 R8, P1, R8, R2.reuse, RZ ;  /* 0x0000000208087210 */ /* 0x080fe20007f3e0ff */
[----:B------:R-:W-:Y:S01]  /*3450*/  IMAD R5, R0, 0x119, RZ ;  /* 0x0000011900057824 */ /* 0x000fe200078e02ff */
[----:B------:R-:W-:Y:S01]  /*3460*/  IADD3 R4, P0, R4, R2, RZ ;  /* 0x0000000204047210 */ /* 0x000fe20007f1e0ff */
[----:B------:R0:W2:Y:S01]  /*3470*/  LDG.E.U16 R21, [R12.64] ;  /* 0x000000040c157981 */ /* 0x0000a2000c1e1500 */
[----:B------:R-:W-:-:S02]  /*3480*/  LEA.HI.X.SX32 R9, R9, R3, 0x1, P1 ;  /* 0x0000000309097211 */ /* 0x000fc400008f0eff */
[-C--:B------:R-:W-:Y:S02]  /*3490*/  LEA.HI.X.SX32 R7, R7, R3.reuse, 0x1, P2 ;  /* 0x0000000307077211 */ /* 0x080fe400010f0eff */
[----:B------:R-:W-:Y:S01]  /*34a0*/  LEA.HI.X.SX32 R5, R5, R3, 0x1, P0 ;  /* 0x0000000305057211 */ /* 0x000fe200000f0eff */
[----:B----4-:R1:W-:Y:S04]  /*34b0*/  STL [R1+0x73c], R20 ;  /* 0x00073c1401007387 */ /* 0x0103e80000100800 */
[----:B------:R4:W-:Y:S04]  /*34c0*/  STL [R1+0x738], R19 ;  /* 0x0007381301007387 */ /* 0x0009e80000100800 */
[----:B------:R-:W-:Y:S04]  /*34d0*/  STL [R1+0x734], R18 ;  /* 0x0007341201007387 */ /* 0x000fe80000100800 */
[----:B-1----:R1:W3:Y:S04]  /*34e0*/  LDG.E.U16 R20, [R8.64] ;  /* 0x0000000408147981 */ /* 0x0022e8000c1e1500 */
[----:B----4-:R4:W3:Y:S04]  /*34f0*/  LDG.E.U16 R19, [R6.64] ;  /* 0x0000000406137981 */ /* 0x0108e8000c1e1500 */
[----:B------:R0:W-:Y:S04]  /*3500*/  STL [R1+0x16c], R16 ;  /* 0x00016c1001007387 */ /* 0x0001e80000100800 */
[----:B0-----:R0:W3:Y:S01]  /*3510*/  LDG.E.U16 R16, [R4.64] ;  /* 0x0000000404107981 */ /* 0x0010e2000c1e1500 */
[----:B------:R-:W-:-:S02]  /*3520*/  IMAD R12, R0, 0x242, RZ ;  /* 0x00000242000c7824 */ /* 0x000fc400078e02ff */
[C---:B-1----:R-:W-:Y:S02]  /*3530*/  IMAD R8, R0.reuse, 0x252, RZ ;  /* 0x0000025200087824 */ /* 0x042fe400078e02ff */
[----:B----4-:R-:W-:Y:S01]  /*3540*/  IMAD R6, R0, 0x262, RZ ;  /* 0x0000026200067824 */ /* 0x010fe200078e02ff */
[-C--:B------:R-:W-:Y:S01]  /*3550*/  IADD3 R12, P0, R12, R2.reuse, RZ ;  /* 0x000000020c0c7210 */ /* 0x080fe20007f1e0ff */
[C---:B0-----:R-:W-:Y:S02]  /*3560*/  IMAD R5, R0.reuse, 0x121, RZ ;  /* 0x0000012100057824 */ /* 0x041fe400078e02ff */
[----:B------:R-:W-:Y:S01]  /*3570*/  IMAD R4, R0, 0x272, RZ ;  /* 0x0000027200047824 */ /* 0x000fe200078e02ff */
[-C--:B------:R-:W-:Y:S01]  /*3580*/  IADD3 R8, P1, R8, R2.reuse, RZ ;  /* 0x0000000208087210 */ /* 0x080fe20007f3e0ff */
[C---:B------:R-:W-:Y:S01]  /*3590*/  IMAD R9, R0.reuse, 0x129, RZ ;  /* 0x0000012900097824 */ /* 0x040fe200078e02ff */
[-C--:B------:R-:W-:Y:S01]  /*35a0*/  LEA.HI.X.SX32 R13, R5, R3.reuse, 0x1, P0 ;  /* 0x00000003050d7211 */ /* 0x080fe200000f0eff */
[----:B------:R-:W-:Y:S01]  /*35b0*/  IMAD R7, R0, 0x131, RZ ;  /* 0x0000013100077824 */ /* 0x000fe200078e02ff */
[-C--:B------:R-:W-:Y:S01]  /*35c0*/  IADD3 R6, P2, R6, R2.reuse, RZ ;  /* 0x0000000206067210 */ /* 0x080fe20007f5e0ff */
[----:B------:R-:W-:Y:S01]  /*35d0*/  IMAD R5, R0, 0x139, RZ ;  /* 0x0000013900057824 */ /* 0x000fe200078e02ff */
[----:B------:R-:W-:Y:S01]  /*35e0*/  IADD3 R4, P0, R4, R2, RZ ;  /* 0x0000000204047210 */ /* 0x000fe20007f1e0ff */
[----:B------:R0:W4:Y:S01]  /*35f0*/  LDG.E.U16 R18, [R12.64] ;  /* 0x000000040c127981 */ /* 0x000122000c1e1500 */
[----:B------:R-:W-:-:S02]  /*3600*/  LEA.HI.X.SX32 R9, R9, R3, 0x1, P1 ;  /* 0x0000000309097211 */ /* 0x000fc400008f0eff */
[-C--:B------:R-:W-:Y:S02]  /*3610*/  LEA.HI.X.SX32 R7, R7, R3.reuse, 0x1, P2 ;  /* 0x0000000307077211 */ /* 0x080fe400010f0eff */
[----:B------:R-:W-:Y:S01]  /*3620*/  LEA.HI.X.SX32 R5, R5, R3, 0x1, P0 ;  /* 0x0000000305057211 */ /* 0x000fe200000f0eff */
[----:B0-----:R-:W-:-:S05]  /*3630*/  IMAD R12, R0, 0x282, RZ ;  /* 0x00000282000c7824 */ /* 0x001fca00078e02ff */
[----:B------:R-:W-:Y:S01]  /*3640*/  IADD3 R12, P0, R12, R2, RZ ;  /* 0x000000020c0c7210 */ /* 0x000fe20007f1e0ff */
[----:B--2---:R0:W-:Y:S04]  /*3650*/  STL [R1+0x730], R17 ;  /* 0x0007301101007387 */ /* 0x0041e80000100800 */
[----:B------:R1:W-:Y:S04]  /*3660*/  STL [R1+0x72c], R15 ;  /* 0x00072c0f01007387 */ /* 0x0003e80000100800 */
[----:B0-----:R0:W2:Y:S04]  /*3670*/  LDG.E.U16 R17, [R8.64] ;  /* 0x0000000408117981 */ /* 0x0010a8000c1e1500 */
[----:B------:R0:W-:Y:S04]  /*3680*/  STL [R1+0x724], R14 ;  /* 0x0007240e01007387 */ /* 0x0001e80000100800 */
[----:B-1----:R1:W2:Y:S01]  /*3690*/  LDG.E.U16 R15, [R6.64] ;  /* 0x00000004060f7981 */ /* 0x0022a2000c1e1500 */
[----:B0-----:R-:W-:-:S03]  /*36a0*/  IMAD R8, R0, 0x292, RZ ;  /* 0x0000029200087824 */ /* 0x001fc600078e02ff */
[----:B------:R0:W2:Y:S01]  /*36b0*/  LDG.E.U16 R14, [R4.64] ;  /* 0x00000004040e7981 */ /* 0x0000a2000c1e1500 */
[C---:B------:R-:W-:Y:S02]  /*36c0*/  IMAD R9, R0.reuse, 0x149, RZ ;  /* 0x0000014900097824 */ /* 0x040fe400078e02ff */
[----:B-1----:R-:W-:Y:S01]  /*36d0*/  IMAD R6, R0, 0x2a2, RZ ;  /* 0x000002a200067824 */ /* 0x002fe200078e02ff */
[-C--:B------:R-:W-:Y:S01]  /*36e0*/  IADD3 R8, P1, R8, R2.reuse, RZ ;  /* 0x0000000208087210 */ /* 0x080fe20007f3e0ff */
[C---:B0-----:R-:W-:Y:S02]  /*36f0*/  IMAD R5, R0.reuse, 0x141, RZ ;  /* 0x0000014100057824 */ /* 0x041fe400078e02ff */
[----:B------:R-:W-:Y:S01]  /*3700*/  IMAD R4, R0, 0x2b2, RZ ;  /* 0x000002b200047824 */ /* 0x000fe200078e02ff */
[-C--:B------:R-:W-:Y:S01]  /*3710*/  IADD3 R6, P2, R6, R2.reuse, RZ ;  /* 0x0000000206067210 */ /* 0x080fe20007f5e0ff */
[C---:B------:R-:W-:Y:S01]  /*3720*/  IMAD R7, R0.reuse, 0x151, RZ ;  /* 0x0000015100077824 */ /* 0x040fe200078e02ff */
[----:B------:R-:W-:Y:S01]  /*3730*/  LEA.HI.X.SX32 R13, R5, R3, 0x1, P0 ;  /* 0x00000003050d7211 */ /* 0x000fe200000f0eff */
[----:B------:R-:W-:Y:S01]  /*3740*/  IMAD R5, R0, 0x159, RZ ;  /* 0x0000015900057824 */ /* 0x000fe200078e02ff */
[----:B------:R-:W-:-:S02]  /*3750*/  IADD3 R4, P0, R4, R2, RZ ;  /* 0x0000000204047210 */ /* 0x000fc40007f1e0ff */
[-C--:B------:R-:W-:Y:S02]  /*3760*/  LEA.HI.X.SX32 R9, R9, R3.reuse, 0x1, P1 ;  /* 0x0000000309097211 */ /* 0x080fe400008f0eff */
[-C--:B------:R-:W-:Y:S01]  /*3770*/  LEA.HI.X.SX32 R7, R7, R3.reuse, 0x1, P2 ;  /* 0x0000000307077211 */ /* 0x080fe200010f0eff */
[----:B------:R0:W-:Y:S01]  /*3780*/  STL [R1+0x160], R21 ;  /* 0x0001601501007387 */ /* 0x0001e20000100800 */
[----:B------:R-:W-:-:S03]  /*3790*/  LEA.HI.X.SX32 R5, R5, R3, 0x1, P0 ;  /* 0x0000000305057211 */ /* 0x000fc600000f0eff */
[----:B0-----:R0:W2:Y:S04]  /*37a0*/  LDG.E.U16 R21, [R12.64] ;  /* 0x000000040c157981 */ /* 0x0010a8000c1e1500 */
[----:B---3--:R1:W-:Y:S04]  /*37b0*/  STL [R1+0x15c], R20 ;  /* 0x00015c1401007387 */ /* 0x0083e80000100800 */
[----:B------:R3:W-:Y:S04]  /*37c0*/  STL [R1+0x158], R19 ;  /* 0x0001581301007387 */ /* 0x0007e80000100800 */
[----:B-1----:R1:W2:Y:S04]  /*37d0*/  LDG.E.U16 R20, [R8.64] ;  /* 0x0000000408147981 */ /* 0x0022a8000c1e1500 */
[----:B---3--:R3:W2:Y:S04]  /*37e0*/  LDG.E.U16 R19, [R6.64] ;  /* 0x0000000406137981 */ /* 0x0086a8000c1e1500 */
[----:B------:R0:W-:Y:S04]  /*37f0*/  STL [R1+0x154], R16 ;  /* 0x0001541001007387 */ /* 0x0001e80000100800 */
[----:B0-----:R0:W2:Y:S01]  /*3800*/  LDG.E.U16 R16, [R4.64] ;  /* 0x0000000404107981 */ /* 0x0010a2000c1e1500 */
[----:B------:R-:W-:-:S02]  /*3810*/  IMAD R12, R0, 0x2c2, RZ ;  /* 0x000002c2000c7824 */ /* 0x000fc400078e02ff */
[----:B-1----:R-:W-:-:S03]  /*3820*/  IMAD R8, R0, 0x2d2, RZ ;  /* 0x000002d200087824 */ /* 0x002fc600078e02ff */
[-C--:B------:R-:W-:Y:S01]  /*3830*/  IADD3 R12, P0, R12, R2.reuse, RZ ;  /* 0x000000020c0c7210 */ /* 0x080fe20007f1e0ff */
[C---:B---3--:R-:W-:Y:S02]  /*3840*/  IMAD R6, R0.reuse, 0x2e2, RZ ;  /* 0x000002e200067824 */ /* 0x048fe400078e02ff */
        /* <DEDUP_REMOVED lines=9> */
[----:B----4-:R0:W-:Y:S01]  /*38e0*/  STL [R1+0x150], R18 ;  /* 0x0001501201007387 */ /* 0x0101e20000100800 */
[----:B------:R-:W-:-:S02]  /*38f0*/  LEA.HI.X.SX32 R9, R9, R3, 0x1, P1 ;  /* 0x0000000309097211 */ /* 0x000fc400008f0eff */
[-C--:B------:R-:W-:Y:S02]  /*3900*/  LEA.HI.X.SX32 R5, R5, R3.reuse, 0x1, P0 ;  /* 0x0000000305057211 */ /* 0x080fe400000f0eff */
[----:B------:R-:W-:Y:S01]  /*3910*/  LEA.HI.X.SX32 R7, R7, R3, 0x1, P2 ;  /* 0x0000000307077211 */ /* 0x000fe200010f0eff */
[----:B0-----:R0:W3:Y:S02]  /*3920*/  LDG.E.U16 R18, [R12.64] ;  /* 0x000000040c127981 */ /* 0x0010e4000c1e1500 */
        /* <DEDUP_REMOVED lines=8> */
[----:B----4-:R0:W4:Y:S01]  /*39b0*/  LDG.E.U16 R14, [R4.64] ;  /* 0x00000004040e7981 */ /* 0x010122000c1e1500 */
        /* <DEDUP_REMOVED lines=14> */
[----:B0-----:R0:W4:Y:S04]  /*3aa0*/  LDG.E.U16 R21, [R12.64] ;  /* 0x000000040c157981 */ /* 0x001128000c1e1500 */
[----:B------:R1:W-:Y:S04]  /*3ab0*/  STL [R1+0x13c], R20 ;  /* 0x00013c1401007387 */ /* 0x0003e80000100800 */
[----:B------:R0:W-:Y:S04]  /*3ac0*/  STL [R1+0x138], R19 ;  /* 0x0001381301007387 */ /* 0x0001e80000100800 */
[----:B-1----:R1:W4:Y:S04]  /*3ad0*/  LDG.E.U16 R20, [R8.64] ;  /* 0x0000000408147981 */ /* 0x002328000c1e1500 */
[----:B0-----:R0:W4:Y:S04]  /*3ae0*/  LDG.E.U16 R19, [R6.64] ;  /* 0x0000000406137981 */ /* 0x001128000c1e1500 */
[----:B------:R0:W-:Y:S04]  /*3af0*/  STL [R1+0x134], R16 ;  /* 0x0001341001007387 */ /* 0x0001e80000100800 */
[----:B0-----:R0:W4:Y:S01]  /*3b00*/  LDG.E.U16 R16, [R4.64] ;  /* 0x0000000404107981 */ /* 0x001122000c1e1500 */
[----:B------:R-:W-:-:S05]  /*3b10*/  IMAD R12, R0, 0x342, RZ ;  /* 0x00000342000c7824 */ /* 0x000fca00078e02ff */
[----:B------:R-:W-:Y:S01]  /*3b20*/  IADD3 R12, P0, R12, R2, RZ ;  /* 0x000000020c0c7210 */ /* 0x000fe20007f1e0ff */
[C---:B0-----:R-:W-:Y:S02]  /*3b30*/  IMAD R5, R0.reuse, 0x1a1, RZ ;  /* 0x000001a100057824 */ /* 0x041fe400078e02ff */
[----:B------:R-:W-:-:S03]  /*3b40*/  IMAD R4, R0, 0x372, RZ ;  /* 0x0000037200047824 */ /* 0x000fc600078e02ff */
[-C--:B------:R-:W-:Y:S01]  /*3b50*/  LEA.HI.X.SX32 R13, R5, R3.reuse, 0x1, P0 ;  /* 0x00000003050d7211 */ /* 0x080fe200000f0eff */
[----:B------:R-:W-:Y:S01]  /*3b60*/  IMAD R5, R0, 0x1b9, RZ ;  /* 0x000001b900057824 */ /* 0x000fe200078e02ff */
[-C--:B------:R-:W-:Y:S01]  /*3b70*/  IADD3 R4, P0, R4, R2.reuse, RZ ;  /* 0x0000000204047210 */ /* 0x080fe20007f1e0ff */
[C---:B-1----:R-:W-:Y:S02]  /*3b80*/  IMAD R8, R0.reuse, 0x352, RZ ;  /* 0x0000035200087824 */ /* 0x042fe400078e02ff */
[C---:B------:R-:W-:Y:S01]  /*3b90*/  IMAD R6, R0.reuse, 0x362, RZ ;  /* 0x0000036200067824 */ /* 0x040fe200078e02ff */
[----:B---3--:R0:W-:Y:S01]  /*3ba0*/  STL [R1+0x130], R18 ;  /* 0x0001301201007387 */ /* 0x0081e20000100800 */
[C---:B------:R-:W-:Y:S01]  /*3bb0*/  IMAD R9, R0.reuse, 0x1a9, RZ ;  /* 0x000001a900097824 */ /* 0x040fe200078e02ff */
[----:B------:R-:W-:Y:S01]  /*3bc0*/  LEA.HI.X.SX32 R5, R5, R3, 0x1, P0 ;  /* 0x0000000305057211 */ /* 0x000fe200000f0eff */
[----:B------:R-:W-:Y:S01]  /*3bd0*/  IMAD R7, R0, 0x1b1, RZ ;  /* 0x000001b100077824 */ /* 0x000fe200078e02ff */
[----:B------:R-:W-:-:S02]  /*3be0*/  IADD3 R8, P1, R8, R2, RZ ;  /* 0x0000000208087210 */ /* 0x000fc40007f3e0ff */
[----:B------:R-:W-:Y:S01]  /*3bf0*/  IADD3 R6, P2, R6, R2, RZ ;  /* 0x0000000206067210 */ /* 0x000fe20007f5e0ff */
[----:B0-----:R0:W3:Y:S01]  /*3c00*/  LDG.E.U16 R18, [R12.64] ;  /* 0x000000040c127981 */ /* 0x0010e2000c1e1500 */
[-C--:B------:R-:W-:Y:S02]  /*3c10*/  LEA.HI.X.SX32 R9, R9, R3.reuse, 0x1, P1 ;  /* 0x0000000309097211 */ /* 0x080fe400008f0eff */
[----:B------:R-:W-:Y:S01]  /*3c20*/  LEA.HI.X.SX32 R7, R7, R3, 0x1, P2 ;  /* 0x0000000307077211 */ /* 0x000fe200010f0eff */
[----:B0-----:R-:W-:-:S05]  /*3c30*/  IMAD R12, R0, 0x382, RZ ;  /* 0x00000382000c7824 */ /* 0x001fca00078e02ff */
[----:B------:R-:W-:Y:S01]  /*3c40*/  IADD3 R12, P0, R12, R2, RZ ;  /* 0x000000020c0c7210 */ /* 0x000fe20007f1e0ff */
[----:B--2---:R0:W-:Y:S04]  /*3c50*/  STL [R1+0x12c], R17 ;  /* 0x00012c1101007387 */ /* 0x0041e80000100800 */
[----:B------:R1:W-:Y:S04]  /*3c60*/  STL [R1+0x128], R15 ;  /* 0x0001280f01007387 */ /* 0x0003e80000100800 */
[----:B0-----:R0:W2:Y:S04]  /*3c70*/  LDG.E.U16 R17, [R8.64] ;  /* 0x0000000408117981 */ /* 0x0010a8000c1e1500 */
[----:B----4-:R4:W-:Y:S04]  /*3c80*/  STL [R1+0x124], R14 ;  /* 0x0001240e01007387 */ /* 0x0109e80000100800 */
[----:B-1----:R1:W2:Y:S04]  /*3c90*/  LDG.E.U16 R15, [R6.64] ;  /* 0x00000004060f7981 */ /* 0x0022a8000c1e1500 */
[----:B----4-:R4:W2:Y:S01]  /*3ca0*/  LDG.E.U16 R14, [R4.64] ;  /* 0x00000004040e7981 */ /* 0x0108a2000c1e1500 */
[----:B0-----:R-:W-:-:S02]  /*3cb0*/  IMAD R8, R0, 0x392, RZ ;  /* 0x0000039200087824 */ /* 0x001fc400078e02ff */
[C---:B-1----:R-:W-:Y:S02]  /*3cc0*/  IMAD R6, R0.reuse, 0x3a2, RZ ;  /* 0x000003a200067824 */ /* 0x042fe400078e02ff */
[C---:B----4-:R-:W-:Y:S02]  /*3cd0*/  IMAD R5, R0.reuse, 0x1c1, RZ ;  /* 0x000001c100057824 */ /* 0x050fe400078e02ff */
[----:B------:R-:W-:-:S03]  /*3ce0*/  IMAD R4, R0, 0x3b2, RZ ;  /* 0x000003b200047824 */ /* 0x000fc600078e02ff */
[-C--:B------:R-:W-:Y:S01]  /*3cf0*/  LEA.HI.X.SX32 R13, R5, R3.reuse, 0x1, P0 ;  /* 0x00000003050d7211 */ /* 0x080fe200000f0eff */
[C---:B------:R-:W-:Y:S01]  /*3d00*/  IMAD R9, R0.reuse, 0x1c9, RZ ;  /* 0x000001c900097824 */ /* 0x040fe200078e02ff */
[----:B------:R0:W-:Y:S01]  /*3d10*/  STL [R1+0x120], R21 ;  /* 0x0001201501007387 */ /* 0x0001e20000100800 */
[----:B------:R-:W-:Y:S01]  /*3d20*/  IMAD R7, R0, 0x1d1, RZ ;  /* 0x000001d100077824 */ /* 0x000fe200078e02ff */
[-C--:B------:R-:W-:Y:S01]  /*3d30*/  IADD3 R8, P1, R8, R2.reuse, RZ ;  /* 0x0000000208087210 */ /* 0x080fe20007f3e0ff */
[----:B------:R-:W-:Y:S01]  /*3d40*/  IMAD R5, R0, 0x1d9, RZ ;  /* 0x000001d900057824 */ /* 0x000fe200078e02ff */
[-C--:B------:R-:W-:Y:S02]  /*3d50*/  IADD3 R6, P2, R6, R2.reuse, RZ ;  /* 0x0000000206067210 */ /* 0x080fe40007f5e0ff */
[----:B------:R-:W-:Y:S02]  /*3d60*/  IADD3 R4, P0, R4, R2, RZ ;  /* 0x0000000204047210 */ /* 0x000fe40007f1e0ff */
[----:B------:R-:W-:-:S02]  /*3d70*/  LEA.HI.X.SX32 R9, R9, R3, 0x1, P1 ;  /* 0x0000000309097211 */ /* 0x000fc400008f0eff */
[-C--:B------:R-:W-:Y:S02]  /*3d80*/  LEA.HI.X.SX32 R7, R7, R3.reuse, 0x1, P2 ;  /* 0x0000000307077211 */ /* 0x080fe400010f0eff */
[----:B------:R-:W-:Y:S01]  /*3d90*/  LEA.HI.X.SX32 R5, R5, R3, 0x1, P0 ;  /* 0x0000000305057211 */ /* 0x000fe200000f0eff */
[----:B------:R1:W4:Y:S04]  /*3da0*/  LDG.E.U16 R23, [R8.64] ;  /* 0x0000000408177981 */ /* 0x000328000c1e1500 */
[----:B------:R1:W4:Y:S04]  /*3db0*/  LDG.E.U16 R22, [R6.64] ;  /* 0x0000000406167981 */ /* 0x000328000c1e1500 */
[----:B0-----:R0:W4:Y:S04]  /*3dc0*/  LDG.E.U16 R21, [R4.64] ;  /* 0x0000000404157981 */ /* 0x001128000c1e1500 */
[----:B------:R-:W-:Y:S04]  /*3dd0*/  STL [R1+0x11c], R20 ;  /* 0x00011c1401007387 */ /* 0x000fe80000100800 */
[----:B------:R-:W-:Y:S04]  /*3de0*/  STL [R1+0x118], R19 ;  /* 0x0001181301007387 */ /* 0x000fe80000100800 */
[----:B------:R0:W-:Y:S04]  /*3df0*/  STL [R1+0x114], R16 ;  /* 0x0001141001007387 */ /* 0x0001e80000100800 */
[----:B0-----:R0:W4:Y:S01]  /*3e00*/  LDG.E.U16 R16, [R12.64] ;  /* 0x000000040c107981 */ /* 0x001122000c1e1500 */
[----:B-1----:R-:W-:-:S02]  /*3e10*/  IMAD R8, R0, 0x3d2, RZ ;  /* 0x000003d200087824 */ /* 0x002fc400078e02ff */
[C---:B------:R-:W-:Y:S02]  /*3e20*/  IMAD R5, R0.reuse, 0x1e1, RZ ;  /* 0x000001e100057824 */ /* 0x040fe400078e02ff */
[C---:B------:R-:W-:Y:S02]  /*3e30*/  IMAD R6, R0.reuse, 0x3e2, RZ ;  /* 0x000003e200067824 */ /* 0x040fe400078e02ff */
[C---:B0-----:R-:W-:Y:S02]  /*3e40*/  IMAD R12, R0.reuse, 0x3c2, RZ ;  /* 0x000003c2000c7824 */ /* 0x041fe400078e02ff */
[----:B------:R-:W-:-:S03]  /*3e50*/  IMAD R4, R0, 0x3f2, RZ ;  /* 0x000003f200047824 */ /* 0x000fc600078e02ff */
[-C--:B------:R-:W-:Y:S01]  /*3e60*/  IADD3 R12, P0, R12, R2.reuse, RZ ;  /* 0x000000020c0c7210 */ /* 0x080fe20007f1e0ff */
[----:B------:R-:W-:Y:S01]  /*3e70*/  IMAD R9, R0, 0x1e9, RZ ;  /* 0x000001e900097824 */ /* 0x000fe200078e02ff */
[-C--:B------:R-:W-:Y:S01]  /*3e80*/  IADD3 R8, P1, R8, R2.reuse, RZ ;  /* 0x0000000208087210 */ /* 0x080fe20007f3e0ff */
[C---:B------:R-:W-:Y:S01]  /*3e90*/  IMAD R7, R0.reuse, 0x1f1, RZ ;  /* 0x000001f100077824 */ /* 0x040fe200078e02ff */
[-C--:B------:R-:W-:Y:S01]  /*3ea0*/  LEA.HI.X.SX32 R13, R5, R3.reuse, 0x1, P0 ;  /* 0x00000003050d7211 */ /* 0x080fe200000f0eff */
[----:B------:R-:W-:Y:S01]  /*3eb0*/  IMAD R5, R0, 0x1f9, RZ ;  /* 0x000001f900057824 */ /* 0x000fe200078e02ff */
[-C--:B------:R-:W-:Y:S02]  /*3ec0*/  IADD3 R6, P2, R6, R2.reuse, RZ ;  /* 0x0000000206067210 */ /* 0x080fe40007f5e0ff */
[----:B------:R-:W-:Y:S01]  /*3ed0*/  IADD3 R4, P0, R4, R2, RZ ;  /* 0x0000000204047210 */ /* 0x000fe20007f1e0ff */
[----:B---3--:R0:W-:Y:S01]  /*3ee0*/  STL [R1+0x110], R18 ;  /* 0x0001101201007387 */ /* 0x0081e20000100800 */
[----:B------:R-:W-:-:S02]  /*3ef0*/  LEA.HI.X.SX32 R9, R9, R3, 0x1, P1 ;  /* 0x0000000309097211 */ /* 0x000fc400008f0eff */
[-C--:B------:R-:W-:Y:S01]  /*3f00*/  LEA.HI.X.SX32 R7, R7, R3.reuse, 0x1, P2 ;  /* 0x0000000307077211 */ /* 0x080fe200010f0eff */
[C---:B------:R-:W-:Y:S01]  /*3f10*/  IMAD R19, R0.reuse, 0xa2, RZ ;  /* 0x000000a200137824 */ /* 0x040fe200078e02ff */
[----:B------:R-:W-:Y:S01]  /*3f20*/  LEA.HI.X.SX32 R5, R5, R3, 0x1, P0 ;  /* 0x0000000305057211 */ /* 0x000fe200000f0eff */
[----:B------:R1:W3:Y:S04]  /*3f30*/  LDG.E.U16 R20, [R12.64] ;  /* 0x000000040c147981 */ /* 0x0002e8000c1e1500 */
[----:B------:R1:W3:Y:S01]  /*3f40*/  LDG.E.U16 R9, [R8.64] ;  /* 0x0000000408097981 */ /* 0x0002e2000c1e1500 */
[----:B0-----:R-:W-:-:S03]  /*3f50*/  IMAD R18, R0, 0xb2, RZ ;  /* 0x000000b200127824 */ /* 0x001fc600078e02ff */
[----:B-1----:R0:W3:Y:S01]  /*3f60*/  LDG.E.U16 R8, [R6.64] ;  /* 0x0000000406087981 */ /* 0x0020e2000c1e1500 */
[C---:B------:R-:W-:Y:S01]  /*3f70*/  IMAD R13, R0.reuse, 0x49, RZ ;  /* 0x00000049000d7824 */ /* 0x040fe200078e02ff */
[----:B------:R-:W-:Y:S02]  /*3f80*/  IADD3 R12, P2, R19, R2, RZ ;  /* 0x00000002130c7210 */ /* 0x000fe40007f5e0ff */
[----:B0-----:R0:W3:Y:S04]  /*3f90*/  LDG.E.U16 R7, [R4.64] ;  /* 0x0000000404077981 */ /* 0x0010e8000c1e1500 */
[----:B--2---:R-:W-:Y:S04]  /*3fa0*/  STL [R1+0x10c], R17 ;  /* 0x00010c1101007387 */ /* 0x004fe80000100800 */
[----:B------:R1:W-:Y:S01]  /*3fb0*/  STL [R1+0x108], R15 ;  /* 0x0001080f01007387 */ /* 0x0003e20000100800 */
[----:B0-----:R-:W-:-:S03]  /*3fc0*/  IMAD R4, R0, 0x41, RZ ;  /* 0x0000004100047824 */ /* 0x001fc600078e02ff */
[----:B------:R0:W-:Y:S01]  /*3fd0*/  STL [R1+0x104], R14 ;  /* 0x0001040e01007387 */ /* 0x0001e20000100800 */
[C---:B-1----:R-:W-:Y:S02]  /*3fe0*/  IMAD R15, R0.reuse, 0x82, RZ ;  /* 0x00000082000f7824 */ /* 0x042fe400078e02ff */
[C---:B0-----:R-:W-:Y:S02]  /*3ff0*/  IMAD R14, R0.reuse, 0x92, RZ ;  /* 0x00000092000e7824 */ /* 0x041fe400078e02ff */
[C---:B------:R-:W-:Y:S02]  /*4000*/  IMAD R6, R0.reuse, 0x51, RZ ;  /* 0x0000005100067824 */ /* 0x040fe400078e02ff */
[----:B------:R-:W-:Y:S01]  /*4010*/  IMAD R5, R0, 0x59, RZ ;  /* 0x0000005900057824 */ /* 0x000fe200078e02ff */
[-C--:B------:R-:W-:Y:S01]  /*4020*/  IADD3 R14, P1, R14, R2.reuse, RZ ;  /* 0x000000020e0e7210 */ /* 0x080fe20007f3e0ff */
[----:B----4-:R0:W-:Y:S02]  /*4030*/  STL [R1+0x100], R16 ;  /* 0x0001001001007387 */ /* 0x0101e40000100800 */
[----:B0-----:R-:W-:-:S04]  /*4040*/  IADD3 R16, P0, R15, R2, RZ ;  /* 0x000000020f107210 */ /* 0x001fc80007f1e0ff */
[-C--:B------:R-:W-:Y:S02]  /*4050*/  LEA.HI.X.SX32 R17, R4, R3.reuse, 0x1, P0 ;  /* 0x0000000304117211 */ /* 0x080fe400000f0eff */
[----:B------:R-:W-:Y:S01]  /*4060*/  IADD3 R4, P0, R18, R2, RZ ;  /* 0x0000000212047210 */ /* 0x000fe20007f1e0ff */
[----:B------:R0:W-:Y:S01]  /*4070*/  STL [R1+0xf8], R23 ;  /* 0x0000f81701007387 */ /* 0x0001e20000100800 */
[-C--:B------:R-:W-:Y:S02]  /*4080*/  LEA.HI.X.SX32 R15, R13, R3.reuse, 0x1, P1 ;  /* 0x000000030d0f7211 */ /* 0x080fe400008f0eff */
[-C--:B------:R-:W-:Y:S01]  /*4090*/  LEA.HI.X.SX32 R13, R6, R3.reuse, 0x1, P2 ;  /* 0x00000003060d7211 */ /* 0x080fe200010f0eff */
[----:B------:R-:W-:Y:S01]  /*40a0*/  STL [R1+0xf0], R22 ;  /* 0x0000f01601007387 */ /* 0x000fe20000100800 */
[----:B------:R-:W-:-:S03]  /*40b0*/  LEA.HI.X.SX32 R5, R5, R3, 0x1, P0 ;  /* 0x0000000305057211 */ /* 0x000fc600000f0eff */
[----:B------:R1:W-:Y:S04]  /*40c0*/  STL [R1+0xe8], R21 ;  /* 0x0000e81501007387 */ /* 0x0003e80000100800 */
[----:B0-----:R0:W2:Y:S04]  /*40d0*/  LDG.E.U16 R23, [R14.64] ;  /* 0x000000040e177981 */ /* 0x0010a8000c1e1500 */
[----:B------:R4:W2:Y:S04]  /*40e0*/  LDG.E.U16 R27, [R12.64] ;  /* 0x000000040c1b7981 */ /* 0x0008a8000c1e1500 */
[----:B-1----:R1:W2:Y:S04]  /*40f0*/  LDG.E.U16 R21, [R16.64] ;  /* 0x0000000410157981 */ /* 0x0022a8000c1e1500 */
[----:B------:R3:W2:Y:S01]  /*4100*/  LDG.E.U16 R26, [R4.64] ;  /* 0x00000004041a7981 */ /* 0x0006a2000c1e1500 */
[----:B0-----:R-:W-:-:S02]  /*4110*/  IMAD R15, R0, 0xc2, RZ ;  /* 0x000000c2000f7824 */ /* 0x001fc400078e02ff */
[C---:B------:R-:W-:Y:S02]  /*4120*/  IMAD R14, R0.reuse, 0xd2, RZ ;  /* 0x000000d2000e7824 */ /* 0x040fe400078e02ff */
[C---:B----4-:R-:W-:Y:S01]  /*4130*/  IMAD R12, R0.reuse, 0xe2, RZ ;  /* 0x000000e2000c7824 */ /* 0x050fe200078e02ff */
[-C--:B-1----:R-:W-:Y:S01]  /*4140*/  IADD3 R16, P0, R15, R2.reuse, RZ ;  /* 0x000000020f107210 */ /* 0x082fe20007f1e0ff */
[C---:B------:R-:W-:Y:S02]  /*4150*/  IMAD R18, R0.reuse, 0xf2, RZ ;  /* 0x000000f200127824 */ /* 0x040fe400078e02ff */
[----:B---3--:R-:W-:Y:S01]  /*4160*/  IMAD R4, R0, 0x61, RZ ;  /* 0x0000006100047824 */ /* 0x008fe200078e02ff */
[-C--:B------:R-:W-:Y:S01]  /*4170*/  IADD3 R14, P1, R14, R2.reuse, RZ ;  /* 0x000000020e0e7210 */ /* 0x080fe20007f3e0ff */
[----:B------:R-:W-:Y:S01]  /*4180*/  IMAD R13, R0, 0x69, RZ ;  /* 0x00000069000d7824 */ /* 0x000fe200078e02ff */
[-C--:B------:R-:W-:Y:S01]  /*4190*/  IADD3 R12, P2, R12, R2.reuse, RZ ;  /* 0x000000020c0c7210 */ /* 0x080fe20007f5e0ff */
[----:B------:R-:W-:Y:S01]  /*41a0*/  IMAD R6, R0, 0x71, RZ ;  /* 0x0000007100067824 */ /* 0x000fe200078e02ff */
[----:B------:R-:W-:Y:S01]  /*41b0*/  LEA.HI.X.SX32 R17, R4, R3, 0x1, P0 ;  /* 0x0000000304117211 */ /* 0x000fe200000f0eff */
[----:B------:R-:W-:Y:S01]  /*41c0*/  IMAD R5, R0, 0x79, RZ ;  /* 0x0000007900057824 */ /* 0x000fe200078e02ff */
[----:B------:R-:W-:-:S02]  /*41d0*/  IADD3 R4, P0, R18, R2, RZ ;  /* 0x0000000212047210 */ /* 0x000fc40007f1e0ff */
[-C--:B------:R-:W-:Y:S01]  /*41e0*/  LEA.HI.X.SX32 R15, R13, R3.reuse, 0x1, P1 ;  /* 0x000000030d0f7211 */ /* 0x080fe200008f0eff */
[----:B------:R0:W3:Y:S01]  /*41f0*/  LDG.E.U16 R29, [R16.64] ;  /* 0x00000004101d7981 */ /* 0x0000e2000c1e1500 */
[-C--:B------:R-:W-:Y:S02]  /*4200*/  LEA.HI.X.SX32 R13, R6, R3.reuse, 0x1, P2 ;  /* 0x00000003060d7211 */ /* 0x080fe400010f0eff */
[----:B------:R-:W-:Y:S01]  /*4210*/  LEA.HI.X.SX32 R5, R5, R3, 0x1, P0 ;  /* 0x0000000305057211 */ /* 0x000fe200000f0eff */
[----:B------:R1:W-:Y:S01]  /*4220*/  STL [R1+0x8], R20 ;  /* 0x0000081401007387 */ /* 0x0003e20000100800 */
[----:B------:R-:W-:-:S03]  /*4230*/  IMAD R19, R0, 0x102, RZ ;  /* 0x0000010200137824 */ /* 0x000fc600078e02ff */
[----:B------:R4:W3:Y:S04]  /*4240*/  LDG.E.U16 R22, [R14.64] ;  /* 0x000000040e167981 */ /* 0x0008e8000c1e1500 */
[----:B------:R4:W3:Y:S01]  /*4250*/  LDG.E.U16 R24, [R12.64] ;  /* 0x000000040c187981 */ /* 0x0008e2000c1e1500 */
[----:B-1----:R-:W-:-:S03]  /*4260*/  IMAD R20, R0, 0x112, RZ ;  /* 0x0000011200147824 */ /* 0x002fc600078e02ff */
[----:B------:R1:W3:Y:S01]  /*4270*/  LDG.E.U16 R25, [R4.64] ;  /* 0x0000000404197981 */ /* 0x0002e2000c1e1500 */
[-C--:B0-----:R-:W-:Y:S02]  /*4280*/  IADD3 R16, P0, R19, R2.reuse, RZ ;  /* 0x0000000213107210 */ /* 0x081fe40007f1e0ff */
[----:B----4-:R-:W-:Y:S01]  /*4290*/  IADD3 R14, P1, R20, R2, RZ ;  /* 0x00000002140e7210 */ /* 0x010fe20007f3e0ff */
[C---:B------:R-:W-:Y:S02]  /*42a0*/  IMAD R13, R0.reuse, 0x89, RZ ;  /* 0x00000089000d7824 */ /* 0x040fe400078e02ff */
[----:B-1----:R-:W-:-:S03]  /*42b0*/  IMAD R4, R0, 0x81, RZ ;  /* 0x0000008100047824 */ /* 0x002fc600078e02ff */
[-C--:B------:R-:W-:Y:S02]  /*42c0*/  LEA.HI.X.SX32 R15, R13, R3.reuse, 0x1, P1 ;  /* 0x000000030d0f7211 */ /* 0x080fe400008f0eff */
[----:B------:R-:W-:-:S03]  /*42d0*/  LEA.HI.X.SX32 R17, R4, R3, 0x1, P0 ;  /* 0x0000000304117211 */ /* 0x000fc600000f0eff */
[----:B------:R0:W4:Y:S04]  /*42e0*/  LDG.E.U16 R18, [R14.64] ;  /* 0x000000040e127981 */ /* 0x000128000c1e1500 */
[----:B--2---:R-:W-:Y:S04]  /*42f0*/  STL [R1+0xe0], R21 ;  /* 0x0000e01501007387 */ /* 0x004fe80000100800 */
[----:B------:R-:W-:Y:S04]  /*4300*/  STL [R1+0xdc], R23 ;  /* 0x0000dc1701007387 */ /* 0x000fe80000100800 */
[----:B------:R-:W-:Y:S04]  /*4310*/  STL [R1+0xd8], R27 ;  /* 0x0000d81b01007387 */ /* 0x000fe80000100800 */
[----:B------:R1:W-:Y:S04]  /*4320*/  STL [R1+0xd4], R26 ;  /* 0x0000d41a01007387 */ /* 0x0003e80000100800 */
[----:B-1----:R1:W2:Y:S01]  /*4330*/  LDG.E.U16 R26, [R16.64] ;  /* 0x00000004101a7981 */ /* 0x0022a2000c1e1500 */
[----:B------:R-:W-:-:S02]  /*4340*/  IMAD R21, R0, 0x122, RZ ;  /* 0x0000012200157824 */ /* 0x000fc400078e02ff */
[C---:B------:R-:W-:Y:S02]  /*4350*/  IMAD R23, R0.reuse, 0x132, RZ ;  /* 0x0000013200177824 */ /* 0x040fe400078e02ff */
[C---:B------:R-:W-:Y:S01]  /*4360*/  IMAD R6, R0.reuse, 0x91, RZ ;  /* 0x0000009100067824 */ /* 0x040fe200078e02ff */
[-C--:B------:R-:W-:Y:S01]  /*4370*/  IADD3 R12, P2, R21, R2.reuse, RZ ;  /* 0x00000002150c7210 */ /* 0x080fe20007f5e0ff */
[----:B------:R-:W-:Y:S01]  /*4380*/  IMAD R5, R0, 0x99, RZ ;  /* 0x0000009900057824 */ /* 0x000fe200078e02ff */
[----:B------:R-:W-:Y:S01]  /*4390*/  IADD3 R4, P0, R23, R2, RZ ;  /* 0x0000000217047210 */ /* 0x000fe20007f1e0ff */
[----:B---3--:R-:W-:Y:S01]  /*43a0*/  STL [R1+0xd0], R29 ;  /* 0x0000d01d01007387 */ /* 0x008fe20000100800 */
[-C--:B------:R-:W-:Y:S02]  /*43b0*/  LEA.HI.X.SX32 R13, R6, R3.reuse, 0x1, P2 ;  /* 0x00000003060d7211 */ /* 0x080fe400010f0eff */
[----:B------:R-:W-:Y:S01]  /*43c0*/  LEA.HI.X.SX32 R5, R5, R3, 0x1, P0 ;  /* 0x0000000305057211 */ /* 0x000fe200000f0eff */
[----:B------:R3:W-:Y:S04]  /*43d0*/  STL [R1+0xcc], R22 ;  /* 0x0000cc1601007387 */ /* 0x0007e80000100800 */
[----:B------:R0:W-:Y:S04]  /*43e0*/  STL [R1+0xc8], R24 ;  /* 0x0000c81801007387 */ /* 0x0001e80000100800 */
[----:B------:R1:W-:Y:S01]  /*43f0*/  STL [R1+0xc4], R25 ;  /* 0x0000c41901007387 */ /* 0x0003e20000100800 */
[----:B---3--:R-:W-:-:S03]  /*4400*/  IMAD R22, R0, 0x142, RZ ;  /* 0x0000014200167824 */ /* 0x008fc600078e02ff */
[----:B------:R3:W4:Y:S01]  /*4410*/  LDG.E.U16 R27, [R12.64] ;  /* 0x000000040c1b7981 */ /* 0x000722000c1e1500 */
[----:B0-----:R-:W-:-:S03]  /*4420*/  IMAD R24, R0, 0x152, RZ ;  /* 0x0000015200187824 */ /* 0x001fc600078e02ff */
[----:B------:R0:W4:Y:S01]  /*4430*/  LDG.E.U16 R29, [R4.64] ;  /* 0x00000004041d7981 */ /* 0x000122000c1e1500 */
[----:B-1----:R-:W-:Y:S01]  /*4440*/  IMAD R25, R0, 0x162, RZ ;  /* 0x0000016200197824 */ /* 0x002fe200078e02ff */
[-C--:B------:R-:W-:Y:S01]  /*4450*/  IADD3 R16, P0, R22, R2.reuse, RZ ;  /* 0x0000000216107210 */ /* 0x080fe20007f1e0ff */
[----:B------:R-:W-:Y:S01]  /*4460*/  IMAD R6, R0, 0xb1, RZ ;  /* 0x000000b100067824 */ /* 0x000fe200078e02ff */
[-C--:B------:R-:W-:Y:S01]  /*4470*/  IADD3 R14, P1, R24, R2.reuse, RZ ;  /* 0x00000002180e7210 */ /* 0x080fe20007f3e0ff */
[C---:B---3--:R-:W-:Y:S01]  /*4480*/  IMAD R13, R0.reuse, 0xa9, RZ ;  /* 0x000000a9000d7824 */ /* 0x048fe200078e02ff */
[----:B------:R-:W-:Y:S01]  /*4490*/  IADD3 R12, P2, R25, R2, RZ ;  /* 0x00000002190c7210 */ /* 0x000fe20007f5e0ff */
[----:B0-----:R-:W-:-:S03]  /*44a0*/  IMAD R4, R0, 0xa1, RZ ;  /* 0x000000a100047824 */ /* 0x001fc600078e02ff */
[-C--:B------:R-:W-:Y:S02]  /*44b0*/  LEA.HI.X.SX32 R15, R13, R3.reuse, 0x1, P1 ;  /* 0x000000030d0f7211 */ /* 0x080fe400008f0eff */
[-C--:B------:R-:W-:Y:S02]  /*44c0*/  LEA.HI.X.SX32 R13, R6, R3.reuse, 0x1, P2 ;  /* 0x00000003060d7211 */ /* 0x080fe400010f0eff */
[----:B------:R-:W-:Y:S01]  /*44d0*/  LEA.HI.X.SX32 R17, R4, R3, 0x1, P0 ;  /* 0x0000000304117211 */ /* 0x000fe200000f0eff */
[----:B------:R0:W3:Y:S04]  /*44e0*/  LDG.E.U16 R14, [R14.64] ;  /* 0x000000040e0e7981 */ /* 0x0000e8000c1e1500 */
[----:B0-----:R0:W3:Y:S04]  /*44f0*/  LDG.E.U16 R15, [R12.64] ;  /* 0x000000040c0f7981 */ /* 0x0010e8000c1e1500 */
[----:B--2---:R-:W-:Y:S04]  /*4500*/  STL [R1+0xc0], R26 ;  /* 0x0000c01a01007387 */ /* 0x004fe80000100800 */
[----:B----4-:R1:W-:Y:S04]  /*4510*/  STL [R1+0xbc], R18 ;  /* 0x0000bc1201007387 */ /* 0x0103e80000100800 */
[----:B-1----:R1:W2:Y:S01]  /*4520*/  LDG.E.U16 R18, [R16.64] ;  /* 0x0000000410127981 */ /* 0x0022a2000c1e1500 */
[----:B------:R-:W-:-:S02]  /*4530*/  IMAD R26, R0, 0x172, RZ ;  /* 0x00000172001a7824 */ /* 0x000fc400078e02ff */
[----:B------:R-:W-:-:S03]  /*4540*/  IMAD R5, R0, 0xb9, RZ ;  /* 0x000000b900057824 */ /* 0x000fc600078e02ff */
[----:B------:R-:W-:-:S04]  /*4550*/  IADD3 R4, P0, R26, R2, RZ ;  /* 0x000000021a047210 */ /* 0x000fc80007f1e0ff */
[----:B------:R-:W-:Y:S01]  /*4560*/  LEA.HI.X.SX32 R5, R5, R3, 0x1, P0 ;  /* 0x0000000305057211 */ /* 0x000fe200000f0eff */
[----:B------:R4:W-:Y:S05]  /*4570*/  STL [R1+0xb8], R27 ;  /* 0x0000b81b01007387 */ /* 0x0009ea0000100800 */
[----:B------:R0:W3:Y:S01]  /*4580*/  LDG.E.U16 R5, [R4.64] ;  /* 0x0000000404057981 */ /* 0x0000e2000c1e1500 */
[----:B----4-:R-:W-:-:S03]  /*4590*/  IMAD R27, R0, 0x182, RZ ;  /* 0x00000182001b7824 */ /* 0x010fc600078e02ff */
[----:B------:R4:W-:Y:S01]  /*45a0*/  STL [R1+0xb4], R29 ;  /* 0x0000b41d01007387 */ /* 0x0009e20000100800 */
[C---:B0-----:R-:W-:Y:S01]  /*45b0*/  IMAD R4, R0.reuse, 0xc1, RZ ;  /* 0x000000c100047824 */ /* 0x041fe200078e02ff */
[----:B-1----:R-:W-:Y:S01]  /*45c0*/  IADD3 R16, P0, R27, R2, RZ ;  /* 0x000000021b107210 */ /* 0x002fe20007f1e0ff */
[----:B------:R-:W-:-:S03]  /*45d0*/  IMAD R12, R0, 0x1a2, RZ ;  /* 0x000001a2000c7824 */ /* 0x000fc600078e02ff */
[----:B------:R-:W-:Y:S01]  /*45e0*/  LEA.HI.X.SX32 R17, R4, R3, 0x1, P0 ;  /* 0x0000000304117211 */ /* 0x000fe200000f0eff */
[C---:B----4-:R-:W-:Y:S02]  /*45f0*/  IMAD R29, R0.reuse, 0x192, RZ ;  /* 0x00000192001d7824 */ /* 0x050fe400078e02ff */
[----:B------:R-:W-:Y:S01]  /*4600*/  IMAD R13, R0, 0xc9, RZ ;  /* 0x000000c9000d7824 */ /* 0x000fe200078e02ff */
[-C--:B------:R-:W-:Y:S01]  /*4610*/  IADD3 R12, P2, R12, R2.reuse, RZ ;  /* 0x000000020c0c7210 */ /* 0x080fe20007f5e0ff */
[----:B------:R-:W-:Y:S01]  /*4620*/  IMAD R6, R0, 0xd1, RZ ;  /* 0x000000d100067824 */ /* 0x000fe200078e02ff */
[----:B------:R0:W4:Y:S04]  /*4630*/  LDG.E.U16 R16, [R16.64] ;  /* 0x0000000410107981 */ /* 0x000128000c1e1500 */
[----:B--2---:R-:W-:Y:S04]  /*4640*/  STL [R1+0xb0], R18 ;  /* 0x0000b01201007387 */ /* 0x004fe80000100800 */
[----:B---3--:R-:W-:Y:S04]  /*4650*/  STL [R1+0xa8], R15 ;  /* 0x0000a80f01007387 */ /* 0x008fe80000100800 */
[----:B------:R1:W-:Y:S02]  /*4660*/  STL [R1+0xac], R14 ;  /* 0x0000ac0e01007387 */ /* 0x0003e40000100800 */
[----:B-1----:R-:W-:-:S04]  /*4670*/  IADD3 R14, P1, R29, R2, RZ ;  /* 0x000000021d0e7210 */ /* 0x002fc80007f3e0ff */
[-C--:B------:R-:W-:Y:S02]  /*4680*/  LEA.HI.X.SX32 R15, R13, R3.reuse, 0x1, P1 ;  /* 0x000000030d0f7211 */ /* 0x080fe400008f0eff */
[----:B------:R-:W-:-:S03]  /*4690*/  LEA.HI.X.SX32 R13, R6, R3, 0x1, P2 ;  /* 0x00000003060d7211 */ /* 0x000fc600010f0eff */
[----:B------:R-:W2:Y:S04]  /*46a0*/  LDG.E.U16 R14, [R14.64] ;  /* 0x000000040e0e7981 */ /* 0x000ea8000c1e1500 */
[----:B0-----:R0:W3:Y:S01]  /*46b0*/  LDG.E.U16 R17, [R12.64] ;  /* 0x000000040c117981 */ /* 0x0010e2000c1e1500 */
[----:B------:R-:W-:-:S03]  /*46c0*/  IMAD R18, R0, 0x1b2, RZ ;  /* 0x000001b200127824 */ /* 0x000fc600078e02ff */
[----:B------:R1:W-:Y:S02]  /*46d0*/  STL [R1+0xa4], R5 ;  /* 0x0000a40501007387 */ /* 0x0003e40000100800 */
[----:B------:R-:W-:Y:S01]  /*46e0*/  IADD3 R4, P0, R18, R2, RZ ;  /* 0x0000000212047210 */ /* 0x000fe20007f1e0ff */
[C---:B-1----:R-:W-:Y:S02]  /*46f0*/  IMAD R5, R0.reuse, 0xd9, RZ ;  /* 0x000000d900057824 */ /* 0x042fe400078e02ff */
[----:B0-----:R-:W-:-:S03]  /*4700*/  IMAD R12, R0, 0x1c2, RZ ;  /* 0x000001c2000c7824 */ /* 0x001fc600078e02ff */
[----:B------:R-:W-:Y:S01]  /*4710*/  LEA.HI.X.SX32 R5, R5, R3, 0x1, P0 ;  /* 0x0000000305057211 */ /* 0x000fe200000f0eff */
[----:B----4-:R0:W-:Y:S04]  /*4720*/  STL [R1+0xa0], R16 ;  /* 0x0000a01001007387 */ /* 0x0101e80000100800 */
[----:B------:R1:W4:Y:S01]  /*4730*/  LDG.E.U16 R18, [R4.64] ;  /* 0x0000000404127981 */ /* 0x000322000c1e1500 */
[C---:B------:R-:W-:Y:S02]  /*4740*/  IMAD R6, R0.reuse, 0xe9, RZ ;  /* 0x000000e900067824 */ /* 0x040fe400078e02ff */
[C---:B0-----:R-:W-:Y:S02]  /*4750*/  IMAD R16, R0.reuse, 0x1d2, RZ ;  /* 0x000001d200107824 */ /* 0x041fe400078e02ff */
[----:B-1----:R-:W-:Y:S01]  /*4760*/  IMAD R5, R0, 0xe1, RZ ;  /* 0x000000e100057824 */ /* 0x002fe200078e02ff */
[----:B------:R-:W-:-:S02]  /*4770*/  IADD3 R4, P0, R12, R2, RZ ;  /* 0x000000020c047210 */ /* 0x000fc40007f1e0ff */
[----:B------:R-:W-:Y:S02]  /*4780*/  IADD3 R16, P1, R16, R2, RZ ;  /* 0x0000000210107210 */ /* 0x000fe40007f3e0ff */
[-C--:B------:R-:W-:Y:S01]  /*4790*/  LEA.HI.X.SX32 R5, R5, R3.reuse, 0x1, P0 ;  /* 0x0000000305057211 */ /* 0x080fe200000f0eff */
[----:B--2---:R-:W-:Y:S04]  /*47a0*/  STL [R1+0x9c], R14 ;  /* 0x00009c0e01007387 */ /* 0x004fe80000100800 */
[----:B---3--:R0:W-:Y:S02]  /*47b0*/  STL [R1+0x98], R17 ;  /* 0x0000981101007387 */ /* 0x0081e40000100800 */
[----:B0-----:R-:W-:Y:S02]  /*47c0*/  LEA.HI.X.SX32 R17, R6, R3, 0x1, P1 ;  /* 0x0000000306117211 */ /* 0x001fe400008f0eff */
[----:B------:R0:W2:Y:S01]  /*47d0*/  LDG.E.U16 R6, [R4.64] ;  /* 0x0000000404067981 */ /* 0x0000a2000c1e1500 */
[----:B------:R-:W-:-:S02]  /*47e0*/  IMAD R14, R0, 0x1e2, RZ ;  /* 0x000001e2000e7824 */ /* 0x000fc400078e02ff */
[----:B------:R-:W-:-:S03]  /*47f0*/  IMAD R15, R0, 0xf1, RZ ;  /* 0x000000f1000f7824 */ /* 0x000fc600078e02ff */
[----:B------:R-:W-:-:S04]  /*4800*/  IADD3 R14, P2, R14, R2, RZ ;  /* 0x000000020e0e7210 */ /* 0x000fc80007f5e0ff */
[----:B------:R-:W-:Y:S01]  /*4810*/  LEA.HI.X.SX32 R15, R15, R3, 0x1, P2 ;  /* 0x000000030f0f7211 */ /* 0x000fe200010f0eff */
[----:B----4-:R1:W-:Y:S01]  /*4820*/  STL [R1+0x94], R18 ;  /* 0x0000941201007387 */ /* 0x0103e20000100800 */
[C---:B------:R-:W-:Y:S02]  /*4830*/  IMAD R12, R0.reuse, 0x1f2, RZ ;  /* 0x000001f2000c7824 */ /* 0x040fe400078e02ff */
[----:B------:R-:W-:-:S03]  /*4840*/  IMAD R13, R0, 0xf9, RZ ;  /* 0x000000f9000d7824 */ /* 0x000fc600078e02ff */
[-C--:B------:R-:W-:Y:S02]  /*4850*/  IADD3 R12, P3, R12, R2.reuse, RZ ;  /* 0x000000020c0c7210 */ /* 0x080fe40007f7e0ff */
[----:B-1----:R-:W-:Y:S02]  /*4860*/  SHF.L.U32 R18, R0, 0x1, RZ ;  /* 0x0000000100127819 */ /* 0x002fe400000006ff */
[----:B------:R-:W-:Y:S02]  /*4870*/  LEA.HI.X.SX32 R13, R13, R3, 0x1, P3 ;  /* 0x000000030d0d7211 */ /* 0x000fe400018f0eff */
[----:B0-----:R-:W-:-:S04]  /*4880*/  IADD3 R4, P0, R18, R2, RZ ;  /* 0x0000000212047210 */ /* 0x001fc80007f1e0ff */
[C---:B------:R-:W-:Y:S01]  /*4890*/  LEA.HI.X.SX32 R5, R0.reuse, R3, 0x1, P0 ;  /* 0x0000000300057211 */ /* 0x040fe200000f0eff */
[----:B------:R-:W3:Y:S04]  /*48a0*/  LDG.E.U16 R13, [R12.64] ;  /* 0x000000040c0d7981 */ /* 0x000ee8000c1e1500 */
[----:B--2---:R0:W-:Y:S04]  /*48b0*/  STL [R1+0x90], R6 ;  /* 0x0000900601007387 */ /* 0x0041e80000100800 */
[----:B0-----:R0:W2:Y:S04]  /*48c0*/  LDG.E.U16 R6, [R16.64] ;  /* 0x0000000410067981 */ /* 0x0010a8000c1e1500 */
[----:B0-----:R0:W4:Y:S04]  /*48d0*/  LDG.E.U16 R17, [R14.64] ;  /* 0x000000040e117981 */ /* 0x001128000c1e1500 */
[----:B0-----:R0:W3:Y:S01]  /*48e0*/  LDG.E.U16 R14, [R4.64] ;  /* 0x00000004040e7981 */ /* 0x0010e2000c1e1500 */
[----:B------:R-:W-:-:S05]  /*48f0*/  IMAD R16, R0, 0x204, RZ ;  /* 0x0000020400107824 */ /* 0x000fca00078e02ff */
[-C--:B------:R-:W-:Y:S02]  /*4900*/  IADD3 R16, P1, R16, R2.reuse, RZ ;  /* 0x0000000210107210 */ /* 0x080fe40007f3e0ff */
[----:B0-----:R-:W-:-:S04]  /*4910*/  LEA R4, P0, R0, R2, 0x2 ;  /* 0x0000000200047211 */ /* 0x001fc800078010ff */
[-C--:B------:R-:W-:Y:S01]  /*4920*/  LEA.HI.X.SX32 R5, R18, R3.reuse, 0x1, P0 ;  /* 0x0000000312057211 */ /* 0x080fe200000f0eff */
[C---:B------:R-:W-:Y:S01]  /*4930*/  IMAD R15, R0.reuse, 0x85, RZ ;  /* 0x00000085000f7824 */ /* 0x040fe200078e02ff */
[----:B--2---:R-:W-:Y:S04]  /*4940*/  STL [R1+0x88], R6 ;  /* 0x0000880601007387 */ /* 0x004fe80000100800 */
[----:B----4-:R0:W-:Y:S02]  /*4950*/  STL [R1+0x84], R17 ;  /* 0x0000841101007387 */ /* 0x0101e40000100800 */
[----:B0-----:R-:W-:Y:S02]  /*4960*/  LEA.HI.X.SX32 R17, R19, R3, 0x1, P1 ;  /* 0x0000000313117211 */ /* 0x001fe400008f0eff */
[----:B------:R0:W2:Y:S01]  /*4970*/  LDG.E.U16 R19, [R4.64] ;  /* 0x0000000404137981 */ /* 0x0000a2000c1e1500 */
[----:B------:R-:W-:-:S03]  /*4980*/  IMAD R6, R0, 0x10a, RZ ;  /* 0x0000010a00067824 */ /* 0x000fc600078e02ff */
[----:B---3--:R-:W-:Y:S04]  /*4990*/  STL [R1+0x80], R13 ;  /* 0x0000800d01007387 */ /* 0x008fe80000100800 */
[----:B------:R1:W-:Y:S04]  /*49a0*/  STL [R1+0x8c], R14 ;  /* 0x00008c0e01007387 */ /* 0x0003e80000100800 */
[----:B------:R3:W4:Y:S01]  /*49b0*/  LDG.E.U16 R18, [R16.64] ;  /* 0x0000000410127981 */ /* 0x000722000c1e1500 */
[----:B-1----:R-:W-:-:S04]  /*49c0*/  IADD3 R14, P0, R6, R2, RZ ;  /* 0x00000002060e7210 */ /* 0x002fc80007f1e0ff */
[----:B------:R-:W-:-:S05]  /*49d0*/  LEA.HI.X.SX32 R15, R15, R3, 0x1, P0 ;  /* 0x000000030f0f7211 */ /* 0x000fca00000f0eff */
[----:B---3--:R1:W2:Y:S01]  /*49e0*/  LDG.E.U16 R17, [R14.64] ;  /* 0x000000040e117981 */ /* 0x0082a2000c1e1500 */
[C---:B------:R-:W-:Y:S02]  /*49f0*/  IMAD R12, R0.reuse, 0x214, RZ ;  /* 0x00000214000c7824 */ /* 0x040fe400078e02ff */
[----:B------:R-:W-:-:S03]  /*4a00*/  IMAD R13, R0, 0x224, RZ ;  /* 0x00000224000d7824 */ /* 0x000fc600078e02ff */
[-C--:B------:R-:W-:Y:S02]  /*4a10*/  IADD3 R12, P2, R12, R2.reuse, RZ ;  /* 0x000000020c0c7210 */ /* 0x080fe40007f5e0ff */
[----:B0-----:R-:W-:Y:S02]  /*4a20*/  IADD3 R4, P1, R13, R2, RZ ;  /* 0x000000020d047210 */ /* 0x001fe40007f3e0ff */
[-C--:B------:R-:W-:Y:S02]  /*4a30*/  LEA.HI.X.SX32 R13, R6, R3.reuse, 0x1, P2 ;  /* 0x00000003060d7211 */ /* 0x080fe400010f0eff */
[----:B------:R-:W-:-:S03]  /*4a40*/  LEA.HI.X.SX32 R5, R20, R3, 0x1, P1 ;  /* 0x0000000314057211 */ /* 0x000fc600008f0eff */
[----:B------:R0:W2:Y:S01]  /*4a50*/  LDG.E.U16 R20, [R12.64] ;  /* 0x000000040c147981 */ /* 0x0000a2000c1e1500 */
[C---:B------:R-:W-:Y:S02]  /*4a60*/  IMAD R6, R0.reuse, 0x11a, RZ ;  /* 0x0000011a00067824 */ /* 0x040fe400078e02ff */
[C---:B------:R-:W-:Y:S01]  /*4a70*/  IMAD R16, R0.reuse, 0x234, RZ ;  /* 0x0000023400107824 */ /* 0x040fe200078e02ff */
[----:B--2---:R2:W-:Y:S04]  /*4a80*/  STL [R1+0x7c], R19 ;  /* 0x00007c1301007387 */ /* 0x0045e80000100800 */
[----:B--2---:R2:W3:Y:S01]  /*4a90*/  LDG.E.U16 R19, [R4.64] ;  /* 0x0000000404137981 */ /* 0x0044e2000c1e1500 */
[----:B0-----:R-:W-:Y:S01]  /*4aa0*/  IMAD R12, R0, 0x244, RZ ;  /* 0x00000244000c7824 */ /* 0x001fe200078e02ff */
[----:B-1----:R-:W-:-:S02]  /*4ab0*/  IADD3 R14, P0, R6, R2, RZ ;  /* 0x00000002060e7210 */ /* 0x002fc40007f1e0ff */
[-C--:B------:R-:W-:Y:S01]  /*4ac0*/  IADD3 R16, P1, R16, R2.reuse, RZ ;  /* 0x0000000210107210 */ /* 0x080fe20007f3e0ff */
[----:B----4-:R-:W-:Y:S01]  /*4ad0*/  STL [R1+0x78], R18 ;  /* 0x0000781201007387 */ /* 0x010fe20000100800 */
[----:B--2---:R-:W-:Y:S01]  /*4ae0*/  IMAD R4, R0, 0x8d, RZ ;  /* 0x0000008d00047824 */ /* 0x004fe200078e02ff */
[----:B------:R-:W-:-:S04]  /*4af0*/  IADD3 R12, P2, R12, R2, RZ ;  /* 0x000000020c0c7210 */ /* 0x000fc80007f5e0ff */
[-C--:B------:R-:W-:Y:S01]  /*4b00*/  LEA.HI.X.SX32 R15, R4, R3.reuse, 0x1, P0 ;  /* 0x00000003040f7211 */ /* 0x080fe200000f0eff */
[----:B------:R0:W-:Y:S01]  /*4b10*/  STL [R1+0x714], R17 ;  /* 0x0007141101007387 */ /* 0x0001e20000100800 */
[----:B------:R-:W-:-:S03]  /*4b20*/  LEA.HI.X.SX32 R13, R21, R3, 0x1, P2 ;  /* 0x00000003150d7211 */ /* 0x000fc600010f0eff */
[----:B------:R-:W2:Y:S01]  /*4b30*/  LDG.E.U16 R14, [R14.64] ;  /* 0x000000040e0e7981 */ /* 0x000ea2000c1e1500 */
[----:B0-----:R-:W-:-:S05]  /*4b40*/  LEA.HI.X.SX32 R17, R6, R3, 0x1, P1 ;  /* 0x0000000306117211 */ /* 0x001fca00008f0eff */
[----:B------:R0:W2:Y:S01]  /*4b50*/  LDG.E.U16 R21, [R16.64] ;  /* 0x0000000410157981 */ /* 0x0000a2000c1e1500 */
[C---:B------:R-:W-:Y:S02]  /*4b60*/  IMAD R18, R0.reuse, 0x12a, RZ ;  /* 0x0000012a00127824 */ /* 0x040fe400078e02ff */
[----:B------:R-:W-:Y:S01]  /*4b70*/  IMAD R5, R0, 0x95, RZ ;  /* 0x0000009500057824 */ /* 0x000fe200078e02ff */
[----:B------:R1:W-:Y:S02]  /*4b80*/  STL [R1+0x74], R20 ;  /* 0x0000741401007387 */ /* 0x0003e40000100800 */
[----:B------:R-:W-:-:S04]  /*4b90*/  IADD3 R4, P0, R18, R2, RZ ;  /* 0x0000000212047210 */ /* 0x000fc80007f1e0ff */
[----:B------:R-:W-:Y:S01]  /*4ba0*/  LEA.HI.X.SX32 R5, R5, R3, 0x1, P0 ;  /* 0x0000000305057211 */ /* 0x000fe200000f0eff */
[----:B-1----:R1:W2:Y:S04]  /*4bb0*/  LDG.E.U16 R20, [R12.64] ;  /* 0x000000040c147981 */ /* 0x0022a8000c1e1500 */
[----:B---3--:R3:W-:Y:S04]  /*4bc0*/  STL [R1+0x70], R19 ;  /* 0x0000701301007387 */ /* 0x0087e80000100800 */
[----:B---3--:R3:W4:Y:S01]  /*4bd0*/  LDG.E.U16 R19, [R4.64] ;  /* 0x0000000404137981 */ /* 0x008722000c1e1500 */
[----:B------:R-:W-:-:S05]  /*4be0*/  IMAD R6, R0, 0x254, RZ ;  /* 0x0000025400067824 */ /* 0x000fca00078e02ff */
[-C--:B---3--:R-:W-:Y:S01]  /*4bf0*/  IADD3 R4, P0, R6, R2.reuse, RZ ;  /* 0x0000000206047210 */ /* 0x088fe20007f1e0ff */
[----:B--2---:R-:W-:Y:S03]  /*4c00*/  STL [R1+0x710], R14 ;  /* 0x0007100e01007387 */ /* 0x004fe60000100800 */
[----:B------:R-:W-:Y:S01]  /*4c10*/  LEA.HI.X.SX32 R5, R18, R3, 0x1, P0 ;  /* 0x0000000312057211 */ /* 0x000fe200000f0eff */
[C---:B0-----:R-:W-:Y:S02]  /*4c20*/  IMAD R16, R0.reuse, 0x264, RZ ;  /* 0x0000026400107824 */ /* 0x041fe400078e02ff */
[C---:B------:R-:W-:Y:S01]  /*4c30*/  IMAD R6, R0.reuse, 0x13a, RZ ;  /* 0x0000013a00067824 */ /* 0x040fe200078e02ff */
[----:B------:R0:W-:Y:S01]  /*4c40*/  STL [R1+0x6c], R21 ;  /* 0x00006c1501007387 */ /* 0x0001e20000100800 */
[----:B------:R-:W-:Y:S01]  /*4c50*/  IMAD R15, R0, 0x9d, RZ ;  /* 0x0000009d000f7824 */ /* 0x000fe200078e02ff */
[-C--:B------:R-:W-:Y:S01]  /*4c60*/  IADD3 R16, P1, R16, R2.reuse, RZ ;  /* 0x0000000210107210 */ /* 0x080fe20007f3e0ff */
[----:B-1----:R-:W-:Y:S01]  /*4c70*/  IMAD R13, R0, 0x284, RZ ;  /* 0x00000284000d7824 */ /* 0x002fe200078e02ff */
[----:B0-----:R0:W2:Y:S01]  /*4c80*/  LDG.E.U16 R21, [R4.64] ;  /* 0x0000000404157981 */ /* 0x0010a2000c1e1500 */
[----:B------:R-:W-:-:S02]  /*4c90*/  IADD3 R14, P0, R6, R2, RZ ;  /* 0x00000002060e7210 */ /* 0x000fc40007f1e0ff */
[-C--:B------:R-:W-:Y:S01]  /*4ca0*/  LEA.HI.X.SX32 R17, R23, R3.reuse, 0x1, P1 ;  /* 0x0000000317117211 */ /* 0x080fe200008f0eff */
[----:B------:R-:W-:Y:S01]  /*4cb0*/  IMAD R12, R0, 0x274, RZ ;  /* 0x00000274000c7824 */ /* 0x000fe200078e02ff */
[----:B------:R-:W-:-:S03]  /*4cc0*/  LEA.HI.X.SX32 R15, R15, R3, 0x1, P0 ;  /* 0x000000030f0f7211 */ /* 0x000fc600000f0eff */
[----:B------:R1:W3:Y:S01]  /*4cd0*/  LDG.E.U16 R23, [R16.64] ;  /* 0x0000000410177981 */ /* 0x0002e2000c1e1500 */
[-C--:B0-----:R-:W-:Y:S02]  /*4ce0*/  IADD3 R4, P1, R13, R2.reuse, RZ ;  /* 0x000000020d047210 */ /* 0x081fe40007f3e0ff */
[----:B------:R-:W-:Y:S02]  /*4cf0*/  IADD3 R12, P2, R12, R2, RZ ;  /* 0x000000020c0c7210 */ /* 0x000fe40007f5e0ff */
[-C--:B------:R-:W-:Y:S02]  /*4d00*/  LEA.HI.X.SX32 R5, R22, R3.reuse, 0x1, P1 ;  /* 0x0000000316057211 */ /* 0x080fe400008f0eff */
[----:B------:R0:W3:Y:S01]  /*4d10*/  LDG.E.U16 R22, [R14.64] ;  /* 0x000000040e167981 */ /* 0x0000e2000c1e1500 */
[----:B------:R-:W-:-:S03]  /*4d20*/  LEA.HI.X.SX32 R13, R6, R3, 0x1, P2 ;  /* 0x00000003060d7211 */ /* 0x000fc600010f0eff */
[----:B------:R0:W-:Y:S04]  /*4d30*/  STL [R1+0x68], R20 ;  /* 0x0000681401007387 */ /* 0x0001e80000100800 */
[----:B0-----:R0:W3:Y:S01]  /*4d40*/  LDG.E.U16 R20, [R12.64] ;  /* 0x000000040c147981 */ /* 0x0010e2000c1e1500 */
[----:B------:R-:W-:-:S05]  /*4d50*/  IMAD R6, R0, 0x14a, RZ ;  /* 0x0000014a00067824 */ /* 0x000fca00078e02ff */
[----:B------:R-:W-:Y:S01]  /*4d60*/  IADD3 R14, P0, R6, R2, RZ ;  /* 0x00000002060e7210 */ /* 0x000fe20007f1e0ff */
[----:B0-----:R-:W-:-:S05]  /*4d70*/  IMAD R12, R0, 0x2a4, RZ ;  /* 0x000002a4000c7824 */ /* 0x001fca00078e02ff */
[----:B------:R-:W-:-:S04]  /*4d80*/  IADD3 R12, P2, R12, R2, RZ ;  /* 0x000000020c0c7210 */ /* 0x000fc80007f5e0ff */
[----:B------:R-:W-:Y:S01]  /*4d90*/  LEA.HI.X.SX32 R13, R24, R3, 0x1, P2 ;  /* 0x00000003180d7211 */ /* 0x000fe200010f0eff */
[----:B----4-:R0:W-:Y:S04]  /*4da0*/  STL [R1+0x708], R19 ;  /* 0x0007081301007387 */ /* 0x0101e80000100800 */
[----:B0-----:R0:W4:Y:S02]  /*4db0*/  LDG.E.U16 R19, [R4.64] ;  /* 0x0000000404137981 */ /* 0x001124000c1e1500 */
[----:B0-----:R-:W-:-:S05]  /*4dc0*/  IMAD R4, R0, 0xa5, RZ ;  /* 0x000000a500047824 */ /* 0x001fca00078e02ff */
[----:B------:R-:W-:-:S05]  /*4dd0*/  LEA.HI.X.SX32 R15, R4, R3, 0x1, P0 ;  /* 0x00000003040f7211 */ /* 0x000fca00000f0eff */
[----:B------:R0:W4:Y:S01]  /*4de0*/  LDG.E.U16 R24, [R14.64] ;  /* 0x000000040e187981 */ /* 0x000122000c1e1500 */
[----:B-1----:R-:W-:-:S05]  /*4df0*/  IMAD R16, R0, 0x294, RZ ;  /* 0x0000029400107824 */ /* 0x002fca00078e02ff */
[----:B------:R-:W-:-:S04]  /*4e00*/  IADD3 R16, P1, R16, R2, RZ ;  /* 0x0000000210107210 */ /* 0x000fc80007f3e0ff */
[----:B------:R-:W-:Y:S01]  /*4e10*/  LEA.HI.X.SX32 R17, R6, R3, 0x1, P1 ;  /* 0x0000000306117211 */ /* 0x000fe200008f0eff */
[----:B--2---:R1:W-:Y:S01]  /*4e20*/  STL [R1+0x64], R21 ;  /* 0x0000641501007387 */ /* 0x0043e20000100800 */
[C---:B------:R-:W-:Y:S02]  /*4e30*/  IMAD R18, R0.reuse, 0x15a, RZ ;  /* 0x0000015a00127824 */ /* 0x040fe400078e02ff */
[----:B------:R-:W-:Y:S01]  /*4e40*/  IMAD R5, R0, 0xad, RZ ;  /* 0x000000ad00057824 */ /* 0x000fe200078e02ff */
[----:B-1----:R1:W2:Y:S02]  /*4e50*/  LDG.E.U16 R21, [R16.64] ;  /* 0x0000000410157981 */ /* 0x0022a4000c1e1500 */
[----:B------:R-:W-:Y:S01]  /*4e60*/  IADD3 R4, P0, R18, R2, RZ ;  /* 0x0000000212047210 */ /* 0x000fe20007f1e0ff */
[----:B------:R-:W-:-:S03]  /*4e70*/  IMAD R6, R0, 0x2b4, RZ ;  /* 0x000002b400067824 */ /* 0x000fc600078e02ff */
[----:B------:R-:W-:Y:S01]  /*4e80*/  LEA.HI.X.SX32 R5, R5, R3, 0x1, P0 ;  /* 0x0000000305057211 */ /* 0x000fe200000f0eff */
[----:B---3--:R3:W-:Y:S04]  /*4e90*/  STL [R1+0x60], R23 ;  /* 0x0000601701007387 */ /* 0x0087e80000100800 */
[----:B------:R0:W-:Y:S01]  /*4ea0*/  STL [R1+0x704], R22 ;  /* 0x0007041601007387 */ /* 0x0001e20000100800 */
[----:B-1----:R-:W-:-:S03]  /*4eb0*/  IMAD R16, R0, 0x2c4, RZ ;  /* 0x000002c400107824 */ /* 0x002fc600078e02ff */
[----:B---3--:R1:W3:Y:S04]  /*4ec0*/  LDG.E.U16 R23, [R12.64] ;  /* 0x000000040c177981 */ /* 0x0082e8000c1e1500 */
[----:B0-----:R0:W3:Y:S01]  /*4ed0*/  LDG.E.U16 R22, [R4.64] ;  /* 0x0000000404167981 */ /* 0x0010e2000c1e1500 */
[----:B------:R-:W-:Y:S01]  /*4ee0*/  IMAD R15, R0, 0xb5, RZ ;  /* 0x000000b5000f7824 */ /* 0x000fe200078e02ff */
[-C--:B------:R-:W-:Y:S02]  /*4ef0*/  IADD3 R16, P1, R16, R2.reuse, RZ ;  /* 0x0000000210107210 */ /* 0x080fe40007f3e0ff */
[----:B0-----:R-:W-:Y:S01]  /*4f00*/  IADD3 R4, P0, R6, R2, RZ ;  /* 0x0000000206047210 */ /* 0x001fe20007f1e0ff */
[----:B------:R-:W-:-:S03]  /*4f10*/  IMAD R6, R0, 0x16a, RZ ;  /* 0x0000016a00067824 */ /* 0x000fc600078e02ff */
[-C--:B------:R-:W-:Y:S01]  /*4f20*/  LEA.HI.X.SX32 R5, R18, R3.reuse, 0x1, P0 ;  /* 0x0000000312057211 */ /* 0x080fe200000f0eff */
[----:B------:R0:W-:Y:S01]  /*4f30*/  STL [R1+0x5c], R20 ;  /* 0x00005c1401007387 */ /* 0x0001e20000100800 */
[----:B------:R-:W-:Y:S02]  /*4f40*/  IADD3 R14, P0, R6, R2, RZ ;  /* 0x00000002060e7210 */ /* 0x000fe40007f1e0ff */
[-C--:B------:R-:W-:Y:S02]  /*4f50*/  LEA.HI.X.SX32 R17, R25, R3.reuse, 0x1, P1 ;  /* 0x0000000319117211 */ /* 0x080fe400008f0eff */
[----:B------:R-:W-:Y:S01]  /*4f60*/  LEA.HI.X.SX32 R15, R15, R3, 0x1, P0 ;  /* 0x000000030f0f7211 */ /* 0x000fe200000f0eff */
[----:B0-----:R0:W3:Y:S04]  /*4f70*/  LDG.E.U16 R20, [R4.64] ;  /* 0x0000000404147981 */ /* 0x0010e8000c1e1500 */
[----:B------:R4:W3:Y:S01]  /*4f80*/  LDG.E.U16 R25, [R14.64] ;  /* 0x000000040e197981 */ /* 0x0008e2000c1e1500 */
[----:B-1----:R-:W-:-:S02]  /*4f90*/  IMAD R12, R0, 0x2d4, RZ ;  /* 0x000002d4000c7824 */ /* 0x002fc400078e02ff */
[----:B------:R-:W-:-:S03]  /*4fa0*/  IMAD R13, R0, 0x2e4, RZ ;  /* 0x000002e4000d7824 */ /* 0x000fc600078e02ff */
[-C--:B------:R-:W-:Y:S02]  /*4fb0*/  IADD3 R12, P2, R12, R2.reuse, RZ ;  /* 0x000000020c0c7210 */ /* 0x080fe40007f5e0ff */
[----:B0-----:R-:W-:Y:S02]  /*4fc0*/  IADD3 R4, P1, R13, R2, RZ ;  /* 0x000000020d047210 */ /* 0x001fe40007f3e0ff */
[-C--:B------:R-:W-:Y:S01]  /*4fd0*/  LEA.HI.X.SX32 R13, R6, R3.reuse, 0x1, P2 ;  /* 0x00000003060d7211 */ /* 0x080fe200010f0eff */
[----:B----4-:R0:W-:Y:S04]  /*4fe0*/  STL [R1+0x58], R19 ;  /* 0x0000581301007387 */ /* 0x0101e80000100800 */
[----:B0-----:R0:W4:Y:S04]  /*4ff0*/  LDG.E.U16 R19, [R16.64] ;  /* 0x0000000410137981 */ /* 0x001128000c1e1500 */
[----:B------:R1:W-:Y:S04]  /*5000*/  STL [R1+0x700], R24 ;  /* 0x0007001801007387 */ /* 0x0003e80000100800 */
[----:B-1----:R1:W4:Y:S01]  /*5010*/  LDG.E.U16 R24, [R12.64] ;  /* 0x000000040c187981 */ /* 0x002322000c1e1500 */
[----:B------:R-:W-:Y:S01]  /*5020*/  LEA.HI.X.SX32 R5, R26, R3, 0x1, P1 ;  /* 0x000000031a057211 */ /* 0x000fe200008f0eff */
[----:B------:R-:W-:-:S02]  /*5030*/  IMAD R6, R0, 0x17a, RZ ;  /* 0x0000017a00067824 */ /* 0x000fc400078e02ff */
[----:B0-----:R-:W-:-:S03]  /*5040*/  IMAD R16, R0, 0x2f4, RZ ;  /* 0x000002f400107824 */ /* 0x001fc600078e02ff */
[-C--:B------:R-:W-:Y:S01]  /*5050*/  IADD3 R14, P0, R6, R2.reuse, RZ ;  /* 0x00000002060e7210 */ /* 0x080fe20007f1e0ff */
[----:B--2---:R0:W-:Y:S01]  /*5060*/  STL [R1+0x54], R21 ;  /* 0x0000541501007387 */ /* 0x0041e20000100800 */
[----:B-1----:R-:W-:Y:S01]  /*5070*/  IMAD R12, R0, 0x304, RZ ;  /* 0x00000304000c7824 */ /* 0x002fe200078e02ff */
[----:B------:R-:W-:Y:S02]  /*5080*/  IADD3 R16, P1, R16, R2, RZ ;  /* 0x0000000210107210 */ /* 0x000fe40007f3e0ff */
[----:B0-----:R0:W2:Y:S02]  /*5090*/  LDG.E.U16 R21, [R4.64] ;  /* 0x0000000404157981 */ /* 0x0010a4000c1e1500 */
[----:B0-----:R-:W-:-:S05]  /*50a0*/  IMAD R4, R0, 0xbd, RZ ;  /* 0x000000bd00047824 */ /* 0x001fca00078e02ff */
[-C--:B------:R-:W-:Y:S01]  /*50b0*/  LEA.HI.X.SX32 R15, R4, R3.reuse, 0x1, P0 ;  /* 0x00000003040f7211 */ /* 0x080fe200000f0eff */
[----:B------:R-:W-:Y:S01]  /*50c0*/  IMAD R5, R0, 0x314, RZ ;  /* 0x0000031400057824 */ /* 0x000fe200078e02ff */
[----:B------:R-:W-:-:S03]  /*50d0*/  LEA.HI.X.SX32 R17, R6, R3, 0x1, P1 ;  /* 0x0000000306117211 */ /* 0x000fc600008f0eff */
[----:B------:R0:W2:Y:S01]  /*50e0*/  LDG.E.U16 R26, [R14.64] ;  /* 0x000000040e1a7981 */ /* 0x0000a2000c1e1500 */
[-C--:B------:R-:W-:Y:S01]  /*50f0*/  IADD3 R12, P2, R12, R2.reuse, RZ ;  /* 0x000000020c0c7210 */ /* 0x080fe20007f5e0ff */
[C---:B------:R-:W-:Y:S02]  /*5100*/  IMAD R18, R0.reuse, 0x18a, RZ ;  /* 0x0000018a00127824 */ /* 0x040fe400078e02ff */
[----:B---3--:R1:W-:Y:S01]  /*5110*/  STL [R1+0x50], R23 ;  /* 0x0000501701007387 */ /* 0x0083e20000100800 */
[----:B------:R-:W-:Y:S02]  /*5120*/  LEA.HI.X.SX32 R13, R27, R3, 0x1, P2 ;  /* 0x000000031b0d7211 */ /* 0x000fe400010f0eff */
[----:B------:R-:W-:Y:S01]  /*5130*/  IADD3 R4, P0, R5, R2, RZ ;  /* 0x0000000205047210 */ /* 0x000fe20007f1e0ff */
[----:B------:R3:W-:Y:S01]  /*5140*/  STL [R1+0x6fc], R22 ;  /* 0x0006fc1601007387 */ /* 0x0007e20000100800 */
[----:B0-----:R-:W-:-:S03]  /*5150*/  IMAD R14, R0, 0x334, RZ ;  /* 0x00000334000e7824 */ /* 0x001fc600078e02ff */
[----:B-1----:R0:W2:Y:S01]  /*5160*/  LDG.E.U16 R23, [R16.64] ;  /* 0x0000000410177981 */ /* 0x0020a2000c1e1500 */
[----:B------:R-:W-:Y:S01]  /*5170*/  LEA.HI.X.SX32 R5, R18, R3, 0x1, P0 ;  /* 0x0000000312057211 */ /* 0x000fe200000f0eff */
[C---:B------:R-:W-:Y:S02]  /*5180*/  IMAD R18, R0.reuse, 0x19a, RZ ;  /* 0x0000019a00127824 */ /* 0x040fe400078e02ff */
[----:B---3--:R1:W3:Y:S01]  /*5190*/  LDG.E.U16 R22, [R12.64] ;  /* 0x000000040c167981 */ /* 0x0082e2000c1e1500 */
[----:B0-----:R-:W-:Y:S01]  /*51a0*/  IMAD R16, R0, 0x324, RZ ;  /* 0x0000032400107824 */ /* 0x001fe200078e02ff */
[-C--:B------:R-:W-:Y:S02]  /*51b0*/  IADD3 R14, P1, R14, R2.reuse, RZ ;  /* 0x000000020e0e7210 */ /* 0x080fe40007f3e0ff */
[----:B------:R0:W-:Y:S02]  /*51c0*/  STL [R1+0x4c], R20 ;  /* 0x00004c1401007387 */ /* 0x0001e40000100800 */
[----:B------:R-:W-:-:S02]  /*51d0*/  IADD3 R16, P0, R16, R2, RZ ;  /* 0x0000000210107210 */ /* 0x000fc40007f1e0ff */
[-C--:B------:R-:W-:Y:S02]  /*51e0*/  LEA.HI.X.SX32 R15, R18, R3.reuse, 0x1, P1 ;  /* 0x00000003120f7211 */ /* 0x080fe400008f0eff */
[----:B------:R-:W-:Y:S01]  /*51f0*/  LEA.HI.X.SX32 R17, R29, R3, 0x1, P0 ;  /* 0x000000031d117211 */ /* 0x000fe200000f0eff */
[----:B0-----:R0:W3:Y:S04]  /*5200*/  LDG.E.U16 R20, [R4.64] ;  /* 0x0000000404147981 */ /* 0x0010e8000c1e1500 */
[----:B------:R0:W3:Y:S01]  /*5210*/  LDG.E.U16 R27, [R16.64] ;  /* 0x00000004101b7981 */ /* 0x0000e2000c1e1500 */
[----:B-1----:R-:W-:-:S05]  /*5220*/  IMAD R12, R0, 0x344, RZ ;  /* 0x00000344000c7824 */ /* 0x002fca00078e02ff */
[----:B------:R-:W-:Y:S01]  /*5230*/  IADD3 R12, P2, R12, R2, RZ ;  /* 0x000000020c0c7210 */ /* 0x000fe20007f5e0ff */
[----:B----4-:R-:W-:Y:S04]  /*5240*/  STL [R1+0x48], R19 ;  /* 0x0000481301007387 */ /* 0x010fe80000100800 */
[----:B------:R1:W-:Y:S04]  /*5250*/  STL [R1+0x6f8], R25 ;  /* 0x0006f81901007387 */ /* 0x0003e80000100800 */
[----:B-1----:R1:W4:Y:S01]  /*5260*/  LDG.E.U16 R25, [R14.64] ;  /* 0x000000040e197981 */ /* 0x002322000c1e1500 */
[----:B------:R-:W-:-:S05]  /*5270*/  IMAD R19, R0, 0x1a2, RZ ;  /* 0x000001a200137824 */ /* 0x000fca00078e02ff */
[----:B------:R-:W-:Y:S01]  /*5280*/  LEA.HI.X.SX32 R13, R19, R3, 0x1, P2 ;  /* 0x00000003130d7211 */ /* 0x000fe200010f0eff */
[----:B------:R0:W-:Y:S04]  /*5290*/  STL [R1+0x44], R24 ;  /* 0x0000441801007387 */ /* 0x0001e80000100800 */
[----:B0-----:R0:W4:Y:S01]  /*52a0*/  LDG.E.U16 R24, [R12.64] ;  /* 0x000000040c187981 */ /* 0x001122000c1e1500 */
[C---:B------:R-:W-:Y:S02]  /*52b0*/  IMAD R4, R0.reuse, 0x354, RZ ;  /* 0x0000035400047824 */ /* 0x040fe400078e02ff */
[C---:B------:R-:W-:Y:S02]  /*52c0*/  IMAD R6, R0.reuse, 0x1aa, RZ ;  /* 0x000001aa00067824 */ /* 0x040fe400078e02ff */
[----:B------:R-:W-:Y:S01]  /*52d0*/  IMAD R16, R0, 0x364, RZ ;  /* 0x0000036400107824 */ /* 0x000fe200078e02ff */
[----:B------:R-:W-:Y:S01]  /*52e0*/  IADD3 R4, P0, R4, R2, RZ ;  /* 0x0000000204047210 */ /* 0x000fe20007f1e0ff */
[----:B------:R-:W-:-:S03]  /*52f0*/  IMAD R19, R0, 0x1b2, RZ ;  /* 0x000001b200137824 */ /* 0x000fc600078e02ff */
[-C--:B------:R-:W-:Y:S01]  /*5300*/  LEA.HI.X.SX32 R5, R6, R3.reuse, 0x1, P0 ;  /* 0x0000000306057211 */ /* 0x080fe200000f0eff */
[----:B0-----:R-:W-:Y:S01]  /*5310*/  IMAD R12, R0, 0x384, RZ ;  /* 0x00000384000c7824 */ /* 0x001fe200078e02ff */
[-C--:B------:R-:W-:Y:S01]  /*5320*/  IADD3 R16, P0, R16, R2.reuse, RZ ;  /* 0x0000000210107210 */ /* 0x080fe20007f1e0ff */
[----:B--2---:R0:W-:Y:S03]  /*5330*/  STL [R1+0x40], R21 ;  /* 0x0000401501007387 */ /* 0x0041e60000100800 */
[----:B------:R-:W-:Y:S01]  /*5340*/  LEA.HI.X.SX32 R17, R19, R3, 0x1, P0 ;  /* 0x0000000313117211 */ /* 0x000fe200000f0eff */
[----:B------:R-:W-:Y:S01]  /*5350*/  IMAD R19, R0, 0x1c2, RZ ;  /* 0x000001c200137824 */ /* 0x000fe200078e02ff */
[----:B------:R-:W-:Y:S01]  /*5360*/  IADD3 R12, P2, R12, R2, RZ ;  /* 0x000000020c0c7210 */ /* 0x000fe20007f5e0ff */
[----:B0-----:R0:W2:Y:S01]  /*5370*/  LDG.E.U16 R21, [R4.64] ;  /* 0x0000000404157981 */ /* 0x0010a2000c1e1500 */
[----:B------:R-:W-:-:S02]  /*5380*/  IMAD R6, R0, 0x1ca, RZ ;  /* 0x000001ca00067824 */ /* 0x000fc400078e02ff */
[----:B------:R-:W-:Y:S01]  /*5390*/  LEA.HI.X.SX32 R13, R19, R3, 0x1, P2 ;  /* 0x00000003130d7211 */ /* 0x000fe200010f0eff */
[C---:B-1----:R-:W-:Y:S01]  /*53a0*/  IMAD R14, R0.reuse, 0x374, RZ ;  /* 0x00000374000e7824 */ /* 0x042fe200078e02ff */
[----:B------:R1:W-:Y:S01]  /*53b0*/  STL [R1+0x6f4], R26 ;  /* 0x0006f41a01007387 */ /* 0x0003e20000100800 */
[----:B0-----:R-:W-:-:S05]  /*53c0*/  IMAD R4, R0, 0x394, RZ ;  /* 0x0000039400047824 */ /* 0x001fca00078e02ff */
[-C--:B------:R-:W-:Y:S01]  /*53d0*/  IADD3 R4, P0, R4, R2.reuse, RZ ;  /* 0x0000000204047210 */ /* 0x080fe20007f1e0ff */
[----:B-1----:R0:W2:Y:S01]  /*53e0*/  LDG.E.U16 R26, [R16.64] ;  /* 0x00000004101a7981 */ /* 0x0020a2000c1e1500 */
[----:B------:R-:W-:Y:S02]  /*53f0*/  IMAD R19, R0, 0x1d2, RZ ;  /* 0x000001d200137824 */ /* 0x000fe400078e02ff */
[----:B------:R-:W-:Y:S01]  /*5400*/  LEA.HI.X.SX32 R5, R6, R3, 0x1, P0 ;  /* 0x0000000306057211 */ /* 0x000fe200000f0eff */
[C---:B------:R-:W-:Y:S01]  /*5410*/  IMAD R18, R0.reuse, 0x1ba, RZ ;  /* 0x000001ba00127824 */ /* 0x040fe200078e02ff */
[----:B------:R1:W-:Y:S01]  /*5420*/  STL [R1+0x3c], R23 ;  /* 0x00003c1701007387 */ /* 0x0003e20000100800 */
[----:B0-----:R-:W-:Y:S01]  /*5430*/  IMAD R16, R0, 0x3a4, RZ ;  /* 0x000003a400107824 */ /* 0x001fe200078e02ff */
[-C--:B------:R-:W-:Y:S02]  /*5440*/  IADD3 R14, P1, R14, R2.reuse, RZ ;  /* 0x000000020e0e7210 */ /* 0x080fe40007f3e0ff */
[----:B-1----:R0:W2:Y:S02]  /*5450*/  LDG.E.U16 R23, [R12.64] ;  /* 0x000000040c177981 */ /* 0x0020a4000c1e1500 */
[----:B------:R-:W-:-:S02]  /*5460*/  IADD3 R16, P0, R16, R2, RZ ;  /* 0x0000000210107210 */ /* 0x000fc40007f1e0ff */
[-C--:B------:R-:W-:Y:S01]  /*5470*/  LEA.HI.X.SX32 R15, R18, R3.reuse, 0x1, P1 ;  /* 0x00000003120f7211 */ /* 0x080fe200008f0eff */
[----:B---3--:R1:W-:Y:S01]  /*5480*/  STL [R1+0x38], R22 ;  /* 0x0000381601007387 */ /* 0x0083e20000100800 */
[-C--:B------:R-:W-:Y:S01]  /*5490*/  LEA.HI.X.SX32 R17, R19, R3.reuse, 0x1, P0 ;  /* 0x0000000313117211 */ /* 0x080fe200000f0eff */
[C---:B------:R-:W-:Y:S02]  /*54a0*/  IMAD R19, R0.reuse, 0x1e2, RZ ;  /* 0x000001e200137824 */ /* 0x040fe400078e02ff */
[----:B0-----:R-:W-:Y:S01]  /*54b0*/  IMAD R12, R0, 0x3c4, RZ ;  /* 0x000003c4000c7824 */ /* 0x001fe200078e02ff */
[----:B-1----:R0:W3:Y:S04]  /*54c0*/  LDG.E.U16 R22, [R4.64] ;  /* 0x0000000404167981 */ /* 0x0020e8000c1e1500 */
[-C--:B------:R-:W-:Y:S01]  /*54d0*/  IADD3 R12, P2, R12, R2.reuse, RZ ;  /* 0x000000020c0c7210 */ /* 0x080fe20007f5e0ff */
[C---:B------:R-:W-:Y:S01]  /*54e0*/  IMAD R6, R0.reuse, 0x1ea, RZ ;  /* 0x000001ea00067824 */ /* 0x040fe200078e02ff */
[----:B------:R1:W-:Y:S02]  /*54f0*/  STL [R1+0x34], R20 ;  /* 0x0000341401007387 */ /* 0x0003e40000100800 */
[-C--:B------:R-:W-:Y:S01]  /*5500*/  LEA.HI.X.SX32 R13, R19, R3.reuse, 0x1, P2 ;  /* 0x00000003130d7211 */ /* 0x080fe200010f0eff */
[----:B0-----:R-:W-:Y:S01]  /*5510*/  IMAD R4, R0, 0x3d4, RZ ;  /* 0x000003d400047824 */ /* 0x001fe200078e02ff */
[----:B-1----:R0:W3:Y:S04]  /*5520*/  LDG.E.U16 R20, [R14.64] ;  /* 0x000000040e147981 */ /* 0x0020e8000c1e1500 */
[----:B------:R-:W-:Y:S01]  /*5530*/  IADD3 R4, P0, R4, R2, RZ ;  /* 0x0000000204047210 */ /* 0x000fe20007f1e0ff */
[----:B------:R-:W-:Y:S01]  /*5540*/  IMAD R18, R0, 0x1da, RZ ;  /* 0x000001da00127824 */ /* 0x000fe200078e02ff */
[----:B------:R-:W-:Y:S02]  /*5550*/  STL [R1+0x30], R27 ;  /* 0x0000301b01007387 */ /* 0x000fe40000100800 */
[----:B------:R-:W-:-:S02]  /*5560*/  LEA.HI.X.SX32 R5, R6, R3, 0x1, P0 ;  /* 0x0000000306057211 */ /* 0x000fc400000f0eff */
[----:B------:R1:W3:Y:S01]  /*5570*/  LDG.E.U16 R29, [R12.64] ;  /* 0x000000040c1d7981 */ /* 0x0002e2000c1e1500 */
[----:B0-----:R-:W-:-:S03]  /*5580*/  IMAD R14, R0, 0x3b4, RZ ;  /* 0x000003b4000e7824 */ /* 0x001fc600078e02ff */
[----:B------:R0:W3:Y:S02]  /*5590*/  LDG.E.U16 R6, [R4.64] ;  /* 0x0000000404067981 */ /* 0x0000e4000c1e1500 */
[----:B------:R-:W-:Y:S01]  /*55a0*/  IADD3 R14, P1, R14, R2, RZ ;  /* 0x000000020e0e7210 */ /* 0x000fe20007f3e0ff */
[----:B-1----:R-:W-:-:S03]  /*55b0*/  IMAD R12, R0, 0x3e4, RZ ;  /* 0x000003e4000c7824 */ /* 0x002fc600078e02ff */
[----:B------:R-:W-:Y:S01]  /*55c0*/  LEA.HI.X.SX32 R15, R18, R3, 0x1, P1 ;  /* 0x00000003120f7211 */ /* 0x000fe200008f0eff */
[C---:B------:R-:W-:Y:S02]  /*55d0*/  IMAD R19, R0.reuse, 0x1f2, RZ ;  /* 0x000001f200137824 */ /* 0x040fe400078e02ff */
[----:B------:R-:W-:Y:S01]  /*55e0*/  IMAD R18, R0, 0x1fa, RZ ;  /* 0x000001fa00127824 */ /* 0x000fe200078e02ff */
[----:B0-----:R-:W-:-:S04]  /*55f0*/  IADD3 R4, P1, R12, R2, RZ ;  /* 0x000000020c047210 */ /* 0x001fc80007f3e0ff */
[----:B------:R-:W-:-:S06]  /*5600*/  LEA.HI.X.SX32 R5, R19, R3, 0x1, P1 ;  /* 0x0000000313057211 */ /* 0x000fcc00008f0eff */
[----:B------:R0:W3:Y:S04]  /*5610*/  LDG.E.U16 R5, [R4.64] ;  /* 0x0000000404057981 */ /* 0x0000e8000c1e1500 */
[----:B----4-:R1:W-:Y:S04]  /*5620*/  STL [R1+0x2c], R25 ;  /* 0x00002c1901007387 */ /* 0x0103e80000100800 */
[----:B-1----:R1:W4:Y:S02]  /*5630*/  LDG.E.U16 R25, [R16.64] ;  /* 0x0000000410197981 */ /* 0x002324000c1e1500 */
[----:B-1----:R-:W-:-:S05]  /*5640*/  IMAD R16, R0, 0x3f4, RZ ;  /* 0x000003f400107824 */ /* 0x002fca00078e02ff */
[----:B------:R-:W-:-:S04]  /*5650*/  IADD3 R16, P2, R16, R2, RZ ;  /* 0x0000000210107210 */ /* 0x000fc80007f5e0ff */
[----:B------:R-:W-:-:S05]  /*5660*/  LEA.HI.X.SX32 R17, R18, R3, 0x1, P2 ;  /* 0x0000000312117211 */ /* 0x000fca00010f0eff */
[----:B0-----:R0:W4:Y:S04]  /*5670*/  LDG.E.U16 R4, [R16.64] ;  /* 0x0000000410047981 */ /* 0x001128000c1e1500 */
[----:B------:R1:W-:Y:S04]  /*5680*/  STL [R1+0x28], R24 ;  /* 0x0000281801007387 */ /* 0x0003e80000100800 */
[----:B-1----:R1:W4:Y:S04]  /*5690*/  LDG.E.U16 R24, [R14.64] ;  /* 0x000000040e187981 */ /* 0x002328000c1e1500 */
[----:B--2---:R2:W-:Y:S01]  /*56a0*/  STL [R1+0x24], R21 ;  /* 0x0000241501007387 */ /* 0x0045e20000100800 */
[----:B------:R-:W-:-:S02]  /*56b0*/  IMAD R19, R0, 0x82, RZ ;  /* 0x0000008200137824 */ /* 0x000fc400078e02ff */
[----:B--2---:R-:W-:-:S05]  /*56c0*/  IMAD R21, R0, 0x104, RZ ;  /* 0x0000010400157824 */ /* 0x004fca00078e02ff */
[----:B-1----:R-:W-:-:S04]  /*56d0*/  IADD3 R14, P0, R21, R2, RZ ;  /* 0x00000002150e7210 */ /* 0x002fc80007f1e0ff */
[----:B------:R-:W-:Y:S01]  /*56e0*/  LEA.HI.X.SX32 R15, R19, R3, 0x1, P0 ;  /* 0x00000003130f7211 */ /* 0x000fe200000f0eff */
[----:B---3--:R-:W-:Y:S04]  /*56f0*/  STL [R1+0x3c0c], R29 ;  /* 0x003c0c1d01007387 */ /* 0x008fe80000100800 */
[----:B------:R1:W-:Y:S04]  /*5700*/  STL [R1+0x3c10], R6 ;  /* 0x003c100601007387 */ /* 0x0003e80000100800 */
[----:B------:R-:W-:Y:S04]  /*5710*/  STL [R1+0x20], R26 ;  /* 0x0000201a01007387 */ /* 0x000fe80000100800 */
[----:B------:R2:W-:Y:S04]  /*5720*/  STL [R1+0x1c], R20 ;  /* 0x00001c1401007387 */ /* 0x0005e80000100800 */
[----:B------:R3:W-:Y:S01]  /*5730*/  STL [R1+0x18], R23 ;  /* 0x0000181701007387 */ /* 0x0007e20000100800 */
[----:B-1----:R-:W-:-:S03]  /*5740*/  IMAD R6, R0, 0x8a, RZ ;  /* 0x0000008a00067824 */ /* 0x002fc600078e02ff */
[----:B------:R-:W-:Y:S01]  /*5750*/  STL [R1+0x14], R22 ;  /* 0x0000141601007387 */ /* 0x000fe20000100800 */
[----:B--2---:R-:W-:-:S03]  /*5760*/  IMAD R20, R0, 0x114, RZ ;  /* 0x0000011400147824 */ /* 0x004fc600078e02ff */
[----:B------:R1:W-:Y:S02]  /*5770*/  STL [R1+0x3c14], R5 ;  /* 0x003c140501007387 */ /* 0x0003e40000100800 */
[-C--:B------:R-:W-:Y:S01]  /*5780*/  IADD3 R12, P1, R20, R2.reuse, RZ ;  /* 0x00000002140c7210 */ /* 0x080fe20007f3e0ff */
[----:B------:R-:W-:Y:S01]  /*5790*/  IMAD R20, R0, 0x92, RZ ;  /* 0x0000009200147824 */ /* 0x000fe200078e02ff */
[----:B---3--:R2:W3:Y:S02]  /*57a0*/  LDG.E.U16 R23, [R14.64] ;  /* 0x000000040e177981 */ /* 0x0084e4000c1e1500 */
[----:B------:R-:W-:Y:S01]  /*57b0*/  LEA.HI.X.SX32 R13, R6, R3, 0x1, P1 ;  /* 0x00000003060d7211 */ /* 0x000fe200008f0eff */
[C---:B------:R-:W-:Y:S02]  /*57c0*/  IMAD R6, R0.reuse, 0x134, RZ ;  /* 0x0000013400067824 */ /* 0x040fe400078e02ff */
[C---:B-1----:R-:W-:Y:S02]  /*57d0*/  IMAD R5, R0.reuse, 0x144, RZ ;  /* 0x0000014400057824 */ /* 0x042fe400078e02ff */
[----:B------:R1:W3:Y:S01]  /*57e0*/  LDG.E.U16 R22, [R12.64] ;  /* 0x000000040c167981 */ /* 0x0002e2000c1e1500 */
[----:B------:R-:W-:Y:S01]  /*57f0*/  IMAD R29, R0, 0x9a, RZ ;  /* 0x0000009a001d7824 */ /* 0x000fe200078e02ff */
[-C--:B0-----:R-:W-:Y:S01]  /*5800*/  IADD3 R16, P1, R6, R2.reuse, RZ ;  /* 0x0000000206107210 */ /* 0x081fe20007f3e0ff */
[----:B------:R-:W-:Y:S01]  /*5810*/  IMAD R6, R0, 0xaa, RZ ;  /* 0x000000aa00067824 */ /* 0x000fe200078e02ff */
[----:B--2---:R-:W-:-:S02]  /*5820*/  IADD3 R14, P2, R5, R2, RZ ;  /* 0x00000002050e7210 */ /* 0x004fc40007f5e0ff */
[----:B------:R-:W-:-:S05]  /*5830*/  LEA.HI.X.SX32 R17, R29, R3, 0x1, P1 ;  /* 0x000000031d117211 */ /* 0x000fca00008f0eff */
[----:B------:R0:W2:Y:S04]  /*5840*/  LDG.E.U16 R26, [R16.64] ;  /* 0x00000004101a7981 */ /* 0x0000a8000c1e1500 */
[----:B----4-:R4:W-:Y:S02]  /*5850*/  STL [R1+0x3c18], R4 ;  /* 0x003c180401007387 */ /* 0x0109e40000100800 */
[----:B----4-:R-:W-:-:S05]  /*5860*/  IMAD R4, R0, 0x124, RZ ;  /* 0x0000012400047824 */ /* 0x010fca00078e02ff */
[----:B------:R-:W-:Y:S01]  /*5870*/  IADD3 R18, P0, R4, R2, RZ ;  /* 0x0000000204127210 */ /* 0x000fe20007f1e0ff */
[----:B------:R-:W-:-:S03]  /*5880*/  IMAD R4, R0, 0x154, RZ ;  /* 0x0000015400047824 */ /* 0x000fc600078e02ff */
[-C--:B------:R-:W-:Y:S01]  /*5890*/  LEA.HI.X.SX32 R19, R20, R3.reuse, 0x1, P0 ;  /* 0x0000000314137211 */ /* 0x080fe200000f0eff */
[----:B------:R-:W-:Y:S01]  /*58a0*/  IMAD R20, R0, 0xa2, RZ ;  /* 0x000000a200147824 */ /* 0x000fe200078e02ff */
[----:B-1----:R-:W-:Y:S01]  /*58b0*/  IADD3 R12, P0, R4, R2, RZ ;  /* 0x00000002040c7210 */ /* 0x002fe20007f1e0ff */
[----:B------:R1:W-:Y:S03]  /*58c0*/  STL [R1+0x10], R25 ;  /* 0x0000101901007387 */ /* 0x0003e60000100800 */
[-C--:B------:R-:W-:Y:S01]  /*58d0*/  LEA.HI.X.SX32 R15, R20, R3.reuse, 0x1, P2 ;  /* 0x00000003140f7211 */ /* 0x080fe200010f0eff */
[----:B------:R4:W2:Y:S01]  /*58e0*/  LDG.E.U16 R27, [R18.64] ;  /* 0x00000004121b7981 */ /* 0x0008a2000c1e1500 */
[----:B------:R-:W-:-:S03]  /*58f0*/  LEA.HI.X.SX32 R13, R6, R3, 0x1, P0 ;  /* 0x00000003060d7211 */ /* 0x000fc600000f0eff */
[----:B------:R0:W-:Y:S04]  /*5900*/  STL [R1+0xc], R24 ;  /* 0x00000c1801007387 */ /* 0x0001e80000100800 */
[----:B-1----:R1:W3:Y:S04]  /*5910*/  LDG.E.U16 R25, [R14.64] ;  /* 0x000000040e197981 */ /* 0x0022e8000c1e1500 */
[----:B0-----:R0:W3:Y:S01]  /*5920*/  LDG.E.U16 R24, [R12.64] ;  /* 0x000000040c187981 */ /* 0x0010e2000c1e1500 */
[C---:B------:R-:W-:Y:S02]  /*5930*/  IMAD R20, R0.reuse, 0x164, RZ ;  /* 0x0000016400147824 */ /* 0x040fe400078e02ff */
[----:B------:R-:W-:-:S03]  /*5940*/  IMAD R21, R0, 0x174, RZ ;  /* 0x0000017400157824 */ /* 0x000fc600078e02ff */
[-C--:B----4-:R-:W-:Y:S01]  /*5950*/  IADD3 R18, P0, R20, R2.reuse, RZ ;  /* 0x0000000214127210 */ /* 0x090fe20007f1e0ff */
[C---:B------:R-:W-:Y:S02]  /*5960*/  IMAD R20, R0.reuse, 0xb2, RZ ;  /* 0x000000b200147824 */ /* 0x040fe400078e02ff */
[C---:B------:R-:W-:Y:S02]  /*5970*/  IMAD R5, R0.reuse, 0x184, RZ ;  /* 0x0000018400057824 */ /* 0x040fe400078e02ff */
[----:B0-----:R-:W-:Y:S01]  /*5980*/  IMAD R12, R0, 0x194, RZ ;  /* 0x00000194000c7824 */ /* 0x001fe200078e02ff */
[----:B------:R-:W-:Y:S01]  /*5990*/  LEA.HI.X.SX32 R19, R20, R3, 0x1, P0 ;  /* 0x0000000314137211 */ /* 0x000fe200000f0eff */
[C---:B------:R-:W-:Y:S01]  /*59a0*/  IMAD R4, R0.reuse, 0xba, RZ ;  /* 0x000000ba00047824 */ /* 0x040fe200078e02ff */
[-C--:B------:R-:W-:Y:S01]  /*59b0*/  IADD3 R16, P1, R21, R2.reuse, RZ ;  /* 0x0000000215107210 */ /* 0x080fe20007f3e0ff */
[C---:B------:R-:W-:Y:S01]  /*59c0*/  IMAD R20, R0.reuse, 0xc2, RZ ;  /* 0x000000c200147824 */ /* 0x040fe200078e02ff */
[-C--:B-1----:R-:W-:Y:S01]  /*59d0*/  IADD3 R14, P2, R5, R2.reuse, RZ ;  /* 0x00000002050e7210 */ /* 0x082fe20007f5e0ff */
[----:B------:R-:W-:Y:S01]  /*59e0*/  IMAD R5, R0, 0xca, RZ ;  /* 0x000000ca00057824 */ /* 0x000fe200078e02ff */
[----:B------:R-:W-:-:S02]  /*59f0*/  IADD3 R12, P0, R12, R2, RZ ;  /* 0x000000020c0c7210 */ /* 0x000fc40007f1e0ff */
[-C--:B------:R-:W-:Y:S02]  /*5a00*/  LEA.HI.X.SX32 R17, R4, R3.reuse, 0x1, P1 ;  /* 0x0000000304117211 */ /* 0x080fe400008f0eff */
[-C--:B------:R-:W-:Y:S02]  /*5a10*/  LEA.HI.X.SX32 R15, R20, R3.reuse, 0x1, P2 ;  /* 0x00000003140f7211 */ /* 0x080fe400010f0eff */
[----:B------:R-:W-:-:S03]  /*5a20*/  LEA.HI.X.SX32 R13, R5, R3, 0x1, P0 ;  /* 0x00000003050d7211 */ /* 0x000fc600000f0eff */
[----:B------:R0:W4:Y:S04]  /*5a30*/  LDG.E.U16 R21, [R14.64] ;  /* 0x000000040e157981 */ /* 0x000128000c1e1500 */
[----:B------:R1:W4:Y:S04]  /*5a40*/  LDG.E.U16 R20, [R12.64] ;  /* 0x000000040c147981 */ /* 0x000328000c1e1500 */
[----:B--2---:R-:W-:Y:S04]  /*5a50*/  STL [R1+0x3c1c], R27 ;  /* 0x003c1c1b01007387 */ /* 0x004fe80000100800 */
[----:B------:R-:W-:Y:S04]  /*5a60*/  STL [R1+0x3c20], R26 ;  /* 0x003c201a01007387 */ /* 0x000fe80000100800 */
[----:B---3--:R-:W-:Y:S04]  /*5a70*/  STL [R1+0x3c24], R25 ;  /* 0x003c241901007387 */ /* 0x008fe80000100800 */
[----:B------:R-:W-:Y:S04]  /*5a80*/  STL [R1+0x3c28], R24 ;  /* 0x003c281801007387 */ /* 0x000fe80000100800 */
[----:B------:R2:W-:Y:S04]  /*5a90*/  STL [R1+0x4], R23 ;  /* 0x0000041701007387 */ /* 0x0005e80000100800 */
[----:B------:R3:W-:Y:S04]  /*5aa0*/  STL [R1], R22 ;  /* 0x0000001601007387 */ /* 0x0007e80000100800 */
[----:B--2---:R-:W2:Y:S04]  /*5ab0*/  LDG.E.U16 R23, [R18.64] ;  /* 0x0000000412177981 */ /* 0x004ea8000c1e1500 */
[----:B---3--:R3:W4:Y:S01]  /*5ac0*/  LDG.E.U16 R22, [R16.64] ;  /* 0x0000000410167981 */ /* 0x008722000c1e1500 */
[----:B------:R-:W-:-:S02]  /*5ad0*/  IMAD R26, R0, 0x18a, RZ ;  /* 0x0000018a001a7824 */ /* 0x000fc400078e02ff */
[----:B-1----:R-:W-:-:S03]  /*5ae0*/  IMAD R13, R0, 0xc5, RZ ;  /* 0x000000c5000d7824 */ /* 0x002fc600078e02ff */
[----:B------:R-:W-:-:S04]  /*5af0*/  IADD3 R12, P0, R26, R2, RZ ;  /* 0x000000021a0c7210 */ /* 0x000fc80007f1e0ff */
[-C--:B------:R-:W-:Y:S01]  /*5b00*/  LEA.HI.X.SX32 R13, R13, R3.reuse, 0x1, P0 ;  /* 0x000000030d0d7211 */ /* 0x080fe200000f0eff */
[C---:B------:R-:W-:Y:S02]  /*5b10*/  IMAD R27, R0.reuse, 0x19a, RZ ;  /* 0x0000019a001b7824 */ /* 0x040fe400078e02ff */
[C---:B------:R-:W-:Y:S02]  /*5b20*/  IMAD R26, R0.reuse, 0x1aa, RZ ;  /* 0x000001aa001a7824 */ /* 0x040fe400078e02ff */
[C---:B0-----:R-:W-:Y:S01]  /*5b30*/  IMAD R15, R0.reuse, 0xcd, RZ ;  /* 0x000000cd000f7824 */ /* 0x041fe200078e02ff */
[-C--:B------:R-:W-:Y:S01]  /*5b40*/  IADD3 R14, P1, R27, R2.reuse, RZ ;  /* 0x000000021b0e7210 */ /* 0x080fe20007f3e0ff */
[----:B---3--:R-:W-:Y:S01]  /*5b50*/  IMAD R17, R0, 0xd5, RZ ;  /* 0x000000d500117824 */ /* 0x008fe200078e02ff */
[----:B------:R-:W-:Y:S01]  /*5b60*/  IADD3 R16, P2, R26, R2, RZ ;  /* 0x000000021a107210 */ /* 0x000fe20007f5e0ff */
[----:B--2---:R-:W-:Y:S04]  /*5b70*/  STL [R1+0x3c2c], R23 ;  /* 0x003c2c1701007387 */ /* 0x004fe80000100800 */
[----:B----4-:R-:W-:Y:S04]  /*5b80*/  STL [R1+0x3c30], R22 ;  /* 0x003c301601007387 */ /* 0x010fe80000100800 */
[----:B------:R-:W-:Y:S04]  /*5b90*/  STL [R1+0x3c34], R21 ;  /* 0x003c341501007387 */ /* 0x000fe80000100800 */
[----:B------:R0:W-:Y:S04]  /*5ba0*/  STL [R1+0x3c38], R20 ;  /* 0x003c381401007387 */ /* 0x0001e80000100800 */
[----:B0-----:R0:W2:Y:S01]  /*5bb0*/  LDG.E.U16 R20, [R12.64] ;  /* 0x000000040c147981 */ /* 0x0010a2000c1e1500 */
[----:B------:R-:W-:Y:S01]  /*5bc0*/  IMAD R27, R0, 0x1ba, RZ ;  /* 0x000001ba001b7824 */ /* 0x000fe200078e02ff */
[----:B------:R-:W-:-:S02]  /*5bd0*/  LEA.HI.X.SX32 R15, R15, R3, 0x1, P1 ;  /* 0x000000030f0f7211 */ /* 0x000fc400008f0eff */
[-C--:B------:R-:W-:Y:S01]  /*5be0*/  LEA.HI.X.SX32 R17, R17, R3.reuse, 0x1, P2 ;  /* 0x0000000311117211 */ /* 0x080fe200010f0eff */
[C---:B------:R-:W-:Y:S01]  /*5bf0*/  IMAD R19, R0.reuse, 0xdd, RZ ;  /* 0x000000dd00137824 */ /* 0x040fe200078e02ff */
[-C--:B------:R-:W-:Y:S01]  /*5c00*/  IADD3 R18, P0, R27, R2.reuse, RZ ;  /* 0x000000021b127210 */ /* 0x080fe20007f1e0ff */
[C---:B------:R-:W-:Y:S01]  /*5c10*/  IMAD R26, R0.reuse, 0x1ca, RZ ;  /* 0x000001ca001a7824 */ /* 0x040fe200078e02ff */
[----:B------:R1:W3:Y:S01]  /*5c20*/  LDG.E.U16 R24, [R14.64] ;  /* 0x000000040e187981 */ /* 0x0002e2000c1e1500 */
[----:B------:R-:W-:Y:S01]  /*5c30*/  IMAD R27, R0, 0x1da, RZ ;  /* 0x000001da001b7824 */ /* 0x000fe200078e02ff */
[----:B------:R-:W-:Y:S02]  /*5c40*/  LEA.HI.X.SX32 R19, R19, R3, 0x1, P0 ;  /* 0x0000000313137211 */ /* 0x000fe400000f0eff */
[----:B------:R4:W3:Y:S01]  /*5c50*/  LDG.E.U16 R23, [R16.64] ;  /* 0x0000000410177981 */ /* 0x0008e2000c1e1500 */
[----:B0-----:R-:W-:Y:S01]  /*5c60*/  IADD3 R12, P0, R26, R2, RZ ;  /* 0x000000021a0c7210 */ /* 0x001fe20007f1e0ff */
[----:B------:R-:W-:-:S02]  /*5c70*/  IMAD R13, R0, 0xe5, RZ ;  /* 0x000000e5000d7824 */ /* 0x000fc400078e02ff */
[C---:B------:R-:W-:Y:S01]  /*5c80*/  IMAD R26, R0.reuse, 0x1ea, RZ ;  /* 0x000001ea001a7824 */ /* 0x040fe200078e02ff */
[----:B------:R0:W3:Y:S01]  /*5c90*/  LDG.E.U16 R22, [R18.64] ;  /* 0x0000000412167981 */ /* 0x0000e2000c1e1500 */
[-C--:B-1----:R-:W-:Y:S01]  /*5ca0*/  IADD3 R14, P1, R27, R2.reuse, RZ ;  /* 0x000000021b0e7210 */ /* 0x082fe20007f3e0ff */
[C---:B------:R-:W-:Y:S02]  /*5cb0*/  IMAD R27, R0.reuse, 0x1fa, RZ ;  /* 0x000001fa001b7824 */ /* 0x040fe400078e02ff */
[----:B------:R-:W-:Y:S01]  /*5cc0*/  IMAD R15, R0, 0xed, RZ ;  /* 0x000000ed000f7824 */ /* 0x000fe200078e02ff */
[-C--:B----4-:R-:W-:Y:S01]  /*5cd0*/  IADD3 R16, P2, R26, R2.reuse, RZ ;  /* 0x000000021a107210 */ /* 0x090fe20007f5e0ff */
[C---:B------:R-:W-:Y:S01]  /*5ce0*/  IMAD R17, R0.reuse, 0xf5, RZ ;  /* 0x000000f500117824 */ /* 0x040fe200078e02ff */
[----:B------:R-:W-:Y:S01]  /*5cf0*/  LEA.HI.X.SX32 R13, R13, R3, 0x1, P0 ;  /* 0x000000030d0d7211 */ /* 0x000fe200000f0eff */
[----:B0-----:R-:W-:Y:S01]  /*5d00*/  IMAD R19, R0, 0xfd, RZ ;  /* 0x000000fd00137824 */ /* 0x001fe200078e02ff */
[----:B------:R-:W-:-:S03]  /*5d10*/  IADD3 R18, P0, R27, R2, RZ ;  /* 0x000000021b127210 */ /* 0x000fc60007f1e0ff */
[----:B------:R0:W2:Y:S01]  /*5d20*/  LDG.E.U16 R26, [R12.64] ;  /* 0x000000040c1a7981 */ /* 0x0000a2000c1e1500 */
[-C--:B------:R-:W-:Y:S02]  /*5d30*/  LEA.HI.X.SX32 R15, R15, R3.reuse, 0x1, P1 ;  /* 0x000000030f0f7211 */ /* 0x080fe400008f0eff */
[-C--:B------:R-:W-:Y:S02]  /*5d40*/  LEA.HI.X.SX32 R17, R17, R3.reuse, 0x1, P2 ;  /* 0x0000000311117211 */ /* 0x080fe400010f0eff */
[----:B------:R-:W-:Y:S01]  /*5d50*/  LEA.HI.X.SX32 R19, R19, R3, 0x1, P0 ;  /* 0x0000000313137211 */ /* 0x000fe200000f0eff */
[----:B------:R1:W2:Y:S04]  /*5d60*/  LDG.E.U16 R21, [R14.64] ;  /* 0x000000040e157981 */ /* 0x0002a8000c1e1500 */
[----:B------:R0:W2:Y:S04]  /*5d70*/  LDG.E.U16 R25, [R16.64] ;  /* 0x0000000410197981 */ /* 0x0000a8000c1e1500 */
[----:B--2---:R2:W-:Y:S04]  /*5d80*/  STL [R1+0x6ec], R20 ;  /* 0x0006ec1401007387 */ /* 0x0045e80000100800 */
[----:B--2---:R2:W4:Y:S01]  /*5d90*/  LDG.E.U16 R20, [R18.64] ;  /* 0x0000000412147981 */ /* 0x004522000c1e1500 */
[----:B------:R-:W-:-:S02]  /*5da0*/  IMAD R27, R0, 0x8a, RZ ;  /* 0x0000008a001b7824 */ /* 0x000fc400078e02ff */
[C---:B0-----:R-:W-:Y:S01]  /*5db0*/  IMAD R13, R0.reuse, 0x45, RZ ;  /* 0x00000045000d7824 */ /* 0x041fe200078e02ff */
[-C--:B-1----:R-:W-:Y:S01]  /*5dc0*/  IADD3 R14, P1, R29, R2.reuse, RZ ;  /* 0x000000021d0e7210 */ /* 0x082fe20007f3e0ff */
[C---:B------:R-:W-:Y:S01]  /*5dd0*/  IMAD R15, R0.reuse, 0x4d, RZ ;  /* 0x0000004d000f7824 */ /* 0x040fe200078e02ff */
[-C--:B------:R-:W-:Y:S01]  /*5de0*/  IADD3 R12, P0, R27, R2.reuse, RZ ;  /* 0x000000021b0c7210 */ /* 0x080fe20007f1e0ff */
[----:B------:R-:W-:Y:S01]  /*5df0*/  IMAD R17, R0, 0x55, RZ ;  /* 0x0000005500117824 */ /* 0x000fe200078e02ff */
[-C--:B------:R-:W-:Y:S02]  /*5e00*/  IADD3 R16, P2, R6, R2.reuse, RZ ;  /* 0x0000000206107210 */ /* 0x080fe40007f5e0ff */
[-C--:B------:R-:W-:Y:S02]  /*5e10*/  LEA.HI.X.SX32 R13, R13, R3.reuse, 0x1, P0 ;  /* 0x000000030d0d7211 */ /* 0x080fe400000f0eff */
[-C--:B------:R-:W-:Y:S02]  /*5e20*/  LEA.HI.X.SX32 R15, R15, R3.reuse, 0x1, P1 ;  /* 0x000000030f0f7211 */ /* 0x080fe400008f0eff */
[----:B------:R-:W-:Y:S01]  /*5e30*/  LEA.HI.X.SX32 R17, R17, R3, 0x1, P2 ;  /* 0x0000000311117211 */ /* 0x000fe200010f0eff */
[----:B---3--:R0:W-:Y:S01]  /*5e40*/  STL [R1+0x6e8], R24 ;  /* 0x0006e81801007387 */ /* 0x0081e20000100800 */
[----:B--2---:R-:W-:Y:S01]  /*5e50*/  IMAD R19, R0, 0x5d, RZ ;  /* 0x0000005d00137824 */ /* 0x004fe200078e02ff */
[----:B------:R-:W-:-:S02]  /*5e60*/  IADD3 R18, P0, R4, R2, RZ ;  /* 0x0000000204127210 */ /* 0x000fc40007f1e0ff */
[----:B------:R1:W-:Y:S02]  /*5e70*/  STL [R1+0x6e4], R23 ;  /* 0x0006e41701007387 */ /* 0x0003e40000100800 */
[----:B------:R-:W-:Y:S02]  /*5e80*/  LEA.HI.X.SX32 R19, R19, R3, 0x1, P0 ;  /* 0x0000000313137211 */ /* 0x000fe400000f0eff */
[----:B------:R2:W3:Y:S04]  /*5e90*/  LDG.E.U16 R6, [R16.64] ;  /* 0x0000000410067981 */ /* 0x0004e8000c1e1500 */
[----:B0-----:R0:W3:Y:S04]  /*5ea0*/  LDG.E.U16 R24, [R12.64] ;  /* 0x000000040c187981 */ /* 0x0010e8000c1e1500 */
[----:B-1----:R1:W3:Y:S01]  /*5eb0*/  LDG.E.U16 R23, [R14.64] ;  /* 0x000000040e177981 */ /* 0x0022e2000c1e1500 */
[----:B------:R-:W-:-:S03]  /*5ec0*/  IMAD R4, R0, 0x1a4, RZ ;  /* 0x000001a400047824 */ /* 0x000fc600078e02ff */
[----:B------:R1:W-:Y:S01]  /*5ed0*/  STL [R1+0x6e0], R22 ;  /* 0x0006e01601007387 */ /* 0x0003e20000100800 */
[C---:B0-----:R-:W-:Y:S01]  /*5ee0*/  IMAD R13, R0.reuse, 0x65, RZ ;  /* 0x00000065000d7824 */ /* 0x041fe200078e02ff */
[-C--:B------:R-:W-:Y:S01]  /*5ef0*/  IADD3 R12, P0, R5, R2.reuse, RZ ;  /* 0x00000002050c7210 */ /* 0x080fe20007f1e0ff */
[----:B------:R-:W-:Y:S01]  /*5f00*/  IMAD R29, R0, 0xd2, RZ ;  /* 0x000000d2001d7824 */ /* 0x000fe200078e02ff */
[----:B--2---:R-:W-:Y:S02]  /*5f10*/  IADD3 R16, P1, R4, R2, RZ ;  /* 0x0000000204107210 */ /* 0x004fe40007f3e0ff */
[-C--:B------:R-:W-:Y:S01]  /*5f20*/  LEA.HI.X.SX32 R13, R13, R3.reuse, 0x1, P0 ;  /* 0x000000030d0d7211 */ /* 0x080fe200000f0eff */
[----:B-1----:R0:W3:Y:S01]  /*5f30*/  LDG.E.U16 R22, [R18.64] ;  /* 0x0000000412167981 */ /* 0x0020e2000c1e1500 */
[C---:B------:R-:W-:Y:S01]  /*5f40*/  IMAD R15, R0.reuse, 0x6d, RZ ;  /* 0x0000006d000f7824 */ /* 0x040fe200078e02ff */
[----:B------:R-:W-:Y:S01]  /*5f50*/  LEA.HI.X.SX32 R17, R29, R3, 0x1, P1 ;  /* 0x000000031d117211 */ /* 0x000fe200008f0eff */
[C---:B------:R-:W-:Y:S01]  /*5f60*/  IMAD R5, R0.reuse, 0x1b4, RZ ;  /* 0x000001b400057824 */ /* 0x040fe200078e02ff */
[----:B------:R-:W-:Y:S01]  /*5f70*/  STL [R1+0x6dc], R26 ;  /* 0x0006dc1a01007387 */ /* 0x000fe20000100800 */
[----:B0-----:R-:W-:-:S03]  /*5f80*/  IMAD R18, R0, 0xda, RZ ;  /* 0x000000da00127824 */ /* 0x001fc600078e02ff */
[----:B------:R0:W-:Y:S02]  /*5f90*/  STL [R1+0x6d8], R21 ;  /* 0x0006d81501007387 */ /* 0x0001e40000100800 */
[-C--:B------:R-:W-:Y:S02]  /*5fa0*/  IADD3 R14, P0, R18, R2.reuse, RZ ;  /* 0x00000002120e7210 */ /* 0x080fe40007f1e0ff */
[----:B------:R1:W-:Y:S02]  /*5fb0*/  STL [R1+0x6d4], R25 ;  /* 0x0006d41901007387 */ /* 0x0003e40000100800 */
[----:B------:R-:W-:Y:S02]  /*5fc0*/  LEA.HI.X.SX32 R15, R15, R3, 0x1, P0 ;  /* 0x000000030f0f7211 */ /* 0x000fe400000f0eff */
[----:B0-----:R0:W3:Y:S04]  /*5fd0*/  LDG.E.U16 R21, [R12.64] ;  /* 0x000000040c157981 */ /* 0x0010e8000c1e1500 */
[----:B-1----:R1:W3:Y:S01]  /*5fe0*/  LDG.E.U16 R25, [R14.64] ;  /* 0x000000040e197981 */ /* 0x0022e2000c1e1500 */
[----:B0-----:R-:W-:-:S04]  /*5ff0*/  IADD3 R12, P1, R5, R2, RZ ;  /* 0x00000002050c7210 */ /* 0x001fc80007f3e0ff */
[----:B------:R-:W-:-:S05]  /*6000*/  LEA.HI.X.SX32 R13, R18, R3, 0x1, P1 ;  /* 0x00000003120d7211 */ /* 0x000fca00008f0eff */
[----:B------:R0:W3:Y:S04]  /*6010*/  LDG.E.U16 R26, [R12.64] ;  /* 0x000000040c1a7981 */ /* 0x0000e8000c1e1500 */
[----:B----4-:R4:W-:Y:S04]  /*6020*/  STL [R1+0x6d0], R20 ;  /* 0x0006d01401007387 */ /* 0x0109e80000100800 */
[----:B----4-:R4:W2:Y:S01]  /*6030*/  LDG.E.U16 R20, [R16.64] ;  /* 0x0000000410147981 */ /* 0x0108a2000c1e1500 */
[C---:B------:R-:W-:Y:S02]  /*6040*/  IMAD R4, R0.reuse, 0x1c4, RZ ;  /* 0x000001c400047824 */ /* 0x040fe400078e02ff */
[----:B------:R-:W-:-:S02]  /*6050*/  IMAD R19, R0, 0xea, RZ ;  /* 0x000000ea00137824 */ /* 0x000fc400078e02ff */
[C---:B------:R-:W-:Y:S02]  /*6060*/  IMAD R29, R0.reuse, 0xe2, RZ ;  /* 0x000000e2001d7824 */ /* 0x040fe400078e02ff */
[----:B-1----:R-:W-:Y:S01]  /*6070*/  IMAD R15, R0, 0x75, RZ ;  /* 0x00000075000f7824 */ /* 0x002fe200078e02ff */
[-C--:B----4-:R-:W-:Y:S02]  /*6080*/  IADD3 R16, P2, R4, R2.reuse, RZ ;  /* 0x0000000204107210 */ /* 0x090fe40007f5e0ff */
[----:B------:R-:W-:Y:S02]  /*6090*/  IADD3 R14, P0, R19, R2, RZ ;  /* 0x00000002130e7210 */ /* 0x000fe40007f1e0ff */
[-C--:B------:R-:W-:Y:S02]  /*60a0*/  LEA.HI.X.SX32 R17, R29, R3.reuse, 0x1, P2 ;  /* 0x000000031d117211 */ /* 0x080fe400010f0eff */
[----:B------:R-:W-:Y:S01]  /*60b0*/  LEA.HI.X.SX32 R15, R15, R3, 0x1, P0 ;  /* 0x000000030f0f7211 */ /* 0x000fe200000f0eff */
[----:B---3--:R-:W-:Y:S01]  /*60c0*/  STL [R1+0x6cc], R24 ;  /* 0x0006cc1801007387 */ /* 0x008fe20000100800 */
[----:B------:R-:W-:-:S03]  /*60d0*/  IMAD R4, R0, 0x1d4, RZ ;  /* 0x000001d400047824 */ /* 0x000fc600078e02ff */
[----:B------:R1:W3:Y:S04]  /*60e0*/  LDG.E.U16 R27, [R16.64] ;  /* 0x00000004101b7981 */ /* 0x0002e8000c1e1500 */
[----:B------:R-:W-:Y:S04]  /*60f0*/  STL [R1+0x6c8], R23 ;  /* 0x0006c81701007387 */ /* 0x000fe80000100800 */
[----:B------:R4:W-:Y:S01]  /*6100*/  STL [R1+0x6c4], R6 ;  /* 0x0006c40601007387 */ /* 0x0009e20000100800 */
[----:B-1----:R-:W-:Y:S01]  /*6110*/  IADD3 R16, P0, R4, R2, RZ ;  /* 0x0000000204107210 */ /* 0x002fe20007f1e0ff */
[----:B------:R-:W-:-:S02]  /*6120*/  IMAD R4, R0, 0x1f4, RZ ;  /* 0x000001f400047824 */ /* 0x000fc400078e02ff */
[----:B----4-:R1:W4:Y:S01]  /*6130*/  LDG.E.U16 R6, [R14.64] ;  /* 0x000000040e067981 */ /* 0x010322000c1e1500 */
[----:B------:R-:W-:Y:S01]  /*6140*/  LEA.HI.X.SX32 R17, R19, R3, 0x1, P0 ;  /* 0x0000000313117211 */ /* 0x000fe200000f0eff */
[----:B------:R-:W-:Y:S02]  /*6150*/  IMAD R5, R0, 0x1e4, RZ ;  /* 0x000001e400057824 */ /* 0x000fe400078e02ff */
[----:B------:R0:W-:Y:S01]  /*6160*/  STL [R1+0x6c0], R22 ;  /* 0x0006c01601007387 */ /* 0x0001e20000100800 */
[----:B------:R-:W-:-:S03]  /*6170*/  IMAD.MOV.U32 R29, RZ, RZ, c[0x0][0x198] ;  /* 0x00006600ff1d7624 */ /* 0x000fc600078e00ff */
[----:B------:R-:W3:Y:S01]  /*6180*/  LDL R23, [R1+0x284] ;  /* 0x0002840001177983 */ /* 0x000ee20000100800 */
[----:B-1----:R-:W-:-:S03]  /*6190*/  IADD3 R14, P2, R4, R2, RZ ;  /* 0x00000002040e7210 */ /* 0x002fc60007f5e0ff */
[----:B------:R-:W3:Y:S01]  /*61a0*/  LDL.LU R4, [R1+0x278] ;  /* 0x0002780001047983 */ /* 0x000ee20000300800 */
[C---:B------:R-:W-:Y:S02]  /*61b0*/  IMAD R15, R0.reuse, 0xfa, RZ ;  /* 0x000000fa000f7824 */ /* 0x040fe400078e02ff */
[----:B0-----:R-:W-:Y:S01]  /*61c0*/  IMAD R13, R0, 0x7d, RZ ;  /* 0x0000007d000d7824 */ /* 0x001fe200078e02ff */
[----:B------:R0:W3:Y:S01]  /*61d0*/  LDG.E.U16 R22, [R16.64] ;  /* 0x0000000410167981 */ /* 0x0000e2000c1e1500 */
[----:B------:R-:W-:-:S03]  /*61e0*/  IMAD R29, R29, 0xf2, RZ ;  /* 0x000000f21d1d7824 */ /* 0x000fc600078e02ff */
[----:B------:R-:W-:Y:S01]  /*61f0*/  STL [R1+0x6bc], R21 ;  /* 0x0006bc1501007387 */ /* 0x000fe20000100800 */
[----:B------:R-:W-:-:S03]  /*6200*/  IADD3 R18, P1, R5, R2, RZ ;  /* 0x0000000205127210 */ /* 0x000fc60007f3e0ff */
[----:B0-----:R-:W3:Y:S04]  /*6210*/  LDL.LU R17, [R1+0x288] ;  /* 0x0002880001117983 */ /* 0x001ee80000300800 */
[----:B------:R-:W4:Y:S01]  /*6220*/  LDL.LU R0, [R1+0x258] ;  /* 0x0002580001007983 */ /* 0x000f220000300800 */
[----:B------:R-:W-:-:S03]  /*6230*/  LEA.HI.X.SX32 R19, R29, R3, 0x1, P1 ;  /* 0x000000031d137211 */ /* 0x000fc600008f0eff */
[----:B--2---:R0:W-:Y:S04]  /*6240*/  STL [R1+0x6ac], R20 ;  /* 0x0006ac1401007387 */ /* 0x0041e80000100800 */
[----:B0-----:R-:W2:Y:S04]  /*6250*/  LDL.LU R20, [R1+0x23c] ;  /* 0x00023c0001147983 */ /* 0x001ea80000300800 */
[----:B------:R-:W2:Y:S04]  /*6260*/  LDL.LU R21, [R1+0x264] ;  /* 0x0002640001157983 */ /* 0x000ea80000300800 */
[----:B------:R-:W2:Y:S04]  /*6270*/  LDL.LU R24, [R1+0x234] ;  /* 0x0002340001187983 */ /* 0x000ea80000300800 */
[----:B------:R0:W-:Y:S04]  /*6280*/  STL [R1+0x6b8], R25 ;  /* 0x0006b81901007387 */ /* 0x0001e80000100800 */
[----:B0-----:R-:W2:Y:S04]  /*6290*/  LDL.LU R25, [R1+0x22c] ;  /* 0x00022c0001197983 */ /* 0x001ea80000300800 */
[----:B------:R-:W-:Y:S04]  /*62a0*/  STL [R1+0x3c40], R2 ;  /* 0x003c400201007387 */ /* 0x000fe80000100800 */
[----:B------:R-:W-:Y:S04]  /*62b0*/  STL [R1+0x3c3c], R3 ;  /* 0x003c3c0301007387 */ /* 0x000fe80000100800 */
[----:B------:R0:W-:Y:S04]  /*62c0*/  STL [R1+0x6a8], R26 ;  /* 0x0006a81a01007387 */ /* 0x0001e80000100800 */
[----:B0-----:R0:W2:Y:S01]  /*62d0*/  LDG.E.U16 R26, [R18.64] ;  /* 0x00000004121a7981 */ /* 0x0010a2000c1e1500 */
[----:B------:R-:W-:-:S02]  /*62e0*/  IADD3 R12, P0, R15, R2, RZ ;  /* 0x000000020f0c7210 */ /* 0x000fc40007f1e0ff */
[-C--:B------:R-:W-:Y:S02]  /*62f0*/  LEA.HI.X.SX32 R15, R15, R3.reuse, 0x1, P2 ;  /* 0x000000030f0f7211 */ /* 0x080fe400010f0eff */
[----:B------:R-:W-:Y:S01]  /*6300*/  LEA.HI.X.SX32 R13, R13, R3, 0x1, P0 ;  /* 0x000000030d0d7211 */ /* 0x000fe200000f0eff */
[----:B------:R-:W1:Y:S04]  /*6310*/  S2R R29, SR_TID.X ;  /* 0x00000000001d7919 */ /* 0x000e680000002100 */
[----:B0-----:R-:W2:Y:S04]  /*6320*/  LDL.LU R18, [R1+0x274] ;  /* 0x0002740001127983 */ /* 0x001ea80000300800 */
[----:B---3--:R0:W-:Y:S04]  /*6330*/  STL [R1+0x6a4], R27 ;  /* 0x0006a41b01007387 */ /* 0x0081e80000100800 */
[----:B------:R-:W3:Y:S04]  /*6340*/  LDL.LU R19, [R1+0x268] ;  /* 0x0002680001137983 */ /* 0x000ee80000300800 */
[----:B------:R-:W3:Y:S04]  /*6350*/  LDL.LU R3, [R1+0x26c] ;  /* 0x00026c0001037983 */ /* 0x000ee80000300800 */
[----:B----4-:R4:W-:Y:S04]  /*6360*/  STL [R1+0x6b4], R6 ;  /* 0x0006b40601007387 */ /* 0x0109e80000100800 */
[----:B------:R-:W3:Y:S04]  /*6370*/  LDL.LU R5, [R1+0x260] ;  /* 0x0002600001057983 */ /* 0x000ee80000300800 */
[----:B0-----:R0:W3:Y:S04]  /*6380*/  LDG.E.U16 R27, [R12.64] ;  /* 0x000000040c1b7981 */ /* 0x0010e8000c1e1500 */
[----:B------:R-:W3:Y:S04]  /*6390*/  LDG.E.U16 R14, [R14.64] ;  /* 0x000000040e0e7981 */ /* 0x000ee8000c1e1500 */
[----:B0-----:R-:W3:Y:S01]  /*63a0*/  LDL.LU R13, [R1+0x298] ;  /* 0x00029800010d7983 */ /* 0x001ee20000300800 */
[----:B-1----:R-:W-:-:S03]  /*63b0*/  LOP3.LUT R29, R29, 0x7f, RZ, 0xc0, !PT ;  /* 0x0000007f1d1d7812 */ /* 0x002fc600078ec0ff */
[----:B------:R-:W3:Y:S04]  /*63c0*/  LDL.LU R2, [R1+0x228] ;  /* 0x0002280001027983 */ /* 0x000ee80000300800 */
[----:B----4-:R-:W4:Y:S04]  /*63d0*/  LDL.LU R6, [R1+0x218] ;  /* 0x0002180001067983 */ /* 0x010f280000300800 */
[----:B------:R-:W4:Y:S01]  /*63e0*/  LDL.LU R16, [R1+0x25c] ;  /* 0x00025c0001107983 */ /* 0x000f220000300800 */
[----:B------:R-:W-:-:S03]  /*63f0*/  SHF.L.U32 R12, R29, 0x1, RZ ;  /* 0x000000011d0c7819 */ /* 0x000fc600000006ff */
[----:B------:R0:W-:Y:S04]  /*6400*/  STL [R1+0x6a0], R22 ;  /* 0x0006a01601007387 */ /* 0x0001e80000100800 */
[----:B0-----:R-:W4:Y:S04]  /*6410*/  LDL.LU R22, [R1+0x214] ;  /* 0x0002140001167983 */ /* 0x001f280000300800 */
[----:B--2---:R0:W-:Y:S04]  /*6420*/  STL [R1+0x69c], R26 ;  /* 0x00069c1a01007387 */ /* 0x0041e80000100800 */
[----:B0-----:R-:W2:Y:S04]  /*6430*/  LDL.LU R26, [R1+0x20c] ;  /* 0x00020c00011a7983 */ /* 0x001ea80000300800 */
[----:B------:R-:W2:Y:S04]  /*6440*/  LDL.LU R29, [R1+0x250] ;  /* 0x00025000011d7983 */ /* 0x000ea80000300800 */
[----:B---3--:R0:W-:Y:S04]  /*6450*/  STL [R1+0x6b0], R27 ;  /* 0x0006b01b01007387 */ /* 0x0081e80000100800 */
[----:B------:R-:W-:Y:S04]  /*6460*/  STS.U16 [R12], R13 ;  /* 0x0000000d0c007388 */ /* 0x000fe80000000400 */
[----:B------:R1:W-:Y:S04]  /*6470*/  STS.U16 [R12+0x800], R17 ;  /* 0x000800110c007388 */ /* 0x0003e80000000400 */
[----:B0-----:R-:W3:Y:S04]  /*6480*/  LDL.LU R27, [R1+0x24c] ;  /* 0x00024c00011b7983 */ /* 0x001ee80000300800 */
[----:B------:R0:W-:Y:S04]  /*6490*/  STS.U16 [R12+0x1000], R23 ;  /* 0x001000170c007388 */ /* 0x0001e80000000400 */
[----:B------:R0:W-:Y:S04]  /*64a0*/  STS.U16 [R12+0x2000], R4 ;  /* 0x002000040c007388 */ /* 0x0001e80000000400 */
[----:B------:R-:W-:Y:S04]  /*64b0*/  STS.U16 [R12+0x4000], R18 ;  /* 0x004000120c007388 */ /* 0x000fe80000000400 */
[----:B-1----:R-:W3:Y:S04]  /*64c0*/  LDL.LU R17, [R1+0x240] ;  /* 0x0002400001117983 */ /* 0x002ee80000300800 */
[----:B------:R-:W-:Y:S04]  /*64d0*/  STS.U16 [R12+0x8000], R19 ;  /* 0x008000130c007388 */ /* 0x000fe80000000400 */
[----:B0-----:R-:W3:Y:S04]  /*64e0*/  LDL.LU R23, [R1+0x208] ;  /* 0x0002080001177983 */ /* 0x001ee80000300800 */
[----:B------:R0:W-:Y:S04]  /*64f0*/  STS.U16 [R12+0x10000], R0 ;  /* 0x010000000c007388 */ /* 0x0001e80000000400 */
[----:B------:R-:W3:Y:S04]  /*6500*/  LDL.LU R4, [R1+0x1ec] ;  /* 0x0001ec0001047983 */ /* 0x000ee80000300800 */
[----:B------:R1:W-:Y:S04]  /*6510*/  STS.U16 [R12+0x10800], R20 ;  /* 0x010800140c007388 */ /* 0x0003e80000000400 */
[----:B------:R1:W-:Y:S04]  /*6520*/  STS.U16 [R12+0x8800], R21 ;  /* 0x008800150c007388 */ /* 0x0003e80000000400 */
[----:B0-----:R-:W3:Y:S04]  /*6530*/  LDL.LU R0, [R1+0x230] ;  /* 0x0002300001007983 */ /* 0x001ee80000300800 */
[----:B------:R0:W-:Y:S04]  /*6540*/  STS.U16 [R12+0x11000], R24 ;  /* 0x011000180c007388 */ /* 0x0001e80000000400 */
[----:B-1----:R-:W3:Y:S04]  /*6550*/  LDL.LU R20, [R1+0x1e0] ;  /* 0x0001e00001147983 */ /* 0x002ee80000300800 */
[----:B------:R1:W-:Y:S04]  /*6560*/  STS.U16 [R12+0x11800], R25 ;  /* 0x011800190c007388 */ /* 0x0003e80000000400 */
[----:B------:R-:W3:Y:S04]  /*6570*/  LDL.LU R21, [R1+0x1d8] ;  /* 0x0001d80001157983 */ /* 0x000ee80000300800 */
[----:B0-----:R-:W3:Y:S04]  /*6580*/  LDL.LU R24, [R1+0x224] ;  /* 0x0002240001187983 */ /* 0x001ee80000300800 */
[----:B------:R-:W-:Y:S04]  /*6590*/  STS.U16 [R12+0x4800], R3 ;  /* 0x004800030c007388 */ /* 0x000fe80000000400 */
[----:B-1----:R-:W3:Y:S04]  /*65a0*/  LDL.LU R25, [R1+0x220] ;  /* 0x0002200001197983 */ /* 0x002ee80000300800 */
[----:B------:R0:W-:Y:S04]  /*65b0*/  STS.U16 [R12+0x9000], R5 ;  /* 0x009000050c007388 */ /* 0x0001e80000000400 */
[----:B0-----:R-:W3:Y:S04]  /*65c0*/  LDL.LU R5, [R1+0x1d4] ;  /* 0x0001d40001057983 */ /* 0x001ee80000300800 */
[----:B------:R-:W-:Y:S04]  /*65d0*/  STS.U16 [R12+0x12000], R2 ;  /* 0x012000020c007388 */ /* 0x000fe80000000400 */
[----:B----4-:R0:W-:Y:S04]  /*65e0*/  STS.U16 [R12+0x12800], R6 ;  /* 0x012800060c007388 */ /* 0x0101e80000000400 */
[----:B------:R-:W-:Y:S04]  /*65f0*/  STS.U16 [R12+0x9800], R16 ;  /* 0x009800100c007388 */ /* 0x000fe80000000400 */
[----:B------:R-:W-:Y:S04]  /*6600*/  STS.U16 [R12+0x13000], R22 ;  /* 0x013000160c007388 */ /* 0x000fe80000000400 */
[----:B0-----:R-:W4:Y:S04]  /*6610*/  LDL.LU R6, [R1+0x1c0] ;  /* 0x0001c00001067983 */ /* 0x001f280000300800 */
[----:B------:R-:W-:Y:S04]  /*6620*/  STL [R1+0x698], R14 ;  /* 0x0006980e01007387 */ /* 0x000fe80000100800 */
[----:B--2---:R-:W-:Y:S04]  /*6630*/  STS.U16 [R12+0x13800], R26 ;  /* 0x0138001a0c007388 */ /* 0x004fe80000000400 */
[----:B------:R0:W-:Y:S04]  /*6640*/  STS.U16 [R12+0x2800], R29 ;  /* 0x0028001d0c007388 */ /* 0x0001e80000000400 */
[----:B0-----:R-:W2:Y:S04]  /*6650*/  LDL.LU R29, [R1+0x210] ;  /* 0x00021000011d7983 */ /* 0x001ea80000300800 */
[----:B------:R-:W2:Y:S04]  /*6660*/  LDL.LU R13, [R1+0x1bc] ;  /* 0x0001bc00010d7983 */ /* 0x000ea80000300800 */
[----:B------:R-:W2:Y:S04]  /*6670*/  LDL.LU R22, [R1+0x1b4] ;  /* 0x0001b40001167983 */ /* 0x000ea80000300800 */
[----:B------:R-:W2:Y:S04]  /*6680*/  LDL.LU R26, [R1+0x204] ;  /* 0x00020400011a7983 */ /* 0x000ea80000300800 */
[----:B---3--:R0:W-:Y:S04]  /*6690*/  STS.U16 [R12+0x5000], R27 ;  /* 0x0050001b0c007388 */ /* 0x0081e80000000400 */
[----:B0-----:R-:W3:Y:S04]  /*66a0*/  LDL.LU R27, [R1+0x200] ;  /* 0x00020000011b7983 */ /* 0x001ee80000300800 */
[----:B------:R-:W3:Y:S04]  /*66b0*/  LDL.LU R18, [R1+0x1fc] ;  /* 0x0001fc0001127983 */ /* 0x000ee80000300800 */
[----:B------:R-:W-:Y:S04]  /*66c0*/  STS.U16 [R12+0xa000], R17 ;  /* 0x00a000110c007388 */ /* 0x000fe80000000400 */
[----:B------:R-:W3:Y:S04]  /*66d0*/  LDL.LU R19, [R1+0x1f0] ;  /* 0x0001f00001137983 */ /* 0x000ee80000300800 */
[----:B------:R0:W-:Y:S04]  /*66e0*/  STS.U16 [R12+0x14000], R23 ;  /* 0x014000170c007388 */ /* 0x0001e80000000400 */
[----:B------:R-:W3:Y:S04]  /*66f0*/  LDL.LU R3, [R1+0x1b0] ;  /* 0x0001b00001037983 */ /* 0x000ee80000300800 */
[----:B------:R1:W-:Y:S04]  /*6700*/  STS.U16 [R12+0x14800], R4 ;  /* 0x014800040c007388 */ /* 0x0003e80000000400 */
[----:B------:R-:W3:Y:S04]  /*6710*/  LDL.LU R2, [R1+0x198] ;  /* 0x0001980001027983 */ /* 0x000ee80000300800 */
[----:B------:R-:W3:Y:S04]  /*6720*/  LDL.LU R16, [R1+0x1dc] ;  /* 0x0001dc0001107983 */ /* 0x000ee80000300800 */
[----:B------:R1:W-:Y:S04]  /*6730*/  STS.U16 [R12+0xa800], R0 ;  /* 0x00a800000c007388 */ /* 0x0003e80000000400 */
[----:B0-----:R-:W3:Y:S04]  /*6740*/  LDL.LU R23, [R1+0x190] ;  /* 0x0001900001177983 */ /* 0x001ee80000300800 */
[----:B------:R0:W-:Y:S04]  /*6750*/  STS.U16 [R12+0x15000], R20 ;  /* 0x015000140c007388 */ /* 0x0001e80000000400 */
[----:B-1----:R-:W3:Y:S04]  /*6760*/  LDL.LU R4, [R1+0x188] ;  /* 0x0001880001047983 */ /* 0x002ee80000300800 */
[----:B------:R-:W-:Y:S04]  /*6770*/  STS.U16 [R12+0x15800], R21 ;  /* 0x015800150c007388 */ /* 0x000fe80000000400 */
[----:B------:R-:W-:Y:S04]  /*6780*/  STS.U16 [R12+0x5800], R24 ;  /* 0x005800180c007388 */ /* 0x000fe80000000400 */
[----:B------:R-:W3:Y:S04]  /*6790*/  LDL.LU R17, [R1+0x1cc] ;  /* 0x0001cc0001117983 */ /* 0x000ee80000300800 */
[----:B------:R-:W-:Y:S04]  /*67a0*/  STS.U16 [R12+0xb000], R25 ;  /* 0x00b000190c007388 */ /* 0x000fe80000000400 */
[----:B------:R-:W3:Y:S04]  /*67b0*/  LDL.LU R0, [R1+0x1c8] ;  /* 0x0001c80001007983 */ /* 0x000ee80000300800 */
[----:B0-----:R-:W3:Y:S04]  /*67c0*/  LDL.LU R20, [R1+0x184] ;  /* 0x0001840001147983 */ /* 0x001ee80000300800 */
[----:B------:R0:W-:Y:S04]  /*67d0*/  STS.U16 [R12+0x16000], R5 ;  /* 0x016000050c007388 */ /* 0x0001e80000000400 */
[----:B0-----:R-:W3:Y:S04]  /*67e0*/  LDL.LU R5, [R1+0x174] ;  /* 0x0001740001057983 */ /* 0x001ee80000300800 */
[----:B------:R-:W3:Y:S04]  /*67f0*/  LDL.LU R21, [R1+0x1b8] ;  /* 0x0001b80001157983 */ /* 0x000ee80000300800 */
[----:B------:R-:W3:Y:S04]  /*6800*/  LDL.LU R24, [R1+0x170] ;  /* 0x0001700001187983 */ /* 0x000ee80000300800 */
[----:B----4-:R0:W-:Y:S04]  /*6810*/  STS.U16 [R12+0x16800], R6 ;  /* 0x016800060c007388 */ /* 0x0101e80000000400 */
[----:B------:R-:W4:Y:S04]  /*6820*/  LDL.LU R25, [R1+0x168] ;  /* 0x0001680001197983 */ /* 0x000f280000300800 */
[----:B0-----:R-:W4:Y:S04]  /*6830*/  LDL.LU R6, [R1+0x1ac] ;  /* 0x0001ac0001067983 */ /* 0x001f280000300800 */
[----:B--2---:R0:W-:Y:S04]  /*6840*/  STS.U16 [R12+0xb800], R29 ;  /* 0x00b8001d0c007388 */ /* 0x0041e80000000400 */
[----:B0-----:R-:W2:Y:S04]  /*6850*/  LDL.LU R29, [R1+0x1a8] ;  /* 0x0001a800011d7983 */ /* 0x001ea80000300800 */
[----:B------:R-:W-:Y:S04]  /*6860*/  STS.U16 [R12+0x17000], R13 ;  /* 0x0170000d0c007388 */ /* 0x000fe80000000400 */
[----:B------:R0:W-:Y:S04]  /*6870*/  STS.U16 [R12+0x17800], R22 ;  /* 0x017800160c007388 */ /* 0x0001e80000000400 */
[----:B------:R1:W-:Y:S04]  /*6880*/  STS.U16 [R12+0x1800], R26 ;  /* 0x0018001a0c007388 */ /* 0x0003e80000000400 */
[----:B0-----:R-:W2:Y:S04]  /*6890*/  LDL.LU R22, [R1+0x19c] ;  /* 0x00019c0001167983 */ /* 0x001ea80000300800 */
[----:B-1----:R-:W2:Y:S04]  /*68a0*/  LDL.LU R26, [R1+0x164] ;  /* 0x00016400011a7983 */ /* 0x002ea80000300800 */
[----:B---3--:R0:W-:Y:S04]  /*68b0*/  STS.U16 [R12+0x3000], R27 ;  /* 0x0030001b0c007388 */ /* 0x0081e80000000400 */
[----:B------:R1:W-:Y:S04]  /*68c0*/  STS.U16 [R12+0x6000], R18 ;  /* 0x006000120c007388 */ /* 0x0003e80000000400 */
[----:B0-----:R-:W3:Y:S04]  /*68d0*/  LDL.LU R27, [R1+0xfc] ;  /* 0x0000fc00011b7983 */ /* 0x001ee80000300800 */
[----:B------:R0:W-:Y:S04]  /*68e0*/  STS.U16 [R12+0xc000], R19 ;  /* 0x00c000130c007388 */ /* 0x0001e80000000400 */
[----:B-1----:R-:W3:Y:S04]  /*68f0*/  LDL.LU R18, [R1+0x18c] ;  /* 0x00018c0001127983 */ /* 0x002ee80000300800 */
[----:B------:R1:W-:Y:S04]  /*6900*/  STS.U16 [R12+0x18000], R3 ;  /* 0x018000030c007388 */ /* 0x0003e80000000400 */
[----:B0-----:R-:W3:Y:S04]  /*6910*/  LDL.LU R19, [R1+0xf4] ;  /* 0x0000f40001137983 */ /* 0x001ee80000300800 */
[----:B------:R-:W-:Y:S04]  /*6920*/  STS.U16 [R12+0x18800], R2 ;  /* 0x018800020c007388 */ /* 0x000fe80000000400 */
[----:B------:R-:W-:Y:S04]  /*6930*/  STS.U16 [R12+0xc800], R16 ;  /* 0x00c800100c007388 */ /* 0x000fe80000000400 */
[----:B-1----:R-:W3:Y:S04]  /*6940*/  LDL.LU R3, [R1+0xec] ;  /* 0x0000ec0001037983 */ /* 0x002ee80000300800 */
[----:B------:R0:W-:Y:S04]  /*6950*/  STS.U16 [R12+0x19000], R23 ;  /* 0x019000170c007388 */ /* 0x0001e80000000400 */
[----:B------:R1:W-:Y:S04]  /*6960*/  STS.U16 [R12+0x19800], R4 ;  /* 0x019800040c007388 */ /* 0x0003e80000000400 */
[----:B0-----:R-:W3:Y:S04]  /*6970*/  LDL.LU R23, [R1+0x180] ;  /* 0x0001800001177983 */ /* 0x001ee80000300800 */
[----:B-1----:R-:W3:Y:S04]  /*6980*/  LDL.LU R4, [R1+0x17c] ;  /* 0x00017c0001047983 */ /* 0x002ee80000300800 */
[----:B------:R-:W-:Y:S04]  /*6990*/  STS.U16 [R12+0x6800], R17 ;  /* 0x006800110c007388 */ /* 0x000fe80000000400 */
[----:B------:R-:W3:Y:S04]  /*69a0*/  LDL.LU R2, [R1+0xe4] ;  /* 0x0000e40001027983 */ /* 0x000ee80000300800 */
[----:B------:R-:W-:Y:S04]  /*69b0*/  STS.U16 [R12+0xd000], R0 ;  /* 0x00d000000c007388 */ /* 0x000fe80000000400 */
[----:B------:R-:W-:Y:S04]  /*69c0*/  STS.U16 [R12+0x1a000], R20 ;  /* 0x01a000140c007388 */ /* 0x000fe80000000400 */
[----:B------:R0:W-:Y:S04]  /*69d0*/  STS.U16 [R12+0x1a800], R5 ;  /* 0x01a800050c007388 */ /* 0x0001e80000000400 */
[----:B0-----:R-:W3:Y:S04]  /*69e0*/  LDL.LU R5, [R1+0x16c] ;  /* 0x00016c0001057983 */ /* 0x001ee80000300800 */
[----:B------:R-:W-:Y:S04]  /*69f0*/  STS.U16 [R12+0xd800], R21 ;  /* 0x00d800150c007388 */ /* 0x000fe80000000400 */
[----:B------:R0:W-:Y:S04]  /*6a00*/  STS.U16 [R12+0x1b000], R24 ;  /* 0x01b000180c007388 */ /* 0x0001e80000000400 */
[----:B----4-:R1:W-:Y:S04]  /*6a10*/  STS.U16 [R12+0x1b800], R25 ;  /* 0x01b800190c007388 */ /* 0x0103e80000000400 */
[----:B------:R-:W4:Y:S04]  /*6a20*/  LDL R16, [R1+0x28c] ;  /* 0x00028c0001107983 */ /* 0x000f280000100800 */
[----:B0-----:R-:W4:Y:S04]  /*6a30*/  LDL R24, [R1+0x27c] ;  /* 0x00027c0001187983 */ /* 0x001f280000100800 */
[----:B------:R0:W-:Y:S04]  /*6a40*/  STS.U16 [R12+0x3800], R6 ;  /* 0x003800060c007388 */ /* 0x0001e80000000400 */
[----:B-1----:R-:W4:Y:S04]  /*6a50*/  LDL.LU R25, [R1+0x1e4] ;  /* 0x0001e40001197983 */ /* 0x002f280000300800 */
[----:B0-----:R-:W4:Y:S04]  /*6a60*/  LDL.LU R6, [R1+0x29c] ;  /* 0x00029c0001067983 */ /* 0x001f280000300800 */
[----:B--2---:R0:W-:Y:S04]  /*6a70*/  STS.U16 [R12+0x7000], R29 ;  /* 0x0070001d0c007388 */ /* 0x0041e80000000400 */
[----:B0-----:R-:W2:Y:S04]  /*6a80*/  LDL.LU R29, [R1+0x244] ;  /* 0x00024400011d7983 */ /* 0x001ea80000300800 */
[----:B------:R-:W2:Y:S04]  /*6a90*/  LDL.LU R17, [R1+0x1f4] ;  /* 0x0001f40001117983 */ /* 0x000ea80000300800 */
[----:B------:R-:W2:Y:S04]  /*6aa0*/  LDL.LU R0, [R1+0x1a0] ;  /* 0x0001a00001007983 */ /* 0x000ea80000300800 */
[----:B------:R-:W2:Y:S04]  /*6ab0*/  LDL.LU R20, [R1+0x160] ;  /* 0x0001600001147983 */ /* 0x000ea80000300800 */
[----:B------:R0:W-:Y:S04]  /*6ac0*/  STS.U16 [R12+0xe000], R22 ;  /* 0x00e000160c007388 */ /* 0x0001e80000000400 */
[----:B------:R-:W2:Y:S04]  /*6ad0*/  LDL.LU R21, [R1+0x15c] ;  /* 0x00015c0001157983 */ /* 0x000ea80000300800 */
[----:B------:R1:W-:Y:S04]  /*6ae0*/  STS.U16 [R12+0x1c000], R26 ;  /* 0x01c0001a0c007388 */ /* 0x0003e80000000400 */
[----:B0-----:R-:W2:Y:S04]  /*6af0*/  LDL.LU R22, [R1+0x158] ;  /* 0x0001580001167983 */ /* 0x001ea80000300800 */
[----:B---3--:R0:W-:Y:S04]  /*6b00*/  STS.U16 [R12+0x1c800], R27 ;  /* 0x01c8001b0c007388 */ /* 0x0081e80000000400 */
[----:B-1----:R-:W3:Y:S04]  /*6b10*/  LDL.LU R26, [R1+0x154] ;  /* 0x00015400011a7983 */ /* 0x002ee80000300800 */
[----:B------:R-:W-:Y:S04]  /*6b20*/  STS.U16 [R12+0xe800], R18 ;  /* 0x00e800120c007388 */ /* 0x000fe80000000400 */
[----:B0-----:R-:W3:Y:S04]  /*6b30*/  LDL.LU R27, [R1+0x150] ;  /* 0x00015000011b7983 */ /* 0x001ee80000300800 */
[----:B------:R-:W-:Y:S04]  /*6b40*/  STS.U16 [R12+0x1d000], R19 ;  /* 0x01d000130c007388 */ /* 0x000fe80000000400 */
[----:B------:R-:W-:Y:S04]  /*6b50*/  STS.U16 [R12+0x1d800], R3 ;  /* 0x01d800030c007388 */ /* 0x000fe80000000400 */
[----:B------:R0:W-:Y:S04]  /*6b60*/  STS.U16 [R12+0x7800], R23 ;  /* 0x007800170c007388 */ /* 0x0001e80000000400 */
[----:B------:R1:W-:Y:S04]  /*6b70*/  STS.U16 [R12+0xf000], R4 ;  /* 0x00f000040c007388 */ /* 0x0003e80000000400 */
[----:B0-----:R-:W3:Y:S04]  /*6b80*/  LDL.LU R23, [R1+0x14c] ;  /* 0x00014c0001177983 */ /* 0x001ee80000300800 */
[----:B------:R-:W-:Y:S04]  /*6b90*/  STS.U16 [R12+0x1e000], R2 ;  /* 0x01e000020c007388 */ /* 0x000fe80000000400 */
[----:B-1----:R-:W3:Y:S04]  /*6ba0*/  LDL.LU R4, [R1+0x148] ;  /* 0x0001480001047983 */ /* 0x002ee80000300800 */
[----:B------:R-:W-:Y:S01]  /*6bb0*/  STS.U16 [R12+0x1e800], R28 ;  /* 0x01e8001c0c007388 */ /* 0x000fe20000000400 */
[----:B------:R-:W-:-:S03]  /*6bc0*/  LOP3.LUT R3, R12, 0x10, RZ, 0x3c, !PT ;  /* 0x000000100c037812 */ /* 0x000fc600078e3cff */
[----:B------:R0:W-:Y:S04]  /*6bd0*/  STS.U16 [R12+0xf800], R5 ;  /* 0x00f800050c007388 */ /* 0x0001e80000000400 */
[----:B0-----:R-:W3:Y:S04]  /*6be0*/  LDL.LU R5, [R1+0x144] ;  /* 0x0001440001057983 */ /* 0x001ee80000300800 */
[----:B------:R-:W-:Y:S04]  /*6bf0*/  STS.U16 [R12+0x1f000], R11 ;  /* 0x01f0000b0c007388 */ /* 0x000fe80000000400 */
[----:B------:R-:W-:Y:S04]  /*6c00*/  STS.U16 [R12+0x1f800], R10 ;  /* 0x01f8000a0c007388 */ /* 0x000fe80000000400 */
[----:B----4-:R0:W-:Y:S04]  /*6c10*/  STS.U16 [R3+0x900], R24 ;  /* 0x0009001803007388 */ /* 0x0101e80000000400 */
[----:B------:R-:W-:Y:S04]  /*6c20*/  STS.U16 [R3+0x1100], R16 ;  /* 0x0011001003007388 */ /* 0x000fe80000000400 */
[----:B------:R1:W-:Y:S04]  /*6c30*/  STS.U16 [R3+0x1900], R25 ;  /* 0x0019001903007388 */ /* 0x0003e80000000400 */
[----:B0-----:R-:W4:Y:S04]  /*6c40*/  LDL.LU R24, [R1+0x140] ;  /* 0x0001400001187983 */ /* 0x001f280000300800 */
[----:B------:R0:W-:Y:S04]  /*6c50*/  STS.U16 [R3+0x2100], R6 ;  /* 0x0021000603007388 */ /* 0x0001e80000000400 */
[----:B-1----:R-:W4:Y:S04]  /*6c60*/  LDL.LU R25, [R1+0x13c] ;  /* 0x00013c0001197983 */ /* 0x002f280000300800 */
[----:B0-----:R-:W4:Y:S04]  /*6c70*/  LDL.LU R6, [R1+0x138] ;  /* 0x0001380001067983 */ /* 0x001f280000300800 */
[----:B--2---:R0:W-:Y:S04]  /*6c80*/  STS.U16 [R3+0x2900], R29 ;  /* 0x0029001d03007388 */ /* 0x0041e80000000400 */
[----:B0-----:R-:W2:Y:S04]  /*6c90*/  LDL.LU R29, [R1+0x134] ;  /* 0x00013400011d7983 */ /* 0x001ea80000300800 */
[----:B------:R-:W-:Y:S04]  /*6ca0*/  STS.U16 [R3+0x3100], R17 ;  /* 0x0031001103007388 */ /* 0x000fe80000000400 */
[----:B------:R-:W-:Y:S04]  /*6cb0*/  STS.U16 [R3+0x3900], R0 ;  /* 0x0039000003007388 */ /* 0x000fe80000000400 */
[----:B------:R-:W-:Y:S04]  /*6cc0*/  STS.U16 [R3+0x10100], R20 ;  /* 0x0101001403007388 */ /* 0x000fe80000000400 */
[----:B------:R-:W-:Y:S04]  /*6cd0*/  STS.U16 [R3+0x10900], R21 ;  /* 0x0109001503007388 */ /* 0x000fe80000000400 */
[----:B------:R-:W2:Y:S04]  /*6ce0*/  LDL.LU R10, [R1+0x130] ;  /* 0x00013000010a7983 */ /* 0x000ea80000300800 */
[----:B------:R-:W-:Y:S04]  /*6cf0*/  STS.U16 [R3+0x11100], R22 ;  /* 0x0111001603007388 */ /* 0x000fe80000000400 */
[----:B------:R-:W2:Y:S04]  /*6d00*/  LDL.LU R11, [R1+0x12c] ;  /* 0x00012c00010b7983 */ /* 0x000ea80000300800 */
[----:B---3--:R0:W-:Y:S04]  /*6d10*/  STS.U16 [R3+0x11900], R26 ;  /* 0x0119001a03007388 */ /* 0x0081e80000000400 */
[----:B------:R-:W3:Y:S04]  /*6d20*/  LDL.LU R28, [R1+0x128] ;  /* 0x00012800011c7983 */ /* 0x000ee80000300800 */
[----:B------:R1:W-:Y:S04]  /*6d30*/  STS.U16 [R3+0x12100], R27 ;  /* 0x0121001b03007388 */ /* 0x0003e80000000400 */
[----:B0-----:R-:W3:Y:S04]  /*6d40*/  LDL.LU R26, [R1+0x124] ;  /* 0x00012400011a7983 */ /* 0x001ee80000300800 */
[----:B-1----:R-:W3:Y:S04]  /*6d50*/  LDL.LU R27, [R1+0x120] ;  /* 0x00012000011b7983 */ /* 0x002ee80000300800 */
[----:B------:R-:W3:Y:S04]  /*6d60*/  LDL.LU R14, [R1+0x11c] ;  /* 0x00011c00010e7983 */ /* 0x000ee80000300800 */
[----:B------:R-:W3:Y:S04]  /*6d70*/  LDL.LU R15, [R1+0x118] ;  /* 0x00011800010f7983 */ /* 0x000ee80000300800 */
[----:B------:R-:W3:Y:S04]  /*6d80*/  LDL.LU R13, [R1+0x114] ;  /* 0x00011400010d7983 */ /* 0x000ee80000300800 */
[----:B------:R-:W3:Y:S04]  /*6d90*/  LDL.LU R18, [R1+0x110] ;  /* 0x0001100001127983 */ /* 0x000ee80000300800 */
[----:B------:R-:W-:Y:S04]  /*6da0*/  STS.U16 [R3+0x12900], R23 ;  /* 0x0129001703007388 */ /* 0x000fe80000000400 */
[----:B------:R0:W-:Y:S04]  /*6db0*/  STS.U16 [R3+0x13100], R4 ;  /* 0x0131000403007388 */ /* 0x0001e80000000400 */
[----:B0-----:R-:W3:Y:S04]  /*6dc0*/  LDL.LU R4, [R1+0x10c] ;  /* 0x00010c0001047983 */ /* 0x001ee80000300800 */
[----:B------:R-:W3:Y:S04]  /*6dd0*/  LDL.LU R19, [R1+0x108] ;  /* 0x0001080001137983 */ /* 0x000ee80000300800 */
[----:B------:R-:W3:Y:S04]  /*6de0*/  LDL.LU R2, [R1+0x104] ;  /* 0x0001040001027983 */ /* 0x000ee80000300800 */
[----:B------:R0:W-:Y:S04]  /*6df0*/  STS.U16 [R3+0x13900], R5 ;  /* 0x0139000503007388 */ /* 0x0001e80000000400 */
[----:B0-----:R-:W3:Y:S04]  /*6e00*/  LDL.LU R5, [R1+0x100] ;  /* 0x0001000001057983 */ /* 0x001ee80000300800 */
[----:B------:R-:W3:Y:S04]  /*6e10*/  LDL.LU R16, [R1+0xf8] ;  /* 0x0000f80001107983 */ /* 0x000ee80000300800 */
[----:B------:R-:W3:Y:S04]  /*6e20*/  LDL.LU R17, [R1+0xf0] ;  /* 0x0000f00001117983 */ /* 0x000ee80000300800 */
[----:B------:R-:W3:Y:S04]  /*6e30*/  LDL.LU R0, [R1+0xe8] ;  /* 0x0000e80001007983 */ /* 0x000ee80000300800 */
[----:B------:R-:W3:Y:S04]  /*6e40*/  LDL.LU R20, [R1+0x8] ;  /* 0x0000080001147983 */ /* 0x000ee80000300800 */
[----:B------:R-:W3:Y:S04]  /*6e50*/  LDL.LU R21, [R1+0xe0] ;  /* 0x0000e00001157983 */ /* 0x000ee80000300800 */
[----:B------:R-:W3:Y:S04]  /*6e60*/  LDL.LU R22, [R1+0xdc] ;  /* 0x0000dc0001167983 */ /* 0x000ee80000300800 */
[----:B----4-:R0:W-:Y:S04]  /*6e70*/  STS.U16 [R3+0x14100], R24 ;  /* 0x0141001803007388 */ /* 0x0101e80000000400 */
[----:B------:R-:W4:Y:S04]  /*6e80*/  LDL.LU R23, [R1+0xd8] ;  /* 0x0000d80001177983 */ /* 0x000f280000300800 */
        /* <DEDUP_REMOVED lines=9> */
[----:B---3--:R-:W-:Y:S04]  /*6f20*/  STS.U16 [R3+0x17100], R28 ;  /* 0x0171001c03007388 */ /* 0x008fe80000000400 */
[----:B------:R0:W-:Y:S04]  /*6f30*/  STS.U16 [R3+0x17900], R26 ;  /* 0x0179001a03007388 */ /* 0x0001e80000000400 */
[----:B------:R1:W-:Y:S04]  /*6f40*/  STS.U16 [R3+0x18100], R27 ;  /* 0x0181001b03007388 */ /* 0x0003e80000000400 */
[----:B------:R-:W-:Y:S04]  /*6f50*/  STS.U16 [R3+0x18900], R14 ;  /* 0x0189000e03007388 */ /* 0x000fe80000000400 */
[----:B------:R-:W-:Y:S04]  /*6f60*/  STS.U16 [R3+0x19100], R15 ;  /* 0x0191000f03007388 */ /* 0x000fe80000000400 */
[----:B------:R-:W-:Y:S04]  /*6f70*/  STS.U16 [R3+0x19900], R13 ;  /* 0x0199000d03007388 */ /* 0x000fe80000000400 */
[----:B------:R-:W-:Y:S04]  /*6f80*/  STS.U16 [R3+0x1a100], R18 ;  /* 0x01a1001203007388 */ /* 0x000fe80000000400 */
[----:B0-----:R-:W3:Y:S04]  /*6f90*/  LDL.LU R26, [R1+0xc4] ;  /* 0x0000c400011a7983 */ /* 0x001ee80000300800 */
[----:B-1----:R-:W3:Y:S04]  /*6fa0*/  LDL.LU R27, [R1+0xc0] ;  /* 0x0000c000011b7983 */ /* 0x002ee80000300800 */
[----:B------:R0:W-:Y:S04]  /*6fb0*/  STS.U16 [R3+0x1a900], R4 ;  /* 0x01a9000403007388 */ /* 0x0001e80000000400 */
[----:B------:R-:W-:Y:S04]  /*6fc0*/  STS.U16 [R3+0x1b100], R19 ;  /* 0x01b1001303007388 */ /* 0x000fe80000000400 */
[----:B------:R-:W-:Y:S04]  /*6fd0*/  STS.U16 [R3+0x1b900], R2 ;  /* 0x01b9000203007388 */ /* 0x000fe80000000400 */
[----:B0-----:R-:W3:Y:S04]  /*6fe0*/  LDL.LU R4, [R1+0xbc] ;  /* 0x0000bc0001047983 */ /* 0x001ee80000300800 */
[----:B------:R0:W-:Y:S04]  /*6ff0*/  STS.U16 [R3+0x1c100], R5 ;  /* 0x01c1000503007388 */ /* 0x0001e80000000400 */
[----:B------:R-:W-:Y:S04]  /*7000*/  STS.U16 [R3+0x1c900], R16 ;  /* 0x01c9001003007388 */ /* 0x000fe80000000400 */
[----:B------:R-:W-:Y:S04]  /*7010*/  STS.U16 [R3+0x1d100], R17 ;  /* 0x01d1001103007388 */ /* 0x000fe80000000400 */
[----:B------:R-:W-:Y:S04]  /*7020*/  STS.U16 [R3+0x1d900], R0 ;  /* 0x01d9000003007388 */ /* 0x000fe80000000400 */
[----:B------:R-:W-:Y:S04]  /*7030*/  STS.U16 [R3+0x1e100], R20 ;  /* 0x01e1001403007388 */ /* 0x000fe80000000400 */
[----:B------:R-:W-:Y:S04]  /*7040*/  STS.U16 [R3+0x1e900], R9 ;  /* 0x01e9000903007388 */ /* 0x000fe80000000400 */
[----:B------:R-:W-:Y:S04]  /*7050*/  STS.U16 [R3+0x1f100], R8 ;  /* 0x01f1000803007388 */ /* 0x000fe80000000400 */
[----:B------:R1:W-:Y:S04]  /*7060*/  STS.U16 [R3+0x1f900], R7 ;  /* 0x01f9000703007388 */ /* 0x0003e80000000400 */
[----:B------:R-:W-:Y:S04]  /*7070*/  STS.U16 [R3+0x4100], R21 ;  /* 0x0041001503007388 */ /* 0x000fe80000000400 */
[----:B------:R-:W-:Y:S04]  /*7080*/  STS.U16 [R3+0x4900], R22 ;  /* 0x0049001603007388 */ /* 0x000fe80000000400 */
[----:B0-----:R-:W3:Y:S04]  /*7090*/  LDL.LU R5, [R1+0xb8] ;  /* 0x0000b80001057983 */ /* 0x001ee80000300800 */
[----:B----4-:R-:W-:Y:S04]  /*70a0*/  STS.U16 [R3+0x5100], R23 ;  /* 0x0051001703007388 */ /* 0x010fe80000000400 */
[----:B------:R-:W-:Y:S04]  /*70b0*/  STS.U16 [R3+0x5900], R24 ;  /* 0x0059001803007388 */ /* 0x000fe80000000400 */
[----:B-1----:R-:W4:Y:S04]  /*70c0*/  LDL.LU R7, [R1+0xb4] ;  /* 0x0000b40001077983 */ /* 0x002f280000300800 */
[----:B------:R-:W-:Y:S04]  /*70d0*/  STS.U16 [R3+0x6100], R25 ;  /* 0x0061001903007388 */ /* 0x000fe80000000400 */
[----:B------:R-:W4:Y:S04]  /*70e0*/  LDL.LU R8, [R1+0xb0] ;  /* 0x0000b00001087983 */ /* 0x000f280000300800 */
[----:B------:R0:W-:Y:S04]  /*70f0*/  STS.U16 [R3+0x6900], R6 ;  /* 0x0069000603007388 */ /* 0x0001e80000000400 */
[----:B------:R-:W4:Y:S04]  /*7100*/  LDL.LU R9, [R1+0xac] ;  /* 0x0000ac0001097983 */ /* 0x000f280000300800 */
[----:B0-----:R-:W4:Y:S04]  /*7110*/  LDL.LU R6, [R1+0xa8] ;  /* 0x0000a80001067983 */ /* 0x001f280000300800 */
[----:B--2---:R0:W-:Y:S04]  /*7120*/  STS.U16 [R3+0x7100], R29 ;  /* 0x0071001d03007388 */ /* 0x0041e80000000400 */
[----:B0-----:R-:W2:Y:S04]  /*7130*/  LDL.LU R29, [R1+0xa4] ;  /* 0x0000a400011d7983 */ /* 0x001ea80000300800 */
[----:B------:R-:W2:Y:S04]  /*7140*/  LDL.LU R10, [R1+0xa0] ;  /* 0x0000a000010a7983 */ /* 0x000ea80000300800 */
        /* <DEDUP_REMOVED lines=11> */
[----:B---3--:R0:W-:Y:S04]  /*7200*/  STS.U16 [R3+0x7900], R26 ;  /* 0x0079001a03007388 */ /* 0x0081e80000000400 */
[----:B------:R1:W-:Y:S04]  /*7210*/  STS.U16 [R3+0x8100], R27 ;  /* 0x0081001b03007388 */ /* 0x0003e80000000400 */
[----:B------:R-:W3:Y:S04]  /*7220*/  LDL R20, [R1+0x294] ;  /* 0x0002940001147983 */ /* 0x000ee80000100800 */
[----:B------:R-:W3:Y:S04]  /*7230*/  LDL.LU R21, [R1+0x238] ;  /* 0x0002380001157983 */ /* 0x000ee80000300800 */
[----:B------:R-:W3:Y:S04]  /*7240*/  LDL.LU R22, [R1+0x1e8] ;  /* 0x0001e80001167983 */ /* 0x000ee80000300800 */
[----:B------:R-:W3:Y:S04]  /*7250*/  LDL.LU R23, [R1+0x194] ;  /* 0x0001940001177983 */ /* 0x000ee80000300800 */
[----:B------:R-:W3:Y:S04]  /*7260*/  LDL.LU R24, [R1+0x290] ;  /* 0x0002900001187983 */ /* 0x000ee80000300800 */
[----:B------:R1:W-:Y:S04]  /*7270*/  STS.U16 [R3+0x8900], R4 ;  /* 0x0089000403007388 */ /* 0x0003e80000000400 */
[----:B------:R-:W3:Y:S04]  /*7280*/  LDL.LU R25, [R1+0x270] ;  /* 0x0002700001197983 */ /* 0x000ee80000300800 */
[----:B0-----:R-:W3:Y:S04]  /*7290*/  LDL.LU R26, [R1+0x248] ;  /* 0x00024800011a7983 */ /* 0x001ee80000300800 */
[----:B-1----:R-:W3:Y:S04]  /*72a0*/  LDL.LU R27, [R1+0x21c] ;  /* 0x00021c00011b7983 */ /* 0x002ee80000300800 */
[----:B------:R-:W3:Y:S04]  /*72b0*/  LDL.LU R4, [R1+0x1f8] ;  /* 0x0001f80001047983 */ /* 0x000ee80000300800 */
[----:B------:R0:W-:Y:S04]  /*72c0*/  STS.U16 [R3+0x9100], R5 ;  /* 0x0091000503007388 */ /* 0x0001e80000000400 */
[----:B0-----:R-:W3:Y:S04]  /*72d0*/  LDL.LU R5, [R1+0x1c4] ;  /* 0x0001c40001057983 */ /* 0x001ee80000300800 */
[----:B----4-:R-:W-:Y:S04]  /*72e0*/  STS.U16 [R3+0x9900], R7 ;  /* 0x0099000703007388 */ /* 0x010fe80000000400 */
[----:B------:R-:W-:Y:S04]  /*72f0*/  STS.U16 [R3+0xa100], R8 ;  /* 0x00a1000803007388 */ /* 0x000fe80000000400 */
[----:B------:R-:W-:Y:S04]  /*7300*/  STS.U16 [R3+0xa900], R9 ;  /* 0x00a9000903007388 */ /* 0x000fe80000000400 */
[----:B------:R0:W-:Y:S04]  /*7310*/  STS.U16 [R3+0xb100], R6 ;  /* 0x00b1000603007388 */ /* 0x0001e80000000400 */
[----:B0-----:R-:W4:Y:S04]  /*7320*/  LDL.LU R6, [R1+0x1a4] ;  /* 0x0001a40001067983 */ /* 0x001f280000300800 */
[----:B--2---:R0:W-:Y:S04]  /*7330*/  STS.U16 [R3+0xb900], R29 ;  /* 0x00b9001d03007388 */ /* 0x0041e80000000400 */
[----:B------:R-:W-:Y:S04]  /*7340*/  STS.U16 [R3+0xc100], R10 ;  /* 0x00c1000a03007388 */ /* 0x000fe80000000400 */
[----:B------:R-:W-:Y:S04]  /*7350*/  STS.U16 [R3+0xc900], R11 ;  /* 0x00c9000b03007388 */ /* 0x000fe80000000400 */
[----:B------:R-:W-:Y:S04]  /*7360*/  STS.U16 [R3+0xd100], R28 ;  /* 0x00d1001c03007388 */ /* 0x000fe80000000400 */
[----:B------:R-:W-:Y:S04]  /*7370*/  STS.U16 [R3+0xd900], R14 ;  /* 0x00d9000e03007388 */ /* 0x000fe80000000400 */
[----:B------:R-:W-:Y:S04]  /*7380*/  STS.U16 [R3+0xe100], R15 ;  /* 0x00e1000f03007388 */ /* 0x000fe80000000400 */
[----:B------:R-:W-:Y:S04]  /*7390*/  STS.U16 [R3+0xe900], R13 ;  /* 0x00e9000d03007388 */ /* 0x000fe80000000400 */
[----:B------:R-:W-:Y:S04]  /*73a0*/  STS.U16 [R3+0xf100], R18 ;  /* 0x00f1001203007388 */ /* 0x000fe80000000400 */
[----:B------:R-:W-:Y:S04]  /*73b0*/  STS.U16 [R3+0xf900], R19 ;  /* 0x00f9001303007388 */ /* 0x000fe80000000400 */
[----:B0-----:R-:W2:Y:S04]  /*73c0*/  LDL.LU R29, [R1+0x178] ;  /* 0x00017800011d7983 */ /* 0x001ea80000300800 */
[----:B------:R0:W-:Y:S04]  /*73d0*/  STS.U16 [R3+0x100], R2 ;  /* 0x0001000203007388 */ /* 0x0001e80000000400 */
[----:B0-----:R-:W2:Y:S01]  /*73e0*/  LDL.LU R2, [R1+0x78] ;  /* 0x0000780001027983 */ /* 0x001ea20000300800 */
[----:B------:R-:W-:-:S05]  /*73f0*/  LOP3.LUT R7, R12, 0x20, RZ, 0x3c, !PT ;  /* 0x000000200c077812 */ /* 0x000fca00078e3cff */
[----:B------:R-:W-:Y:S04]  /*7400*/  STS.U16 [R7+0xa00], R16 ;  /* 0x000a001007007388 */ /* 0x000fe80000000400 */
[----:B------:R-:W-:Y:S04]  /*7410*/  STS.U16 [R7+0x1200], R17 ;  /* 0x0012001107007388 */ /* 0x000fe80000000400 */
[----:B------:R-:W-:Y:S04]  /*7420*/  STS.U16 [R7+0x1a00], R0 ;  /* 0x001a000007007388 */ /* 0x000fe80000000400 */
[----:B---3--:R-:W-:Y:S04]  /*7430*/  STS.U16 [R7+0x2200], R20 ;  /* 0x0022001407007388 */ /* 0x008fe80000000400 */
[----:B------:R-:W-:Y:S04]  /*7440*/  STS.U16 [R7+0x2a00], R21 ;  /* 0x002a001507007388 */ /* 0x000fe80000000400 */
[----:B--2---:R0:W-:Y:S04]  /*7450*/  STL [R1+0x3c44], R2 ;  /* 0x003c440201007387 */ /* 0x0041e80000100800 */
[----:B0-----:R-:W2:Y:S04]  /*7460*/  LDL.LU R2, [R1+0x7c] ;  /* 0x00007c0001027983 */ /* 0x001ea80000300800 */
[----:B------:R-:W3:Y:S04]  /*7470*/  LDL.LU R16, [R1+0x74] ;  /* 0x0000740001107983 */ /* 0x000ee80000300800 */
[----:B------:R-:W3:Y:S04]  /*7480*/  LDL.LU R17, [R1+0x70] ;  /* 0x0000700001117983 */ /* 0x000ee80000300800 */
[----:B------:R-:W3:Y:S04]  /*7490*/  LDL.LU R3, [R1+0x6c] ;  /* 0x00006c0001037983 */ /* 0x000ee80000300800 */
[----:B------:R-:W3:Y:S04]  /*74a0*/  LDL.LU R20, [R1+0x68] ;  /* 0x0000680001147983 */ /* 0x000ee80000300800 */
[----:B------:R0:W-:Y:S04]  /*74b0*/  STS.U16 [R7+0x3200], R22 ;  /* 0x0032001607007388 */ /* 0x0001e80000000400 */
[----:B------:R-:W3:Y:S04]  /*74c0*/  LDL.LU R21, [R1+0x64] ;  /* 0x0000640001157983 */ /* 0x000ee80000300800 */
[----:B------:R1:W-:Y:S04]  /*74d0*/  STS.U16 [R7+0x3a00], R23 ;  /* 0x003a001707007388 */ /* 0x0003e80000000400 */
[----:B0-----:R-:W3:Y:S04]  /*74e0*/  LDL.LU R22, [R1+0x60] ;  /* 0x0000600001167983 */ /* 0x001ee80000300800 */
[----:B------:R0:W-:Y:S04]  /*74f0*/  STS.U16 [R7+0x4200], R24 ;  /* 0x0042001807007388 */ /* 0x0001e80000000400 */
[----:B-1----:R-:W3:Y:S04]  /*7500*/  LDL.LU R23, [R1+0x5c] ;  /* 0x00005c0001177983 */ /* 0x002ee80000300800 */
        /* <DEDUP_REMOVED lines=10> */
[----:B----4-:R0:W-:Y:S04]  /*75b0*/  STS.U16 [R7+0x7200], R6 ;  /* 0x0072000607007388 */ /* 0x0101e80000000400 */
[----:B-1----:R-:W4:Y:S04]  /*75c0*/  LDL.LU R5, [R1+0x44] ;  /* 0x0000440001057983 */ /* 0x002f280000300800 */
[----:B------:R1:W-:Y:S04]  /*75d0*/  STS.U16 [R7+0x7a00], R29 ;  /* 0x007a001d07007388 */ /* 0x0003e80000000400 */
[----:B0-----:R-:W3:Y:S04]  /*75e0*/  LDL.LU R6, [R1+0x40] ;  /* 0x0000400001067983 */ /* 0x001ee80000300800 */
[----:B-1----:R-:W3:Y:S04]  /*75f0*/  LDL.LU R29, [R1+0x3c] ;  /* 0x00003c00011d7983 */ /* 0x002ee80000300800 */
[----:B------:R-:W3:Y:S04]  /*7600*/  LDL.LU R0, [R1+0x38] ;  /* 0x0000380001007983 */ /* 0x000ee80000300800 */
        /* <DEDUP_REMOVED lines=11> */
[----:B--2---:R0:W-:Y:S04]  /*76c0*/  STS.U16 [R7+0x200], R2 ;  /* 0x0002000207007388 */ /* 0x0041e80000000400 */
[----:B0-----:R-:W2:Y:S04]  /*76d0*/  LDL.LU R2, [R1+0x3c44] ;  /* 0x003c440001027983 */ /* 0x001ea80000300800 */
[----:B--2---:R0:W-:Y:S04]  /*76e0*/  STS.U16 [R7+0x10200], R2 ;  /* 0x0102000207007388 */ /* 0x0041e80000000400 */
[----:B---3--:R1:W-:Y:S04]  /*76f0*/  STS.U16 [R7+0x10a00], R16 ;  /* 0x010a001007007388 */ /* 0x0083e80000000400 */
[----:B------:R2:W-:Y:S04]  /*7700*/  STS.U16 [R7+0x11200], R17 ;  /* 0x0112001107007388 */ /* 0x0005e80000000400 */
[----:B0-----:R-:W3:Y:S04]  /*7710*/  LDL.LU R2, [R1+0x3c40] ;  /* 0x003c400001027983 */ /* 0x001ee80000300800 */
[----:B-1----:R-:W3:Y:S04]  /*7720*/  LDL.LU R16, [R1+0x4] ;  /* 0x0000040001107983 */ /* 0x002ee80000300800 */
[----:B--2---:R-:W2:Y:S04]  /*7730*/  LDL.LU R17, [R1] ;  /* 0x0000000001117983 */ /* 0x004ea80000300800 */
[----:B------:R0:W-:Y:S04]  /*7740*/  STS.U16 [R7+0x11a00], R3 ;  /* 0x011a000307007388 */ /* 0x0001e80000000400 */
[----:B------:R1:W-:Y:S04]  /*7750*/  STS.U16 [R7+0x12200], R20 ;  /* 0x0122001407007388 */ /* 0x0003e80000000400 */
[----:B------:R4:W-:Y:S04]  /*7760*/  STS.U16 [R7+0x12a00], R21 ;  /* 0x012a001507007388 */ /* 0x0009e80000000400 */
[----:B0-----:R-:W2:Y:S04]  /*7770*/  LDL.LU R3, [R1+0x3c3c] ;  /* 0x003c3c0001037983 */ /* 0x001ea80000300800 */
[----:B-1----:R-:W2:Y:S04]  /*7780*/  LDL.LU R20, [R1+0x3c38] ;  /* 0x003c380001147983 */ /* 0x002ea80000300800 */
[----:B----4-:R-:W4:Y:S04]  /*7790*/  LDL.LU R21, [R1+0x3c34] ;  /* 0x003c340001157983 */ /* 0x010f280000300800 */
[----:B------:R0:W-:Y:S04]  /*77a0*/  STS.U16 [R7+0x13200], R22 ;  /* 0x0132001607007388 */ /* 0x0001e80000000400 */
[----:B------:R1:W-:Y:S04]  /*77b0*/  STS.U16 [R7+0x13a00], R23 ;  /* 0x013a001707007388 */ /* 0x0003e80000000400 */
[----:B------:R1:W-:Y:S04]  /*77c0*/  STS.U16 [R7+0x14200], R24 ;  /* 0x0142001807007388 */ /* 0x0003e80000000400 */
[----:B0-----:R-:W2:Y:S04]  /*77d0*/  LDL.LU R22, [R1+0x3c30] ;  /* 0x003c300001167983 */ /* 0x001ea80000300800 */
[----:B-1----:R-:W2:Y:S04]  /*77e0*/  LDL.LU R23, [R1+0x3c2c] ;  /* 0x003c2c0001177983 */ /* 0x002ea80000300800 */
[----:B------:R-:W2:Y:S04]  /*77f0*/  LDL.LU R24, [R1+0x3c28] ;  /* 0x003c280001187983 */ /* 0x000ea80000300800 */
        /* <DEDUP_REMOVED lines=13> */
[----:B0-----:R-:W2:Y:S04]  /*78d0*/  LDL.LU R29, [R1+0x3c0c] ;  /* 0x003c0c00011d7983 */ /* 0x001ea80000300800 */
[----:B------:R0:W-:Y:S04]  /*78e0*/  STS.U16 [R7+0x18200], R0 ;  /* 0x0182000007007388 */ /* 0x0001e80000000400 */
[----:B------:R-:W-:Y:S04]  /*78f0*/  STS.U16 [R7+0x18a00], R8 ;  /* 0x018a000807007388 */ /* 0x000fe80000000400 */
[----:B------:R-:W-:Y:S04]  /*7900*/  STS.U16 [R7+0x19200], R9 ;  /* 0x0192000907007388 */ /* 0x000fe80000000400 */
[----:B------:R-:W-:Y:S04]  /*7910*/  STS.U16 [R7+0x19a00], R10 ;  /* 0x019a000a07007388 */ /* 0x000fe80000000400 */
[----:B------:R-:W-:Y:S04]  /*7920*/  STS.U16 [R7+0x1a200], R11 ;  /* 0x01a2000b07007388 */ /* 0x000fe80000000400 */
[----:B------:R-:W-:Y:S04]  /*7930*/  STS.U16 [R7+0x1aa00], R28 ;  /* 0x01aa001c07007388 */ /* 0x000fe80000000400 */
[----:B------:R1:W-:Y:S04]  /*7940*/  STS.U16 [R7+0x1b200], R14 ;  /* 0x01b2000e07007388 */ /* 0x0003e80000000400 */
[----:B------:R1:W-:Y:S04]  /*7950*/  STS.U16 [R7+0x1ba00], R15 ;  /* 0x01ba000f07007388 */ /* 0x0003e80000000400 */
[----:B------:R-:W-:Y:S01]  /*7960*/  STS.U16 [R7+0x1c200], R12 ;  /* 0x01c2000c07007388 */ /* 0x000fe20000000400 */
[----:B0-----:R-:W-:-:S03]  /*7970*/  MOV R0, c[0x0][0x198] ;  /* 0x0000660000007a02 */ /* 0x001fc60000000f00 */
[----:B------:R-:W-:Y:S04]  /*7980*/  STS.U16 [R7+0x1ca00], R13 ;  /* 0x01ca000d07007388 */ /* 0x000fe80000000400 */
[----:B------:R-:W-:Y:S04]  /*7990*/  STS.U16 [R7+0x1d200], R18 ;  /* 0x01d2001207007388 */ /* 0x000fe80000000400 */
[----:B------:R-:W-:Y:S01]  /*79a0*/  STS.U16 [R7+0x1da00], R19 ;  /* 0x01da001307007388 */ /* 0x000fe20000000400 */
[C---:B-1----:R-:W-:Y:S02]  /*79b0*/  IMAD R14, R0.reuse, 0xd6, RZ ;  /* 0x000000d6000e7824 */ /* 0x042fe400078e02ff */
[C---:B------:R-:W-:Y:S01]  /*79c0*/  IMAD R15, R0.reuse, 0xde, RZ ;  /* 0x000000de000f7824 */ /* 0x040fe200078e02ff */
[----:B--2---:R-:W-:Y:S04]  /*79d0*/  STS.U16 [R7+0x1e200], R29 ;  /* 0x01e2001d07007388 */ /* 0x004fe80000000400 */
[----:B------:R-:W-:Y:S04]  /*79e0*/  STS.U16 [R7+0x1ea00], R6 ;  /* 0x01ea000607007388 */ /* 0x000fe80000000400 */
[----:B------:R0:W-:Y:S04]  /*79f0*/  STS.U16 [R7+0x1f200], R5 ;  /* 0x01f2000507007388 */ /* 0x0001e80000000400 */
[----:B------:R1:W-:Y:S04]  /*7a00*/  STS.U16 [R7+0x1fa00], R4 ;  /* 0x01fa000407007388 */ /* 0x0003e80000000400 */
[----:B---3--:R-:W-:Y:S01]  /*7a10*/  STS.U16 [R7+0x8200], R16 ;  /* 0x0082001007007388 */ /* 0x008fe20000000400 */
[----:B0-----:R-:W-:-:S03]  /*7a20*/  IMAD R5, R0, 0x8e, RZ ;  /* 0x0000008e00057824 */ /* 0x001fc600078e02ff */
[----:B------:R0:W-:Y:S01]  /*7a30*/  STS.U16 [R7+0x8a00], R17 ;  /* 0x008a001107007388 */ /* 0x0001e20000000400 */
[----:B-1----:R-:W-:-:S03]  /*7a40*/  IMAD R4, R0, 0x86, RZ ;  /* 0x0000008600047824 */ /* 0x002fc600078e02ff */
[----:B------:R-:W-:Y:S04]  /*7a50*/  STS.U16 [R7+0x9200], R27 ;  /* 0x0092001b07007388 */ /* 0x000fe80000000400 */
[----:B------:R-:W-:Y:S01]  /*7a60*/  STS.U16 [R7+0x9a00], R26 ;  /* 0x009a001a07007388 */ /* 0x000fe20000000400 */
[----:B0-----:R-:W-:-:S03]  /*7a70*/  IMAD R17, R0, 0x206, RZ ;  /* 0x0000020600117824 */ /* 0x001fc600078e02ff */
[----:B------:R0:W-:Y:S04]  /*7a80*/  STS.U16 [R7+0xa200], R25 ;  /* 0x00a2001907007388 */ /* 0x0001e80000000400 */
[----:B------:R1:W-:Y:S04]  /*7a90*/  STS.U16 [R7+0xaa00], R24 ;  /* 0x00aa001807007388 */ /* 0x0003e80000000400 */
[----:B------:R2:W-:Y:S01]  /*7aa0*/  STL.64 [R1+0x3c00], R4 ;  /* 0x003c000401007387 */ /* 0x0005e20000100a00 */
[C---:B0-----:R-:W-:Y:S02]  /*7ab0*/  IMAD R25, R0.reuse, 0x10c, RZ ;  /* 0x0000010c00197824 */ /* 0x041fe400078e02ff */
[----:B-1----:R-:W-:Y:S01]  /*7ac0*/  IMAD R24, R0, 0x106, RZ ;  /* 0x0000010600187824 */ /* 0x002fe200078e02ff */
[----:B------:R0:W-:Y:S01]  /*7ad0*/  STL [R1+0x3c08], R5 ;  /* 0x003c080501007387 */ /* 0x0001e20000100800 */
[----:B--2---:R-:W-:-:S03]  /*7ae0*/  IADD3 R4, P0, R17, R2, RZ ;  /* 0x0000000211047210 */ /* 0x004fc60007f1e0ff */
[----:B------:R-:W-:Y:S04]  /*7af0*/  STL.64 [R1+0x3bf0], R14 ;  /* 0x003bf00e01007387 */ /* 0x000fe80000100a00 */
[----:B------:R-:W-:Y:S04]  /*7b00*/  STL.64 [R1+0x3be8], R24 ;  /* 0x003be81801007387 */ /* 0x000fe80000100a00 */
[----:B------:R1:W-:Y:S04]  /*7b10*/  STL [R1+0x290], R4 ;  /* 0x0002900401007387 */ /* 0x0003e80000100800 */
[----:B0-----:R0:W2:Y:S01]  /*7b20*/  LDL.LU R5, [R1+0x3c08] ;  /* 0x003c080001057983 */ /* 0x0010a20000300800 */
[----:B------:R-:W-:-:S05]  /*7b30*/  IMAD R19, R0, 0x208, RZ ;  /* 0x0000020800137824 */ /* 0x000fca00078e02ff */
[----:B-1----:R-:W-:-:S05]  /*7b40*/  IADD3 R4, P6, R19, R2, RZ ;  /* 0x0000000213047210 */ /* 0x002fca0007fde0ff */
[----:B------:R2:W-:Y:S04]  /*7b50*/  STL [R1+0x288], R4 ;  /* 0x0002880401007387 */ /* 0x0005e80000100800 */
[----:B--2---:R-:W2:Y:S04]  /*7b60*/  LDL.LU.64 R4, [R1+0x3c00] ;  /* 0x003c000001047983 */ /* 0x004ea80000300a00 */
[----:B------:R1:W-:Y:S04]  /*7b70*/  STS.U16 [R7+0xb200], R23 ;  /* 0x00b2001707007388 */ /* 0x0003e80000000400 */
[----:B------:R-:W-:Y:S04]  /*7b80*/  STS.U16 [R7+0xba00], R22 ;  /* 0x00ba001607007388 */ /* 0x000fe80000000400 */
[----:B----4-:R3:W-:Y:S01]  /*7b90*/  STS.U16 [R7+0xc200], R21 ;  /* 0x00c2001507007388 */ /* 0x0107e20000000400 */
[----:B-1----:R-:W-:-:S03]  /*7ba0*/  IMAD R23, R0, 0x20c, RZ ;  /* 0x0000020c00177824 */ /* 0x002fc600078e02ff */
[----:B------:R1:W-:Y:S01]  /*7bb0*/  STS.U16 [R7+0xca00], R20 ;  /* 0x00ca001407007388 */ /* 0x0003e20000000400 */
[C---:B---3--:R-:W-:Y:S02]  /*7bc0*/  IMAD R21, R0.reuse, 0x20a, RZ ;  /* 0x0000020a00157824 */ /* 0x048fe400078e02ff */
[----:B-1----:R-:W-:-:S03]  /*7bd0*/  IMAD R20, R0, 0xf6, RZ ;  /* 0x000000f600147824 */ /* 0x002fc600078e02ff */
[-C--:B------:R-:W-:Y:S02]  /*7be0*/  IADD3 R24, P5, R21, R2.reuse, RZ ;  /* 0x0000000215187210 */ /* 0x080fe40007fbe0ff */
[C---:B------:R-:W-:Y:S01]  /*7bf0*/  SHF.L.U32 R27, R0.reuse, 0x2, RZ ;  /* 0x00000002001b7819 */ /* 0x040fe200000006ff */
[----:B------:R1:W-:Y:S01]  /*7c00*/  STL [R1+0x3bf8], R20 ;  /* 0x003bf81401007387 */ /* 0x0003e20000100800 */
[-C--:B------:R-:W-:Y:S01]  /*7c10*/  IADD3 R14, P4, R23, R2.reuse, RZ ;  /* 0x00000002170e7210 */ /* 0x080fe20007f9e0ff */
[C---:B------:R-:W-:Y:S02]  /*7c20*/  IMAD R28, R0.reuse, 0x43, RZ ;  /* 0x00000043001c7824 */ /* 0x040fe400078e02ff */
[----:B------:R-:W-:Y:S01]  /*7c30*/  STL [R1+0x280], R24 ;  /* 0x0002801801007387 */ /* 0x000fe20000100800 */
[C---:B------:R-:W-:Y:S01]  /*7c40*/  IMAD R6, R0.reuse, 0x96, RZ ;  /* 0x0000009600067824 */ /* 0x040fe200078e02ff */
[C---:B-1----:R-:W-:Y:S02]  /*7c50*/  LEA R20, P2, R0.reuse, R2, 0x3 ;  /* 0x0000000200147211 */ /* 0x042fe400078418ff */
[----:B------:R-:W-:Y:S01]  /*7c60*/  STL [R1+0x278], R14 ;  /* 0x0002780e01007387 */ /* 0x000fe20000100800 */
[C---:B------:R-:W-:Y:S01]  /*7c70*/  IMAD R19, R0.reuse, 0x47, RZ ;  /* 0x0000004700137824 */ /* 0x040fe200078e02ff */
[----:B------:R-:W-:Y:S01]  /*7c80*/  LEA.HI.X.SX32 R21, R27, R3, 0x1, P2 ;  /* 0x000000031b157211 */ /* 0x000fe200010f0eff */
[----:B------:R-:W-:-:S02]  /*7c90*/  IMAD R7, R0, 0x9e, RZ ;  /* 0x0000009e00077824 */ /* 0x000fc400078e02ff */
[C---:B------:R-:W-:Y:S02]  /*7ca0*/  IMAD R17, R0.reuse, 0x4b, RZ ;  /* 0x0000004b00117824 */ /* 0x040fe400078e02ff */
[----:B------:R1:W-:Y:S01]  /*7cb0*/  STL.64 [R1+0x498], R20 ;  /* 0x0004981401007387 */ /* 0x0003e20000100a00 */
[C---:B------:R-:W-:Y:S02]  /*7cc0*/  IMAD R8, R0.reuse, 0xa6, RZ ;  /* 0x000000a600087824 */ /* 0x040fe400078e02ff */
[----:B------:R-:W-:Y:S01]  /*7cd0*/  IMAD R9, R0, 0xae, RZ ;  /* 0x000000ae00097824 */ /* 0x000fe200078e02ff */
[----:B-1----:R-:W-:-:S04]  /*7ce0*/  IADD3 R20, P2, R6, R2, RZ ;  /* 0x0000000206147210 */ /* 0x002fc80007f5e0ff */
[----:B------:R-:W-:Y:S01]  /*7cf0*/  LEA.HI.X.SX32 R21, R17, R3, 0x1, P2 ;  /* 0x0000000311157211 */ /* 0x000fe200010f0eff */
[C---:B------:R-:W-:Y:S02]  /*7d00*/  IMAD R17, R0.reuse, 0x53, RZ ;  /* 0x0000005300117824 */ /* 0x040fe400078e02ff */
[C---:B------:R-:W-:Y:S02]  /*7d10*/  IMAD R10, R0.reuse, 0xb6, RZ ;  /* 0x000000b6000a7824 */ /* 0x040fe400078e02ff */
[C---:B------:R-:W-:Y:S02]  /*7d20*/  IMAD R11, R0.reuse, 0xbe, RZ ;  /* 0x000000be000b7824 */ /* 0x040fe400078e02ff */
[C---:B------:R-:W-:Y:S02]  /*7d30*/  IMAD R12, R0.reuse, 0xc6, RZ ;  /* 0x000000c6000c7824 */ /* 0x040fe400078e02ff */
[----:B------:R-:W-:Y:S01]  /*7d40*/  IMAD R13, R0, 0xce, RZ ;  /* 0x000000ce000d7824 */ /* 0x000fe200078e02ff */
[----:B--2---:R-:W-:-:S02]  /*7d50*/  IADD3 R24, P1, R4, R2, RZ ;  /* 0x0000000204187210 */ /* 0x004fc40007f3e0ff */
[-C--:B------:R-:W-:Y:S02]  /*7d60*/  IADD3 R14, P3, R5, R2.reuse, RZ ;  /* 0x00000002050e7210 */ /* 0x080fe40007f7e0ff */
[-C--:B------:R-:W-:Y:S02]  /*7d70*/  LEA.HI.X.SX32 R25, R28, R3.reuse, 0x1, P1 ;  /* 0x000000031c197211 */ /* 0x080fe400008f0eff */
[----:B------:R-:W-:Y:S01]  /*7d80*/  LEA.HI.X.SX32 R15, R19, R3, 0x1, P3 ;  /* 0x00000003130f7211 */ /* 0x000fe200018f0eff */
[----:B------:R-:W-:Y:S02]  /*7d90*/  IMAD R19, R0, 0x4f, RZ ;  /* 0x0000004f00137824 */ /* 0x000fe400078e02ff */
[----:B------:R1:W-:Y:S04]  /*7da0*/  STL.64 [R1+0x490], R24 ;  /* 0x0004901801007387 */ /* 0x0003e80000100a00 */
[----:B------:R2:W-:Y:S01]  /*7db0*/  STL.64 [R1+0x488], R14 ;  /* 0x0004880e01007387 */ /* 0x0005e20000100a00 */
[----:B-1----:R-:W-:-:S03]  /*7dc0*/  IADD3 R24, P1, R7, R2, RZ ;  /* 0x0000000207187210 */ /* 0x002fc60007f3e0ff */
[----:B------:R1:W-:Y:S01]  /*7dd0*/  STL.64 [R1+0x480], R20 ;  /* 0x0004801401007387 */ /* 0x0003e20000100a00 */
[-C--:B--2---:R-:W-:Y:S02]  /*7de0*/  IADD3 R14, P3, R8, R2.reuse, RZ ;  /* 0x00000002080e7210 */ /* 0x084fe40007f7e0ff */
[-C--:B------:R-:W-:Y:S01]  /*7df0*/  LEA.HI.X.SX32 R25, R19, R3.reuse, 0x1, P1 ;  /* 0x0000000313197211 */ /* 0x080fe200008f0eff */
[C---:B------:R-:W-:Y:S01]  /*7e00*/  IMAD R19, R0.reuse, 0x57, RZ ;  /* 0x0000005700137824 */ /* 0x040fe200078e02ff */
[-C--:B------:R-:W-:Y:S01]  /*7e10*/  LEA.HI.X.SX32 R15, R17, R3.reuse, 0x1, P3 ;  /* 0x00000003110f7211 */ /* 0x080fe200018f0eff */
[C---:B------:R-:W-:Y:S01]  /*7e20*/  IMAD R17, R0.reuse, 0x5b, RZ ;  /* 0x0000005b00117824 */ /* 0x040fe200078e02ff */
[-C--:B-1----:R-:W-:Y:S01]  /*7e30*/  IADD3 R20, P2, R9, R2.reuse, RZ ;  /* 0x0000000209147210 */ /* 0x082fe20007f5e0ff */
[----:B------:R1:W-:Y:S03]  /*7e40*/  STL.64 [R1+0x478], R24 ;  /* 0x0004781801007387 */ /* 0x0003e60000100a00 */
[----:B------:R-:W-:Y:S01]  /*7e50*/  LEA.HI.X.SX32 R21, R19, R3, 0x1, P2 ;  /* 0x0000000313157211 */ /* 0x000fe200010f0eff */
[----:B------:R2:W-:Y:S01]  /*7e60*/  STL.64 [R1+0x470], R14 ;  /* 0x0004700e01007387 */ /* 0x0005e20000100a00 */
[----:B------:R-:W-:Y:S01]  /*7e70*/  IMAD R19, R0, 0x5f, RZ ;  /* 0x0000005f00137824 */ /* 0x000fe200078e02ff */
[----:B-1----:R-:W-:-:S02]  /*7e80*/  IADD3 R24, P1, R10, R2, RZ ;  /* 0x000000020a187210 */ /* 0x002fc40007f3e0ff */
[----:B--2---:R-:W-:Y:S02]  /*7e90*/  IADD3 R14, P3, R11, R2, RZ ;  /* 0x000000020b0e7210 */ /* 0x004fe40007f7e0ff */
[-C--:B------:R-:W-:Y:S01]  /*7ea0*/  LEA.HI.X.SX32 R25, R17, R3.reuse, 0x1, P1 ;  /* 0x0000000311197211 */ /* 0x080fe200008f0eff */
[----:B------:R-:W-:Y:S01]  /*7eb0*/  STL.64 [R1+0x3bd8], R10 ;  /* 0x003bd80a01007387 */ /* 0x000fe20000100a00 */
[----:B------:R-:W-:-:S03]  /*7ec0*/  LEA.HI.X.SX32 R15, R19, R3, 0x1, P3 ;  /* 0x00000003130f7211 */ /* 0x000fc600018f0eff */
[----:B------:R1:W-:Y:S04]  /*7ed0*/  STL.64 [R1+0x468], R20 ;  /* 0x0004681401007387 */ /* 0x0003e80000100a00 */
[----:B-1----:R-:W2:Y:S04]  /*7ee0*/  LDL.LU R20, [R1+0x3bf8] ;  /* 0x003bf80001147983 */ /* 0x002ea80000300800 */
[----:B------:R-:W-:Y:S04]  /*7ef0*/  STL.64 [R1+0x460], R24 ;  /* 0x0004601801007387 */ /* 0x000fe80000100a00 */
[----:B------:R-:W-:Y:S04]  /*7f00*/  STL.64 [R1+0x3bd0], R12 ;  /* 0x003bd00c01007387 */ /* 0x000fe80000100a00 */
[----:B------:R1:W-:Y:S04]  /*7f10*/  STL.64 [R1+0x458], R14 ;  /* 0x0004580e01007387 */ /* 0x0003e80000100a00 */
[----:B-1----:R-:W3:Y:S01]  /*7f20*/  LDL.LU.64 R14, [R1+0x3bf0] ;  /* 0x003bf000010e7983 */ /* 0x002ee20000300a00 */
[----:B------:R-:W-:Y:S01]  /*7f30*/  IMAD R17, R0, 0x63, RZ ;  /* 0x0000006300117824 */ /* 0x000fe200078e02ff */
[-C--:B------:R-:W-:Y:S01]  /*7f40*/  IADD3 R10, P2, R12, R2.reuse, RZ ;  /* 0x000000020c0a7210 */ /* 0x080fe20007f5e0ff */
[----:B------:R-:W-:Y:S01]  /*7f50*/  IMAD R19, R0, 0x67, RZ ;  /* 0x0000006700137824 */ /* 0x000fe200078e02ff */
[----:B------:R-:W-:-:S02]  /*7f60*/  IADD3 R24, P1, R13, R2, RZ ;  /* 0x000000020d187210 */ /* 0x000fc40007f3e0ff */
[-C--:B------:R-:W-:Y:S02]  /*7f70*/  LEA.HI.X.SX32 R11, R17, R3.reuse, 0x1, P2 ;  /* 0x00000003110b7211 */ /* 0x080fe400010f0eff */
[----:B------:R-:W-:-:S03]  /*7f80*/  LEA.HI.X.SX32 R25, R19, R3, 0x1, P1 ;  /* 0x0000000313197211 */ /* 0x000fc600008f0eff */
[----:B------:R-:W-:Y:S01]  /*7f90*/  STL.64 [R1+0x450], R10 ;  /* 0x0004500a01007387 */ /* 0x000fe20000100a00 */
[----:B------:R-:W-:Y:S01]  /*7fa0*/  IMAD R17, R0, 0x6b, RZ ;  /* 0x0000006b00117824 */ /* 0x000fe200078e02ff */
[----:B---3--:R-:W-:-:S05]  /*7fb0*/  IADD3 R12, P3, R14, R2, RZ ;  /* 0x000000020e0c7210 */ /* 0x008fca0007f7e0ff */
[----:B------:R-:W-:Y:S04]  /*7fc0*/  STL [R1+0x440], R12 ;  /* 0x0004400c01007387 */ /* 0x000fe80000100800 */
[----:B------:R-:W-:Y:S04]  /*7fd0*/  STL.64 [R1+0x3be0], R14 ;  /* 0x003be00e01007387 */ /* 0x000fe80000100a00 */
[----:B------:R1:W-:Y:S04]  /*7fe0*/  STL.64 [R1+0x448], R24 ;  /* 0x0004481801007387 */ /* 0x0003e80000100a00 */
[----:B-1----:R-:W3:Y:S01]  /*7ff0*/  LDL.LU.64 R24, [R1+0x3be8] ;  /* 0x003be80001187983 */ /* 0x002ee20000300a00 */
[C---:B------:R-:W-:Y:S01]  /*8000*/  IMAD R16, R0.reuse, 0xe6, RZ ;  /* 0x000000e600107824 */ /* 0x040fe200078e02ff */
[----:B------:R-:W-:Y:S01]  /*8010*/  IADD3 R10, P2, R15, R2, RZ ;  /* 0x000000020f0a7210 */ /* 0x000fe20007f5e0ff */
[----:B------:R-:W-:Y:S01]  /*8020*/  IMAD R19, R0, 0x6f, RZ ;  /* 0x0000006f00137824 */ /* 0x000fe200078e02ff */
[----:B------:R-:W-:-:S02]  /*8030*/  MOV R15, R13 ;  /* 0x0000000d000f7202 */ /* 0x000fc40000000f00 */
[-C--:B------:R-:W-:Y:S01]  /*8040*/  LEA.HI.X.SX32 R15, R17, R3.reuse, 0x1, P3 ;  /* 0x00000003110f7211 */ /* 0x080fe200018f0eff */
[C---:B------:R-:W-:Y:S01]  /*8050*/  IMAD R17, R0.reuse, 0x73, RZ ;  /* 0x0000007300117824 */ /* 0x040fe200078e02ff */
[----:B------:R-:W-:Y:S01]  /*8060*/  MOV R14, R12 ;  /* 0x0000000c000e7202 */ /* 0x000fe20000000f00 */
[----:B------:R-:W-:Y:S01]  /*8070*/  IMAD R18, R0, 0xee, RZ ;  /* 0x000000ee00127824 */ /* 0x000fe200078e02ff */
[-C--:B------:R-:W-:Y:S02]  /*8080*/  IADD3 R12, P1, R16, R2.reuse, RZ ;  /* 0x00000002100c7210 */ /* 0x080fe40007f3e0ff */
[-C--:B------:R-:W-:Y:S01]  /*8090*/  LEA.HI.X.SX32 R11, R19, R3.reuse, 0x1, P2 ;  /* 0x00000003130b7211 */ /* 0x080fe200010f0eff */
[----:B------:R1:W-:Y:S01]  /*80a0*/  STL [R1+0x444], R15 ;  /* 0x0004440f01007387 */ /* 0x0003e20000100800 */
[----:B------:R-:W-:Y:S01]  /*80b0*/  LEA.HI.X.SX32 R13, R17, R3, 0x1, P1 ;  /* 0x00000003110d7211 */ /* 0x000fe200008f0eff */
[----:B------:R-:W-:Y:S01]  /*80c0*/  IMAD R19, R0, 0x77, RZ ;  /* 0x0000007700137824 */ /* 0x000fe200078e02ff */
[----:B------:R-:W-:Y:S01]  /*80d0*/  IADD3 R14, P3, R18, R2, RZ ;  /* 0x00000002120e7210 */ /* 0x000fe20007f7e0ff */
[----:B------:R2:W-:Y:S01]  /*80e0*/  STL.64 [R1+0x438], R10 ;  /* 0x0004380a01007387 */ /* 0x0005e20000100a00 */
[----:B------:R-:W-:-:S02]  /*80f0*/  IMAD R17, R0, 0x7b, RZ ;  /* 0x0000007b00117824 */ /* 0x000fc400078e02ff */
[----:B------:R-:W-:Y:S01]  /*8100*/  IMAD R22, R0, 0xfe, RZ ;  /* 0x000000fe00167824 */ /* 0x000fe200078e02ff */
[-C--:B-1----:R-:W-:Y:S02]  /*8110*/  LEA.HI.X.SX32 R15, R19, R3.reuse, 0x1, P3 ;  /* 0x00000003130f7211 */ /* 0x082fe400018f0eff */
[-C--:B--2---:R-:W-:Y:S01]  /*8120*/  IADD3 R10, P2, R20, R2.reuse, RZ ;  /* 0x00000002140a7210 */ /* 0x084fe20007f5e0ff */
[----:B------:R1:W-:Y:S03]  /*8130*/  STL.64 [R1+0x430], R12 ;  /* 0x0004300c01007387 */ /* 0x0003e60000100a00 */
[----:B------:R-:W-:Y:S01]  /*8140*/  LEA.HI.X.SX32 R11, R17, R3, 0x1, P2 ;  /* 0x00000003110b7211 */ /* 0x000fe200010f0eff */
[----:B------:R-:W-:Y:S01]  /*8150*/  STL.64 [R1+0x3bc8], R22 ;  /* 0x003bc81601007387 */ /* 0x000fe20000100a00 */
[C---:B------:R-:W-:Y:S02]  /*8160*/  IMAD R19, R0.reuse, 0x7f, RZ ;  /* 0x0000007f00137824 */ /* 0x040fe400078e02ff */
[----:B------:R-:W-:Y:S01]  /*8170*/  IMAD R17, R0, 0x83, RZ ;  /* 0x0000008300117824 */ /* 0x000fe200078e02ff */
[----:B------:R3:W-:Y:S01]  /*8180*/  STL.64 [R1+0x428], R14 ;  /* 0x0004280e01007387 */ /* 0x0007e20000100a00 */
[----:B-1----:R-:W-:-:S03]  /*8190*/  IADD3 R12, P1, R22, R2, RZ ;  /* 0x00000002160c7210 */ /* 0x002fc60007f3e0ff */
[----:B------:R1:W-:Y:S01]  /*81a0*/  STL.64 [R1+0x420], R10 ;  /* 0x0004200a01007387 */ /* 0x0003e20000100a00 */
[----:B------:R-:W-:Y:S01]  /*81b0*/  LEA.HI.X.SX32 R13, R19, R3, 0x1, P1 ;  /* 0x00000003130d7211 */ /* 0x000fe200008f0eff */
[C---:B------:R-:W-:Y:S02]  /*81c0*/  IMAD R26, R0.reuse, 0x10e, RZ ;  /* 0x0000010e001a7824 */ /* 0x040fe400078e02ff */
[C---:B------:R-:W-:Y:S02]  /*81d0*/  IMAD R29, R0.reuse, 0x116, RZ ;  /* 0x00000116001d7824 */ /* 0x040fe400078e02ff */
[C---:B------:R-:W-:Y:S02]  /*81e0*/  IMAD R19, R0.reuse, 0x87, RZ ;  /* 0x0000008700137824 */ /* 0x040fe400078e02ff */
[C---:B------:R-:W-:Y:S02]  /*81f0*/  IMAD R21, R0.reuse, 0x11e, RZ ;  /* 0x0000011e00157824 */ /* 0x040fe400078e02ff */
[----:B------:R-:W-:Y:S01]  /*8200*/  IMAD R28, R0, 0x97, RZ ;  /* 0x00000097001c7824 */ /* 0x000fe200078e02ff */
[----:B---3--:R-:W-:-:S02]  /*8210*/  IADD3 R14, P3, R24, R2, RZ ;  /* 0x00000002180e7210 */ /* 0x008fc40007f7e0ff */
[-C--:B-1----:R-:W-:Y:S02]  /*8220*/  IADD3 R10, P2, R25, R2.reuse, RZ ;  /* 0x00000002190a7210 */ /* 0x082fe40007f5e0ff */
[-C--:B------:R-:W-:Y:S01]  /*8230*/  LEA.HI.X.SX32 R15, R17, R3.reuse, 0x1, P3 ;  /* 0x00000003110f7211 */ /* 0x080fe200018f0eff */
[----:B------:R-:W-:Y:S01]  /*8240*/  IMAD R17, R0, 0x11c, RZ ;  /* 0x0000011c00117824 */ /* 0x000fe200078e02ff */
[----:B------:R-:W-:Y:S01]  /*8250*/  LEA.HI.X.SX32 R11, R4, R3, 0x1, P2 ;  /* 0x00000003040b7211 */ /* 0x000fe200010f0eff */
[----:B------:R-:W-:Y:S04]  /*8260*/  STL.64 [R1+0x3bc0], R24 ;  /* 0x003bc01801007387 */ /* 0x000fe80000100a00 */
[----:B------:R1:W-:Y:S04]  /*8270*/  STL.64 [R1+0x418], R12 ;  /* 0x0004180c01007387 */ /* 0x0003e80000100a00 */
[----:B------:R2:W-:Y:S04]  /*8280*/  STL.64 [R1+0x410], R14 ;  /* 0x0004100e01007387 */ /* 0x0005e80000100a00 */
[----:B------:R3:W-:Y:S01]  /*8290*/  STL.64 [R1+0x408], R10 ;  /* 0x0004080a01007387 */ /* 0x0007e20000100a00 */
[----:B-1----:R-:W-:-:S02]  /*82a0*/  IADD3 R12, P1, R26, R2, RZ ;  /* 0x000000021a0c7210 */ /* 0x002fc40007f3e0ff */
[-C--:B--2---:R-:W-:Y:S02]  /*82b0*/  IADD3 R14, P3, R29, R2.reuse, RZ ;  /* 0x000000021d0e7210 */ /* 0x084fe40007f7e0ff */
[----:B---3--:R-:W-:Y:S01]  /*82c0*/  IADD3 R10, P2, R17, R2, RZ ;  /* 0x00000002110a7210 */ /* 0x008fe20007f5e0ff */
[C---:B------:R-:W-:Y:S01]  /*82d0*/  IMAD R17, R0.reuse, 0x8b, RZ ;  /* 0x0000008b00117824 */ /* 0x040fe200078e02ff */
[----:B------:R-:W-:Y:S01]  /*82e0*/  LEA.HI.X.SX32 R13, R19, R3, 0x1, P1 ;  /* 0x00000003130d7211 */ /* 0x000fe200008f0eff */
[----:B------:R-:W-:-:S03]  /*82f0*/  IMAD R19, R0, 0x126, RZ ;  /* 0x0000012600137824 */ /* 0x000fc600078e02ff */
[-C--:B------:R-:W-:Y:S01]  /*8300*/  LEA.HI.X.SX32 R15, R17, R3.reuse, 0x1, P3 ;  /* 0x00000003110f7211 */ /* 0x080fe200018f0eff */
[----:B------:R1:W-:Y:S01]  /*8310*/  STL.64 [R1+0x400], R12 ;  /* 0x0004000c01007387 */ /* 0x0003e20000100a00 */
[----:B------:R-:W-:Y:S01]  /*8320*/  LEA.HI.X.SX32 R11, R5, R3, 0x1, P2 ;  /* 0x00000003050b7211 */ /* 0x000fe200010f0eff */
[----:B------:R-:W-:Y:S02]  /*8330*/  IMAD R17, R0, 0x12c, RZ ;  /* 0x0000012c00117824 */ /* 0x000fe400078e02ff */
[----:B------:R2:W-:Y:S04]  /*8340*/  STL.64 [R1+0x3f8], R14 ;  /* 0x0003f80e01007387 */ /* 0x0005e80000100a00 */
[----:B------:R3:W-:Y:S01]  /*8350*/  STL.64 [R1+0x3f0], R10 ;  /* 0x0003f00a01007387 */ /* 0x0007e20000100a00 */
[----:B-1----:R-:W-:-:S02]  /*8360*/  IADD3 R12, P1, R21, R2, RZ ;  /* 0x00000002150c7210 */ /* 0x002fc40007f3e0ff */
[-C--:B--2---:R-:W-:Y:S01]  /*8370*/  IADD3 R14, P3, R19, R2.reuse, RZ ;  /* 0x00000002130e7210 */ /* 0x084fe20007f7e0ff */
[C---:B------:R-:W-:Y:S01]  /*8380*/  IMAD R19, R0.reuse, 0x8f, RZ ;  /* 0x0000008f00137824 */ /* 0x040fe200078e02ff */
[----:B---3--:R-:W-:Y:S01]  /*8390*/  IADD3 R10, P2, R17, R2, RZ ;  /* 0x00000002110a7210 */ /* 0x008fe20007f5e0ff */
[----:B------:R-:W-:-:S03]  /*83a0*/  IMAD R17, R0, 0x12e, RZ ;  /* 0x0000012e00117824 */ /* 0x000fc600078e02ff */
[-C--:B------:R-:W-:Y:S01]  /*83b0*/  LEA.HI.X.SX32 R13, R19, R3.reuse, 0x1, P1 ;  /* 0x00000003130d7211 */ /* 0x080fe200008f0eff */
[C---:B------:R-:W-:Y:S02]  /*83c0*/  IMAD R21, R0.reuse, 0x93, RZ ;  /* 0x0000009300157824 */ /* 0x040fe400078e02ff */
[----:B------:R-:W-:Y:S01]  /*83d0*/  IMAD R19, R0, 0x136, RZ ;  /* 0x0000013600137824 */ /* 0x000fe200078e02ff */
[-C--:B------:R-:W-:Y:S01]  /*83e0*/  LEA.HI.X.SX32 R11, R6, R3.reuse, 0x1, P2 ;  /* 0x00000003060b7211 */ /* 0x080fe200010f0eff */
[----:B------:R1:W-:Y:S01]  /*83f0*/  STL.64 [R1+0x3e8], R12 ;  /* 0x0003e80c01007387 */ /* 0x0003e20000100a00 */
[----:B------:R-:W-:Y:S02]  /*8400*/  LEA.HI.X.SX32 R15, R21, R3, 0x1, P3 ;  /* 0x00000003150f7211 */ /* 0x000fe400018f0eff */
[-C--:B------:R-:W-:Y:S01]  /*8410*/  IADD3 R4, P3, R19, R2.reuse, RZ ;  /* 0x0000000213047210 */ /* 0x080fe20007f7e0ff */
[C---:B------:R-:W-:Y:S01]  /*8420*/  IMAD R19, R0.reuse, 0x9b, RZ ;  /* 0x0000009b00137824 */ /* 0x040fe200078e02ff */
[----:B------:R2:W-:Y:S01]  /*8430*/  STL.64 [R1+0x3d8], R10 ;  /* 0x0003d80a01007387 */ /* 0x0005e20000100a00 */
[----:B-1----:R-:W-:Y:S01]  /*8440*/  IADD3 R12, P1, R17, R2, RZ ;  /* 0x00000002110c7210 */ /* 0x002fe20007f3e0ff */
[----:B------:R-:W-:-:S03]  /*8450*/  IMAD R17, R0, 0x13c, RZ ;  /* 0x0000013c00117824 */ /* 0x000fc600078e02ff */
[-C--:B------:R-:W-:Y:S02]  /*8460*/  LEA.HI.X.SX32 R13, R28, R3.reuse, 0x1, P1 ;  /* 0x000000031c0d7211 */ /* 0x080fe400008f0eff */
[-C--:B--2---:R-:W-:Y:S01]  /*8470*/  IADD3 R10, P2, R17, R2.reuse, RZ ;  /* 0x00000002110a7210 */ /* 0x084fe20007f5e0ff */
[C---:B------:R-:W-:Y:S01]  /*8480*/  IMAD R17, R0.reuse, 0x146, RZ ;  /* 0x0000014600117824 */ /* 0x040fe200078e02ff */
[-C--:B------:R-:W-:Y:S01]  /*8490*/  LEA.HI.X.SX32 R5, R19, R3.reuse, 0x1, P3 ;  /* 0x0000000313057211 */ /* 0x080fe200018f0eff */
[C---:B------:R-:W-:Y:S01]  /*84a0*/  IMAD R21, R0.reuse, 0x13e, RZ ;  /* 0x0000013e00157824 */ /* 0x040fe200078e02ff */
[----:B------:R1:W-:Y:S01]  /*84b0*/  STL.64 [R1+0x3e0], R14 ;  /* 0x0003e00e01007387 */ /* 0x0003e20000100a00 */
[-C--:B------:R-:W-:Y:S01]  /*84c0*/  LEA.HI.X.SX32 R11, R7, R3.reuse, 0x1, P2 ;  /* 0x00000003070b7211 */ /* 0x080fe200010f0eff */
[C---:B------:R-:W-:Y:S02]  /*84d0*/  IMAD R19, R0.reuse, 0x14c, RZ ;  /* 0x0000014c00137824 */ /* 0x040fe400078e02ff */
[----:B------:R2:W-:Y:S04]  /*84e0*/  STL.64 [R1+0x3d0], R12 ;  /* 0x0003d00c01007387 */ /* 0x0005e80000100a00 */
[----:B------:R3:W-:Y:S01]  /*84f0*/  STL.64 [R1+0x3c8], R4 ;  /* 0x0003c80401007387 */ /* 0x0007e20000100a00 */
[-C--:B-1----:R-:W-:Y:S01]  /*8500*/  IADD3 R14, P1, R21, R2.reuse, RZ ;  /* 0x00000002150e7210 */ /* 0x082fe20007f3e0ff */
[C---:B------:R-:W-:Y:S01]  /*8510*/  IMAD R21, R0.reuse, 0xa3, RZ ;  /* 0x000000a300157824 */ /* 0x040fe200078e02ff */
[----:B--2---:R-:W-:Y:S01]  /*8520*/  IADD3 R12, P3, R17, R2, RZ ;  /* 0x00000002110c7210 */ /* 0x004fe20007f7e0ff */
[----:B------:R-:W-:Y:S01]  /*8530*/  IMAD R17, R0, 0x9f, RZ ;  /* 0x0000009f00117824 */ /* 0x000fe200078e02ff */
[----:B------:R1:W-:Y:S02]  /*8540*/  STL.64 [R1+0x3c0], R10 ;  /* 0x0003c00a01007387 */ /* 0x0003e40000100a00 */
[----:B------:R-:W-:-:S02]  /*8550*/  LEA.HI.X.SX32 R13, R21, R3, 0x1, P3 ;  /* 0x00000003150d7211 */ /* 0x000fc400018f0eff */
[----:B------:R-:W-:Y:S01]  /*8560*/  LEA.HI.X.SX32 R15, R17, R3, 0x1, P1 ;  /* 0x00000003110f7211 */ /* 0x000fe200008f0eff */
[C---:B---3--:R-:W-:Y:S02]  /*8570*/  IMAD R4, R0.reuse, 0x14e, RZ ;  /* 0x0000014e00047824 */ /* 0x048fe400078e02ff */
[C---:B------:R-:W-:Y:S01]  /*8580*/  IMAD R17, R0.reuse, 0x15c, RZ ;  /* 0x0000015c00117824 */ /* 0x040fe200078e02ff */
[----:B-1----:R-:W-:Y:S01]  /*8590*/  IADD3 R10, P2, R19, R2, RZ ;  /* 0x00000002130a7210 */ /* 0x002fe20007f5e0ff */
[----:B------:R-:W-:-:S03]  /*85a0*/  IMAD R19, R0, 0x156, RZ ;  /* 0x0000015600137824 */ /* 0x000fc600078e02ff */
[----:B------:R-:W-:Y:S01]  /*85b0*/  LEA.HI.X.SX32 R11, R8, R3, 0x1, P2 ;  /* 0x00000003080b7211 */ /* 0x000fe200010f0eff */
[----:B------:R1:W-:Y:S01]  /*85c0*/  STL.64 [R1+0x3b8], R14 ;  /* 0x0003b80e01007387 */ /* 0x0003e20000100a00 */
[----:B------:R-:W-:-:S03]  /*85d0*/  IMAD R21, R0, 0xa7, RZ ;  /* 0x000000a700157824 */ /* 0x000fc600078e02ff */
[----:B------:R2:W-:Y:S04]  /*85e0*/  STL.64 [R1+0x3b0], R12 ;  /* 0x0003b00c01007387 */ /* 0x0005e80000100a00 */
[----:B------:R3:W-:Y:S01]  /*85f0*/  STL.64 [R1+0x3a8], R10 ;  /* 0x0003a80a01007387 */ /* 0x0007e20000100a00 */
[-C--:B-1----:R-:W-:Y:S02]  /*8600*/  IADD3 R14, P1, R4, R2.reuse, RZ ;  /* 0x00000002040e7210 */ /* 0x082fe40007f3e0ff */
[-C--:B--2---:R-:W-:Y:S01]  /*8610*/  IADD3 R12, P3, R19, R2.reuse, RZ ;  /* 0x00000002130c7210 */ /* 0x084fe20007f7e0ff */
[C---:B------:R-:W-:Y:S01]  /*8620*/  IMAD R19, R0.reuse, 0x15e, RZ ;  /* 0x0000015e00137824 */ /* 0x040fe200078e02ff */
[----:B---3--:R-:W-:Y:S01]  /*8630*/  IADD3 R10, P2, R17, R2, RZ ;  /* 0x00000002110a7210 */ /* 0x008fe20007f5e0ff */
[----:B------:R-:W-:Y:S01]  /*8640*/  IMAD R17, R0, 0xab, RZ ;  /* 0x000000ab00117824 */ /* 0x000fe200078e02ff */
[----:B------:R-:W-:-:S02]  /*8650*/  LEA.HI.X.SX32 R15, R21, R3, 0x1, P1 ;  /* 0x00000003150f7211 */ /* 0x000fc400008f0eff */
[----:B------:R-:W-:Y:S02]  /*8660*/  IADD3 R24, P1, R19, R2, RZ ;  /* 0x0000000213187210 */ /* 0x000fe40007f3e0ff */
[-C--:B------:R-:W-:Y:S01]  /*8670*/  LEA.HI.X.SX32 R13, R17, R3.reuse, 0x1, P3 ;  /* 0x00000003110d7211 */ /* 0x080fe200018f0eff */
[----:B------:R1:W-:Y:S01]  /*8680*/  STL.64 [R1+0x3a0], R14 ;  /* 0x0003a00e01007387 */ /* 0x0003e20000100a00 */
[----:B------:R-:W-:-:S03]  /*8690*/  LEA.HI.X.SX32 R11, R9, R3, 0x1, P2 ;  /* 0x00000003090b7211 */ /* 0x000fc600010f0eff */
[----:B-1----:R-:W2:Y:S04]  /*86a0*/  LDL.LU.64 R14, [R1+0x3be0] ;  /* 0x003be000010e7983 */ /* 0x002ea80000300a00 */
[----:B------:R-:W-:Y:S04]  /*86b0*/  STL.64 [R1+0x398], R12 ;  /* 0x0003980c01007387 */ /* 0x000fe80000100a00 */
[----:B------:R-:W-:Y:S04]  /*86c0*/  STL [R1+0x388], R24 ;  /* 0x0003881801007387 */ /* 0x000fe80000100800 */
[----:B------:R1:W-:Y:S04]  /*86d0*/  STL.64 [R1+0x390], R10 ;  /* 0x0003900a01007387 */ /* 0x0003e80000100a00 */
[----:B-1----:R-:W3:Y:S01]  /*86e0*/  LDL.LU.64 R10, [R1+0x3bd8] ;  /* 0x003bd800010a7983 */ /* 0x002ee20000300a00 */
[----:B------:R-:W-:-:S02]  /*86f0*/  IMAD R6, R0, 0x166, RZ ;  /* 0x0000016600067824 */ /* 0x000fc400078e02ff */
[C---:B------:R-:W-:Y:S02]  /*8700*/  IMAD R28, R0.reuse, 0xaf, RZ ;  /* 0x000000af001c7824 */ /* 0x040fe400078e02ff */
[----:B------:R-:W-:Y:S01]  /*8710*/  IMAD R17, R0, 0x16c, RZ ;  /* 0x0000016c00117824 */ /* 0x000fe200078e02ff */
[----:B------:R-:W-:Y:S01]  /*8720*/  IADD3 R12, P3, R6, R2, RZ ;  /* 0x00000002060c7210 */ /* 0x000fe20007f7e0ff */
[C---:B------:R-:W-:Y:S01]  /*8730*/  IMAD R19, R0.reuse, 0xb3, RZ ;  /* 0x000000b300137824 */ /* 0x040fe200078e02ff */
[----:B------:R-:W-:Y:S01]  /*8740*/  MOV R9, R25 ;  /* 0x0000001900097202 */ /* 0x000fe20000000f00 */
[----:B------:R-:W-:Y:S01]  /*8750*/  IMAD R21, R0, 0x16e, RZ ;  /* 0x0000016e00157824 */ /* 0x000fe200078e02ff */
[----:B------:R-:W-:Y:S02]  /*8760*/  MOV R8, R24 ;  /* 0x0000001800087202 */ /* 0x000fe40000000f00 */
[-C--:B------:R-:W-:Y:S02]  /*8770*/  LEA.HI.X.SX32 R9, R28, R3.reuse, 0x1, P1 ;  /* 0x000000031c097211 */ /* 0x080fe400008f0eff */
[-C--:B------:R-:W-:Y:S01]  /*8780*/  IADD3 R24, P2, R17, R2.reuse, RZ ;  /* 0x0000000211187210 */ /* 0x080fe20007f5e0ff */
[C---:B------:R-:W-:Y:S01]  /*8790*/  IMAD R17, R0.reuse, 0x176, RZ ;  /* 0x0000017600117824 */ /* 0x040fe200078e02ff */
[----:B------:R-:W-:Y:S01]  /*87a0*/  LEA.HI.X.SX32 R13, R19, R3, 0x1, P3 ;  /* 0x00000003130d7211 */ /* 0x000fe200018f0eff */
[----:B------:R1:W-:Y:S01]  /*87b0*/  STL [R1+0x38c], R9 ;  /* 0x00038c0901007387 */ /* 0x0003e20000100800 */
[----:B------:R-:W-:Y:S01]  /*87c0*/  IADD3 R8, P1, R21, R2, RZ ;  /* 0x0000000215087210 */ /* 0x000fe20007f3e0ff */
[----:B------:R-:W-:-:S02]  /*87d0*/  IMAD R21, R0, 0xb7, RZ ;  /* 0x000000b700157824 */ /* 0x000fc400078e02ff */
[----:B------:R4:W-:Y:S01]  /*87e0*/  STL.64 [R1+0x380], R12 ;  /* 0x0003800c01007387 */ /* 0x0009e20000100a00 */
[----:B------:R-:W-:Y:S02]  /*87f0*/  IMAD R19, R0, 0xbb, RZ ;  /* 0x000000bb00137824 */ /* 0x000fe400078e02ff */
[----:B-1----:R-:W-:Y:S02]  /*8800*/  LEA.HI.X.SX32 R9, R21, R3, 0x1, P1 ;  /* 0x0000000315097211 */ /* 0x002fe400008f0eff */
[----:B----4-:R-:W-:-:S04]  /*8810*/  IADD3 R12, P3, R17, R2, RZ ;  /* 0x00000002110c7210 */ /* 0x010fc80007f7e0ff */
[-C--:B------:R-:W-:Y:S02]  /*8820*/  LEA.HI.X.SX32 R13, R19, R3.reuse, 0x1, P3 ;  /* 0x00000003130d7211 */ /* 0x080fe400018f0eff */
[----:B---3--:R-:W-:-:S05]  /*8830*/  LEA.HI.X.SX32 R25, R10, R3, 0x1, P2 ;  /* 0x000000030a197211 */ /* 0x008fca00010f0eff */
[----:B------:R-:W-:Y:S04]  /*8840*/  STL.64 [R1+0x378], R24 ;  /* 0x0003781801007387 */ /* 0x000fe80000100a00 */
[----:B------:R-:W-:Y:S04]  /*8850*/  STL.64 [R1+0x370], R8 ;  /* 0x0003700801007387 */ /* 0x000fe80000100a00 */
[----:B------:R1:W-:Y:S04]  /*8860*/  STL.64 [R1+0x368], R12 ;  /* 0x0003680c01007387 */ /* 0x0003e80000100a00 */
[----:B-1----:R-:W3:Y:S01]  /*8870*/  LDL.LU.64 R12, [R1+0x3bd0] ;  /* 0x003bd000010c7983 */ /* 0x002ee20000300a00 */
[----:B------:R-:W-:-:S02]  /*8880*/  IMAD R17, R0, 0x17c, RZ ;  /* 0x0000017c00117824 */ /* 0x000fc400078e02ff */
[----:B------:R-:W-:-:S03]  /*8890*/  IMAD R10, R0, 0x17e, RZ ;  /* 0x0000017e000a7824 */ /* 0x000fc600078e02ff */
[-C--:B------:R-:W-:Y:S01]  /*88a0*/  IADD3 R24, P2, R17, R2.reuse, RZ ;  /* 0x0000000211187210 */ /* 0x080fe20007f5e0ff */
[----:B------:R-:W-:Y:S01]  /*88b0*/  IMAD R17, R0, 0x186, RZ ;  /* 0x0000018600117824 */ /* 0x000fe200078e02ff */
[-C--:B------:R-:W-:Y:S01]  /*88c0*/  IADD3 R8, P1, R10, R2.reuse, RZ ;  /* 0x000000020a087210 */ /* 0x080fe20007f3e0ff */
[C---:B------:R-:W-:Y:S01]  /*88d0*/  IMAD R21, R0.reuse, 0xbf, RZ ;  /* 0x000000bf00157824 */ /* 0x040fe200078e02ff */
[-C--:B------:R-:W-:Y:S02]  /*88e0*/  LEA.HI.X.SX32 R25, R11, R3.reuse, 0x1, P2 ;  /* 0x000000030b197211 */ /* 0x080fe400010f0eff */
[----:B------:R-:W-:Y:S01]  /*88f0*/  IADD3 R22, P3, R17, R2, RZ ;  /* 0x0000000211167210 */ /* 0x000fe20007f7e0ff */
[C---:B------:R-:W-:Y:S01]  /*8900*/  IMAD R17, R0.reuse, 0x18c, RZ ;  /* 0x0000018c00117824 */ /* 0x040fe200078e02ff */
[----:B------:R-:W-:Y:S01]  /*8910*/  LEA.HI.X.SX32 R9, R21, R3, 0x1, P1 ;  /* 0x0000000315097211 */ /* 0x000fe200008f0eff */
[----:B------:R1:W-:Y:S01]  /*8920*/  STL [R1+0x3bb0], R10 ;  /* 0x003bb00a01007387 */ /* 0x0003e20000100800 */
[----:B------:R-:W-:-:S03]  /*8930*/  IMAD R19, R0, 0x18e, RZ ;  /* 0x0000018e00137824 */ /* 0x000fc600078e02ff */
[----:B------:R4:W-:Y:S04]  /*8940*/  STL [R1+0x350], R22 ;  /* 0x0003501601007387 */ /* 0x0009e80000100800 */
[----:B------:R0:W-:Y:S01]  /*8950*/  STL.64 [R1+0x360], R24 ;  /* 0x0003601801007387 */ /* 0x0001e20000100a00 */
[----:B-1----:R-:W-:-:S03]  /*8960*/  MOV R10, R22 ;  /* 0x00000016000a7202 */ /* 0x002fc60000000f00 */
[----:B------:R1:W-:Y:S01]  /*8970*/  STL.64 [R1+0x358], R8 ;  /* 0x0003580801007387 */ /* 0x0003e20000100a00 */
[-C--:B----4-:R-:W-:Y:S01]  /*8980*/  IADD3 R22, P2, R17, R2.reuse, RZ ;  /* 0x0000000211167210 */ /* 0x090fe20007f5e0ff */
[C---:B------:R-:W-:Y:S01]  /*8990*/  IMAD R17, R0.reuse, 0xc3, RZ ;  /* 0x000000c300117824 */ /* 0x040fe200078e02ff */
[----:B------:R-:W-:Y:S02]  /*89a0*/  MOV R11, R23 ;  /* 0x00000017000b7202 */ /* 0x000fe40000000f00 */
[----:B0-----:R-:W-:Y:S01]  /*89b0*/  IADD3 R24, P1, R19, R2, RZ ;  /* 0x0000000213187210 */ /* 0x001fe20007f3e0ff */
[C---:B-1----:R-:W-:Y:S01]  /*89c0*/  IMAD R8, R0.reuse, 0x196, RZ ;  /* 0x0000019600087824 */ /* 0x042fe200078e02ff */
[----:B------:R-:W-:Y:S01]  /*89d0*/  LEA.HI.X.SX32 R11, R17, R3, 0x1, P3 ;  /* 0x00000003110b7211 */ /* 0x000fe200018f0eff */
[----:B------:R-:W-:-:S03]  /*89e0*/  IMAD R19, R0, 0xcb, RZ ;  /* 0x000000cb00137824 */ /* 0x000fc600078e02ff */
[----:B------:R-:W-:Y:S01]  /*89f0*/  IADD3 R10, P3, R8, R2, RZ ;  /* 0x00000002080a7210 */ /* 0x000fe20007f7e0ff */
[C---:B------:R-:W-:Y:S01]  /*8a00*/  IMAD R9, R0.reuse, 0x19c, RZ ;  /* 0x0000019c00097824 */ /* 0x040fe200078e02ff */
[----:B------:R0:W-:Y:S01]  /*8a10*/  STL [R1+0x354], R11 ;  /* 0x0003540b01007387 */ /* 0x0001e20000100800 */
[C---:B------:R-:W-:Y:S02]  /*8a20*/  IMAD R17, R0.reuse, 0x1a6, RZ ;  /* 0x000001a600117824 */ /* 0x040fe400078e02ff */
[C---:B------:R-:W-:Y:S02]  /*8a30*/  IMAD R21, R0.reuse, 0xc7, RZ ;  /* 0x000000c700157824 */ /* 0x040fe400078e02ff */
[C---:B------:R-:W-:Y:S01]  /*8a40*/  IMAD R28, R0.reuse, 0x19e, RZ ;  /* 0x0000019e001c7824 */ /* 0x040fe200078e02ff */
[-C--:B0-----:R-:W-:Y:S02]  /*8a50*/  LEA.HI.X.SX32 R11, R19, R3.reuse, 0x1, P3 ;  /* 0x00000003130b7211 */ /* 0x081fe400018f0eff */
[----:B------:R-:W-:Y:S01]  /*8a60*/  LEA.HI.X.SX32 R25, R21, R3, 0x1, P1 ;  /* 0x0000000315197211 */ /* 0x000fe200008f0eff */
[----:B------:R-:W-:-:S02]  /*8a70*/  IMAD R19, R0, 0x1ac, RZ ;  /* 0x000001ac00137824 */ /* 0x000fc400078e02ff */
[C---:B------:R-:W-:Y:S02]  /*8a80*/  IMAD R5, R0.reuse, 0x1ae, RZ ;  /* 0x000001ae00057824 */ /* 0x040fe400078e02ff */
[C---:B------:R-:W-:Y:S02]  /*8a90*/  IMAD R7, R0.reuse, 0x1b6, RZ ;  /* 0x000001b600077824 */ /* 0x040fe400078e02ff */
[----:B------:R-:W-:Y:S01]  /*8aa0*/  IMAD R21, R0, 0xdb, RZ ;  /* 0x000000db00157824 */ /* 0x000fe200078e02ff */
[----:B---3--:R-:W-:-:S05]  /*8ab0*/  LEA.HI.X.SX32 R23, R12, R3, 0x1, P2 ;  /* 0x000000030c177211 */ /* 0x008fca00010f0eff */
[----:B------:R0:W-:Y:S04]  /*8ac0*/  STL.64 [R1+0x348], R22 ;  /* 0x0003481601007387 */ /* 0x0001e80000100a00 */
[----:B------:R1:W-:Y:S04]  /*8ad0*/  STL.64 [R1+0x3ba8], R8 ;  /* 0x003ba80801007387 */ /* 0x0003e80000100a00 */
[----:B------:R3:W-:Y:S01]  /*8ae0*/  STL.64 [R1+0x338], R10 ;  /* 0x0003380a01007387 */ /* 0x0007e20000100a00 */
[-C--:B0-----:R-:W-:Y:S02]  /*8af0*/  IADD3 R22, P2, R9, R2.reuse, RZ ;  /* 0x0000000209167210 */ /* 0x081fe40007f5e0ff */
[----:B-1----:R-:W-:-:S02]  /*8b00*/  IADD3 R8, P1, R28, R2, RZ ;  /* 0x000000021c087210 */ /* 0x002fc40007f3e0ff */
[----:B---3--:R-:W-:Y:S01]  /*8b10*/  IADD3 R10, P3, R17, R2, RZ ;  /* 0x00000002110a7210 */ /* 0x008fe20007f7e0ff */
[C---:B------:R-:W-:Y:S01]  /*8b20*/  IMAD R17, R0.reuse, 0xcf, RZ ;  /* 0x000000cf00117824 */ /* 0x040fe200078e02ff */
[-C--:B------:R-:W-:Y:S01]  /*8b30*/  LEA.HI.X.SX32 R23, R13, R3.reuse, 0x1, P2 ;  /* 0x000000030d177211 */ /* 0x080fe200010f0eff */
[----:B------:R-:W-:Y:S03]  /*8b40*/  STL.64 [R1+0x340], R24 ;  /* 0x0003401801007387 */ /* 0x000fe60000100a00 */
[-C--:B------:R-:W-:Y:S01]  /*8b50*/  LEA.HI.X.SX32 R9, R17, R3.reuse, 0x1, P1 ;  /* 0x0000000311097211 */ /* 0x080fe200008f0eff */
[C---:B------:R-:W-:Y:S01]  /*8b60*/  IMAD R17, R0.reuse, 0xd3, RZ ;  /* 0x000000d300117824 */ /* 0x040fe200078e02ff */
[----:B------:R0:W-:Y:S04]  /*8b70*/  STL.64 [R1+0x330], R22 ;  /* 0x0003301601007387 */ /* 0x0001e80000100a00 */
[----:B------:R1:W-:Y:S01]  /*8b80*/  STL.64 [R1+0x328], R8 ;  /* 0x0003280801007387 */ /* 0x0003e20000100a00 */
[----:B------:R-:W-:Y:S01]  /*8b90*/  LEA.HI.X.SX32 R11, R17, R3, 0x1, P3 ;  /* 0x00000003110b7211 */ /* 0x000fe200018f0eff */
[----:B------:R-:W-:-:S02]  /*8ba0*/  IMAD R17, R0, 0xd7, RZ ;  /* 0x000000d700117824 */ /* 0x000fc400078e02ff */
[----:B------:R-:W-:Y:S01]  /*8bb0*/  STL [R1+0x3b98], R5 ;  /* 0x003b980501007387 */ /* 0x000fe20000100800 */
[-C--:B0-----:R-:W-:Y:S01]  /*8bc0*/  IADD3 R22, P2, R19, R2.reuse, RZ ;  /* 0x0000000213167210 */ /* 0x081fe20007f5e0ff */
[----:B------:R-:W-:Y:S02]  /*8bd0*/  IMAD R19, R0, 0x1bc, RZ ;  /* 0x000001bc00137824 */ /* 0x000fe400078e02ff */
[----:B------:R0:W-:Y:S01]  /*8be0*/  STL [R1+0x3bb8], R4 ;  /* 0x003bb80401007387 */ /* 0x0001e20000100800 */
[-C--:B-1----:R-:W-:Y:S02]  /*8bf0*/  IADD3 R8, P1, R5, R2.reuse, RZ ;  /* 0x0000000205087210 */ /* 0x082fe40007f3e0ff */
[-C--:B--2---:R-:W-:Y:S01]  /*8c00*/  LEA.HI.X.SX32 R23, R14, R3.reuse, 0x1, P2 ;  /* 0x000000030e177211 */ /* 0x084fe200010f0eff */
[----:B------:R1:W-:Y:S01]  /*8c10*/  STL.64 [R1+0x320], R10 ;  /* 0x0003200a01007387 */ /* 0x0003e20000100a00 */
[-C--:B------:R-:W-:Y:S02]  /*8c20*/  LEA.HI.X.SX32 R9, R17, R3.reuse, 0x1, P1 ;  /* 0x0000000311097211 */ /* 0x080fe400008f0eff */
[-C--:B0-----:R-:W-:Y:S01]  /*8c30*/  IADD3 R4, P2, R19, R2.reuse, RZ ;  /* 0x0000000213047210 */ /* 0x081fe20007f5e0ff */
[C---:B------:R-:W-:Y:S01]  /*8c40*/  IMAD R12, R0.reuse, 0x1be, RZ ;  /* 0x000001be000c7824 */ /* 0x040fe200078e02ff */
[----:B------:R-:W-:Y:S01]  /*8c50*/  STL [R1+0x3b94], R7 ;  /* 0x003b940701007387 */ /* 0x000fe20000100800 */
[C---:B------:R-:W-:Y:S01]  /*8c60*/  IMAD R17, R0.reuse, 0x1cc, RZ ;  /* 0x000001cc00117824 */ /* 0x040fe200078e02ff */
[----:B------:R-:W-:Y:S01]  /*8c70*/  LEA.HI.X.SX32 R5, R15, R3, 0x1, P2 ;  /* 0x000000030f057211 */ /* 0x000fe200010f0eff */
[----:B------:R-:W-:Y:S01]  /*8c80*/  IMAD R19, R0, 0x1c6, RZ ;  /* 0x000001c600137824 */ /* 0x000fe200078e02ff */
[----:B------:R-:W-:Y:S01]  /*8c90*/  STL [R1+0x3bb4], R6 ;  /* 0x003bb40601007387 */ /* 0x000fe20000100800 */
[----:B-1----:R-:W-:-:S03]  /*8ca0*/  IADD3 R10, P3, R7, R2, RZ ;  /* 0x00000002070a7210 */ /* 0x002fc60007f7e0ff */
[----:B------:R0:W-:Y:S01]  /*8cb0*/  STL.64 [R1+0x318], R22 ;  /* 0x0003181601007387 */ /* 0x0001e20000100a00 */
[----:B------:R-:W-:-:S03]  /*8cc0*/  LEA.HI.X.SX32 R11, R21, R3, 0x1, P3 ;  /* 0x00000003150b7211 */ /* 0x000fc600018f0eff */
[----:B------:R1:W-:Y:S04]  /*8cd0*/  STL.64 [R1+0x310], R8 ;  /* 0x0003100801007387 */ /* 0x0003e80000100a00 */
[----:B------:R2:W-:Y:S01]  /*8ce0*/  STL.64 [R1+0x300], R4 ;  /* 0x0003000401007387 */ /* 0x0005e20000100a00 */
[----:B0-----:R-:W-:Y:S01]  /*8cf0*/  IMAD R23, R0, 0xdf, RZ ;  /* 0x000000df00177824 */ /* 0x001fe200078e02ff */
[-C--:B------:R-:W-:Y:S02]  /*8d00*/  IADD3 R6, P3, R19, R2.reuse, RZ ;  /* 0x0000000213067210 */ /* 0x080fe40007f7e0ff */
[-C--:B-1----:R-:W-:Y:S02]  /*8d10*/  IADD3 R8, P1, R12, R2.reuse, RZ ;  /* 0x000000020c087210 */ /* 0x082fe40007f3e0ff */
[----:B--2---:R-:W-:Y:S01]  /*8d20*/  IADD3 R4, P2, R17, R2, RZ ;  /* 0x0000000211047210 */ /* 0x004fe20007f5e0ff */
[C---:B------:R-:W-:Y:S01]  /*8d30*/  IMAD R17, R0.reuse, 0xe3, RZ ;  /* 0x000000e300117824 */ /* 0x040fe200078e02ff */
[-C--:B------:R-:W-:Y:S01]  /*8d40*/  LEA.HI.X.SX32 R9, R23, R3.reuse, 0x1, P1 ;  /* 0x0000000317097211 */ /* 0x080fe200008f0eff */
[C---:B------:R-:W-:Y:S01]  /*8d50*/  IMAD R21, R0.reuse, 0x1ce, RZ ;  /* 0x000001ce00157824 */ /* 0x040fe200078e02ff */
[----:B------:R-:W-:Y:S01]  /*8d60*/  STL.64 [R1+0x308], R10 ;  /* 0x0003080a01007387 */ /* 0x000fe20000100a00 */
[C---:B------:R-:W-:Y:S01]  /*8d70*/  IMAD R13, R0.reuse, 0x1d6, RZ ;  /* 0x000001d6000d7824 */ /* 0x040fe200078e02ff */
[-C--:B------:R-:W-:Y:S01]  /*8d80*/  LEA.HI.X.SX32 R7, R17, R3.reuse, 0x1, P3 ;  /* 0x0000000311077211 */ /* 0x080fe200018f0eff */
[----:B------:R-:W-:Y:S01]  /*8d90*/  IMAD R23, R0, 0xe7, RZ ;  /* 0x000000e700177824 */ /* 0x000fe200078e02ff */
[----:B------:R0:W-:Y:S01]  /*8da0*/  STL.64 [R1+0x2f8], R8 ;  /* 0x0002f80801007387 */ /* 0x0001e20000100a00 */
[----:B------:R-:W-:Y:S01]  /*8db0*/  LEA.HI.X.SX32 R5, R16, R3, 0x1, P2 ;  /* 0x0000000310057211 */ /* 0x000fe200010f0eff */
[----:B------:R-:W-:-:S02]  /*8dc0*/  IMAD R22, R0, 0xeb, RZ ;  /* 0x000000eb00167824 */ /* 0x000fc400078e02ff */
[----:B------:R1:W2:Y:S04]  /*8dd0*/  LDL.64 R14, [R1+0x290] ;  /* 0x00029000010e7983 */ /* 0x0002a80000100a00 */
[----:B------:R3:W-:Y:S01]  /*8de0*/  STL.64 [R1+0x2f0], R6 ;  /* 0x0002f00601007387 */ /* 0x0007e20000100a00 */
[----:B0-----:R-:W-:Y:S01]  /*8df0*/  IADD3 R8, P1, R21, R2, RZ ;  /* 0x0000000215087210 */ /* 0x001fe20007f3e0ff */
[C---:B------:R-:W-:Y:S02]  /*8e00*/  IMAD R21, R0.reuse, 0x1dc, RZ ;  /* 0x000001dc00157824 */ /* 0x040fe400078e02ff */
[----:B------:R0:W-:Y:S01]  /*8e10*/  STL.64 [R1+0x3ba0], R12 ;  /* 0x003ba00c01007387 */ /* 0x0001e20000100a00 */
[----:B------:R-:W-:Y:S01]  /*8e20*/  IMAD R17, R0, 0x1de, RZ ;  /* 0x000001de00117824 */ /* 0x000fe200078e02ff */
[----:B------:R-:W-:-:S02]  /*8e30*/  LEA.HI.X.SX32 R9, R23, R3, 0x1, P1 ;  /* 0x0000000317097211 */ /* 0x000fc400008f0eff */
[----:B------:R1:W4:Y:S01]  /*8e40*/  LDL.64 R24, [R1+0x280] ;  /* 0x0002800001187983 */ /* 0x0003220000100a00 */
[----:B---3--:R-:W-:-:S03]  /*8e50*/  IADD3 R6, P3, R13, R2, RZ ;  /* 0x000000020d067210 */ /* 0x008fc60007f7e0ff */
[----:B0-----:R1:W3:Y:S01]  /*8e60*/  LDL.64 R12, [R1+0x288] ;  /* 0x00028800010c7983 */ /* 0x0012e20000100a00 */
[----:B------:R-:W-:-:S03]  /*8e70*/  LEA.HI.X.SX32 R7, R22, R3, 0x1, P3 ;  /* 0x0000000316077211 */ /* 0x000fc600018f0eff */
[----:B------:R0:W-:Y:S01]  /*8e80*/  STL.64 [R1+0x2e8], R4 ;  /* 0x0002e80401007387 */ /* 0x0001e20000100a00 */
[C---:B------:R-:W-:Y:S02]  /*8e90*/  IMAD R23, R0.reuse, 0x1ec, RZ ;  /* 0x000001ec00177824 */ /* 0x040fe400078e02ff */
[C---:B------:R-:W-:Y:S01]  /*8ea0*/  IMAD R22, R0.reuse, 0xef, RZ ;  /* 0x000000ef00167824 */ /* 0x040fe200078e02ff */
[----:B------:R1:W-:Y:S01]  /*8eb0*/  STL.64 [R1+0x2e0], R8 ;  /* 0x0002e00801007387 */ /* 0x0003e20000100a00 */
[C---:B------:R-:W-:Y:S01]  /*8ec0*/  IMAD R10, R0.reuse, 0xf3, RZ ;  /* 0x000000f3000a7824 */ /* 0x040fe200078e02ff */
[----:B0-----:R-:W-:Y:S01]  /*8ed0*/  IADD3 R4, P2, R21, R2, RZ ;  /* 0x0000000215047210 */ /* 0x001fe20007f5e0ff */
[----:B------:R-:W-:Y:S01]  /*8ee0*/  IMAD R21, R0, 0x1e6, RZ ;  /* 0x000001e600157824 */ /* 0x000fe200078e02ff */
[----:B------:R-:W-:Y:S02]  /*8ef0*/  STL [R1+0x3b90], R17 ;  /* 0x003b901101007387 */ /* 0x000fe40000100800 */
[----:B------:R-:W-:-:S02]  /*8f00*/  LEA.HI.X.SX32 R5, R18, R3, 0x1, P2 ;  /* 0x0000000312057211 */ /* 0x000fc400010f0eff */
[-C--:B-1----:R-:W-:Y:S01]  /*8f10*/  IADD3 R8, P1, R17, R2.reuse, RZ ;  /* 0x0000000211087210 */ /* 0x082fe20007f3e0ff */
[----:B------:R0:W-:Y:S03]  /*8f20*/  STL.64 [R1+0x2d8], R6 ;  /* 0x0002d80601007387 */ /* 0x0001e60000100a00 */
[-C--:B------:R-:W-:Y:S01]  /*8f30*/  LEA.HI.X.SX32 R9, R22, R3.reuse, 0x1, P1 ;  /* 0x0000000316097211 */ /* 0x080fe200008f0eff */
[----:B------:R1:W-:Y:S01]  /*8f40*/  STL.64 [R1+0x2d0], R4 ;  /* 0x0002d00401007387 */ /* 0x0003e20000100a00 */
[-C--:B0-----:R-:W-:Y:S02]  /*8f50*/  IADD3 R6, P3, R21, R2.reuse, RZ ;  /* 0x0000000215067210 */ /* 0x081fe40007f7e0ff */
[----:B-1----:R-:W-:Y:S02]  /*8f60*/  IADD3 R4, P2, R23, R2, RZ ;  /* 0x0000000217047210 */ /* 0x002fe40007f5e0ff */
[-C--:B------:R-:W-:Y:S01]  /*8f70*/  LEA.HI.X.SX32 R7, R10, R3.reuse, 0x1, P3 ;  /* 0x000000030a077211 */ /* 0x080fe200018f0eff */
[----:B------:R-:W-:Y:S01]  /*8f80*/  STL.64 [R1+0x2c8], R8 ;  /* 0x0002c80801007387 */ /* 0x000fe20000100a00 */
[----:B------:R-:W-:Y:S01]  /*8f90*/  LEA.HI.X.SX32 R5, R20, R3, 0x1, P2 ;  /* 0x0000000314057211 */ /* 0x000fe200010f0eff */
[----:B------:R-:W-:-:S02]  /*8fa0*/  IMAD R23, R0, 0x1ee, RZ ;  /* 0x000001ee00177824 */ /* 0x000fc400078e02ff */
[----:B------:R-:W-:Y:S04]  /*8fb0*/  STL.64 [R1+0x2c0], R6 ;  /* 0x0002c00601007387 */ /* 0x000fe80000100a00 */
[----:B------:R0:W-:Y:S01]  /*8fc0*/  STL [R1+0x3b8c], R21 ;  /* 0x003b8c1501007387 */ /* 0x0001e20000100800 */
[----:B------:R-:W-:-:S03]  /*8fd0*/  IADD3 R22, P1, R23, R2, RZ ;  /* 0x0000000217167210 */ /* 0x000fc60007f3e0ff */
[----:B0-----:R0:W4:Y:S04]  /*8fe0*/  LDL.64 R20, [R1+0x278] ;  /* 0x0002780001147983 */ /* 0x0011280000100a00 */
[----:B------:R1:W-:Y:S02]  /*8ff0*/  STL.64 [R1+0x2b8], R4 ;  /* 0x0002b80401007387 */ /* 0x0003e40000100a00 */
[----:B-1----:R-:W-:-:S05]  /*9000*/  IMAD R4, R0, 0xf7, RZ ;  /* 0x000000f700047824 */ /* 0x002fca00078e02ff */
[----:B------:R-:W-:-:S05]  /*9010*/  LEA.HI.X.SX32 R23, R4, R3, 0x1, P1 ;  /* 0x0000000304177211 */ /* 0x000fca00008f0eff */
[----:B------:R1:W-:Y:S04]  /*9020*/  STL.64 [R1+0x2b0], R22 ;  /* 0x0002b01601007387 */ /* 0x0003e80000100a00 */
[----:B-1----:R-:W4:Y:S01]  /*9030*/  LDL.LU.64 R22, [R1+0x3bc8] ;  /* 0x003bc80001167983 */ /* 0x002f220000300a00 */
[C---:B------:R-:W-:Y:S02]  /*9040*/  IMAD R11, R0.reuse, 0x1f6, RZ ;  /* 0x000001f6000b7824 */ /* 0x040fe400078e02ff */
[----:B------:R-:W-:-:S03]  /*9050*/  IMAD R10, R0, 0xfb, RZ ;  /* 0x000000fb000a7824 */ /* 0x000fc600078e02ff */
[-C--:B------:R-:W-:Y:S01]  /*9060*/  IADD3 R8, P3, R11, R2.reuse, RZ ;  /* 0x000000020b087210 */ /* 0x080fe20007f7e0ff */
[C---:B------:R-:W-:Y:S02]  /*9070*/  IMAD R11, R0.reuse, 0x1fc, RZ ;  /* 0x000001fc000b7824 */ /* 0x040fe400078e02ff */
[----:B------:R-:W-:Y:S01]  /*9080*/  IMAD R5, R0, 0x1fe, RZ ;  /* 0x000001fe00057824 */ /* 0x000fe200078e02ff */
[----:B------:R-:W-:Y:S02]  /*9090*/  LEA.HI.X.SX32 R9, R10, R3, 0x1, P3 ;  /* 0x000000030a097211 */ /* 0x000fe400018f0eff */
[-C--:B------:R-:W-:Y:S02]  /*90a0*/  IADD3 R6, P2, R11, R2.reuse, RZ ;  /* 0x000000020b067210 */ /* 0x080fe40007f5e0ff */
[----:B------:R-:W-:Y:S01]  /*90b0*/  IADD3 R4, P1, R5, R2, RZ ;  /* 0x0000000205047210 */ /* 0x000fe20007f3e0ff */
[----:B------:R1:W-:Y:S02]  /*90c0*/  STL.64 [R1+0x2a8], R8 ;  /* 0x0002a80801007387 */ /* 0x0003e40000100a00 */
[----:B-1----:R-:W-:-:S02]  /*90d0*/  IMAD R8, R0, 0x216, RZ ;  /* 0x0000021600087824 */ /* 0x002fc400078e02ff */
[C---:B------:R-:W-:Y:S02]  /*90e0*/  IMAD R9, R0.reuse, 0x218, RZ ;  /* 0x0000021800097824 */ /* 0x040fe400078e02ff */
[C---:B------:R-:W-:Y:S02]  /*90f0*/  IMAD R16, R0.reuse, 0x104, RZ ;  /* 0x0000010400107824 */ /* 0x040fe400078e02ff */
[----:B--2---:R-:W-:-:S05]  /*9100*/  IMAD R15, R0, 0xff, RZ ;  /* 0x000000ff000f7824 */ /* 0x004fca00078e02ff */
[-C--:B------:R-:W-:Y:S02]  /*9110*/  LEA.HI.X.SX32 R5, R15, R3.reuse, 0x1, P1 ;  /* 0x000000030f057211 */ /* 0x080fe400008f0eff */
[-C--:B---3--:R-:W-:Y:S02]  /*9120*/  LEA.HI.X.SX32 R13, R16, R3.reuse, 0x1, P6 ;  /* 0x00000003100d7211 */ /* 0x088fe400030f0eff */
[----:B----4-:R-:W-:-:S05]  /*9130*/  LEA.HI.X.SX32 R7, R22, R3, 0x1, P2 ;  /* 0x0000000316077211 */ /* 0x010fca00010f0eff */
[----:B------:R1:W-:Y:S04]  /*9140*/  STL.64 [R1+0x2a0], R6 ;  /* 0x0002a00601007387 */ /* 0x0003e80000100a00 */
[----:B------:R2:W-:Y:S01]  /*9150*/  STL.64 [R1+0x298], R4 ;  /* 0x0002980401007387 */ /* 0x0005e20000100a00 */
[-C--:B-1----:R-:W-:Y:S01]  /*9160*/  IADD3 R6, P2, R8, R2.reuse, RZ ;  /* 0x0000000208067210 */ /* 0x082fe20007f5e0ff */
[C---:B------:R-:W-:Y:S01]  /*9170*/  IMAD R8, R0.reuse, 0x103, RZ ;  /* 0x0000010300087824 */ /* 0x040fe200078e02ff */
[----:B--2---:R-:W-:Y:S01]  /*9180*/  IADD3 R4, P1, R9, R2, RZ ;  /* 0x0000000209047210 */ /* 0x004fe20007f3e0ff */
[----:B------:R-:W-:-:S03]  /*9190*/  IMAD R9, R0, 0x21a, RZ ;  /* 0x0000021a00097824 */ /* 0x000fc600078e02ff */
[-C--:B------:R-:W-:Y:S02]  /*91a0*/  LEA.HI.X.SX32 R15, R8, R3.reuse, 0x1, P0 ;  /* 0x00000003080f7211 */ /* 0x080fe400000f0eff */
[----:B------:R-:W-:Y:S01]  /*91b0*/  IADD3 R14, P0, R9, R2, RZ ;  /* 0x00000002090e7210 */ /* 0x000fe20007f1e0ff */
[C---:B------:R-:W-:Y:S02]  /*91c0*/  IMAD R9, R0.reuse, 0x105, RZ ;  /* 0x0000010500097824 */ /* 0x040fe400078e02ff */
[----:B------:R-:W-:Y:S03]  /*91d0*/  STL [R1+0x294], R15 ;  /* 0x0002940f01007387 */ /* 0x000fe60000100800 */
[----:B------:R-:W-:Y:S01]  /*91e0*/  LEA.HI.X.SX32 R25, R9, R3, 0x1, P5 ;  /* 0x0000000309197211 */ /* 0x000fe200028f0eff */
[----:B------:R-:W-:Y:S04]  /*91f0*/  STL [R1+0x28c], R13 ;  /* 0x00028c0d01007387 */ /* 0x000fe80000100800 */
[----:B------:R1:W-:Y:S04]  /*9200*/  STL [R1+0x284], R25 ;  /* 0x0002841901007387 */ /* 0x0003e80000100800 */
[----:B-1----:R-:W2:Y:S01]  /*9210*/  LDL.LU.64 R24, [R1+0x3bc0] ;  /* 0x003bc00001187983 */ /* 0x002ea20000300a00 */
[----:B------:R-:W-:-:S02]  /*9220*/  IMAD R11, R0, 0x20e, RZ ;  /* 0x0000020e000b7824 */ /* 0x000fc400078e02ff */
[----:B------:R-:W-:-:S03]  /*9230*/  IMAD R18, R0, 0x107, RZ ;  /* 0x0000010700127824 */ /* 0x000fc600078e02ff */
[----:B------:R-:W-:Y:S01]  /*9240*/  IADD3 R10, P3, R11, R2, RZ ;  /* 0x000000020b0a7210 */ /* 0x000fe20007f7e0ff */
[----:B------:R-:W-:-:S03]  /*9250*/  IMAD R8, R0, 0x21c, RZ ;  /* 0x0000021c00087824 */ /* 0x000fc600078e02ff */
[----:B------:R-:W-:Y:S02]  /*9260*/  LEA.HI.X.SX32 R11, R18, R3, 0x1, P3 ;  /* 0x00000003120b7211 */ /* 0x000fe400018f0eff */
[----:B------:R-:W-:Y:S01]  /*9270*/  IADD3 R12, P6, R8, R2, RZ ;  /* 0x00000002080c7210 */ /* 0x000fe20007fde0ff */
[----:B------:R-:W-:-:S05]  /*9280*/  IMAD R8, R0, 0x21e, RZ ;  /* 0x0000021e00087824 */ /* 0x000fca00078e02ff */
[----:B------:R-:W-:Y:S01]  /*9290*/  IADD3 R16, P5, R8, R2, RZ ;  /* 0x0000000208107210 */ /* 0x000fe20007fbe0ff */
[----:B------:R-:W-:Y:S01]  /*92a0*/  IMAD R9, R0, 0x226, RZ ;  /* 0x0000022600097824 */ /* 0x000fe200078e02ff */
[----:B------:R-:W-:Y:S01]  /*92b0*/  LEA.HI.X.SX32 R13, R26, R3, 0x1, P6 ;  /* 0x000000031a0d7211 */ /* 0x000fe200030f0eff */
[----:B------:R-:W-:-:S05]  /*92c0*/  IMAD R18, R0, 0x228, RZ ;  /* 0x0000022800127824 */ /* 0x000fca00078e02ff */
[----:B------:R-:W-:Y:S02]  /*92d0*/  IADD3 R20, P3, R18, R2, RZ ;  /* 0x0000000212147210 */ /* 0x000fe40007f7e0ff */
[----:B--2---:R-:W-:-:S05]  /*92e0*/  LEA.HI.X.SX32 R21, R24, R3, 0x1, P4 ;  /* 0x0000000318157211 */ /* 0x004fca00020f0eff */
[----:B------:R-:W-:Y:S04]  /*92f0*/  STL [R1+0x27c], R21 ;  /* 0x00027c1501007387 */ /* 0x000fe80000100800 */
[----:B------:R1:W-:Y:S02]  /*9300*/  STL.64 [R1+0x270], R10 ;  /* 0x0002700a01007387 */ /* 0x0003e40000100a00 */
[C---:B-1----:R-:W-:Y:S02]  /*9310*/  IMAD R10, R0.reuse, 0x10b, RZ ;  /* 0x0000010b000a7824 */ /* 0x042fe400078e02ff */
[----:B------:R-:W-:-:S03]  /*9320*/  IMAD R11, R0, 0x22a, RZ ;  /* 0x0000022a000b7824 */ /* 0x000fc600078e02ff */
[-C--:B------:R-:W-:Y:S01]  /*9330*/  LEA.HI.X.SX32 R7, R10, R3.reuse, 0x1, P2 ;  /* 0x000000030a077211 */ /* 0x080fe200010f0eff */
[----:B------:R-:W-:Y:S04]  /*9340*/  STL [R1+0x248], R16 ;  /* 0x0002481001007387 */ /* 0x000fe80000100800 */
[----:B------:R1:W-:Y:S01]  /*9350*/  STL.64 [R1+0x268], R6 ;  /* 0x0002680601007387 */ /* 0x0003e20000100a00 */
[-C--:B------:R-:W-:Y:S01]  /*9360*/  LEA.HI.X.SX32 R5, R25, R3.reuse, 0x1, P1 ;  /* 0x0000000319057211 */ /* 0x080fe200008f0eff */
[C---:B------:R-:W-:Y:S01]  /*9370*/  IMAD R10, R0.reuse, 0x22e, RZ ;  /* 0x0000022e000a7824 */ /* 0x040fe200078e02ff */
[----:B-1----:R-:W-:Y:S01]  /*9380*/  IADD3 R6, P2, R11, R2, RZ ;  /* 0x000000020b067210 */ /* 0x002fe20007f5e0ff */
[C---:B------:R-:W-:Y:S02]  /*9390*/  IMAD R11, R0.reuse, 0x10d, RZ ;  /* 0x0000010d000b7824 */ /* 0x040fe400078e02ff */
[----:B------:R-:W-:Y:S03]  /*93a0*/  STL.64 [R1+0x260], R4 ;  /* 0x0002600401007387 */ /* 0x000fe60000100a00 */
[----:B------:R-:W-:Y:S01]  /*93b0*/  LEA.HI.X.SX32 R15, R11, R3, 0x1, P0 ;  /* 0x000000030b0f7211 */ /* 0x000fe200000f0eff */
[----:B------:R-:W-:Y:S01]  /*93c0*/  IMAD R11, R0, 0x236, RZ ;  /* 0x00000236000b7824 */ /* 0x000fe200078e02ff */
[----:B------:R-:W-:-:S02]  /*93d0*/  MOV R24, R16 ;  /* 0x0000001000187202 */ /* 0x000fc40000000f00 */
[-C--:B------:R-:W-:Y:S01]  /*93e0*/  IADD3 R16, P0, R10, R2.reuse, RZ ;  /* 0x000000020a107210 */ /* 0x080fe20007f1e0ff */
[----:B------:R1:W-:Y:S01]  /*93f0*/  STL.64 [R1+0x258], R14 ;  /* 0x0002580e01007387 */ /* 0x0003e20000100a00 */
[----:B------:R-:W-:Y:S01]  /*9400*/  IMAD R10, R0, 0x10f, RZ ;  /* 0x0000010f000a7824 */ /* 0x000fe200078e02ff */
[-C--:B------:R-:W-:Y:S02]  /*9410*/  IADD3 R8, P4, R9, R2.reuse, RZ ;  /* 0x0000000209087210 */ /* 0x080fe40007f9e0ff */
[----:B------:R-:W-:Y:S02]  /*9420*/  MOV R25, R17 ;  /* 0x0000001100197202 */ /* 0x000fe40000000f00 */
[----:B------:R-:W-:Y:S02]  /*9430*/  LEA.HI.X.SX32 R25, R10, R3, 0x1, P5 ;  /* 0x000000030a197211 */ /* 0x000fe400028f0eff */
[----:B-1----:R-:W-:Y:S01]  /*9440*/  IADD3 R14, P6, R11, R2, RZ ;  /* 0x000000020b0e7210 */ /* 0x002fe20007fde0ff */
[----:B------:R-:W-:-:S02]  /*9450*/  IMAD R11, R0, 0x113, RZ ;  /* 0x00000113000b7824 */ /* 0x000fc400078e02ff */
[----:B------:R-:W-:-:S03]  /*9460*/  IMAD R10, R0, 0x23a, RZ ;  /* 0x0000023a000a7824 */ /* 0x000fc600078e02ff */
[----:B------:R-:W-:Y:S01]  /*9470*/  LEA.HI.X.SX32 R9, R11, R3, 0x1, P4 ;  /* 0x000000030b097211 */ /* 0x000fe200020f0eff */
[C---:B------:R-:W-:Y:S01]  /*9480*/  IMAD R11, R0.reuse, 0x114, RZ ;  /* 0x00000114000b7824 */ /* 0x040fe200078e02ff */
[----:B------:R1:W-:Y:S01]  /*9490*/  STL.64 [R1+0x250], R12 ;  /* 0x0002500c01007387 */ /* 0x0003e20000100a00 */
[----:B------:R-:W-:-:S03]  /*94a0*/  IMAD R5, R0, 0x22c, RZ ;  /* 0x0000022c00057824 */ /* 0x000fc600078e02ff */
[-C--:B------:R-:W-:Y:S01]  /*94b0*/  LEA.HI.X.SX32 R21, R11, R3.reuse, 0x1, P3 ;  /* 0x000000030b157211 */ /* 0x080fe200018f0eff */
[----:B------:R-:W-:Y:S01]  /*94c0*/  IMAD R11, R0, 0x23e, RZ ;  /* 0x0000023e000b7824 */ /* 0x000fe200078e02ff */
[----:B------:R-:W-:Y:S01]  /*94d0*/  STL [R1+0x24c], R25 ;  /* 0x00024c1901007387 */ /* 0x000fe20000100800 */
[-C--:B-1----:R-:W-:Y:S01]  /*94e0*/  IADD3 R12, P4, R10, R2.reuse, RZ ;  /* 0x000000020a0c7210 */ /* 0x082fe20007f9e0ff */
[----:B------:R-:W-:Y:S02]  /*94f0*/  IMAD R10, R0, 0x115, RZ ;  /* 0x00000115000a7824 */ /* 0x000fe400078e02ff */
[----:B------:R1:W-:Y:S01]  /*9500*/  STL.64 [R1+0x240], R8 ;  /* 0x0002400801007387 */ /* 0x0003e20000100a00 */
[----:B------:R-:W-:Y:S02]  /*9510*/  IADD3 R4, P1, R5, R2, RZ ;  /* 0x0000000205047210 */ /* 0x000fe40007f3e0ff */
[-C--:B------:R-:W-:Y:S01]  /*9520*/  LEA.HI.X.SX32 R7, R10, R3.reuse, 0x1, P2 ;  /* 0x000000030a077211 */ /* 0x080fe200010f0eff */
[----:B------:R-:W-:Y:S01]  /*9530*/  IMAD R10, R0, 0x246, RZ ;  /* 0x00000246000a7824 */ /* 0x000fe200078e02ff */
[----:B------:R-:W-:Y:S01]  /*9540*/  STL.64 [R1+0x238], R20 ;  /* 0x0002381401007387 */ /* 0x000fe20000100a00 */
[----:B------:R-:W-:-:S02]  /*9550*/  LEA.HI.X.SX32 R5, R29, R3, 0x1, P1 ;  /* 0x000000031d057211 */ /* 0x000fc400008f0eff */
[----:B-1----:R-:W-:Y:S01]  /*9560*/  IADD3 R8, P2, R11, R2, RZ ;  /* 0x000000020b087210 */ /* 0x002fe20007f5e0ff */
[C---:B------:R-:W-:Y:S01]  /*9570*/  IMAD R11, R0.reuse, 0x117, RZ ;  /* 0x00000117000b7824 */ /* 0x040fe200078e02ff */
[----:B------:R1:W-:Y:S01]  /*9580*/  STL.64 [R1+0x230], R6 ;  /* 0x0002300601007387 */ /* 0x0003e20000100a00 */
[----:B------:R-:W-:-:S03]  /*9590*/  IMAD R13, R0, 0x238, RZ ;  /* 0x00000238000d7824 */ /* 0x000fc600078e02ff */
[-C--:B------:R-:W-:Y:S01]  /*95a0*/  LEA.HI.X.SX32 R17, R11, R3.reuse, 0x1, P0 ;  /* 0x000000030b117211 */ /* 0x080fe200000f0eff */
[----:B------:R-:W-:Y:S01]  /*95b0*/  IMAD R11, R0, 0x24a, RZ ;  /* 0x0000024a000b7824 */ /* 0x000fe200078e02ff */
[----:B------:R-:W-:Y:S01]  /*95c0*/  STL.64 [R1+0x228], R4 ;  /* 0x0002280401007387 */ /* 0x000fe20000100a00 */
[-C--:B-1----:R-:W-:Y:S01]  /*95d0*/  IADD3 R6, P1, R10, R2.reuse, RZ ;  /* 0x000000020a067210 */ /* 0x082fe20007f3e0ff */
[----:B------:R-:W-:Y:S02]  /*95e0*/  IMAD R10, R0, 0x11b, RZ ;  /* 0x0000011b000a7824 */ /* 0x000fe400078e02ff */
[----:B------:R1:W-:Y:S01]  /*95f0*/  STL.64 [R1+0x220], R16 ;  /* 0x0002201001007387 */ /* 0x0003e20000100a00 */
[----:B------:R-:W-:Y:S02]  /*9600*/  IADD3 R24, P5, R13, R2, RZ ;  /* 0x000000020d187210 */ /* 0x000fe40007fbe0ff */
[----:B------:R-:W-:Y:S01]  /*9610*/  LEA.HI.X.SX32 R15, R10, R3, 0x1, P6 ;  /* 0x000000030a0f7211 */ /* 0x000fe200030f0eff */
[----:B------:R-:W-:-:S02]  /*9620*/  IMAD R10, R0, 0x11c, RZ ;  /* 0x0000011c000a7824 */ /* 0x000fc400078e02ff */
[C---:B------:R-:W-:Y:S01]  /*9630*/  IMAD R9, R0.reuse, 0x23c, RZ ;  /* 0x0000023c00097824 */ /* 0x040fe200078e02ff */
[-C--:B-1----:R-:W-:Y:S01]  /*9640*/  IADD3 R16, P6, R11, R2.reuse, RZ ;  /* 0x000000020b107210 */ /* 0x082fe20007fde0ff */
[----:B------:R-:W-:Y:S01]  /*9650*/  IMAD R11, R0, 0x11d, RZ ;  /* 0x0000011d000b7824 */ /* 0x000fe200078e02ff */
[-C--:B------:R-:W-:Y:S01]  /*9660*/  LEA.HI.X.SX32 R25, R10, R3.reuse, 0x1, P5 ;  /* 0x000000030a197211 */ /* 0x080fe200028f0eff */
[C---:B------:R-:W-:Y:S01]  /*9670*/  IMAD R10, R0.reuse, 0x24e, RZ ;  /* 0x0000024e000a7824 */ /* 0x040fe200078e02ff */
[----:B------:R-:W-:Y:S02]  /*9680*/  IADD3 R20, P3, R9, R2, RZ ;  /* 0x0000000209147210 */ /* 0x000fe40007f7e0ff */
[-C--:B------:R-:W-:Y:S01]  /*9690*/  LEA.HI.X.SX32 R13, R11, R3.reuse, 0x1, P4 ;  /* 0x000000030b0d7211 */ /* 0x080fe200020f0eff */
[C---:B------:R-:W-:Y:S01]  /*96a0*/  IMAD R11, R0.reuse, 0x11e, RZ ;  /* 0x0000011e000b7824 */ /* 0x040fe200078e02ff */
[----:B------:R-:W-:Y:S04]  /*96b0*/  STL.64 [R1+0x218], R14 ;  /* 0x0002180e01007387 */ /* 0x000fe80000100a00 */
[----:B------:R1:W-:Y:S01]  /*96c0*/  STL.64 [R1+0x210], R24 ;  /* 0x0002101801007387 */ /* 0x0003e20000100a00 */
[----:B------:R-:W-:Y:S01]  /*96d0*/  LEA.HI.X.SX32 R21, R11, R3, 0x1, P3 ;  /* 0x000000030b157211 */ /* 0x000fe200018f0eff */
[----:B------:R-:W-:-:S02]  /*96e0*/  IMAD R11, R0, 0x258, RZ ;  /* 0x00000258000b7824 */ /* 0x000fc400078e02ff */
[----:B------:R-:W-:Y:S01]  /*96f0*/  IMAD R5, R0, 0x248, RZ ;  /* 0x0000024800057824 */ /* 0x000fe200078e02ff */
[----:B------:R-:W-:Y:S01]  /*9700*/  STL.64 [R1+0x208], R12 ;  /* 0x0002080c01007387 */ /* 0x000fe20000100a00 */
[-C--:B-1----:R-:W-:Y:S01]  /*9710*/  IADD3 R24, P4, R10, R2.reuse, RZ ;  /* 0x000000020a187210 */ /* 0x082fe20007f9e0ff */
[----:B------:R-:W-:Y:S02]  /*9720*/  IMAD R10, R0, 0x11f, RZ ;  /* 0x0000011f000a7824 */ /* 0x000fe400078e02ff */
[----:B------:R1:W-:Y:S01]  /*9730*/  STL.64 [R1+0x4d0], R20 ;  /* 0x0004d01401007387 */ /* 0x0003e20000100a00 */
[-C--:B------:R-:W-:Y:S02]  /*9740*/  IADD3 R4, P0, R5, R2.reuse, RZ ;  /* 0x0000000205047210 */ /* 0x080fe40007f1e0ff */
[----:B------:R-:W-:Y:S01]  /*9750*/  LEA.HI.X.SX32 R9, R10, R3, 0x1, P2 ;  /* 0x000000030a097211 */ /* 0x000fe200010f0eff */
[C---:B------:R-:W-:Y:S01]  /*9760*/  IMAD R10, R0.reuse, 0x123, RZ ;  /* 0x00000123000a7824 */ /* 0x040fe200078e02ff */
[----:B-1----:R-:W-:Y:S01]  /*9770*/  IADD3 R20, P2, R11, R2, RZ ;  /* 0x000000020b147210 */ /* 0x002fe20007f5e0ff */
[----:B------:R-:W-:-:S03]  /*9780*/  IMAD R11, R0, 0x124, RZ ;  /* 0x00000124000b7824 */ /* 0x000fc600078e02ff */
[-C--:B------:R-:W-:Y:S01]  /*9790*/  LEA.HI.X.SX32 R7, R10, R3.reuse, 0x1, P1 ;  /* 0x000000030a077211 */ /* 0x080fe200008f0eff */
[C---:B------:R-:W-:Y:S01]  /*97a0*/  IMAD R10, R0.reuse, 0x25c, RZ ;  /* 0x0000025c000a7824 */ /* 0x040fe200078e02ff */
[----:B------:R-:W-:Y:S01]  /*97b0*/  LEA.HI.X.SX32 R5, R11, R3, 0x1, P0 ;  /* 0x000000030b057211 */ /* 0x000fe200000f0eff */
[C---:B------:R-:W-:Y:S01]  /*97c0*/  IMAD R11, R0.reuse, 0x125, RZ ;  /* 0x00000125000b7824 */ /* 0x040fe200078e02ff */
[----:B------:R-:W-:Y:S01]  /*97d0*/  STL.64 [R1+0x4d8], R8 ;  /* 0x0004d80801007387 */ /* 0x000fe20000100a00 */
[----:B------:R-:W-:-:S03]  /*97e0*/  IMAD R14, R0, 0x24c, RZ ;  /* 0x0000024c000e7824 */ /* 0x000fc600078e02ff */
[----:B------:R1:W-:Y:S01]  /*97f0*/  STL.64 [R1+0x200], R6 ;  /* 0x0002000601007387 */ /* 0x0003e20000100a00 */
[----:B------:R-:W-:Y:S01]  /*9800*/  LEA.HI.X.SX32 R17, R11, R3, 0x1, P6 ;  /* 0x000000030b117211 */ /* 0x000fe200030f0eff */
[----:B------:R-:W-:Y:S01]  /*9810*/  IMAD R11, R0, 0x266, RZ ;  /* 0x00000266000b7824 */ /* 0x000fe200078e02ff */
[-C--:B------:R-:W-:Y:S01]  /*9820*/  IADD3 R14, P5, R14, R2.reuse, RZ ;  /* 0x000000020e0e7210 */ /* 0x080fe20007fbe0ff */
[----:B------:R-:W-:Y:S01]  /*9830*/  IMAD R13, R0, 0x256, RZ ;  /* 0x00000256000d7824 */ /* 0x000fe200078e02ff */
[----:B------:R-:W-:Y:S01]  /*9840*/  STL.64 [R1+0x1f8], R4 ;  /* 0x0001f80401007387 */ /* 0x000fe20000100a00 */
[-C--:B-1----:R-:W-:Y:S01]  /*9850*/  IADD3 R6, P0, R10, R2.reuse, RZ ;  /* 0x000000020a067210 */ /* 0x082fe20007f1e0ff */
[----:B------:R-:W-:Y:S02]  /*9860*/  IMAD R10, R0, 0x126, RZ ;  /* 0x00000126000a7824 */ /* 0x000fe400078e02ff */
[----:B------:R1:W-:Y:S01]  /*9870*/  STL.64 [R1+0x1f0], R16 ;  /* 0x0001f01001007387 */ /* 0x0003e20000100a00 */
[----:B------:R-:W-:-:S02]  /*9880*/  IADD3 R12, P3, R13, R2, RZ ;  /* 0x000000020d0c7210 */ /* 0x000fc40007f7e0ff */
        /* <DEDUP_REMOVED lines=12> */
[C---:B------:R-:W-:Y:S01]  /*9950*/  IMAD R11, R0.reuse, 0x26e, RZ ;  /* 0x0000026e000b7824 */ /* 0x040fe200078e02ff */
        /* <DEDUP_REMOVED lines=57> */
[----:B------:R-:W-:Y:S01]  /*9cf0*/  STL.64 [R1+0x1b0], R6 ;  /* 0x0001b00601007387 */ /* 0x000fe20000100a00 */
[----:B------:R-:W-:-:S03]  /*9d00*/  LEA.HI.X.SX32 R17, R11, R3, 0x1, P4 ;  /* 0x000000030b117211 */ /* 0x000fc600020f0eff */
[----:B------:R1:W-:Y:S01]  /*9d10*/  STL.64 [R1+0x1a8], R4 ;  /* 0x0001a80401007387 */ /* 0x0003e20000100a00 */
[-C--:B------:R-:W-:Y:S01]  /*9d20*/  IADD3 R14, P3, R14, R2.reuse, RZ ;  /* 0x000000020e0e7210 */ /* 0x080fe20007f7e0ff */
[C---:B------:R-:W-:Y:S02]  /*9d30*/  IMAD R11, R0.reuse, 0x298, RZ ;  /* 0x00000298000b7824 */ /* 0x040fe400078e02ff */
[----:B------:R-:W-:Y:S01]  /*9d40*/  IMAD R13, R0, 0x288, RZ ;  /* 0x00000288000d7824 */ /* 0x000fe200078e02ff */
[----:B------:R2:W-:Y:S01]  /*9d50*/  STL.64 [R1+0x510], R16 ;  /* 0x0005101001007387 */ /* 0x0005e20000100a00 */
[-C--:B-1----:R-:W-:Y:S01]  /*9d60*/  IADD3 R4, P5, R10, R2.reuse, RZ ;  /* 0x000000020a047210 */ /* 0x082fe20007fbe0ff */
[----:B------:R-:W-:Y:S02]  /*9d70*/  IMAD R10, R0, 0x13f, RZ ;  /* 0x0000013f000a7824 */ /* 0x000fe400078e02ff */
[----:B------:R-:W-:-:S03]  /*9d80*/  IADD3 R12, P1, R13, R2, RZ ;  /* 0x000000020d0c7210 */ /* 0x000fc60007f3e0ff */
[----:B------:R-:W-:Y:S01]  /*9d90*/  LEA.HI.X.SX32 R15, R10, R3, 0x1, P3 ;  /* 0x000000030a0f7211 */ /* 0x000fe200018f0eff */
[C---:B------:R-:W-:Y:S01]  /*9da0*/  IMAD R10, R0.reuse, 0x143, RZ ;  /* 0x00000143000a7824 */ /* 0x040fe200078e02ff */
[----:B--2---:R-:W-:Y:S01]  /*9db0*/  IADD3 R16, P3, R11, R2, RZ ;  /* 0x000000020b107210 */ /* 0x004fe20007f7e0ff */
        /* <DEDUP_REMOVED lines=8> */
[----:B------:R-:W-:-:S03]  /*9e40*/  IADD3 R8, P6, R9, R2, RZ ;  /* 0x0000000209087210 */ /* 0x000fc60007fde0ff */
[----:B------:R1:W-:Y:S01]  /*9e50*/  STL.64 [R1+0x198], R12 ;  /* 0x0001980c01007387 */ /* 0x0003e20000100a00 */
[-C--:B------:R-:W-:Y:S02]  /*9e60*/  LEA.HI.X.SX32 R21, R11, R3.reuse, 0x1, P0 ;  /* 0x000000030b157211 */ /* 0x080fe400000f0eff */
[----:B-1----:R-:W-:Y:S01]  /*9e70*/  IADD3 R12, P1, R10, R2, RZ ;  /* 0x000000020a0c7210 */ /* 0x002fe20007f3e0ff */
[----:B------:R-:W-:Y:S02]  /*9e80*/  IMAD R10, R0, 0x146, RZ ;  /* 0x00000146000a7824 */ /* 0x000fe400078e02ff */
[----:B------:R-:W-:Y:S03]  /*9e90*/  STL.64 [R1+0x190], R20 ;  /* 0x0001901401007387 */ /* 0x000fe60000100a00 */
[----:B------:R-:W-:-:S05]  /*9ea0*/  LEA.HI.X.SX32 R9, R10, R3, 0x1, P6 ;  /* 0x000000030a097211 */ /* 0x000fca00030f0eff */
[----:B------:R1:W-:Y:S02]  /*9eb0*/  STL.64 [R1+0x518], R8 ;  /* 0x0005180801007387 */ /* 0x0003e40000100a00 */
[----:B-1----:R-:W-:-:S05]  /*9ec0*/  IMAD R8, R0, 0x147, RZ ;  /* 0x0000014700087824 */ /* 0x002fca00078e02ff */
[----:B------:R-:W-:-:S05]  /*9ed0*/  LEA.HI.X.SX32 R5, R8, R3, 0x1, P5 ;  /* 0x0000000308057211 */ /* 0x000fca00028f0eff */
[----:B------:R1:W-:Y:S04]  /*9ee0*/  STL.64 [R1+0x5e0], R4 ;  /* 0x0005e00401007387 */ /* 0x0003e80000100a00 */
[----:B-1----:R-:W2:Y:S01]  /*9ef0*/  LDL.LU R4, [R1+0x3bb8] ;  /* 0x003bb80001047983 */ /* 0x002ea20000300800 */
[C---:B------:R-:W-:Y:S02]  /*9f00*/  IMAD R14, R0.reuse, 0x29a, RZ ;  /* 0x0000029a000e7824 */ /* 0x040fe400078e02ff */
[----:B------:R-:W-:-:S03]  /*9f10*/  IMAD R7, R0, 0x296, RZ ;  /* 0x0000029600077824 */ /* 0x000fc600078e02ff */
[-C--:B------:R-:W-:Y:S01]  /*9f20*/  IADD3 R24, P2, R14, R2.reuse, RZ ;  /* 0x000000020e187210 */ /* 0x080fe20007f5e0ff */
[----:B------:R-:W-:Y:S01]  /*9f30*/  IMAD R14, R0, 0x29e, RZ ;  /* 0x0000029e000e7824 */ /* 0x000fe200078e02ff */
[----:B------:R-:W-:-:S04]  /*9f40*/  IADD3 R6, P4, R7, R2, RZ ;  /* 0x0000000207067210 */ /* 0x000fc80007f9e0ff */
[----:B------:R-:W-:Y:S01]  /*9f50*/  IADD3 R20, P0, R14, R2, RZ ;  /* 0x000000020e147210 */ /* 0x000fe20007f1e0ff */
[C---:B------:R-:W-:Y:S02]  /*9f60*/  IMAD R14, R0.reuse, 0x14b, RZ ;  /* 0x0000014b000e7824 */ /* 0x040fe400078e02ff */
[----:B------:R-:W-:-:S03]  /*9f70*/  IMAD R5, R0, 0x2aa, RZ ;  /* 0x000002aa00057824 */ /* 0x000fc600078e02ff */
[----:B------:R-:W-:Y:S01]  /*9f80*/  LEA.HI.X.SX32 R7, R14, R3, 0x1, P4 ;  /* 0x000000030e077211 */ /* 0x000fe200020f0eff */
[----:B------:R-:W-:-:S04]  /*9f90*/  IMAD R14, R0, 0x14c, RZ ;  /* 0x0000014c000e7824 */ /* 0x000fc800078e02ff */
[----:B------:R1:W-:Y:S01]  /*9fa0*/  STL.64 [R1+0x188], R6 ;  /* 0x0001880601007387 */ /* 0x0003e20000100a00 */
[-C--:B------:R-:W-:Y:S01]  /*9fb0*/  LEA.HI.X.SX32 R17, R14, R3.reuse, 0x1, P3 ;  /* 0x000000030e117211 */ /* 0x080fe200018f0eff */
[C---:B------:R-:W-:Y:S01]  /*9fc0*/  IMAD R11, R0.reuse, 0x2a6, RZ ;  /* 0x000002a6000b7824 */ /* 0x040fe200078e02ff */
[-C--:B-1----:R-:W-:Y:S01]  /*9fd0*/  IADD3 R6, P4, R5, R2.reuse, RZ ;  /* 0x0000000205067210 */ /* 0x082fe20007f9e0ff */
[C---:B------:R-:W-:Y:S02]  /*9fe0*/  IMAD R5, R0.reuse, 0x14d, RZ ;  /* 0x0000014d00057824 */ /* 0x040fe400078e02ff */
[----:B------:R1:W-:Y:S03]  /*9ff0*/  STL.64 [R1+0x180], R16 ;  /* 0x0001801001007387 */ /* 0x0003e60000100a00 */
[----:B------:R-:W-:Y:S01]  /*a000*/  LEA.HI.X.SX32 R25, R5, R3, 0x1, P2 ;  /* 0x0000000305197211 */ /* 0x000fe200010f0eff */
[----:B------:R-:W-:Y:S01]  /*a010*/  IMAD R5, R0, 0x2b6, RZ ;  /* 0x000002b600057824 */ /* 0x000fe200078e02ff */
[----:B------:R-:W-:-:S03]  /*a020*/  IADD3 R10, P6, R11, R2, RZ ;  /* 0x000000020b0a7210 */ /* 0x000fc60007fde0ff */
[----:B------:R3:W-:Y:S01]  /*a030*/  STL.64 [R1+0x178], R24 ;  /* 0x0001781801007387 */ /* 0x0007e20000100a00 */
[----:B------:R-:W-:-:S05]  /*a040*/  IMAD R9, R0, 0x2a8, RZ ;  /* 0x000002a800097824 */ /* 0x000fca00078e02ff */
[----:B------:R-:W-:Y:S01]  /*a050*/  IADD3 R8, P5, R9, R2, RZ ;  /* 0x0000000209087210 */ /* 0x000fe20007fbe0ff */
[C---:B------:R-:W-:Y:S02]  /*a060*/  IMAD R15, R0.reuse, 0x2ac, RZ ;  /* 0x000002ac000f7824 */ /* 0x040fe400078e02ff */
[----:B------:R-:W-:-:S03]  /*a070*/  IMAD R14, R0, 0x2ae, RZ ;  /* 0x000002ae000e7824 */ /* 0x000fc600078e02ff */
[-C--:B-1----:R-:W-:Y:S02]  /*a080*/  IADD3 R16, P3, R15, R2.reuse, RZ ;  /* 0x000000020f107210 */ /* 0x082fe40007f7e0ff */
[-C--:B------:R-:W-:Y:S02]  /*a090*/  IADD3 R14, P2, R14, R2.reuse, RZ ;  /* 0x000000020e0e7210 */ /* 0x080fe40007f5e0ff */
[----:B--2---:R-:W-:Y:S01]  /*a0a0*/  LEA.HI.X.SX32 R13, R4, R3, 0x1, P1 ;  /* 0x00000003040d7211 */ /* 0x004fe200008f0eff */
[C---:B------:R-:W-:Y:S01]  /*a0b0*/  IMAD R4, R0.reuse, 0x14f, RZ ;  /* 0x0000014f00047824 */ /* 0x040fe200078e02ff */
[----:B---3--:R-:W-:Y:S01]  /*a0c0*/  IADD3 R24, P1, R5, R2, RZ ;  /* 0x0000000205187210 */ /* 0x008fe20007f3e0ff */
[----:B------:R-:W-:-:S03]  /*a0d0*/  IMAD R5, R0, 0x153, RZ ;  /* 0x0000015300057824 */ /* 0x000fc600078e02ff */
[-C--:B------:R-:W-:Y:S02]  /*a0e0*/  LEA.HI.X.SX32 R21, R4, R3.reuse, 0x1, P0 ;  /* 0x0000000304157211 */ /* 0x080fe400000f0eff */
[----:B------:R-:W-:Y:S01]  /*a0f0*/  LEA.HI.X.SX32 R11, R5, R3, 0x1, P6 ;  /* 0x00000003050b7211 */ /* 0x000fe200030f0eff */
[----:B------:R-:W-:Y:S04]  /*a100*/  STL.64 [R1+0x520], R12 ;  /* 0x0005200c01007387 */ /* 0x000fe80000100a00 */
[----:B------:R-:W-:Y:S04]  /*a110*/  STL.64 [R1+0x5e8], R20 ;  /* 0x0005e81401007387 */ /* 0x000fe80000100a00 */
[----:B------:R1:W-:Y:S02]  /*a120*/  STL.64 [R1+0x170], R10 ;  /* 0x0001700a01007387 */ /* 0x0003e40000100a00 */
[----:B-1----:R-:W-:-:S02]  /*a130*/  IMAD R10, R0, 0x154, RZ ;  /* 0x00000154000a7824 */ /* 0x002fc400078e02ff */
[----:B------:R-:W-:-:S03]  /*a140*/  IMAD R11, R0, 0x155, RZ ;  /* 0x00000155000b7824 */ /* 0x000fc600078e02ff */
[-C--:B------:R-:W-:Y:S01]  /*a150*/  LEA.HI.X.SX32 R9, R10, R3.reuse, 0x1, P5 ;  /* 0x000000030a097211 */ /* 0x080fe200028f0eff */
[----:B------:R-:W-:Y:S01]  /*a160*/  IMAD R10, R0, 0x2be, RZ ;  /* 0x000002be000a7824 */ /* 0x000fe200078e02ff */
[----:B------:R-:W-:-:S03]  /*a170*/  LEA.HI.X.SX32 R7, R11, R3, 0x1, P4 ;  /* 0x000000030b077211 */ /* 0x000fc600020f0eff */
[----:B------:R-:W-:Y:S01]  /*a180*/  STL.64 [R1+0x168], R8 ;  /* 0x0001680801007387 */ /* 0x000fe20000100a00 */
[----:B------:R-:W-:-:S03]  /*a190*/  IMAD R11, R0, 0x156, RZ ;  /* 0x00000156000b7824 */ /* 0x000fc600078e02ff */
[----:B------:R1:W-:Y:S02]  /*a1a0*/  STL.64 [R1+0x160], R6 ;  /* 0x0001600601007387 */ /* 0x0003e40000100a00 */
[----:B------:R-:W-:Y:S01]  /*a1b0*/  LEA.HI.X.SX32 R17, R11, R3, 0x1, P3 ;  /* 0x000000030b117211 */ /* 0x000fe200018f0eff */
[----:B------:R-:W-:Y:S01]  /*a1c0*/  IMAD R11, R0, 0x2c8, RZ ;  /* 0x000002c8000b7824 */ /* 0x000fe200078e02ff */
[----:B-1----:R-:W-:Y:S01]  /*a1d0*/  IADD3 R6, P4, R10, R2, RZ ;  /* 0x000000020a067210 */ /* 0x002fe20007f9e0ff */
[C---:B------:R-:W-:Y:S02]  /*a1e0*/  IMAD R10, R0.reuse, 0x157, RZ ;  /* 0x00000157000a7824 */ /* 0x040fe400078e02ff */
[----:B------:R-:W-:-:S03]  /*a1f0*/  IMAD R13, R0, 0x2b8, RZ ;  /* 0x000002b8000d7824 */ /* 0x000fc600078e02ff */
[-C--:B------:R-:W-:Y:S01]  /*a200*/  LEA.HI.X.SX32 R15, R10, R3.reuse, 0x1, P2 ;  /* 0x000000030a0f7211 */ /* 0x080fe200010f0eff */
[C---:B------:R-:W-:Y:S01]  /*a210*/  IMAD R10, R0.reuse, 0x15b, RZ ;  /* 0x0000015b000a7824 */ /* 0x040fe200078e02ff */
[----:B------:R1:W-:Y:S01]  /*a220*/  STL.64 [R1+0x528], R16 ;  /* 0x0005281001007387 */ /* 0x0003e20000100a00 */
[----:B------:R-:W-:Y:S01]  /*a230*/  IMAD R4, R0, 0x2ba, RZ ;  /* 0x000002ba00047824 */ /* 0x000fe200078e02ff */
[-C--:B------:R-:W-:Y:S02]  /*a240*/  IADD3 R12, P0, R13, R2.reuse, RZ ;  /* 0x000000020d0c7210 */ /* 0x080fe40007f1e0ff */
[----:B------:R2:W-:Y:S01]  /*a250*/  STL.64 [R1+0x5f0], R14 ;  /* 0x0005f00e01007387 */ /* 0x0005e20000100a00 */
[----:B------:R-:W-:Y:S01]  /*a260*/  LEA.HI.X.SX32 R25, R10, R3, 0x1, P1 ;  /* 0x000000030a197211 */ /* 0x000fe200008f0eff */
[----:B------:R-:W-:Y:S01]  /*a270*/  IMAD R10, R0, 0x2cc, RZ ;  /* 0x000002cc000a7824 */ /* 0x000fe200078e02ff */
[-C--:B------:R-:W-:Y:S01]  /*a280*/  IADD3 R20, P6, R4, R2.reuse, RZ ;  /* 0x0000000204147210 */ /* 0x080fe20007fde0ff */
[C---:B------:R-:W-:Y:S01]  /*a290*/  IMAD R4, R0.reuse, 0x2bc, RZ ;  /* 0x000002bc00047824 */ /* 0x040fe200078e02ff */
[----:B-1----:R-:W-:Y:S01]  /*a2a0*/  IADD3 R16, P2, R11, R2, RZ ;  /* 0x000000020b107210 */ /* 0x002fe20007f5e0ff */
[----:B------:R-:W-:-:S02]  /*a2b0*/  IMAD R11, R0, 0x15c, RZ ;  /* 0x0000015c000b7824 */ /* 0x000fc400078e02ff */
[C---:B--2---:R-:W-:Y:S01]  /*a2c0*/  IMAD R14, R0.reuse, 0x2ca, RZ ;  /* 0x000002ca000e7824 */ /* 0x044fe200078e02ff */
[----:B------:R1:W-:Y:S02]  /*a2d0*/  STL.64 [R1+0x158], R24 ;  /* 0x0001581801007387 */ /* 0x0003e40000100a00 */
[-C--:B------:R-:W-:Y:S01]  /*a2e0*/  LEA.HI.X.SX32 R13, R11, R3.reuse, 0x1, P0 ;  /* 0x000000030b0d7211 */ /* 0x080fe200000f0eff */
[----:B------:R-:W-:Y:S01]  /*a2f0*/  IMAD R11, R0, 0x15d, RZ ;  /* 0x0000015d000b7824 */ /* 0x000fe200078e02ff */
[-C--:B------:R-:W-:Y:S02]  /*a300*/  IADD3 R4, P5, R4, R2.reuse, RZ ;  /* 0x0000000204047210 */ /* 0x080fe40007fbe0ff */
[-C--:B-1----:R-:W-:Y:S02]  /*a310*/  IADD3 R24, P1, R14, R2.reuse, RZ ;  /* 0x000000020e187210 */ /* 0x082fe40007f3e0ff */
[----:B------:R-:W-:Y:S01]  /*a320*/  IADD3 R14, P0, R10, R2, RZ ;  /* 0x000000020a0e7210 */ /* 0x000fe20007f1e0ff */
[----:B------:R-:W-:Y:S01]  /*a330*/  IMAD R10, R0, 0x15e, RZ ;  /* 0x0000015e000a7824 */ /* 0x000fe200078e02ff */
[-C--:B------:R-:W-:Y:S01]  /*a340*/  LEA.HI.X.SX32 R21, R11, R3.reuse, 0x1, P6 ;  /* 0x000000030b157211 */ /* 0x080fe200030f0eff */
[----:B------:R-:W-:Y:S03]  /*a350*/  STL.64 [R1+0x150], R12 ;  /* 0x0001500c01007387 */ /* 0x000fe60000100a00 */
[----:B------:R-:W-:Y:S01]  /*a360*/  LEA.HI.X.SX32 R5, R10, R3, 0x1, P5 ;  /* 0x000000030a057211 */ /* 0x000fe200028f0eff */
[----:B------:R-:W-:Y:S04]  /*a370*/  STL.64 [R1+0x148], R20 ;  /* 0x0001481401007387 */ /* 0x000fe80000100a00 */
[----:B------:R1:W-:Y:S02]  /*a380*/  STL.64 [R1+0x530], R4 ;  /* 0x0005300401007387 */ /* 0x0003e40000100a00 */
[----:B-1----:R-:W-:-:S05]  /*a390*/  IMAD R4, R0, 0x15f, RZ ;  /* 0x0000015f00047824 */ /* 0x002fca00078e02ff */
[----:B------:R-:W-:-:S05]  /*a3a0*/  LEA.HI.X.SX32 R7, R4, R3, 0x1, P4 ;  /* 0x0000000304077211 */ /* 0x000fca00020f0eff */
[----:B------:R1:W-:Y:S04]  /*a3b0*/  STL.64 [R1+0x5f8], R6 ;  /* 0x0005f80601007387 */ /* 0x0003e80000100a00 */
[----:B-1----:R-:W2:Y:S01]  /*a3c0*/  LDL.LU R6, [R1+0x3bb4] ;  /* 0x003bb40001067983 */ /* 0x002ea20000300800 */
[C---:B------:R-:W-:Y:S02]  /*a3d0*/  IMAD R9, R0.reuse, 0x2c6, RZ ;  /* 0x000002c600097824 */ /* 0x040fe400078e02ff */
[----:B------:R-:W-:-:S03]  /*a3e0*/  IMAD R5, R0, 0x163, RZ ;  /* 0x0000016300057824 */ /* 0x000fc600078e02ff */
[----:B------:R-:W-:Y:S01]  /*a3f0*/  IADD3 R8, P3, R9, R2, RZ ;  /* 0x0000000209087210 */ /* 0x000fe20007f7e0ff */
[----:B------:R-:W-:-:S03]  /*a400*/  IMAD R7, R0, 0x165, RZ ;  /* 0x0000016500077824 */ /* 0x000fc600078e02ff */
[-C--:B------:R-:W-:Y:S01]  /*a410*/  LEA.HI.X.SX32 R9, R5, R3.reuse, 0x1, P3 ;  /* 0x0000000305097211 */ /* 0x080fe200018f0eff */
[C---:B------:R-:W-:Y:S01]  /*a420*/  IMAD R5, R0.reuse, 0x164, RZ ;  /* 0x0000016400057824 */ /* 0x040fe200078e02ff */
[----:B------:R-:W-:Y:S01]  /*a430*/  LEA.HI.X.SX32 R25, R7, R3, 0x1, P1 ;  /* 0x0000000307197211 */ /* 0x000fe200008f0eff */
[----:B------:R-:W-:-:S03]  /*a440*/  IMAD R7, R0, 0x2e6, RZ ;  /* 0x000002e600077824 */ /* 0x000fc600078e02ff */
[----:B------:R-:W-:Y:S01]  /*a450*/  LEA.HI.X.SX32 R17, R5, R3, 0x1, P2 ;  /* 0x0000000305117211 */ /* 0x000fe200010f0eff */
[----:B------:R1:W-:Y:S01]  /*a460*/  STL.64 [R1+0x140], R8 ;  /* 0x0001400801007387 */ /* 0x0003e20000100a00 */
[----:B------:R-:W-:-:S03]  /*a470*/  IMAD R11, R0, 0x2d6, RZ ;  /* 0x000002d6000b7824 */ /* 0x000fc600078e02ff */
[----:B------:R-:W-:Y:S01]  /*a480*/  STL.64 [R1+0x138], R16 ;  /* 0x0001381001007387 */ /* 0x000fe20000100a00 */
[----:B------:R-:W-:-:S03]  /*a490*/  IMAD R13, R0, 0x2ce, RZ ;  /* 0x000002ce000d7824 */ /* 0x000fc600078e02ff */
[----:B------:R-:W-:Y:S01]  /*a4a0*/  STL.64 [R1+0x130], R24 ;  /* 0x0001301801007387 */ /* 0x000fe20000100a00 */
[-C--:B------:R-:W-:Y:S01]  /*a4b0*/  IADD3 R12, P5, R11, R2.reuse, RZ ;  /* 0x000000020b0c7210 */ /* 0x080fe20007fbe0ff */
[----:B------:R-:W-:Y:S01]  /*a4c0*/  IMAD R11, R0, 0x2d8, RZ ;  /* 0x000002d8000b7824 */ /* 0x000fe200078e02ff */
[----:B------:R-:W-:-:S04]  /*a4d0*/  IADD3 R20, P6, R13, R2, RZ ;  /* 0x000000020d147210 */ /* 0x000fc80007fde0ff */
[----:B------:R-:W-:Y:S01]  /*a4e0*/  IADD3 R10, P4, R11, R2, RZ ;  /* 0x000000020b0a7210 */ /* 0x000fe20007f9e0ff */
[----:B------:R-:W-:-:S05]  /*a4f0*/  IMAD R4, R0, 0x2da, RZ ;  /* 0x000002da00047824 */ /* 0x000fca00078e02ff */
[----:B-1----:R-:W-:Y:S02]  /*a500*/  IADD3 R8, P3, R4, R2, RZ ;  /* 0x0000000204087210 */ /* 0x002fe40007f7e0ff */
[----:B--2---:R-:W-:-:S05]  /*a510*/  LEA.HI.X.SX32 R15, R6, R3, 0x1, P0 ;  /* 0x00000003060f7211 */ /* 0x004fca00000f0eff */
[----:B------:R1:W-:Y:S01]  /*a520*/  STL.64 [R1+0x538], R14 ;  /* 0x0005380e01007387 */ /* 0x0003e20000100a00 */
[C---:B------:R-:W-:Y:S01]  /*a530*/  IMAD R6, R0.reuse, 0x167, RZ ;  /* 0x0000016700067824 */ /* 0x040fe200078e02ff */
[----:B-1----:R-:W-:Y:S01]  /*a540*/  IADD3 R14, P0, R7, R2, RZ ;  /* 0x00000002070e7210 */ /* 0x002fe20007f1e0ff */
[----:B------:R-:W-:-:S03]  /*a550*/  IMAD R7, R0, 0x16b, RZ ;  /* 0x0000016b00077824 */ /* 0x000fc600078e02ff */
[-C--:B------:R-:W-:Y:S02]  /*a560*/  LEA.HI.X.SX32 R21, R6, R3.reuse, 0x1, P6 ;  /* 0x0000000306157211 */ /* 0x080fe400030f0eff */
[-C--:B------:R-:W-:Y:S01]  /*a570*/  LEA.HI.X.SX32 R13, R7, R3.reuse, 0x1, P5 ;  /* 0x00000003070d7211 */ /* 0x080fe200028f0eff */
[C---:B------:R-:W-:Y:S02]  /*a580*/  IMAD R7, R0.reuse, 0x16c, RZ ;  /* 0x0000016c00077824 */ /* 0x040fe400078e02ff */
[----:B------:R-:W-:Y:S03]  /*a590*/  STL.64 [R1+0x600], R20 ;  /* 0x0006001401007387 */ /* 0x000fe60000100a00 */
[----:B------:R-:W-:Y:S01]  /*a5a0*/  LEA.HI.X.SX32 R11, R7, R3, 0x1, P4 ;  /* 0x00000003070b7211 */ /* 0x000fe200020f0eff */
[----:B------:R-:W-:Y:S04]  /*a5b0*/  STL.64 [R1+0x128], R12 ;  /* 0x0001280c01007387 */ /* 0x000fe80000100a00 */
[----:B------:R1:W-:Y:S04]  /*a5c0*/  STL.64 [R1+0x120], R10 ;  /* 0x0001200a01007387 */ /* 0x0003e80000100a00 */
[----:B-1----:R-:W2:Y:S01]  /*a5d0*/  LDL.LU R10, [R1+0x3bb0] ;  /* 0x003bb000010a7983 */ /* 0x002ea20000300800 */
[----:B------:R-:W-:-:S02]  /*a5e0*/  IMAD R13, R0, 0x16d, RZ ;  /* 0x0000016d000d7824 */ /* 0x000fc400078e02ff */
[----:B------:R-:W-:-:S03]  /*a5f0*/  IMAD R4, R0, 0x2dc, RZ ;  /* 0x000002dc00047824 */ /* 0x000fc600078e02ff */
[----:B------:R-:W-:Y:S02]  /*a600*/  LEA.HI.X.SX32 R9, R13, R3, 0x1, P3 ;  /* 0x000000030d097211 */ /* 0x000fe400018f0eff */
[----:B------:R-:W-:-:S03]  /*a610*/  IADD3 R4, P2, R4, R2, RZ ;  /* 0x0000000204047210 */ /* 0x000fc60007f5e0ff */
[----:B------:R1:W-:Y:S01]  /*a620*/  STL.64 [R1+0x118], R8 ;  /* 0x0001180801007387 */ /* 0x0003e20000100a00 */
[C---:B------:R-:W-:Y:S02]  /*a630*/  IMAD R11, R0.reuse, 0x2ee, RZ ;  /* 0x000002ee000b7824 */ /* 0x040fe400078e02ff */
[C---:B------:R-:W-:Y:S02]  /*a640*/  IMAD R16, R0.reuse, 0x2de, RZ ;  /* 0x000002de00107824 */ /* 0x040fe400078e02ff */
[----:B-1----:R-:W-:Y:S01]  /*a650*/  IMAD R8, R0, 0x16e, RZ ;  /* 0x0000016e00087824 */ /* 0x002fe200078e02ff */
[----:B------:R-:W-:-:S04]  /*a660*/  IADD3 R12, P3, R11, R2, RZ ;  /* 0x000000020b0c7210 */ /* 0x000fc80007f7e0ff */
[-C--:B------:R-:W-:Y:S01]  /*a670*/  LEA.HI.X.SX32 R5, R8, R3.reuse, 0x1, P2 ;  /* 0x0000000308057211 */ /* 0x080fe200010f0eff */
[----:B------:R-:W-:Y:S01]  /*a680*/  IMAD R11, R0, 0x16f, RZ ;  /* 0x0000016f000b7824 */ /* 0x000fe200078e02ff */
[-C--:B------:R-:W-:Y:S01]  /*a690*/  IADD3 R24, P1, R16, R2.reuse, RZ ;  /* 0x0000000210187210 */ /* 0x080fe20007f3e0ff */
[C---:B------:R-:W-:Y:S02]  /*a6a0*/  IMAD R16, R0.reuse, 0x2e8, RZ ;  /* 0x000002e800107824 */ /* 0x040fe400078e02ff */
[----:B------:R1:W-:Y:S01]  /*a6b0*/  STL.64 [R1+0x540], R4 ;  /* 0x0005400401007387 */ /* 0x0003e20000100a00 */
[-C--:B------:R-:W-:Y:S01]  /*a6c0*/  LEA.HI.X.SX32 R25, R11, R3.reuse, 0x1, P1 ;  /* 0x000000030b197211 */ /* 0x080fe200008f0eff */
[----:B------:R-:W-:Y:S01]  /*a6d0*/  IMAD R11, R0, 0x174, RZ ;  /* 0x00000174000b7824 */ /* 0x000fe200078e02ff */
[----:B------:R-:W-:Y:S01]  /*a6e0*/  IADD3 R20, P6, R16, R2, RZ ;  /* 0x0000000210147210 */ /* 0x000fe20007fde0ff */
[C---:B------:R-:W-:Y:S02]  /*a6f0*/  IMAD R6, R0.reuse, 0x2ea, RZ ;  /* 0x000002ea00067824 */ /* 0x040fe400078e02ff */
[----:B-1----:R-:W-:Y:S01]  /*a700*/  IMAD R5, R0, 0x173, RZ ;  /* 0x0000017300057824 */ /* 0x002fe200078e02ff */
[----:B------:R-:W-:Y:S04]  /*a710*/  STL.64 [R1+0x608], R24 ;  /* 0x0006081801007387 */ /* 0x000fe80000100a00 */
[----:B------:R-:W-:-:S02]  /*a720*/  LEA.HI.X.SX32 R15, R5, R3, 0x1, P0 ;  /* 0x00000003050f7211 */ /* 0x000fc400000f0eff */
[-C--:B------:R-:W-:Y:S01]  /*a730*/  LEA.HI.X.SX32 R21, R11, R3.reuse, 0x1, P6 ;  /* 0x000000030b157211 */ /* 0x080fe200030f0eff */
[----:B------:R-:W-:Y:S02]  /*a740*/  IMAD R11, R0, 0x175, RZ ;  /* 0x00000175000b7824 */ /* 0x000fe400078e02ff */
[----:B------:R1:W-:Y:S01]  /*a750*/  STL.64 [R1+0x110], R14 ;  /* 0x0001100e01007387 */ /* 0x0003e20000100a00 */
[-C--:B------:R-:W-:Y:S01]  /*a760*/  IADD3 R16, P5, R6, R2.reuse, RZ ;  /* 0x0000000206107210 */ /* 0x080fe20007fbe0ff */
[C---:B------:R-:W-:Y:S02]  /*a770*/  IMAD R6, R0.reuse, 0x2ec, RZ ;  /* 0x000002ec00067824 */ /* 0x040fe400078e02ff */
[----:B------:R3:W-:Y:S01]  /*a780*/  STL.64 [R1+0x108], R20 ;  /* 0x0001081401007387 */ /* 0x0007e20000100a00 */
[----:B------:R-:W-:Y:S01]  /*a790*/  LEA.HI.X.SX32 R17, R11, R3, 0x1, P5 ;  /* 0x000000030b117211 */ /* 0x000fe200028f0eff */
[----:B-1----:R-:W-:Y:S01]  /*a7a0*/  IMAD R14, R0, 0x2fc, RZ ;  /* 0x000002fc000e7824 */ /* 0x002fe200078e02ff */
[----:B------:R-:W-:Y:S01]  /*a7b0*/  IADD3 R6, P4, R6, R2, RZ ;  /* 0x0000000206067210 */ /* 0x000fe20007f9e0ff */
[----:B------:R-:W-:-:S03]  /*a7c0*/  IMAD R11, R0, 0x306, RZ ;  /* 0x00000306000b7824 */ /* 0x000fc600078e02ff */
[----:B---3--:R-:W-:Y:S01]  /*a7d0*/  IADD3 R20, P6, R14, R2, RZ ;  /* 0x000000020e147210 */ /* 0x008fe20007fde0ff */
[C---:B------:R-:W-:Y:S02]  /*a7e0*/  IMAD R14, R0.reuse, 0x176, RZ ;  /* 0x00000176000e7824 */ /* 0x040fe400078e02ff */
[----:B------:R-:W-:-:S03]  /*a7f0*/  IMAD R9, R0, 0x2f6, RZ ;  /* 0x000002f600097824 */ /* 0x000fc600078e02ff */
[-C--:B------:R-:W-:Y:S02]  /*a800*/  LEA.HI.X.SX32 R7, R14, R3.reuse, 0x1, P4 ;  /* 0x000000030e077211 */ /* 0x080fe400020f0eff */
[-C--:B------:R-:W-:Y:S01]  /*a810*/  IADD3 R14, P4, R11, R2.reuse, RZ ;  /* 0x000000020b0e7210 */ /* 0x080fe20007f9e0ff */
[C---:B------:R-:W-:Y:S01]  /*a820*/  IMAD R11, R0.reuse, 0x17b, RZ ;  /* 0x0000017b000b7824 */ /* 0x040fe200078e02ff */
[-C--:B------:R-:W-:Y:S01]  /*a830*/  IADD3 R8, P2, R9, R2.reuse, RZ ;  /* 0x0000000209087210 */ /* 0x080fe20007f5e0ff */
[----:B------:R-:W-:Y:S01]  /*a840*/  IMAD R4, R0, 0x2f8, RZ ;  /* 0x000002f800047824 */ /* 0x000fe200078e02ff */
[----:B------:R-:W-:Y:S02]  /*a850*/  STL.64 [R1+0x100], R16 ;  /* 0x0001001001007387 */ /* 0x000fe40000100a00 */
[----:B------:R-:W-:Y:S02]  /*a860*/  LEA.HI.X.SX32 R9, R11, R3, 0x1, P2 ;  /* 0x000000030b097211 */ /* 0x000fe400010f0eff */
[----:B------:R1:W-:Y:S01]  /*a870*/  STL.64 [R1+0x548], R6 ;  /* 0x0005480601007387 */ /* 0x0003e20000100a00 */
[----:B------:R-:W-:Y:S01]  /*a880*/  IADD3 R24, P1, R4, R2, RZ ;  /* 0x0000000204187210 */ /* 0x000fe20007f3e0ff */
[----:B------:R-:W-:-:S02]  /*a890*/  IMAD R11, R0, 0x17c, RZ ;  /* 0x0000017c000b7824 */ /* 0x000fc400078e02ff */
[C---:B------:R-:W-:Y:S02]  /*a8a0*/  IMAD R4, R0.reuse, 0x2fa, RZ ;  /* 0x000002fa00047824 */ /* 0x040fe400078e02ff */
[C---:B-1----:R-:W-:Y:S01]  /*a8b0*/  IMAD R6, R0.reuse, 0x177, RZ ;  /* 0x0000017700067824 */ /* 0x042fe200078e02ff */
[----:B------:R-:W-:Y:S01]  /*a8c0*/  LEA.HI.X.SX32 R25, R11, R3, 0x1, P1 ;  /* 0x000000030b197211 */ /* 0x000fe200008f0eff */
[----:B------:R-:W-:-:S03]  /*a8d0*/  IMAD R18, R0, 0x17d, RZ ;  /* 0x0000017d00127824 */ /* 0x000fc600078e02ff */
[-C--:B------:R-:W-:Y:S01]  /*a8e0*/  LEA.HI.X.SX32 R13, R6, R3.reuse, 0x1, P3 ;  /* 0x00000003060d7211 */ /* 0x080fe200018f0eff */
[----:B------:R-:W-:Y:S01]  /*a8f0*/  IMAD R11, R0, 0x30e, RZ ;  /* 0x0000030e000b7824 */ /* 0x000fe200078e02ff */
[----:B------:R-:W-:Y:S01]  /*a900*/  IADD3 R4, P0, R4, R2, RZ ;  /* 0x0000000204047210 */ /* 0x000fe20007f1e0ff */
[----:B------:R-:W-:Y:S02]  /*a910*/  IMAD R15, R0, 0x2fe, RZ ;  /* 0x000002fe000f7824 */ /* 0x000fe400078e02ff */
[----:B------:R-:W-:Y:S01]  /*a920*/  STL.64 [R1+0x610], R12 ;  /* 0x0006100c01007387 */ /* 0x000fe20000100a00 */
[----:B------:R-:W-:-:S03]  /*a930*/  LEA.HI.X.SX32 R5, R18, R3, 0x1, P0 ;  /* 0x0000000312057211 */ /* 0x000fc600000f0eff */
[----:B------:R-:W-:Y:S01]  /*a940*/  STL.64 [R1+0xf8], R8 ;  /* 0x0000f80801007387 */ /* 0x000fe20000100a00 */
[----:B------:R-:W-:-:S03]  /*a950*/  IADD3 R16, P5, R15, R2, RZ ;  /* 0x000000020f107210 */ /* 0x000fc60007fbe0ff */
[----:B------:R1:W-:Y:S01]  /*a960*/  STL.64 [R1+0xf0], R24 ;  /* 0x0000f01801007387 */ /* 0x0003e20000100a00 */
[C---:B------:R-:W-:Y:S01]  /*a970*/  IMAD R7, R0.reuse, 0x308, RZ ;  /* 0x0000030800077824 */ /* 0x040fe200078e02ff */
[-C--:B-1----:R-:W-:Y:S01]  /*a980*/  IADD3 R24, P0, R11, R2.reuse, RZ ;  /* 0x000000020b187210 */ /* 0x082fe20007f1e0ff */
[C---:B------:R-:W-:Y:S01]  /*a990*/  IMAD R11, R0.reuse, 0x17f, RZ ;  /* 0x0000017f000b7824 */ /* 0x040fe200078e02ff */
[----:B------:R1:W-:Y:S04]  /*a9a0*/  STL.64 [R1+0xe8], R4 ;  /* 0x0000e80401007387 */ /* 0x0003e80000100a00 */
[----:B------:R-:W-:Y:S02]  /*a9b0*/  LEA.HI.X.SX32 R17, R11, R3, 0x1, P5 ;  /* 0x000000030b117211 */ /* 0x000fe400028f0eff */
[----:B------:R-:W-:Y:S01]  /*a9c0*/  IADD3 R12, P3, R7, R2, RZ ;  /* 0x00000002070c7210 */ /* 0x000fe20007f7e0ff */
[----:B------:R-:W-:-:S02]  /*a9d0*/  IMAD R6, R0, 0x30a, RZ ;  /* 0x0000030a00067824 */ /* 0x000fc400078e02ff */
[----:B------:R-:W-:-:S03]  /*a9e0*/  IMAD R11, R0, 0x31a, RZ ;  /* 0x0000031a000b7824 */ /* 0x000fc600078e02ff */
[----:B------:R-:W-:Y:S01]  /*a9f0*/  IADD3 R8, P2, R6, R2, RZ ;  /* 0x0000000206087210 */ /* 0x000fe20007f5e0ff */
[C---:B------:R-:W-:Y:S02]  /*aa00*/  IMAD R6, R0.reuse, 0x30c, RZ ;  /* 0x0000030c00067824 */ /* 0x040fe400078e02ff */
[----:B-1----:R-:W-:-:S03]  /*aa10*/  IMAD R4, R0, 0x316, RZ ;  /* 0x0000031600047824 */ /* 0x002fc600078e02ff */
[----:B------:R-:W-:Y:S01]  /*aa20*/  IADD3 R6, P1, R6, R2, RZ ;  /* 0x0000000206067210 */ /* 0x000fe20007f3e0ff */
[----:B------:R-:W-:Y:S01]  /*aa30*/  IMAD R18, R0, 0x18c, RZ ;  /* 0x0000018c00127824 */ /* 0x000fe200078e02ff */
[----:B--2---:R-:W-:Y:S01]  /*aa40*/  LEA.HI.X.SX32 R21, R10, R3, 0x1, P6 ;  /* 0x000000030a157211 */ /* 0x004fe200030f0eff */
[----:B------:R-:W-:-:S04]  /*aa50*/  IMAD R10, R0, 0x318, RZ ;  /* 0x00000318000a7824 */ /* 0x000fc800078e02ff */
[----:B------:R1:W-:Y:S04]  /*aa60*/  STL.64 [R1+0x550], R20 ;  /* 0x0005501401007387 */ /* 0x0003e80000100a00 */
[----:B------:R2:W-:Y:S01]  /*aa70*/  STL.64 [R1+0x618], R16 ;  /* 0x0006181001007387 */ /* 0x0005e20000100a00 */
[----:B-1----:R-:W-:Y:S01]  /*aa80*/  IADD3 R20, P5, R10, R2, RZ ;  /* 0x000000020a147210 */ /* 0x002fe20007fbe0ff */
[C---:B------:R-:W-:Y:S02]  /*aa90*/  IMAD R10, R0.reuse, 0x184, RZ ;  /* 0x00000184000a7824 */ /* 0x040fe400078e02ff */
[----:B--2---:R-:W-:-:S03]  /*aaa0*/  IMAD R16, R0, 0x183, RZ ;  /* 0x0000018300107824 */ /* 0x004fc600078e02ff */
[-C--:B------:R-:W-:Y:S02]  /*aab0*/  LEA.HI.X.SX32 R13, R10, R3.reuse, 0x1, P3 ;  /* 0x000000030a0d7211 */ /* 0x080fe400018f0eff */
[----:B------:R-:W-:-:S05]  /*aac0*/  LEA.HI.X.SX32 R15, R16, R3, 0x1, P4 ;  /* 0x00000003100f7211 */ /* 0x000fca00020f0eff */
[----:B------:R-:W-:Y:S04]  /*aad0*/  STL.64 [R1+0xe0], R14 ;  /* 0x0000e00e01007387 */ /* 0x000fe80000100a00 */
[----:B------:R1:W-:Y:S01]  /*aae0*/  STL.64 [R1+0xd8], R12 ;  /* 0x0000d80c01007387 */ /* 0x0003e20000100a00 */
[----:B------:R-:W-:Y:S01]  /*aaf0*/  IADD3 R16, P4, R11, R2, RZ ;  /* 0x000000020b107210 */ /* 0x000fe20007f9e0ff */
[C---:B------:R-:W-:Y:S02]  /*ab00*/  IMAD R11, R0.reuse, 0x31c, RZ ;  /* 0x0000031c000b7824 */ /* 0x040fe400078e02ff */
[----:B-1----:R-:W-:-:S03]  /*ab10*/  IMAD R13, R0, 0x185, RZ ;  /* 0x00000185000d7824 */ /* 0x002fc600078e02ff */
[-C--:B------:R-:W-:Y:S02]  /*ab20*/  IADD3 R14, P3, R11, R2.reuse, RZ ;  /* 0x000000020b0e7210 */ /* 0x080fe40007f7e0ff */
[----:B------:R-:W-:Y:S01]  /*ab30*/  LEA.HI.X.SX32 R9, R13, R3, 0x1, P2 ;  /* 0x000000030d097211 */ /* 0x000fe200010f0eff */
[----:B------:R-:W-:Y:S01]  /*ab40*/  IMAD R11, R0, 0x186, RZ ;  /* 0x00000186000b7824 */ /* 0x000fe200078e02ff */
[----:B------:R-:W-:-:S03]  /*ab50*/  IADD3 R4, P6, R4, R2, RZ ;  /* 0x0000000204047210 */ /* 0x000fc60007fde0ff */
[----:B------:R1:W-:Y:S01]  /*ab60*/  STL.64 [R1+0xd0], R8 ;  /* 0x0000d00801007387 */ /* 0x0003e20000100a00 */
[----:B------:R-:W-:Y:S01]  /*ab70*/  LEA.HI.X.SX32 R7, R11, R3, 0x1, P1 ;  /* 0x000000030b077211 */ /* 0x000fe200008f0eff */
[C---:B-1----:R-:W-:Y:S02]  /*ab80*/  IMAD R9, R0.reuse, 0x187, RZ ;  /* 0x0000018700097824 */ /* 0x042fe400078e02ff */
[----:B------:R-:W-:-:S03]  /*ab90*/  IMAD R8, R0, 0x18b, RZ ;  /* 0x0000018b00087824 */ /* 0x000fc600078e02ff */
[-C--:B------:R-:W-:Y:S02]  /*aba0*/  LEA.HI.X.SX32 R25, R9, R3.reuse, 0x1, P0 ;  /* 0x0000000309197211 */ /* 0x080fe400000f0eff */
[-C--:B------:R-:W-:Y:S01]  /*abb0*/  LEA.HI.X.SX32 R5, R8, R3.reuse, 0x1, P6 ;  /* 0x0000000308057211 */ /* 0x080fe200030f0eff */
[----:B------:R-:W-:Y:S04]  /*abc0*/  STL.64 [R1+0x558], R6 ;  /* 0x0005580601007387 */ /* 0x000fe80000100a00 */
[----:B------:R-:W-:Y:S04]  /*abd0*/  STL.64 [R1+0x620], R24 ;  /* 0x0006201801007387 */ /* 0x000fe80000100a00 */
[----:B------:R1:W-:Y:S01]  /*abe0*/  STL.64 [R1+0xc8], R4 ;  /* 0x0000c80401007387 */ /* 0x0003e20000100a00 */
[----:B------:R-:W-:Y:S01]  /*abf0*/  LEA.HI.X.SX32 R21, R18, R3, 0x1, P5 ;  /* 0x0000000312157211 */ /* 0x000fe200028f0eff */
[----:B------:R-:W-:-:S02]  /*ac00*/  IMAD R10, R0, 0x31e, RZ ;  /* 0x0000031e000a7824 */ /* 0x000fc400078e02ff */
[C---:B-1----:R-:W-:Y:S02]  /*ac10*/  IMAD R4, R0.reuse, 0x32c, RZ ;  /* 0x0000032c00047824 */ /* 0x042fe400078e02ff */
[----:B------:R-:W-:-:S03]  /*ac20*/  IMAD R5, R0, 0x18d, RZ ;  /* 0x0000018d00057824 */ /* 0x000fc600078e02ff */
[----:B------:R-:W-:Y:S01]  /*ac30*/  IADD3 R24, P5, R4, R2, RZ ;  /* 0x0000000204187210 */ /* 0x000fe20007fbe0ff */
[C---:B------:R-:W-:Y:S01]  /*ac40*/  IMAD R4, R0.reuse, 0x32e, RZ ;  /* 0x0000032e00047824 */ /* 0x040fe200078e02ff */
[----:B------:R-:W-:Y:S01]  /*ac50*/  LEA.HI.X.SX32 R17, R5, R3, 0x1, P4 ;  /* 0x0000000305117211 */ /* 0x000fe200020f0eff */
[----:B------:R-:W-:Y:S01]  /*ac60*/  STL.64 [R1+0xc0], R20 ;  /* 0x0000c01401007387 */ /* 0x000fe20000100a00 */
[----:B------:R-:W-:-:S03]  /*ac70*/  IMAD R18, R0, 0x18e, RZ ;  /* 0x0000018e00127824 */ /* 0x000fc600078e02ff */
[----:B------:R1:W-:Y:S01]  /*ac80*/  STL.64 [R1+0xb8], R16 ;  /* 0x0000b81001007387 */ /* 0x0003e20000100a00 */
[----:B------:R-:W-:Y:S01]  /*ac90*/  IMAD R5, R0, 0x336, RZ ;  /* 0x0000033600057824 */ /* 0x000fe200078e02ff */
[-C--:B------:R-:W-:Y:S02]  /*aca0*/  IADD3 R12, P2, R10, R2.reuse, RZ ;  /* 0x000000020a0c7210 */ /* 0x080fe40007f5e0ff */
[----:B------:R-:W-:Y:S02]  /*acb0*/  LEA.HI.X.SX32 R15, R18, R3, 0x1, P3 ;  /* 0x00000003120f7211 */ /* 0x000fe400018f0eff */
[-C--:B-1----:R-:W-:Y:S01]  /*acc0*/  IADD3 R16, P4, R4, R2.reuse, RZ ;  /* 0x0000000204107210 */ /* 0x082fe20007f9e0ff */
[C---:B------:R-:W-:Y:S01]  /*acd0*/  IMAD R4, R0.reuse, 0x18f, RZ ;  /* 0x0000018f00047824 */ /* 0x040fe200078e02ff */
[----:B------:R-:W-:Y:S01]  /*ace0*/  IADD3 R20, P3, R5, R2, RZ ;  /* 0x0000000205147210 */ /* 0x000fe20007f7e0ff */
[----:B------:R-:W-:-:S03]  /*acf0*/  IMAD R5, R0, 0x338, RZ ;  /* 0x0000033800057824 */ /* 0x000fc600078e02ff */
[----:B------:R-:W-:Y:S01]  /*ad00*/  LEA.HI.X.SX32 R13, R4, R3, 0x1, P2 ;  /* 0x00000003040d7211 */ /* 0x000fe200010f0eff */
[C---:B------:R-:W-:Y:S01]  /*ad10*/  IMAD R6, R0.reuse, 0x328, RZ ;  /* 0x0000032800067824 */ /* 0x040fe200078e02ff */
[----:B------:R-:W-:Y:S01]  /*ad20*/  STL.64 [R1+0x560], R14 ;  /* 0x0005600e01007387 */ /* 0x000fe20000100a00 */
[----:B------:R-:W-:-:S03]  /*ad30*/  IMAD R10, R0, 0x326, RZ ;  /* 0x00000326000a7824 */ /* 0x000fc600078e02ff */
[----:B------:R1:W-:Y:S01]  /*ad40*/  STL.64 [R1+0x628], R12 ;  /* 0x0006280c01007387 */ /* 0x0003e20000100a00 */
[-C--:B------:R-:W-:Y:S01]  /*ad50*/  IADD3 R6, P0, R6, R2.reuse, RZ ;  /* 0x0000000206067210 */ /* 0x080fe20007f1e0ff */
[----:B------:R-:W-:Y:S01]  /*ad60*/  IMAD R9, R0, 0x32a, RZ ;  /* 0x0000032a00097824 */ /* 0x000fe200078e02ff */
[-C--:B------:R-:W-:Y:S02]  /*ad70*/  IADD3 R10, P1, R10, R2.reuse, RZ ;  /* 0x000000020a0a7210 */ /* 0x080fe40007f3e0ff */
[-C--:B-1----:R-:W-:Y:S01]  /*ad80*/  IADD3 R12, P2, R5, R2.reuse, RZ ;  /* 0x00000002050c7210 */ /* 0x082fe20007f5e0ff */
[C---:B------:R-:W-:Y:S02]  /*ad90*/  IMAD R5, R0.reuse, 0x194, RZ ;  /* 0x0000019400057824 */ /* 0x040fe400078e02ff */
[C---:B------:R-:W-:Y:S01]  /*ada0*/  IMAD R14, R0.reuse, 0x193, RZ ;  /* 0x00000193000e7824 */ /* 0x040fe200078e02ff */
[----:B------:R-:W-:Y:S02]  /*adb0*/  IADD3 R8, P6, R9, R2, RZ ;  /* 0x0000000209087210 */ /* 0x000fe40007fde0ff */
[-C--:B------:R-:W-:Y:S01]  /*adc0*/  LEA.HI.X.SX32 R7, R5, R3.reuse, 0x1, P0 ;  /* 0x0000000305077211 */ /* 0x080fe200000f0eff */
[----:B------:R-:W-:Y:S01]  /*add0*/  IMAD R5, R0, 0x195, RZ ;  /* 0x0000019500057824 */ /* 0x000fe200078e02ff */
[----:B------:R-:W-:-:S04]  /*ade0*/  LEA.HI.X.SX32 R11, R14, R3, 0x1, P1 ;  /* 0x000000030e0b7211 */ /* 0x000fc800008f0eff */
[----:B------:R-:W-:Y:S01]  /*adf0*/  LEA.HI.X.SX32 R9, R5, R3, 0x1, P6 ;  /* 0x0000000305097211 */ /* 0x000fe200030f0eff */
[----:B------:R-:W-:Y:S04]  /*ae00*/  STL.64 [R1+0xb0], R10 ;  /* 0x0000b00a01007387 */ /* 0x000fe80000100a00 */
[----:B------:R-:W-:Y:S04]  /*ae10*/  STL.64 [R1+0xa8], R6 ;  /* 0x0000a80601007387 */ /* 0x000fe80000100a00 */
[----:B------:R1:W-:Y:S04]  /*ae20*/  STL.64 [R1+0xa0], R8 ;  /* 0x0000a00801007387 */ /* 0x0003e80000100a00 */
[----:B-1----:R-:W2:Y:S01]  /*ae30*/  LDL.LU.64 R8, [R1+0x3ba8] ;  /* 0x003ba80001087983 */ /* 0x002ea20000300a00 */
[----:B------:R-:W-:-:S02]  /*ae40*/  IMAD R18, R0, 0x197, RZ ;  /* 0x0000019700127824 */ /* 0x000fc400078e02ff */
[----:B------:R-:W-:-:S03]  /*ae50*/  IMAD R5, R0, 0x348, RZ ;  /* 0x0000034800057824 */ /* 0x000fc600078e02ff */
[----:B------:R-:W-:Y:S01]  /*ae60*/  LEA.HI.X.SX32 R17, R18, R3, 0x1, P4 ;  /* 0x0000000312117211 */ /* 0x000fe200020f0eff */
[----:B------:R-:W-:-:S05]  /*ae70*/  IMAD R4, R0, 0x33a, RZ ;  /* 0x0000033a00047824 */ /* 0x000fca00078e02ff */
[----:B------:R-:W-:Y:S01]  /*ae80*/  IADD3 R10, P1, R4, R2, RZ ;  /* 0x00000002040a7210 */ /* 0x000fe20007f3e0ff */
[C---:B------:R-:W-:Y:S02]  /*ae90*/  IMAD R4, R0.reuse, 0x33c, RZ ;  /* 0x0000033c00047824 */ /* 0x040fe400078e02ff */
[----:B------:R-:W-:-:S03]  /*aea0*/  IMAD R6, R0, 0x33e, RZ ;  /* 0x0000033e00067824 */ /* 0x000fc600078e02ff */
[-C--:B------:R-:W-:Y:S02]  /*aeb0*/  IADD3 R14, P0, R4, R2.reuse, RZ ;  /* 0x00000002040e7210 */ /* 0x080fe40007f1e0ff */
[----:B------:R-:W-:Y:S02]  /*aec0*/  IADD3 R6, P6, R6, R2, RZ ;  /* 0x0000000206067210 */ /* 0x000fe40007fde0ff */
[-C--:B------:R-:W-:Y:S01]  /*aed0*/  LEA.HI.X.SX32 R15, R28, R3.reuse, 0x1, P0 ;  /* 0x000000031c0f7211 */ /* 0x080fe200000f0eff */
[C---:B------:R-:W-:Y:S02]  /*aee0*/  IMAD R28, R0.reuse, 0x358, RZ ;  /* 0x00000358001c7824 */ /* 0x040fe400078e02ff */
[----:B------:R-:W-:Y:S01]  /*aef0*/  IMAD R4, R0, 0x346, RZ ;  /* 0x0000034600047824 */ /* 0x000fe200078e02ff */
[----:B--2---:R-:W-:Y:S01]  /*af00*/  LEA.HI.X.SX32 R25, R8, R3, 0x1, P5 ;  /* 0x0000000308197211 */ /* 0x004fe200028f0eff */
[----:B------:R-:W-:-:S04]  /*af10*/  IMAD R8, R0, 0x19b, RZ ;  /* 0x0000019b00087824 */ /* 0x000fc800078e02ff */
[----:B------:R-:W-:Y:S04]  /*af20*/  STL.64 [R1+0x568], R24 ;  /* 0x0005681801007387 */ /* 0x000fe80000100a00 */
[----:B------:R1:W-:Y:S01]  /*af30*/  STL.64 [R1+0x630], R16 ;  /* 0x0006301001007387 */ /* 0x0003e20000100a00 */
[-C--:B------:R-:W-:Y:S02]  /*af40*/  LEA.HI.X.SX32 R21, R8, R3.reuse, 0x1, P3 ;  /* 0x0000000308157211 */ /* 0x080fe400018f0eff */
[-C--:B------:R-:W-:Y:S02]  /*af50*/  LEA.HI.X.SX32 R13, R9, R3.reuse, 0x1, P2 ;  /* 0x00000003090d7211 */ /* 0x080fe400010f0eff */
[----:B-1----:R-:W-:Y:S01]  /*af60*/  IADD3 R16, P4, R5, R2, RZ ;  /* 0x0000000205107210 */ /* 0x002fe20007f9e0ff */
[C---:B------:R-:W-:Y:S01]  /*af70*/  IMAD R5, R0.reuse, 0x19d, RZ ;  /* 0x0000019d00057824 */ /* 0x040fe200078e02ff */
[----:B------:R-:W-:Y:S04]  /*af80*/  STL.64 [R1+0x98], R20 ;  /* 0x0000981401007387 */ /* 0x000fe80000100a00 */
[----:B------:R-:W-:Y:S01]  /*af90*/  LEA.HI.X.SX32 R11, R5, R3, 0x1, P1 ;  /* 0x00000003050b7211 */ /* 0x000fe200008f0eff */
[----:B------:R1:W-:Y:S04]  /*afa0*/  STL.64 [R1+0x90], R12 ;  /* 0x0000900c01007387 */ /* 0x0003e80000100a00 */
[----:B-1----:R-:W2:Y:S04]  /*afb0*/  LDL.LU.64 R12, [R1+0x3ba0] ;  /* 0x003ba000010c7983 */ /* 0x002ea80000300a00 */
[----:B------:R1:W-:Y:S02]  /*afc0*/  STL.64 [R1+0x88], R10 ;  /* 0x0000880a01007387 */ /* 0x0003e40000100a00 */
[----:B-1----:R-:W-:-:S02]  /*afd0*/  IMAD R10, R0, 0x19f, RZ ;  /* 0x0000019f000a7824 */ /* 0x002fc400078e02ff */
[----:B------:R-:W-:Y:S03]  /*afe0*/  STL.64 [R1+0x570], R14 ;  /* 0x0005700e01007387 */ /* 0x000fe60000100a00 */
[----:B------:R-:W-:Y:S01]  /*aff0*/  LEA.HI.X.SX32 R7, R10, R3, 0x1, P6 ;  /* 0x000000030a077211 */ /* 0x000fe200030f0eff */
[----:B------:R-:W-:Y:S01]  /*b000*/  IMAD R10, R0, 0x1a3, RZ ;  /* 0x000001a3000a7824 */ /* 0x000fe200078e02ff */
[----:B------:R-:W-:-:S03]  /*b010*/  IADD3 R24, P5, R4, R2, RZ ;  /* 0x0000000204187210 */ /* 0x000fc60007fbe0ff */
[----:B------:R1:W-:Y:S01]  /*b020*/  STL.64 [R1+0x638], R6 ;  /* 0x0006380601007387 */ /* 0x0003e20000100a00 */
[----:B------:R-:W-:Y:S01]  /*b030*/  IMAD R4, R0, 0x34a, RZ ;  /* 0x0000034a00047824 */ /* 0x000fe200078e02ff */
[----:B------:R-:W-:Y:S02]  /*b040*/  LEA.HI.X.SX32 R25, R10, R3, 0x1, P5 ;  /* 0x000000030a197211 */ /* 0x000fe400028f0eff */
[-C--:B-1----:R-:W-:Y:S01]  /*b050*/  IADD3 R6, P6, R28, R2.reuse, RZ ;  /* 0x000000021c067210 */ /* 0x082fe20007fde0ff */
[----:B------:R-:W-:Y:S01]  /*b060*/  IMAD R28, R0, 0x1a4, RZ ;  /* 0x000001a4001c7824 */ /* 0x000fe200078e02ff */
[----:B------:R-:W-:-:S04]  /*b070*/  IADD3 R20, P3, R4, R2, RZ ;  /* 0x0000000204147210 */ /* 0x000fc80007f7e0ff */
[----:B------:R-:W-:Y:S01]  /*b080*/  LEA.HI.X.SX32 R17, R28, R3, 0x1, P4 ;  /* 0x000000031c117211 */ /* 0x000fe200020f0eff */
[C---:B------:R-:W-:Y:S01]  /*b090*/  IMAD R28, R0.reuse, 0x1a5, RZ ;  /* 0x000001a5001c7824 */ /* 0x040fe200078e02ff */
[----:B------:R-:W-:Y:S01]  /*b0a0*/  STL.64 [R1+0x80], R24 ;  /* 0x0000801801007387 */ /* 0x000fe20000100a00 */
[----:B------:R-:W-:-:S03]  /*b0b0*/  IMAD R8, R0, 0x34c, RZ ;  /* 0x0000034c00087824 */ /* 0x000fc600078e02ff */
[----:B------:R1:W-:Y:S01]  /*b0c0*/  STL.64 [R1+0x78], R16 ;  /* 0x0000781001007387 */ /* 0x0003e20000100a00 */
[----:B------:R-:W-:Y:S01]  /*b0d0*/  LEA.HI.X.SX32 R21, R28, R3, 0x1, P3 ;  /* 0x000000031c157211 */ /* 0x000fe200018f0eff */
[----:B------:R-:W-:Y:S01]  /*b0e0*/  IMAD R4, R0, 0x34e, RZ ;  /* 0x0000034e00047824 */ /* 0x000fe200078e02ff */
[----:B------:R-:W-:-:S03]  /*b0f0*/  IADD3 R8, P2, R8, R2, RZ ;  /* 0x0000000208087210 */ /* 0x000fc60007f5e0ff */
[----:B------:R3:W-:Y:S01]  /*b100*/  STL.64 [R1+0x70], R20 ;  /* 0x0000701401007387 */ /* 0x0007e20000100a00 */
[C---:B-1----:R-:W-:Y:S02]  /*b110*/  IMAD R17, R0.reuse, 0x35e, RZ ;  /* 0x0000035e00117824 */ /* 0x042fe400078e02ff */
[----:B------:R-:W-:Y:S01]  /*b120*/  IMAD R16, R0, 0x1a6, RZ ;  /* 0x000001a600107824 */ /* 0x000fe200078e02ff */
[-C--:B------:R-:W-:Y:S02]  /*b130*/  IADD3 R4, P1, R4, R2.reuse, RZ ;  /* 0x0000000204047210 */ /* 0x080fe40007f3e0ff */
[----:B---3--:R-:W-:Y:S01]  /*b140*/  IADD3 R20, P3, R17, R2, RZ ;  /* 0x0000000211147210 */ /* 0x008fe20007f7e0ff */
[----:B------:R-:W-:Y:S01]  /*b150*/  IMAD R17, R0, 0x1a7, RZ ;  /* 0x000001a700117824 */ /* 0x000fe200078e02ff */
[----:B------:R-:W-:-:S04]  /*b160*/  LEA.HI.X.SX32 R9, R16, R3, 0x1, P2 ;  /* 0x0000000310097211 */ /* 0x000fc800010f0eff */
[----:B------:R-:W-:Y:S01]  /*b170*/  LEA.HI.X.SX32 R5, R17, R3, 0x1, P1 ;  /* 0x0000000311057211 */ /* 0x000fe200008f0eff */
[----:B------:R-:W-:Y:S04]  /*b180*/  STL.64 [R1+0x578], R8 ;  /* 0x0005780801007387 */ /* 0x000fe80000100a00 */
[----:B------:R1:W-:Y:S04]  /*b190*/  STL.64 [R1+0x640], R4 ;  /* 0x0006400401007387 */ /* 0x0003e80000100a00 */
[----:B-1----:R-:W3:Y:S01]  /*b1a0*/  LDL.LU R5, [R1+0x3b98] ;  /* 0x003b980001057983 */ /* 0x002ee20000300800 */
[----:B------:R-:W-:-:S02]  /*b1b0*/  IMAD R11, R0, 0x356, RZ ;  /* 0x00000356000b7824 */ /* 0x000fc400078e02ff */
[C---:B------:R-:W-:Y:S02]  /*b1c0*/  IMAD R16, R0.reuse, 0x1ab, RZ ;  /* 0x000001ab00107824 */ /* 0x040fe400078e02ff */
[----:B------:R-:W-:Y:S01]  /*b1d0*/  IMAD R17, R0, 0x1ac, RZ ;  /* 0x000001ac00117824 */ /* 0x000fe200078e02ff */
[----:B------:R-:W-:-:S04]  /*b1e0*/  IADD3 R14, P0, R11, R2, RZ ;  /* 0x000000020b0e7210 */ /* 0x000fc80007f1e0ff */
[-C--:B------:R-:W-:Y:S02]  /*b1f0*/  LEA.HI.X.SX32 R15, R16, R3.reuse, 0x1, P0 ;  /* 0x00000003100f7211 */ /* 0x080fe400000f0eff */
[----:B------:R-:W-:-:S03]  /*b200*/  LEA.HI.X.SX32 R7, R17, R3, 0x1, P6 ;  /* 0x0000000311077211 */ /* 0x000fc600030f0eff */
[----:B------:R-:W-:Y:S04]  /*b210*/  STL.64 [R1+0x68], R14 ;  /* 0x0000680e01007387 */ /* 0x000fe80000100a00 */
[----:B------:R1:W-:Y:S04]  /*b220*/  STL.64 [R1+0x60], R6 ;  /* 0x0000600601007387 */ /* 0x0003e80000100a00 */
[----:B-1----:R-:W4:Y:S01]  /*b230*/  LDL.LU R7, [R1+0x3b94] ;  /* 0x003b940001077983 */ /* 0x002f220000300800 */
[C---:B------:R-:W-:Y:S02]  /*b240*/  IMAD R10, R0.reuse, 0x35c, RZ ;  /* 0x0000035c000a7824 */ /* 0x040fe400078e02ff */
[----:B------:R-:W-:-:S02]  /*b250*/  IMAD R4, R0, 0x36a, RZ ;  /* 0x0000036a00047824 */ /* 0x000fc400078e02ff */
[----:B------:R-:W-:Y:S01]  /*b260*/  IMAD R11, R0, 0x35a, RZ ;  /* 0x0000035a000b7824 */ /* 0x000fe200078e02ff */
[-C--:B------:R-:W-:Y:S01]  /*b270*/  IADD3 R10, P4, R10, R2.reuse, RZ ;  /* 0x000000020a0a7210 */ /* 0x080fe20007f9e0ff */
[----:B------:R-:W-:Y:S01]  /*b280*/  IMAD R28, R0, 0x366, RZ ;  /* 0x00000366001c7824 */ /* 0x000fe200078e02ff */
[-C--:B------:R-:W-:Y:S01]  /*b290*/  IADD3 R14, P0, R4, R2.reuse, RZ ;  /* 0x00000002040e7210 */ /* 0x080fe20007f1e0ff */
[C---:B------:R-:W-:Y:S01]  /*b2a0*/  IMAD R4, R0.reuse, 0x1ad, RZ ;  /* 0x000001ad00047824 */ /* 0x040fe200078e02ff */
[-C--:B------:R-:W-:Y:S01]  /*b2b0*/  IADD3 R24, P5, R11, R2.reuse, RZ ;  /* 0x000000020b187210 */ /* 0x080fe20007fbe0ff */
[----:B------:R-:W-:Y:S01]  /*b2c0*/  IMAD R18, R0, 0x1b3, RZ ;  /* 0x000001b300127824 */ /* 0x000fe200078e02ff */
[----:B------:R-:W-:Y:S02]  /*b2d0*/  IADD3 R8, P2, R28, R2, RZ ;  /* 0x000000021c087210 */ /* 0x000fe40007f5e0ff */
[-C--:B------:R-:W-:Y:S01]  /*b2e0*/  LEA.HI.X.SX32 R25, R4, R3.reuse, 0x1, P5 ;  /* 0x0000000304197211 */ /* 0x080fe200028f0eff */
[----:B------:R-:W-:Y:S01]  /*b2f0*/  IMAD R6, R0, 0x36e, RZ ;  /* 0x0000036e00067824 */ /* 0x000fe200078e02ff */
[----:B------:R-:W-:Y:S01]  /*b300*/  LEA.HI.X.SX32 R9, R18, R3, 0x1, P2 ;  /* 0x0000000312097211 */ /* 0x000fe200010f0eff */
[----:B------:R-:W-:-:S02]  /*b310*/  IMAD R28, R0, 0x368, RZ ;  /* 0x00000368001c7824 */ /* 0x000fc400078e02ff */
[----:B------:R1:W-:Y:S03]  /*b320*/  STL.64 [R1+0x58], R24 ;  /* 0x0000581801007387 */ /* 0x0003e60000100a00 */
[-C--:B------:R-:W-:Y:S02]  /*b330*/  IADD3 R28, P1, R28, R2.reuse, RZ ;  /* 0x000000021c1c7210 */ /* 0x080fe40007f3e0ff */
[----:B-1----:R-:W-:Y:S01]  /*b340*/  IADD3 R24, P5, R6, R2, RZ ;  /* 0x0000000206187210 */ /* 0x002fe20007fbe0ff */
[C---:B------:R-:W-:Y:S02]  /*b350*/  IMAD R6, R0.reuse, 0x37a, RZ ;  /* 0x0000037a00067824 */ /* 0x040fe400078e02ff */
[----:B------:R-:W-:-:S05]  /*b360*/  IMAD R16, R0, 0x36c, RZ ;  /* 0x0000036c00107824 */ /* 0x000fca00078e02ff */
[----:B------:R-:W-:Y:S01]  /*b370*/  IADD3 R16, P6, R16, R2, RZ ;  /* 0x0000000210107210 */ /* 0x000fe20007fde0ff */
[C---:B------:R-:W-:Y:S02]  /*b380*/  IMAD R4, R0.reuse, 0x376, RZ ;  /* 0x0000037600047824 */ /* 0x040fe400078e02ff */
[C---:B------:R-:W-:Y:S01]  /*b390*/  IMAD R18, R0.reuse, 0x1cc, RZ ;  /* 0x000001cc00127824 */ /* 0x040fe200078e02ff */
[----:B---3--:R-:W-:Y:S01]  /*b3a0*/  LEA.HI.X.SX32 R11, R5, R3, 0x1, P4 ;  /* 0x00000003050b7211 */ /* 0x008fe200020f0eff */
[----:B------:R-:W-:-:S05]  /*b3b0*/  IMAD R5, R0, 0x1af, RZ ;  /* 0x000001af00057824 */ /* 0x000fca00078e02ff */
[----:B------:R-:W-:Y:S01]  /*b3c0*/  LEA.HI.X.SX32 R21, R5, R3, 0x1, P3 ;  /* 0x0000000305157211 */ /* 0x000fe200018f0eff */
[----:B------:R-:W-:Y:S04]  /*b3d0*/  STL.64 [R1+0x580], R10 ;  /* 0x0005800a01007387 */ /* 0x000fe80000100a00 */
[----:B------:R1:W-:Y:S04]  /*b3e0*/  STL.64 [R1+0x648], R20 ;  /* 0x0006481401007387 */ /* 0x0003e80000100a00 */
[----:B------:R3:W-:Y:S01]  /*b3f0*/  STL.64 [R1+0x50], R8 ;  /* 0x0000500801007387 */ /* 0x0007e20000100a00 */
[----:B-1----:R-:W-:Y:S01]  /*b400*/  IADD3 R20, P2, R6, R2, RZ ;  /* 0x0000000206147210 */ /* 0x002fe20007f5e0ff */
[----:B---3--:R-:W-:-:S02]  /*b410*/  IMAD R9, R0, 0x1b4, RZ ;  /* 0x000001b400097824 */ /* 0x008fc400078e02ff */
[----:B------:R-:W-:-:S03]  /*b420*/  IMAD R6, R0, 0x1b5, RZ ;  /* 0x000001b500067824 */ /* 0x000fc600078e02ff */
[-C--:B------:R-:W-:Y:S02]  /*b430*/  LEA.HI.X.SX32 R29, R9, R3.reuse, 0x1, P1 ;  /* 0x00000003091d7211 */ /* 0x080fe400008f0eff */
[----:B------:R-:W-:-:S03]  /*b440*/  LEA.HI.X.SX32 R15, R6, R3, 0x1, P0 ;  /* 0x00000003060f7211 */ /* 0x000fc600000f0eff */
[----:B------:R1:W-:Y:S01]  /*b450*/  STL.64 [R1+0x48], R28 ;  /* 0x0000481c01007387 */ /* 0x0003e20000100a00 */
[----:B----4-:R-:W-:-:S03]  /*b460*/  LEA.HI.X.SX32 R17, R7, R3, 0x1, P6 ;  /* 0x0000000307117211 */ /* 0x010fc600030f0eff */
[----:B------:R3:W-:Y:S01]  /*b470*/  STL.64 [R1+0x40], R14 ;  /* 0x0000400e01007387 */ /* 0x0007e20000100a00 */
[----:B-1----:R-:W-:-:S05]  /*b480*/  IMAD R28, R0, 0x37e, RZ ;  /* 0x0000037e001c7824 */ /* 0x002fca00078e02ff */
[-C--:B---3--:R-:W-:Y:S01]  /*b490*/  IADD3 R14, P0, R28, R2.reuse, RZ ;  /* 0x000000021c0e7210 */ /* 0x088fe20007f1e0ff */
[----:B------:R-:W-:Y:S01]  /*b4a0*/  IMAD R28, R0, 0x1b7, RZ ;  /* 0x000001b7001c7824 */ /* 0x000fe200078e02ff */
[----:B------:R1:W-:Y:S01]  /*b4b0*/  STL.64 [R1+0x588], R16 ;  /* 0x0005881001007387 */ /* 0x0003e20000100a00 */
[----:B------:R-:W-:-:S03]  /*b4c0*/  IADD3 R10, P4, R4, R2, RZ ;  /* 0x00000002040a7210 */ /* 0x000fc60007f9e0ff */
[----:B------:R-:W-:Y:S01]  /*b4d0*/  LEA.HI.X.SX32 R25, R28, R3, 0x1, P5 ;  /* 0x000000031c197211 */ /* 0x000fe200028f0eff */
[C---:B------:R-:W-:Y:S02]  /*b4e0*/  IMAD R4, R0.reuse, 0x378, RZ ;  /* 0x0000037800047824 */ /* 0x040fe400078e02ff */
[C---:B------:R-:W-:Y:S02]  /*b4f0*/  IMAD R8, R0.reuse, 0x37c, RZ ;  /* 0x0000037c00087824 */ /* 0x040fe400078e02ff */
[C---:B-1----:R-:W-:Y:S02]  /*b500*/  IMAD R16, R0.reuse, 0x388, RZ ;  /* 0x0000038800107824 */ /* 0x042fe400078e02ff */
[----:B------:R-:W-:Y:S01]  /*b510*/  IMAD R17, R0, 0x1bb, RZ ;  /* 0x000001bb00117824 */ /* 0x000fe200078e02ff */
[----:B------:R1:W-:Y:S01]  /*b520*/  STL.64 [R1+0x650], R24 ;  /* 0x0006501801007387 */ /* 0x0003e20000100a00 */
[----:B------:R-:W-:-:S03]  /*b530*/  IADD3 R4, P3, R4, R2, RZ ;  /* 0x0000000204047210 */ /* 0x000fc60007f7e0ff */
[-C--:B------:R-:W-:Y:S01]  /*b540*/  LEA.HI.X.SX32 R11, R17, R3.reuse, 0x1, P4 ;  /* 0x00000003110b7211 */ /* 0x080fe200020f0eff */
[----:B------:R-:W-:Y:S01]  /*b550*/  IMAD R17, R0, 0x1bd, RZ ;  /* 0x000001bd00117824 */ /* 0x000fe200078e02ff */
[-C--:B------:R-:W-:Y:S02]  /*b560*/  IADD3 R8, P1, R8, R2.reuse, RZ ;  /* 0x0000000208087210 */ /* 0x080fe40007f3e0ff */
[----:B-1----:R-:W-:Y:S01]  /*b570*/  IADD3 R24, P5, R16, R2, RZ ;  /* 0x0000000210187210 */ /* 0x002fe20007fbe0ff */
[----:B------:R-:W-:Y:S01]  /*b580*/  IMAD R16, R0, 0x1bc, RZ ;  /* 0x000001bc00107824 */ /* 0x000fe200078e02ff */
[-C--:B------:R-:W-:Y:S02]  /*b590*/  LEA.HI.X.SX32 R21, R17, R3.reuse, 0x1, P2 ;  /* 0x0000000311157211 */ /* 0x080fe400010f0eff */
[-C--:B--2---:R-:W-:Y:S02]  /*b5a0*/  LEA.HI.X.SX32 R9, R12, R3.reuse, 0x1, P1 ;  /* 0x000000030c097211 */ /* 0x084fe400008f0eff */
[----:B------:R-:W-:Y:S01]  /*b5b0*/  LEA.HI.X.SX32 R5, R16, R3, 0x1, P3 ;  /* 0x0000000310057211 */ /* 0x000fe200018f0eff */
[C---:B------:R-:W-:Y:S01]  /*b5c0*/  IMAD R6, R0.reuse, 0x386, RZ ;  /* 0x0000038600067824 */ /* 0x040fe200078e02ff */
[----:B------:R1:W-:Y:S01]  /*b5d0*/  STL.64 [R1+0x38], R10 ;  /* 0x0000380a01007387 */ /* 0x0003e20000100a00 */
[----:B------:R-:W-:-:S03]  /*b5e0*/  IMAD R12, R0, 0x1bf, RZ ;  /* 0x000001bf000c7824 */ /* 0x000fc600078e02ff */
[----:B------:R-:W-:Y:S01]  /*b5f0*/  STL.64 [R1+0x30], R4 ;  /* 0x0000300401007387 */ /* 0x000fe20000100a00 */
[----:B------:R-:W-:-:S03]  /*b600*/  IMAD R28, R0, 0x38a, RZ ;  /* 0x0000038a001c7824 */ /* 0x000fc600078e02ff */
[----:B------:R-:W-:Y:S01]  /*b610*/  STL.64 [R1+0x28], R20 ;  /* 0x0000281401007387 */ /* 0x000fe20000100a00 */
[----:B------:R-:W-:-:S03]  /*b620*/  IADD3 R6, P6, R6, R2, RZ ;  /* 0x0000000206067210 */ /* 0x000fc60007fde0ff */
[----:B------:R2:W-:Y:S01]  /*b630*/  STL.64 [R1+0x590], R8 ;  /* 0x0005900801007387 */ /* 0x0005e20000100a00 */
[----:B------:R-:W-:Y:S02]  /*b640*/  LEA.HI.X.SX32 R15, R12, R3, 0x1, P0 ;  /* 0x000000030c0f7211 */ /* 0x000fe400000f0eff */
[----:B-1----:R-:W-:Y:S01]  /*b650*/  IADD3 R10, P4, R28, R2, RZ ;  /* 0x000000021c0a7210 */ /* 0x002fe20007f9e0ff */
[C---:B------:R-:W-:Y:S02]  /*b660*/  IMAD R28, R0.reuse, 0x38c, RZ ;  /* 0x0000038c001c7824 */ /* 0x040fe400078e02ff */
[C---:B--2---:R-:W-:Y:S01]  /*b670*/  IMAD R8, R0.reuse, 0x1c3, RZ ;  /* 0x000001c300087824 */ /* 0x044fe200078e02ff */
[----:B------:R1:W-:Y:S01]  /*b680*/  STL.64 [R1+0x658], R14 ;  /* 0x0006580e01007387 */ /* 0x0003e20000100a00 */
[----:B------:R-:W-:-:S03]  /*b690*/  IMAD R9, R0, 0x398, RZ ;  /* 0x0000039800097824 */ /* 0x000fc600078e02ff */
[-C--:B------:R-:W-:Y:S01]  /*b6a0*/  LEA.HI.X.SX32 R7, R8, R3.reuse, 0x1, P6 ;  /* 0x0000000308077211 */ /* 0x080fe200030f0eff */
[----:B------:R-:W-:Y:S01]  /*b6b0*/  IMAD R16, R0, 0x38e, RZ ;  /* 0x0000038e00107824 */ /* 0x000fe200078e02ff */
[-C--:B------:R-:W-:Y:S01]  /*b6c0*/  IADD3 R4, P3, R28, R2.reuse, RZ ;  /* 0x000000021c047210 */ /* 0x080fe20007f7e0ff */
[C---:B------:R-:W-:Y:S02]  /*b6d0*/  IMAD R28, R0.reuse, 0x396, RZ ;  /* 0x00000396001c7824 */ /* 0x040fe400078e02ff */
[----:B------:R2:W-:Y:S01]  /*b6e0*/  STL.64 [R1+0x20], R6 ;  /* 0x0000200601007387 */ /* 0x0005e20000100a00 */
[----:B------:R-:W-:Y:S02]  /*b6f0*/  LEA.HI.X.SX32 R5, R19, R3, 0x1, P3 ;  /* 0x0000000313057211 */ /* 0x000fe400018f0eff */
[-C--:B-1----:R-:W-:Y:S01]  /*b700*/  IADD3 R14, P0, R9, R2.reuse, RZ ;  /* 0x00000002090e7210 */ /* 0x082fe20007f1e0ff */
[----:B------:R-:W-:Y:S01]  /*b710*/  IMAD R9, R0, 0x1c4, RZ ;  /* 0x000001c400097824 */ /* 0x000fe200078e02ff */
[----:B------:R-:W-:Y:S01]  /*b720*/  IADD3 R20, P2, R16, R2, RZ ;  /* 0x0000000210147210 */ /* 0x000fe20007f5e0ff */
[----:B------:R-:W-:-:S02]  /*b730*/  IMAD R19, R0, 0x1cb, RZ ;  /* 0x000001cb00137824 */ /* 0x000fc400078e02ff */
[----:B--2---:R-:W-:Y:S01]  /*b740*/  IMAD R7, R0, 0x1c5, RZ ;  /* 0x000001c500077824 */ /* 0x004fe200078e02ff */
[----:B------:R-:W-:-:S04]  /*b750*/  IADD3 R16, P1, R28, R2, RZ ;  /* 0x000000021c107210 */ /* 0x000fc80007f3e0ff */
[-C--:B------:R-:W-:Y:S01]  /*b760*/  LEA.HI.X.SX32 R11, R7, R3.reuse, 0x1, P4 ;  /* 0x00000003070b7211 */ /* 0x080fe200020f0eff */
[C---:B------:R-:W-:Y:S01]  /*b770*/  IMAD R7, R0.reuse, 0x1c7, RZ ;  /* 0x000001c700077824 */ /* 0x040fe200078e02ff */
[-C--:B------:R-:W-:Y:S02]  /*b780*/  LEA.HI.X.SX32 R25, R9, R3.reuse, 0x1, P5 ;  /* 0x0000000309197211 */ /* 0x080fe400028f0eff */
[-C--:B------:R-:W-:Y:S01]  /*b790*/  LEA.HI.X.SX32 R17, R19, R3.reuse, 0x1, P1 ;  /* 0x0000000313117211 */ /* 0x080fe200008f0eff */
[----:B------:R-:W-:Y:S01]  /*b7a0*/  STL.64 [R1+0x10], R10 ;  /* 0x0000100a01007387 */ /* 0x000fe20000100a00 */
[-C--:B------:R-:W-:Y:S01]  /*b7b0*/  LEA.HI.X.SX32 R21, R7, R3.reuse, 0x1, P2 ;  /* 0x0000000307157211 */ /* 0x080fe200010f0eff */
[----:B------:R-:W-:Y:S01]  /*b7c0*/  IMAD R12, R0, 0x3ac, RZ ;  /* 0x000003ac000c7824 */ /* 0x000fe200078e02ff */
[----:B------:R-:W-:Y:S01]  /*b7d0*/  LEA.HI.X.SX32 R15, R18, R3, 0x1, P0 ;  /* 0x00000003120f7211 */ /* 0x000fe200000f0eff */
[----:B------:R-:W-:Y:S01]  /*b7e0*/  STL.64 [R1+0x18], R24 ;  /* 0x0000181801007387 */ /* 0x000fe20000100a00 */
[----:B------:R-:W-:-:S03]  /*b7f0*/  IMAD R28, R0, 0x39a, RZ ;  /* 0x0000039a001c7824 */ /* 0x000fc600078e02ff */
[----:B------:R-:W-:Y:S01]  /*b800*/  STL.64 [R1+0x598], R4 ;  /* 0x0005980401007387 */ /* 0x000fe20000100a00 */
[----:B------:R-:W-:-:S03]  /*b810*/  IMAD R19, R0, 0x1cd, RZ ;  /* 0x000001cd00137824 */ /* 0x000fc600078e02ff */
[----:B------:R-:W-:Y:S01]  /*b820*/  STL.64 [R1+0x8], R16 ;  /* 0x0000081001007387 */ /* 0x000fe20000100a00 */
[----:B------:R-:W-:-:S03]  /*b830*/  IADD3 R28, P6, R28, R2, RZ ;  /* 0x000000021c1c7210 */ /* 0x000fc60007fde0ff */
[----:B------:R-:W-:Y:S01]  /*b840*/  STL.64 [R1+0x660], R20 ;  /* 0x0006601401007387 */ /* 0x000fe20000100a00 */
[----:B------:R-:W-:-:S03]  /*b850*/  IMAD R8, R0, 0x39c, RZ ;  /* 0x0000039c00087824 */ /* 0x000fc600078e02ff */
[----:B------:R1:W-:Y:S01]  /*b860*/  STL.64 [R1], R14 ;  /* 0x0000000e01007387 */ /* 0x0003e20000100a00 */
[C---:B------:R-:W-:Y:S01]  /*b870*/  IMAD R6, R0.reuse, 0x39e, RZ ;  /* 0x0000039e00067824 */ /* 0x040fe200078e02ff */
[----:B------:R-:W-:Y:S01]  /*b880*/  LEA.HI.X.SX32 R29, R19, R3, 0x1, P6 ;  /* 0x00000003131d7211 */ /* 0x000fe200030f0eff */
[----:B------:R-:W-:Y:S01]  /*b890*/  IMAD R18, R0, 0x1ce, RZ ;  /* 0x000001ce00127824 */ /* 0x000fe200078e02ff */
[-C--:B------:R-:W-:Y:S02]  /*b8a0*/  IADD3 R8, P5, R8, R2.reuse, RZ ;  /* 0x0000000208087210 */ /* 0x080fe40007fbe0ff */
[-C--:B-1----:R-:W-:Y:S01]  /*b8b0*/  IADD3 R14, P0, R12, R2.reuse, RZ ;  /* 0x000000020c0e7210 */ /* 0x082fe20007f1e0ff */
[----:B------:R-:W-:Y:S01]  /*b8c0*/  IMAD R12, R0, 0x3ae, RZ ;  /* 0x000003ae000c7824 */ /* 0x000fe200078e02ff */
[----:B------:R-:W-:-:S04]  /*b8d0*/  IADD3 R10, P4, R6, R2, RZ ;  /* 0x00000002060a7210 */ /* 0x000fc80007f9e0ff */
[-C--:B------:R-:W-:Y:S01]  /*b8e0*/  IADD3 R24, P6, R12, R2.reuse, RZ ;  /* 0x000000020c187210 */ /* 0x080fe20007fde0ff */
[----:B------:R-:W-:Y:S01]  /*b8f0*/  IMAD R12, R0, 0x1cf, RZ ;  /* 0x000001cf000c7824 */ /* 0x000fe200078e02ff */
[-C--:B------:R-:W-:Y:S01]  /*b900*/  LEA.HI.X.SX32 R9, R18, R3.reuse, 0x1, P5 ;  /* 0x0000000312097211 */ /* 0x080fe200028f0eff */
[C---:B------:R-:W-:Y:S02]  /*b910*/  IMAD R4, R0.reuse, 0x3a6, RZ ;  /* 0x000003a600047824 */ /* 0x040fe400078e02ff */
[----:B------:R-:W-:Y:S01]  /*b920*/  IMAD R6, R0, 0x3a8, RZ ;  /* 0x000003a800067824 */ /* 0x000fe200078e02ff */
[----:B------:R-:W-:Y:S01]  /*b930*/  LEA.HI.X.SX32 R11, R12, R3, 0x1, P4 ;  /* 0x000000030c0b7211 */ /* 0x000fe200020f0eff */
[C---:B------:R-:W-:Y:S01]  /*b940*/  IMAD R16, R0.reuse, 0x3aa, RZ ;  /* 0x000003aa00107824 */ /* 0x040fe200078e02ff */
[----:B------:R-:W-:Y:S01]  /*b950*/  STL.64 [R1+0x38c8], R28 ;  /* 0x0038c81c01007387 */ /* 0x000fe20000100a00 */
[----:B------:R-:W-:Y:S01]  /*b960*/  IMAD R18, R0, 0x1d3, RZ ;  /* 0x000001d300127824 */ /* 0x000fe200078e02ff */
[-C--:B------:R-:W-:Y:S01]  /*b970*/  IADD3 R4, P3, R4, R2.reuse, RZ ;  /* 0x0000000204047210 */ /* 0x080fe20007f7e0ff */
[----:B------:R-:W-:Y:S01]  /*b980*/  IMAD R12, R0, 0x1d4, RZ ;  /* 0x000001d4000c7824 */ /* 0x000fe200078e02ff */
[----:B------:R-:W-:Y:S01]  /*b990*/  STL.64 [R1+0x5a0], R8 ;  /* 0x0005a00801007387 */ /* 0x000fe20000100a00 */
[----:B------:R-:W-:-:S03]  /*b9a0*/  IADD3 R6, P2, R6, R2, RZ ;  /* 0x0000000206067210 */ /* 0x000fc60007f5e0ff */
[----:B------:R1:W-:Y:S01]  /*b9b0*/  STL.64 [R1+0x668], R10 ;  /* 0x0006680a01007387 */ /* 0x0003e20000100a00 */
[----:B------:R-:W-:Y:S02]  /*b9c0*/  IADD3 R16, P1, R16, R2, RZ ;  /* 0x0000000210107210 */ /* 0x000fe40007f3e0ff */
[-C--:B------:R-:W-:Y:S02]  /*b9d0*/  LEA.HI.X.SX32 R5, R18, R3.reuse, 0x1, P3 ;  /* 0x0000000312057211 */ /* 0x080fe400018f0eff */
[-C--:B------:R-:W-:Y:S01]  /*b9e0*/  LEA.HI.X.SX32 R7, R12, R3.reuse, 0x1, P2 ;  /* 0x000000030c077211 */ /* 0x080fe200010f0eff */
[C---:B-1----:R-:W-:Y:S02]  /*b9f0*/  IMAD R11, R0.reuse, 0x1d5, RZ ;  /* 0x000001d5000b7824 */ /* 0x042fe400078e02ff */
[----:B------:R-:W-:Y:S03]  /*ba00*/  STL.64 [R1+0x39c0], R4 ;  /* 0x0039c00401007387 */ /* 0x000fe60000100a00 */
[----:B------:R-:W-:Y:S01]  /*ba10*/  LEA.HI.X.SX32 R17, R11, R3, 0x1, P1 ;  /* 0x000000030b117211 */ /* 0x000fe200008f0eff */
[----:B------:R-:W-:Y:S04]  /*ba20*/  STL.64 [R1+0x3928], R6 ;  /* 0x0039280601007387 */ /* 0x000fe80000100a00 */
[----:B------:R1:W-:Y:S04]  /*ba30*/  STL.64 [R1+0x4a0], R16 ;  /* 0x0004a01001007387 */ /* 0x0003e80000100a00 */
[----:B-1----:R-:W2:Y:S01]  /*ba40*/  LDL.LU R17, [R1+0x3b90] ;  /* 0x003b900001117983 */ /* 0x002ea20000300800 */
[----:B------:R-:W-:-:S05]  /*ba50*/  IMAD R9, R0, 0x3bc, RZ ;  /* 0x000003bc00097824 */ /* 0x000fca00078e02ff */
[-C--:B------:R-:W-:Y:S01]  /*ba60*/  IADD3 R20, P2, R9, R2.reuse, RZ ;  /* 0x0000000209147210 */ /* 0x080fe20007f5e0ff */
[C---:B------:R-:W-:Y:S02]  /*ba70*/  IMAD R9, R0.reuse, 0x3be, RZ ;  /* 0x000003be00097824 */ /* 0x040fe400078e02ff */
[C---:B------:R-:W-:Y:S01]  /*ba80*/  IMAD R19, R0.reuse, 0x3b6, RZ ;  /* 0x000003b600137824 */ /* 0x040fe200078e02ff */
[-C--:B------:R-:W-:Y:S02]  /*ba90*/  LEA.HI.X.SX32 R15, R13, R3.reuse, 0x1, P0 ;  /* 0x000000030d0f7211 */ /* 0x080fe400000f0eff */
[-C--:B------:R-:W-:Y:S01]  /*baa0*/  IADD3 R28, P1, R9, R2.reuse, RZ ;  /* 0x00000002091c7210 */ /* 0x080fe20007f3e0ff */
[C---:B------:R-:W-:Y:S01]  /*bab0*/  IMAD R9, R0.reuse, 0x1d7, RZ ;  /* 0x000001d700097824 */ /* 0x040fe200078e02ff */
[----:B------:R-:W-:Y:S01]  /*bac0*/  IADD3 R8, P5, R19, R2, RZ ;  /* 0x0000000213087210 */ /* 0x000fe20007fbe0ff */
[C---:B------:R-:W-:Y:S02]  /*bad0*/  IMAD R13, R0.reuse, 0x1db, RZ ;  /* 0x000001db000d7824 */ /* 0x040fe400078e02ff */
[----:B------:R-:W-:Y:S01]  /*bae0*/  IMAD R19, R0, 0x3b8, RZ ;  /* 0x000003b800137824 */ /* 0x000fe200078e02ff */
[----:B------:R-:W-:-:S02]  /*baf0*/  LEA.HI.X.SX32 R25, R9, R3, 0x1, P6 ;  /* 0x0000000309197211 */ /* 0x000fc400030f0eff */
[----:B------:R-:W-:Y:S01]  /*bb00*/  LEA.HI.X.SX32 R9, R13, R3, 0x1, P5 ;  /* 0x000000030d097211 */ /* 0x000fe200028f0eff */
[----:B------:R-:W-:Y:S01]  /*bb10*/  STL.64 [R1+0x5a8], R14 ;  /* 0x0005a80e01007387 */ /* 0x000fe20000100a00 */
[----:B------:R-:W-:Y:S01]  /*bb20*/  IADD3 R10, P4, R19, R2, RZ ;  /* 0x00000002130a7210 */ /* 0x000fe20007f9e0ff */
[C---:B------:R-:W-:Y:S02]  /*bb30*/  IMAD R19, R0.reuse, 0x3ba, RZ ;  /* 0x000003ba00137824 */ /* 0x040fe400078e02ff */
[----:B------:R-:W-:Y:S01]  /*bb40*/  STL.64 [R1+0x39c8], R8 ;  /* 0x0039c80801007387 */ /* 0x000fe20000100a00 */
[----:B------:R-:W-:-:S03]  /*bb50*/  IMAD R11, R0, 0x3ca, RZ ;  /* 0x000003ca000b7824 */ /* 0x000fc600078e02ff */
[----:B------:R1:W-:Y:S01]  /*bb60*/  STL.64 [R1+0x670], R24 ;  /* 0x0006701801007387 */ /* 0x0003e20000100a00 */
[----:B------:R-:W-:Y:S01]  /*bb70*/  IMAD R16, R0, 0x1dd, RZ ;  /* 0x000001dd00107824 */ /* 0x000fe200078e02ff */
[-C--:B------:R-:W-:Y:S02]  /*bb80*/  IADD3 R18, P3, R19, R2.reuse, RZ ;  /* 0x0000000213127210 */ /* 0x080fe40007f7e0ff */
[----:B------:R-:W-:Y:S02]  /*bb90*/  IADD3 R22, P5, R11, R2, RZ ;  /* 0x000000020b167210 */ /* 0x000fe40007fbe0ff */
[-C--:B------:R-:W-:Y:S01]  /*bba0*/  LEA.HI.X.SX32 R19, R16, R3.reuse, 0x1, P3 ;  /* 0x0000000310137211 */ /* 0x080fe200018f0eff */
[----:B-1----:R-:W-:Y:S02]  /*bbb0*/  IMAD R24, R0, 0x1dc, RZ ;  /* 0x000001dc00187824 */ /* 0x002fe400078e02ff */
[----:B------:R-:W-:Y:S03]  /*bbc0*/  STL [R1+0x4b0], R22 ;  /* 0x0004b01601007387 */ /* 0x000fe60000100800 */
[----:B------:R-:W-:-:S05]  /*bbd0*/  LEA.HI.X.SX32 R11, R24, R3, 0x1, P4 ;  /* 0x00000003180b7211 */ /* 0x000fca00020f0eff */
[----:B------:R-:W-:Y:S04]  /*bbe0*/  STL.64 [R1+0x3930], R10 ;  /* 0x0039300a01007387 */ /* 0x000fe80000100a00 */
[----:B------:R-:W-:Y:S01]  /*bbf0*/  STL.64 [R1+0x4a8], R18 ;  /* 0x0004a81201007387 */ /* 0x000fe20000100a00 */
[----:B--2---:R-:W-:-:S05]  /*bc00*/  LEA.HI.X.SX32 R21, R17, R3, 0x1, P2 ;  /* 0x0000000311157211 */ /* 0x004fca00010f0eff */
[----:B------:R1:W-:Y:S04]  /*bc10*/  STL.64 [R1+0x5b0], R20 ;  /* 0x0005b01401007387 */ /* 0x0003e80000100a00 */
[----:B-1----:R-:W2:Y:S01]  /*bc20*/  LDL.LU R21, [R1+0x3b8c] ;  /* 0x003b8c0001157983 */ /* 0x002ea20000300800 */
[C---:B------:R-:W-:Y:S01]  /*bc30*/  IMAD R13, R0.reuse, 0x3cc, RZ ;  /* 0x000003cc000d7824 */ /* 0x040fe200078e02ff */
[----:B------:R-:W-:Y:S01]  /*bc40*/  MOV R10, R22 ;  /* 0x00000016000a7202 */ /* 0x000fe20000000f00 */
[----:B------:R-:W-:-:S03]  /*bc50*/  IMAD R12, R0, 0x3c6, RZ ;  /* 0x000003c6000c7824 */ /* 0x000fc600078e02ff */
[-C--:B------:R-:W-:Y:S01]  /*bc60*/  IADD3 R22, P4, R13, R2.reuse, RZ ;  /* 0x000000020d167210 */ /* 0x080fe20007f9e0ff */
[C---:B------:R-:W-:Y:S02]  /*bc70*/  IMAD R13, R0.reuse, 0x1df, RZ ;  /* 0x000001df000d7824 */ /* 0x040fe400078e02ff */
[----:B------:R-:W-:Y:S01]  /*bc80*/  IMAD R15, R0, 0x3ce, RZ ;  /* 0x000003ce000f7824 */ /* 0x000fe200078e02ff */
[-C--:B------:R-:W-:Y:S02]  /*bc90*/  IADD3 R12, P0, R12, R2.reuse, RZ ;  /* 0x000000020c0c7210 */ /* 0x080fe40007f1e0ff */
[-C--:B------:R-:W-:Y:S01]  /*bca0*/  LEA.HI.X.SX32 R29, R13, R3.reuse, 0x1, P1 ;  /* 0x000000030d1d7211 */ /* 0x080fe200008f0eff */
[C---:B------:R-:W-:Y:S02]  /*bcb0*/  IMAD R13, R0.reuse, 0x1e3, RZ ;  /* 0x000001e3000d7824 */ /* 0x040fe400078e02ff */
[C---:B------:R-:W-:Y:S01]  /*bcc0*/  IMAD R14, R0.reuse, 0x3c8, RZ ;  /* 0x000003c8000e7824 */ /* 0x040fe200078e02ff */
[-C--:B------:R-:W-:Y:S01]  /*bcd0*/  IADD3 R24, P3, R15, R2.reuse, RZ ;  /* 0x000000020f187210 */ /* 0x080fe20007f7e0ff */
[C---:B------:R-:W-:Y:S01]  /*bce0*/  IMAD R15, R0.reuse, 0x3da, RZ ;  /* 0x000003da000f7824 */ /* 0x040fe200078e02ff */
[----:B------:R-:W-:Y:S01]  /*bcf0*/  LEA.HI.X.SX32 R13, R13, R3, 0x1, P0 ;  /* 0x000000030d0d7211 */ /* 0x000fe200000f0eff */
[----:B------:R-:W-:Y:S01]  /*bd00*/  IMAD R20, R0, 0x1e4, RZ ;  /* 0x000001e400147824 */ /* 0x000fe200078e02ff */
[----:B------:R-:W-:Y:S01]  /*bd10*/  IADD3 R14, P6, R14, R2, RZ ;  /* 0x000000020e0e7210 */ /* 0x000fe20007fde0ff */
[C---:B------:R-:W-:Y:S01]  /*bd20*/  IMAD R17, R0.reuse, 0x3dc, RZ ;  /* 0x000003dc00117824 */ /* 0x040fe200078e02ff */
[----:B------:R1:W-:Y:S01]  /*bd30*/  STL.64 [R1+0x678], R28 ;  /* 0x0006781c01007387 */ /* 0x0003e20000100a00 */
[----:B------:R-:W-:-:S03]  /*bd40*/  IMAD R19, R0, 0x1e5, RZ ;  /* 0x000001e500137824 */ /* 0x000fc600078e02ff */
[----:B------:R3:W-:Y:S01]  /*bd50*/  STL.64 [R1+0x39d0], R12 ;  /* 0x0039d00c01007387 */ /* 0x0007e20000100a00 */
[----:B------:R-:W-:Y:S01]  /*bd60*/  IMAD.MOV.U32 R11, RZ, RZ, R23 ;  /* 0x000000ffff0b7224 */ /* 0x000fe200078e0017 */
[-C--:B-1----:R-:W-:Y:S02]  /*bd70*/  IADD3 R28, P0, R15, R2.reuse, RZ ;  /* 0x000000020f1c7210 */ /* 0x082fe40007f1e0ff */
[-C--:B------:R-:W-:Y:S02]  /*bd80*/  LEA.HI.X.SX32 R15, R20, R3.reuse, 0x1, P6 ;  /* 0x00000003140f7211 */ /* 0x080fe400030f0eff */
[----:B---3--:R-:W-:Y:S01]  /*bd90*/  IADD3 R12, P6, R17, R2, RZ ;  /* 0x00000002110c7210 */ /* 0x008fe20007fde0ff */
[C---:B------:R-:W-:Y:S01]  /*bda0*/  IMAD R17, R0.reuse, 0x3de, RZ ;  /* 0x000003de00117824 */ /* 0x040fe200078e02ff */
[----:B------:R-:W-:Y:S01]  /*bdb0*/  LEA.HI.X.SX32 R11, R19, R3, 0x1, P5 ;  /* 0x00000003130b7211 */ /* 0x000fe200028f0eff */
[----:B------:R-:W-:-:S03]  /*bdc0*/  IMAD R16, R0, 0x3d6, RZ ;  /* 0x000003d600107824 */ /* 0x000fc600078e02ff */
[-C--:B------:R-:W-:Y:S01]  /*bdd0*/  IADD3 R10, P5, R17, R2.reuse, RZ ;  /* 0x00000002110a7210 */ /* 0x080fe20007fbe0ff */
[----:B------:R-:W-:Y:S01]  /*bde0*/  IMAD R17, R0, 0x1e7, RZ ;  /* 0x000001e700117824 */ /* 0x000fe200078e02ff */
[----:B------:R-:W-:Y:S01]  /*bdf0*/  IADD3 R16, P2, R16, R2, RZ ;  /* 0x0000000210107210 */ /* 0x000fe20007f5e0ff */
[----:B------:R-:W-:Y:S03]  /*be00*/  STL.64 [R1+0x3938], R14 ;  /* 0x0039380e01007387 */ /* 0x000fe60000100a00 */
[----:B------:R-:W-:Y:S01]  /*be10*/  LEA.HI.X.SX32 R25, R17, R3, 0x1, P3 ;  /* 0x0000000311197211 */ /* 0x000fe200018f0eff */
[C---:B------:R-:W-:Y:S01]  /*be20*/  IMAD R18, R0.reuse, 0x3d8, RZ ;  /* 0x000003d800127824 */ /* 0x040fe200078e02ff */
[----:B------:R-:W-:Y:S01]  /*be30*/  STL [R1+0x4b4], R11 ;  /* 0x0004b40b01007387 */ /* 0x000fe20000100800 */
[----:B------:R-:W-:-:S03]  /*be40*/  IMAD R19, R0, 0x3ea, RZ ;  /* 0x000003ea00137824 */ /* 0x000fc600078e02ff */
[----:B------:R-:W-:Y:S01]  /*be50*/  IADD3 R18, P1, R18, R2, RZ ;  /* 0x0000000212127210 */ /* 0x000fe20007f3e0ff */
[C---:B------:R-:W-:Y:S02]  /*be60*/  IMAD R20, R0.reuse, 0x3e6, RZ ;  /* 0x000003e600147824 */ /* 0x040fe400078e02ff */
[C---:B------:R-:W-:Y:S01]  /*be70*/  IMAD R26, R0.reuse, 0x3f8, RZ ;  /* 0x000003f8001a7824 */ /* 0x040fe200078e02ff */
[----:B--2---:R-:W-:Y:S01]  /*be80*/  LEA.HI.X.SX32 R23, R21, R3, 0x1, P4 ;  /* 0x0000000315177211 */ /* 0x004fe200020f0eff */
[----:B------:R-:W-:-:S05]  /*be90*/  IMAD R21, R0, 0x1eb, RZ ;  /* 0x000001eb00157824 */ /* 0x000fca00078e02ff */
[----:B------:R-:W-:Y:S01]  /*bea0*/  LEA.HI.X.SX32 R17, R21, R3, 0x1, P2 ;  /* 0x0000000315117211 */ /* 0x000fe200010f0eff */
[----:B------:R1:W-:Y:S01]  /*beb0*/  STL.64 [R1+0x5b8], R22 ;  /* 0x0005b81601007387 */ /* 0x0003e20000100a00 */
[----:B------:R-:W-:-:S03]  /*bec0*/  IMAD R21, R0, 0x3ec, RZ ;  /* 0x000003ec00157824 */ /* 0x000fc600078e02ff */
[----:B------:R-:W-:Y:S04]  /*bed0*/  STL.64 [R1+0x39d8], R16 ;  /* 0x0039d81001007387 */ /* 0x000fe80000100a00 */
[----:B------:R2:W-:Y:S01]  /*bee0*/  STL.64 [R1+0x680], R24 ;  /* 0x0006801801007387 */ /* 0x0005e20000100a00 */
[----:B------:R-:W-:Y:S01]  /*bef0*/  IADD3 R4, P2, R19, R2, RZ ;  /* 0x0000000213047210 */ /* 0x000fe20007f5e0ff */
[C---:B-1----:R-:W-:Y:S02]  /*bf00*/  IMAD R23, R0.reuse, 0x3ee, RZ ;  /* 0x000003ee00177824 */ /* 0x042fe400078e02ff */
[C---:B--2---:R-:W-:Y:S02]  /*bf10*/  IMAD R25, R0.reuse, 0x1ec, RZ ;  /* 0x000001ec00197824 */ /* 0x044fe400078e02ff */
[----:B------:R-:W-:-:S03]  /*bf20*/  IMAD R24, R0, 0x1ed, RZ ;  /* 0x000001ed00187824 */ /* 0x000fc600078e02ff */
[-C--:B------:R-:W-:Y:S02]  /*bf30*/  LEA.HI.X.SX32 R19, R25, R3.reuse, 0x1, P1 ;  /* 0x0000000319137211 */ /* 0x080fe400008f0eff */
[-C--:B------:R-:W-:Y:S01]  /*bf40*/  IADD3 R6, P1, R21, R2.reuse, RZ ;  /* 0x0000000215067210 */ /* 0x080fe20007f3e0ff */
[C---:B------:R-:W-:Y:S02]  /*bf50*/  IMAD R21, R0.reuse, 0x1ef, RZ ;  /* 0x000001ef00157824 */ /* 0x040fe400078e02ff */
[----:B------:R-:W-:Y:S01]  /*bf60*/  IMAD R25, R0, 0x1ee, RZ ;  /* 0x000001ee00197824 */ /* 0x000fe200078e02ff */
[-C--:B------:R-:W-:Y:S02]  /*bf70*/  LEA.HI.X.SX32 R29, R24, R3.reuse, 0x1, P0 ;  /* 0x00000003181d7211 */ /* 0x080fe400000f0eff */
[-C--:B------:R-:W-:Y:S01]  /*bf80*/  LEA.HI.X.SX32 R11, R21, R3.reuse, 0x1, P5 ;  /* 0x00000003150b7211 */ /* 0x080fe200028f0eff */
[----:B------:R-:W-:Y:S01]  /*bf90*/  IMAD R21, R0, 0x1f3, RZ ;  /* 0x000001f300157824 */ /* 0x000fe200078e02ff */
[-C--:B------:R-:W-:Y:S01]  /*bfa0*/  IADD3 R14, P0, R23, R2.reuse, RZ ;  /* 0x00000002170e7210 */ /* 0x080fe20007f1e0ff */
[----:B------:R-:W-:Y:S01]  /*bfb0*/  STL [R1+0x4c0], R4 ;  /* 0x0004c00401007387 */ /* 0x000fe20000100800 */
[-C--:B------:R-:W-:Y:S01]  /*bfc0*/  IADD3 R20, P4, R20, R2.reuse, RZ ;  /* 0x0000000214147210 */ /* 0x080fe20007f9e0ff */
[----:B------:R-:W-:Y:S01]  /*bfd0*/  IMAD R23, R0, 0x3fa, RZ ;  /* 0x000003fa00177824 */ /* 0x000fe200078e02ff */
[----:B------:R-:W-:Y:S01]  /*bfe0*/  LEA.HI.X.SX32 R13, R25, R3, 0x1, P6 ;  /* 0x00000003190d7211 */ /* 0x000fe200030f0eff */
[----:B------:R-:W-:Y:S01]  /*bff0*/  STL.64 [R1+0x3940], R18 ;  /* 0x0039401201007387 */ /* 0x000fe20000100a00 */
[----:B------:R-:W-:-:S02]  /*c000*/  IADD3 R26, P5, R26, R2, RZ ;  /* 0x000000021a1a7210 */ /* 0x000fc40007fbe0ff */
[----:B------:R-:W-:Y:S01]  /*c010*/  LEA.HI.X.SX32 R21, R21, R3, 0x1, P4 ;  /* 0x0000000315157211 */ /* 0x000fe200020f0eff */
[----:B------:R-:W-:Y:S01]  /*c020*/  STL.64 [R1+0x4b8], R28 ;  /* 0x0004b81c01007387 */ /* 0x000fe20000100a00 */
[----:B------:R-:W-:-:S03]  /*c030*/  IADD3 R8, P4, R23, R2, RZ ;  /* 0x0000000217087210 */ /* 0x000fc60007f9e0ff */
[----:B------:R-:W-:Y:S04]  /*c040*/  STL [R1+0x690], R14 ;  /* 0x0006900e01007387 */ /* 0x000fe80000100800 */
[----:B------:R-:W-:Y:S04]  /*c050*/  STL [R1+0x5d0], R6 ;  /* 0x0005d00601007387 */ /* 0x000fe80000100800 */
[----:B------:R-:W-:Y:S04]  /*c060*/  STL.64 [R1+0x5c0], R12 ;  /* 0x0005c00c01007387 */ /* 0x000fe80000100a00 */
[----:B------:R-:W-:Y:S04]  /*c070*/  STL [R1+0x3b88], R26 ;  /* 0x003b881a01007387 */ /* 0x000fe80000100800 */
[----:B------:R-:W-:Y:S04]  /*c080*/  STL.64 [R1+0x688], R10 ;  /* 0x0006880a01007387 */ /* 0x000fe80000100a00 */
[----:B------:R1:W-:Y:S04]  /*c090*/  STL.64 [R1+0x39e0], R20 ;  /* 0x0039e01401007387 */ /* 0x0003e80000100a00 */
[----:B-1----:R-:W2:Y:S04]  /*c0a0*/  LDL.LU R20, [R1+0x6a4] ;  /* 0x0006a40001147983 */ /* 0x002ea80000300800 */
[----:B------:R-:W-:Y:S04]  /*c0b0*/  STL [R1+0x4c8], R8 ;  /* 0x0004c80801007387 */ /* 0x000fe80000100800 */
[----:B------:R-:W2:Y:S04]  /*c0c0*/  LDL.LU R21, [R1+0x6a0] ;  /* 0x0006a00001157983 */ /* 0x000ea80000300800 */
[----:B--2---:R1:W-:Y:S04]  /*c0d0*/  STL.64 [R1+0x3b78], R20 ;  /* 0x003b781401007387 */ /* 0x0043e80000100a00 */
[----:B-1----:R-:W2:Y:S01]  /*c0e0*/  LDL.64 R20, [R1+0x690] ;  /* 0x0006900001147983 */ /* 0x002ea20000100a00 */
[----:B------:R-:W-:-:S02]  /*c0f0*/  IMAD R22, R0, 0x3e8, RZ ;  /* 0x000003e800167824 */ /* 0x000fc400078e02ff */
[----:B------:R-:W-:-:S03]  /*c100*/  IMAD R29, R0, 0x1f4, RZ ;  /* 0x000001f4001d7824 */ /* 0x000fc600078e02ff */
[-C--:B------:R-:W-:Y:S01]  /*c110*/  IADD3 R22, P3, R22, R2.reuse, RZ ;  /* 0x0000000216167210 */ /* 0x080fe20007f7e0ff */
[C---:B------:R-:W-:Y:S02]  /*c120*/  IMAD R25, R0.reuse, 0x3fc, RZ ;  /* 0x000003fc00197824 */ /* 0x040fe400078e02ff */
[----:B------:R-:W-:Y:S01]  /*c130*/  IMAD R27, R0, 0x1f5, RZ ;  /* 0x000001f5001b7824 */ /* 0x000fe200078e02ff */
[----:B------:R-:W-:Y:S02]  /*c140*/  LEA.HI.X.SX32 R23, R29, R3, 0x1, P3 ;  /* 0x000000031d177211 */ /* 0x000fe400018f0eff */
[----:B------:R-:W-:Y:S01]  /*c150*/  IADD3 R26, P3, R25, R2, RZ ;  /* 0x00000002191a7210 */ /* 0x000fe20007f7e0ff */
[----:B--2---:R1:W-:Y:S02]  /*c160*/  STL [R1+0x3b80], R20 ;  /* 0x003b801401007387 */ /* 0x0043e40000100800 */
[----:B-1----:R-:W-:-:S05]  /*c170*/  MOV R20, R6 ;  /* 0x0000000600147202 */ /* 0x002fca0000000f00 */
[----:B------:R1:W-:Y:S04]  /*c180*/  STL [R1+0x3b84], R20 ;  /* 0x003b841401007387 */ /* 0x0003e80000100800 */
[----:B------:R-:W2:Y:S04]  /*c190*/  LDL.LU R18, [R1+0x69c] ;  /* 0x00069c0001127983 */ /* 0x000ea80000300800 */
[----:B------:R-:W3:Y:S04]  /*c1a0*/  LDL.LU R16, [R1+0x698] ;  /* 0x0006980001107983 */ /* 0x000ee80000300800 */
[----:B------:R-:W4:Y:S04]  /*c1b0*/  LDL.LU R14, [R1+0x71c] ;  /* 0x00071c00010e7983 */ /* 0x000f280000300800 */
[----:B------:R-:W2:Y:S04]  /*c1c0*/  LDL.LU R15, [R1+0x720] ;  /* 0x00072000010f7983 */ /* 0x000ea80000300800 */
[----:B------:R-:W2:Y:S04]  /*c1d0*/  LDL.LU R12, [R1+0x76c] ;  /* 0x00076c00010c7983 */ /* 0x000ea80000300800 */
[----:B------:R-:W2:Y:S01]  /*c1e0*/  LDL.LU R13, [R1+0x70c] ;  /* 0x00070c00010d7983 */ /* 0x000ea20000300800 */
[----:B------:R-:W-:-:S03]  /*c1f0*/  MOV R21, R7 ;  /* 0x0000000700157202 */ /* 0x000fc60000000f00 */
[----:B------:R-:W2:Y:S01]  /*c200*/  LDL.LU R10, [R1+0x7a4] ;  /* 0x0007a400010a7983 */ /* 0x000ea20000300800 */
[----:B-1----:R-:W-:-:S03]  /*c210*/  MOV R20, R4 ;  /* 0x0000000400147202 */ /* 0x002fc60000000f00 */
[----:B------:R-:W2:Y:S01]  /*c220*/  LDL.LU R11, [R1+0x728] ;  /* 0x00072800010b7983 */ /* 0x000ea20000300800 */
[----:B------:R-:W-:-:S03]  /*c230*/  MOV R21, R5 ;  /* 0x0000000500157202 */ /* 0x000fc60000000f00 */
[----:B------:R-:W2:Y:S04]  /*c240*/  LDL.LU R8, [R1+0x718] ;  /* 0x0007180001087983 */ /* 0x000ea80000300800 */
[----:B------:R-:W2:Y:S01]  /*c250*/  LDL.LU R9, [R1+0x6f0] ;  /* 0x0006f00001097983 */ /* 0x000ea20000300800 */
[----:B------:R-:W-:-:S03]  /*c260*/  LEA.HI.X.SX32 R21, R27, R3, 0x1, P2 ;  /* 0x000000031b157211 */ /* 0x000fc600010f0eff */
[----:B------:R-:W2:Y:S04]  /*c270*/  LDL.LU.64 R6, [R1+0x498] ;  /* 0x0004980001067983 */ /* 0x000ea80000300a00 */
[----:B------:R-:W3:Y:S04]  /*c280*/  LDL.LU.64 R4, [R1+0x490] ;  /* 0x0004900001047983 */ /* 0x000ee80000300a00 */
[----:B------:R-:W3:Y:S04]  /*c290*/  LDL.LU.64 R28, [R1+0x488] ;  /* 0x00048800011c7983 */ /* 0x000ee80000300a00 */
[----:B------:R1:W-:Y:S04]  /*c2a0*/  STL.64 [R1+0x3948], R22 ;  /* 0x0039481601007387 */ /* 0x0003e80000100a00 */
[----:B-1----:R-:W3:Y:S04]  /*c2b0*/  LDL.LU R22, [R1+0x6ac] ;  /* 0x0006ac0001167983 */ /* 0x002ee80000300800 */
[----:B------:R-:W3:Y:S04]  /*c2c0*/  LDL.LU R23, [R1+0x6a8] ;  /* 0x0006a80001177983 */ /* 0x000ee80000300800 */
[----:B------:R1:W-:Y:S04]  /*c2d0*/  STL [R1+0x5c8], R26 ;  /* 0x0005c81a01007387 */ /* 0x0003e80000100800 */
[----:B-1----:R-:W3:Y:S04]  /*c2e0*/  LDL.LU R26, [R1+0x3b88] ;  /* 0x003b8800011a7983 */ /* 0x002ee80000300800 */
[----:B------:R1:W-:Y:S04]  /*c2f0*/  STL [R1+0x4c4], R21 ;  /* 0x0004c41501007387 */ /* 0x0003e80000100800 */
[----:B------:R0:W3:Y:S01]  /*c300*/  LDL.LU R20, [R1+0x3b84] ;  /* 0x003b840001147983 */ /* 0x0000e20000300800 */
[----:B------:R-:W-:-:S05]  /*c310*/  IMAD R19, R0, 0x1f6, RZ ;  /* 0x000001f600137824 */ /* 0x000fca00078e02ff */
[----:B-1----:R-:W-:-:S05]  /*c320*/  LEA.HI.X.SX32 R21, R19, R3, 0x1, P1 ;  /* 0x0000000313157211 */ /* 0x002fca00008f0eff */
[----:B------:R1:W-:Y:S01]  /*c330*/  STL [R1+0x5d4], R21 ;  /* 0x0005d41501007387 */ /* 0x0003e20000100800 */
[C---:B------:R-:W-:Y:S02]  /*c340*/  IMAD R24, R0.reuse, 0x3f6, RZ ;  /* 0x000003f600187824 */ /* 0x040fe400078e02ff */
[----:B------:R-:W-:Y:S01]  /*c350*/  IMAD R25, R0, 0x1f7, RZ ;  /* 0x000001f700197824 */ /* 0x000fe200078e02ff */
[----:B------:R-:W0:Y:S04]  /*c360*/  S2R R17, SR_TID.X ;  /* 0x0000000000117919 */ /* 0x000e280000002100 */
[----:B--2---:R2:W4:Y:S04]  /*c370*/  LDG.E.U16 R7, [R6.64] ;  /* 0x0000000406077981 */ /* 0x004528000c1e1500 */
[----:B---3--:R3:W3:Y:S01]  /*c380*/  LDL.LU R20, [R1+0x3b80] ;  /* 0x003b800001147983 */ /* 0x0086e20000300800 */
[----:B------:R-:W-:-:S02]  /*c390*/  MOV R19, c[0x0][0x198] ;  /* 0x0000660000137a02 */ /* 0x000fc40000000f00 */
[----:B------:R-:W-:Y:S01]  /*c3a0*/  IADD3 R24, P6, R24, R2, RZ ;  /* 0x0000000218187210 */ /* 0x000fe20007fde0ff */
[----:B------:R-:W-:Y:S01]  /*c3b0*/  IMAD R2, R0, 0x1fb, RZ ;  /* 0x000001fb00027824 */ /* 0x000fe200078e02ff */
[-C--:B-1----:R-:W-:Y:S01]  /*c3c0*/  LEA.HI.X.SX32 R21, R25, R3.reuse, 0x1, P0 ;  /* 0x0000000319157211 */ /* 0x082fe200000f0eff */
[----:B------:R-:W-:Y:S01]  /*c3d0*/  IMAD R19, R19, 0x1fc, RZ ;  /* 0x000001fc13137824 */ /* 0x000fe200078e02ff */
[----:B0-----:R-:W-:Y:S01]  /*c3e0*/  LOP3.LUT R17, R17, 0x7f, RZ, 0xc0, !PT ;  /* 0x0000007f11117812 */ /* 0x001fe200078ec0ff */
[----:B--2---:R0:W2:Y:S01]  /*c3f0*/  LDG.E.U16 R6, [R4.64] ;  /* 0x0000000404067981 */ /* 0x0040a2000c1e1500 */
[-C--:B------:R-:W-:Y:S02]  /*c400*/  LEA.HI.X.SX32 R25, R2, R3.reuse, 0x1, P6 ;  /* 0x0000000302197211 */ /* 0x080fe400030f0eff */
[----:B------:R-:W-:Y:S01]  /*c410*/  LEA.HI.X.SX32 R27, R19, R3, 0x1, P5 ;  /* 0x00000003131b7211 */ /* 0x000fe200028f0eff */
[----:B------:R3:W-:Y:S01]  /*c420*/  STL [R1+0x694], R21 ;  /* 0x0006941501007387 */ /* 0x0007e20000100800 */
[----:B------:R-:W-:-:S04]  /*c430*/  SHF.L.U32 R17, R17, 0x1, RZ ;  /* 0x0000000111117819 */ /* 0x000fc800000006ff */
[----:B------:R-:W-:Y:S02]  /*c440*/  LOP3.LUT R19, R17, 0x20, RZ, 0x3c, !PT ;  /* 0x0000002011137812 */ /* 0x000fe400078e3cff */
[----:B------:R-:W1:Y:S04]  /*c450*/  S2R R17, SR_TID.X ;  /* 0x0000000000117919 */ /* 0x000e680000002100 */
[----:B---3--:R-:W3:Y:S04]  /*c460*/  LDL.LU.64 R20, [R1+0x3b78] ;  /* 0x003b780001147983 */ /* 0x008ee80000300a00 */
[----:B------:R0:W-:Y:S04]  /*c470*/  STL.64 [R1+0x39e8], R24 ;  /* 0x0039e81801007387 */ /* 0x0001e80000100a00 */
[----:B0-----:R0:W2:Y:S04]  /*c480*/  LDL.64 R24, [R1+0x5c8] ;  /* 0x0005c80001187983 */ /* 0x0010a80000100a00 */
[----:B------:R0:W-:Y:S04]  /*c490*/  STL.64 [R1+0x3950], R26 ;  /* 0x0039501a01007387 */ /* 0x0001e80000100a00 */
[----:B0-----:R0:W4:Y:S01]  /*c4a0*/  LDL.64 R26, [R1+0x4c8] ;  /* 0x0004c800011a7983 */ /* 0x0011220000100a00 */
[----:B-1----:R-:W-:Y:S01]  /*c4b0*/  LOP3.LUT R17, R17, 0x7f, RZ, 0xc0, !PT ;  /* 0x0000007f11117812 */ /* 0x002fe200078ec0ff */
[----:B------:R-:W-:-:S03]  /*c4c0*/  IMAD R0, R0, 0x1fd, RZ ;  /* 0x000001fd00007824 */ /* 0x000fc600078e02ff */
[----:B------:R-:W-:Y:S01]  /*c4d0*/  SHF.L.U32 R17, R17, 0x1, RZ ;  /* 0x0000000111117819 */ /* 0x000fe200000006ff */
[----:B------:R-:W-:Y:S04]  /*c4e0*/  STS.U16 [R19+0xd200], R22 ;  /* 0x00d2001613007388 */ /* 0x000fe80000000400 */
[----:B------:R-:W-:Y:S04]  /*c4f0*/  STS.U16 [R19+0xda00], R23 ;  /* 0x00da001713007388 */ /* 0x000fe80000000400 */
[----:B---3--:R-:W-:Y:S04]  /*c500*/  STS.U16 [R19+0xe200], R20 ;  /* 0x00e2001413007388 */ /* 0x008fe80000000400 */
[----:B------:R-:W-:Y:S04]  /*c510*/  STS.U16 [R19+0xea00], R21 ;  /* 0x00ea001513007388 */ /* 0x000fe80000000400 */
[----:B------:R-:W-:Y:S01]  /*c520*/  STS.U16 [R19+0xf200], R18 ;  /* 0x00f2001213007388 */ /* 0x000fe20000000400 */
[----:B--2---:R-:W-:-:S03]  /*c530*/  MOV R25, c[0x0][0x198] ;  /* 0x0000660000197a02 */ /* 0x004fc60000000f00 */
[----:B------:R-:W-:Y:S02]  /*c540*/  STS.U16 [R19+0xfa00], R16 ;  /* 0x00fa001013007388 */ /* 0x000fe40000000400 */
[----:B------:R-:W-:Y:S01]  /*c550*/  IMAD R25, R25, 0x1fe, RZ ;  /* 0x000001fe19197824 */ /* 0x000fe200078e02ff */
[-C--:B----4-:R-:W-:Y:S02]  /*c560*/  LEA.HI.X.SX32 R27, R0, R3.reuse, 0x1, P4 ;  /* 0x00000003001b7211 */ /* 0x090fe400020f0eff */
[----:B------:R-:W-:Y:S02]  /*c570*/  LOP3.LUT R0, R17, 0x30, RZ, 0x3c, !PT ;  /* 0x0000003011007812 */ /* 0x000fe400078e3cff */
[----:B------:R-:W-:-:S03]  /*c580*/  LEA.HI.X.SX32 R25, R25, R3, 0x1, P3 ;  /* 0x0000000319197211 */ /* 0x000fc600018f0eff */
[----:B------:R-:W-:Y:S04]  /*c590*/  STS.U16 [R0+0x300], R14 ;  /* 0x0003000e00007388 */ /* 0x000fe80000000400 */
[----:B------:R-:W-:Y:S04]  /*c5a0*/  STS.U16 [R0+0xb00], R15 ;  /* 0x000b000f00007388 */ /* 0x000fe80000000400 */
[----:B------:R-:W-:Y:S04]  /*c5b0*/  STS.U16 [R0+0x1300], R12 ;  /* 0x0013000c00007388 */ /* 0x000fe80000000400 */
[----:B------:R-:W-:Y:S04]  /*c5c0*/  STS.U16 [R0+0x1b00], R13 ;  /* 0x001b000d00007388 */ /* 0x000fe80000000400 */
[----:B------:R-:W-:Y:S04]  /*c5d0*/  STS.U16 [R0+0x2300], R10 ;  /* 0x0023000a00007388 */ /* 0x000fe80000000400 */
[----:B------:R-:W-:Y:S04]  /*c5e0*/  STS.U16 [R0+0x2b00], R11 ;  /* 0x002b000b00007388 */ /* 0x000fe80000000400 */
[----:B------:R-:W-:Y:S04]  /*c5f0*/  STL [R1+0x4cc], R27 ;  /* 0x0004cc1b01007387 */ /* 0x000fe80000100800 */
[----:B------:R-:W-:Y:S04]  /*c600*/  STS.U16 [R0+0x3300], R8 ;  /* 0x0033000800007388 */ /* 0x000fe80000000400 */
[----:B------:R-:W-:Y:S04]  /*c610*/  STL [R1+0x5cc], R25 ;  /* 0x0005cc1901007387 */ /* 0x000fe80000100800 */
[----:B------:R1:W-:Y:S04]  /*c620*/  STS.U16 [R0+0x3b00], R9 ;  /* 0x003b000900007388 */ /* 0x0003e80000000400 */
[----:B------:R-:W2:Y:S04]  /*c630*/  LDL.LU.64 R4, [R1+0x480] ;  /* 0x0004800001047983 */ /* 0x000ea80000300a00 */
[----:B-1----:R1:W3:Y:S04]  /*c640*/  LDG.E.U16 R0, [R28.64] ;  /* 0x000000041c007981 */ /* 0x0022e8000c1e1500 */
[----:B-1----:R-:W4:Y:S04]  /*c650*/  LDL.LU.64 R28, [R1+0x478] ;  /* 0x00047800011c7983 */ /* 0x002f280000300a00 */
[----:B------:R-:W3:Y:S04]  /*c660*/  LDL.LU.64 R2, [R1+0x3f8] ;  /* 0x0003f80001027983 */ /* 0x000ee80000300a00 */
[----:B--2---:R-:W2:Y:S04]  /*c670*/  LDG.E.U16 R5, [R4.64] ;  /* 0x0000000404057981 */ /* 0x004ea8000c1e1500 */
[----:B---3--:R1:W-:Y:S04]  /*c680*/  STL.64 [R1+0x3b00], R2 ;  /* 0x003b000201007387 */ /* 0x0083e80000100a00 */
[----:B-1----:R-:W3:Y:S04]  /*c690*/  LDL.LU.64 R2, [R1+0x400] ;  /* 0x0004000001027983 */ /* 0x002ee80000300a00 */
        /* <DEDUP_REMOVED lines=23> */
[----:B------:R-:W-:Y:S04]  /*c810*/  STL [R1+0x498], R7 ;  /* 0x0004980701007387 */ /* 0x000fe80000100800 */
[----:B-1----:R-:W3:Y:S04]  /*c820*/  LDL.LU.64 R2, [R1+0x460] ;  /* 0x0004600001027983 */ /* 0x002ee80000300a00 */
[----:B------:R-:W-:Y:S04]  /*c830*/  STL [R1+0x490], R6 ;  /* 0x0004900601007387 */ /* 0x000fe80000100800 */
[----:B---3--:R1:W-:Y:S04]  /*c840*/  STL.64 [R1+0x3b68], R2 ;  /* 0x003b680201007387 */ /* 0x0083e80000100a00 */
[----:B------:R4:W-:Y:S04]  /*c850*/  STL [R1+0x488], R0 ;  /* 0x0004880001007387 */ /* 0x0009e80000100800 */
[----:B-1----:R-:W3:Y:S04]  /*c860*/  LDL.LU.64 R2, [R1+0x468] ;  /* 0x0004680001027983 */ /* 0x002ee80000300a00 */
[----:B----4-:R1:W4:Y:S04]  /*c870*/  LDG.E.U16 R0, [R28.64] ;  /* 0x000000041c007981 */ /* 0x010328000c1e1500 */
[----:B---3--:R3:W-:Y:S04]  /*c880*/  STL.64 [R1+0x3b70], R2 ;  /* 0x003b700201007387 */ /* 0x0087e80000100a00 */
[----:B---3--:R-:W3:Y:S04]  /*c890*/  LDL.LU.64 R2, [R1+0x470] ;  /* 0x0004700001027983 */ /* 0x008ee80000300a00 */
[----:B------:R-:W3:Y:S04]  /*c8a0*/  LDL.LU.64 R26, [R1+0x3f0] ;  /* 0x0003f000011a7983 */ /* 0x000ee80000300a00 */
        /* <DEDUP_REMOVED lines=10> */
[----:B--2---:R2:W-:Y:S04]  /*c950*/  STL [R1+0x480], R5 ;  /* 0x0004800501007387 */ /* 0x0045e80000100800 */
[----:B--2---:R-:W2:Y:S04]  /*c960*/  LDL.LU.64 R4, [R1+0x398] ;  /* 0x0003980001047983 */ /* 0x004ea80000300a00 */
[----:B-1----:R-:W2:Y:S04]  /*c970*/  LDL.LU.64 R28, [R1+0x390] ;  /* 0x00039000011c7983 */ /* 0x002ea80000300a00 */
[----:B----4-:R3:W-:Y:S04]  /*c980*/  STL [R1+0x478], R0 ;  /* 0x0004780001007387 */ /* 0x0107e80000100800 */
[----:B---3--:R1:W3:Y:S04]  /*c990*/  LDG.E.U16 R0, [R2.64] ;  /* 0x0000000402007981 */ /* 0x0082e8000c1e1500 */
[----:B------:R-:W4:Y:S04]  /*c9a0*/  LDG.E.U16 R26, [R26.64] ;  /* 0x000000041a1a7981 */ /* 0x000f28000c1e1500 */
[----:B------:R-:W4:Y:S04]  /*c9b0*/  LDG.E.U16 R24, [R24.64] ;  /* 0x0000000418187981 */ /* 0x000f28000c1e1500 */
[----:B-1----:R-:W4:Y:S04]  /*c9c0*/  LDL.LU.64 R2, [R1+0x3b70] ;  /* 0x003b700001027983 */ /* 0x002f280000300a00 */
[----:B------:R-:W4:Y:S04]  /*c9d0*/  LDG.E.U16 R22, [R22.64] ;  /* 0x0000000416167981 */ /* 0x000f28000c1e1500 */
        /* <DEDUP_REMOVED lines=8> */
[----:B--2---:R-:W2:Y:S04]  /*ca60*/  LDG.E.U16 R4, [R4.64] ;  /* 0x0000000404047981 */ /* 0x004ea8000c1e1500 */
[----:B---3--:R4:W-:Y:S04]  /*ca70*/  STL [R1+0x470], R0 ;  /* 0x0004700001007387 */ /* 0x0089e80000100800 */
[----:B----4-:R1:W3:Y:S04]  /*ca80*/  LDG.E.U16 R0, [R2.64] ;  /* 0x0000000402007981 */ /* 0x0102e8000c1e1500 */
[----:B-1----:R-:W4:Y:S04]  /*ca90*/  LDL.LU.64 R2, [R1+0x3b68] ;  /* 0x003b680001027983 */ /* 0x002f280000300a00 */
        /* <DEDUP_REMOVED lines=39> */
[----:B----4-:R-:W4:Y:S04]  /*cd10*/  LDG.E.U16 R3, [R2.64] ;  /* 0x0000000402037981 */ /* 0x010f28000c1e1500 */
[----:B---3--:R-:W-:Y:S04]  /*cd20*/  STL [R1+0x400], R0 ;  /* 0x0004000001007387 */ /* 0x008fe80000100800 */
[----:B----4-:R1:W-:Y:S04]  /*cd30*/  STL [R1+0x3f8], R3 ;  /* 0x0003f80301007387 */ /* 0x0103e80000100800 */
        /* <DEDUP_REMOVED lines=35> */
[----:B-1----:R-:W3:Y:S01]  /*cf70*/  LDL.LU.64 R2, [R1+0x368] ;  /* 0x0003680001027983 */ /* 0x002ee20000300a00 */
[----:B------:R-:W-:-:S03]  /*cf80*/  MOV R0, c[0x0][0x1d0] ;  /* 0x0000740000007a02 */ /* 0x000fc60000000f00 */
[----:B------:R-:W-:Y:S01]  /*cf90*/  STL [R1+0x3a8], R8 ;  /* 0x0003a80801007387 */ /* 0x000fe20000100800 */
[----:B------:R-:W-:-:S03]  /*cfa0*/  ISETP.GE.AND P0, PT, R0, 0x1, PT ;  /* 0x000000010000780c */ /* 0x000fc60003f06270 */
[----:B------:R-:W4:Y:S04]  /*cfb0*/  LDG.E.U16 R0, [R28.64] ;  /* 0x000000041c007981 */ /* 0x000f28000c1e1500 */
[----:B---3--:R1:W-:Y:S04]  /*cfc0*/  STL.64 [R1+0x3ae0], R2 ;  /* 0x003ae00201007387 */ /* 0x0083e80000100a00 */
[----:B------:R-:W-:Y:S04]  /*cfd0*/  STL [R1+0x3a0], R6 ;  /* 0x0003a00601007387 */ /* 0x000fe80000100800 */
[----:B-1----:R-:W3:Y:S04]  /*cfe0*/  LDL.LU.64 R2, [R1+0x370] ;  /* 0x0003700001027983 */ /* 0x002ee80000300a00 */
[----:B--2---:R-:W-:Y:S04]  /*cff0*/  STL [R1+0x398], R4 ;  /* 0x0003980401007387 */ /* 0x004fe80000100800 */
[----:B---3--:R1:W-:Y:S04]  /*d000*/  STL.64 [R1+0x3ae8], R2 ;  /* 0x003ae80201007387 */ /* 0x0083e80000100a00 */
[----:B----4-:R-:W-:Y:S04]  /*d010*/  STL [R1+0x390], R0 ;  /* 0x0003900001007387 */ /* 0x010fe80000100800 */
[----:B-1----:R-:W2:Y:S04]  /*d020*/  LDL.LU.64 R2, [R1+0x378] ;  /* 0x0003780001027983 */ /* 0x002ea80000300a00 */
[----:B--2---:R1:W-:Y:S04]  /*d030*/  STL.64 [R1+0x3af0], R2 ;  /* 0x003af00201007387 */ /* 0x0043e80000100a00 */
[----:B-1----:R-:W2:Y:S04]  /*d040*/  LDL.LU.64 R2, [R1+0x380] ;  /* 0x0003800001027983 */ /* 0x002ea80000300a00 */
[----:B--2---:R1:W-:Y:S04]  /*d050*/  STL.64 [R1+0x3af8], R2 ;  /* 0x003af80201007387 */ /* 0x0043e80000100a00 */
[----:B-1----:R-:W2:Y:S04]  /*d060*/  LDL.LU.64 R2, [R1+0x388] ;  /* 0x0003880001027983 */ /* 0x002ea80000300a00 */
[----:B------:R-:W3:Y:S04]  /*d070*/  LDL.LU.64 R26, [R1+0x2f8] ;  /* 0x0002f800011a7983 */ /* 0x000ee80000300a00 */
[----:B------:R-:W4:Y:S04]  /*d080*/  LDL.LU.64 R24, [R1+0x2f0] ;  /* 0x0002f00001187983 */ /* 0x000f280000300a00 */
        /* <DEDUP_REMOVED lines=11> */
[----:B--2---:R1:W2:Y:S04]  /*d140*/  LDG.E.U16 R0, [R2.64] ;  /* 0x0000000402007981 */ /* 0x0042a8000c1e1500 */
[----:B---3--:R4:W3:Y:S04]  /*d150*/  LDG.E.U16 R27, [R26.64] ;  /* 0x000000041a1b7981 */ /* 0x0088e8000c1e1500 */
[----:B-1----:R-:W3:Y:S04]  /*d160*/  LDL.LU.64 R2, [R1+0x3af8] ;  /* 0x003af80001027983 */ /* 0x002ee80000300a00 */
[----:B----4-:R1:W4:Y:S04]  /*d170*/  LDG.E.U16 R26, [R24.64] ;  /* 0x00000004181a7981 */ /* 0x010328000c1e1500 */
        /* <DEDUP_REMOVED lines=8> */
[----:B--2---:R3:W-:Y:S04]  /*d200*/  STL [R1+0x388], R0 ;  /* 0x0003880001007387 */ /* 0x0047e80000100800 */
[----:B---3--:R2:W3:Y:S04]  /*d210*/  LDG.E.U16 R0, [R2.64] ;  /* 0x0000000402007981 */ /* 0x0084e8000c1e1500 */
[----:B--2---:R-:W2:Y:S04]  /*d220*/  LDL.LU.64 R2, [R1+0x3af0] ;  /* 0x003af00001027983 */ /* 0x004ea80000300a00 */
[----:B---3--:R2:W-:Y:S04]  /*d230*/  STL [R1+0x380], R0 ;  /* 0x0003800001007387 */ /* 0x0085e80000100800 */
[----:B--2---:R2:W3:Y:S04]  /*d240*/  LDG.E.U16 R0, [R2.64] ;  /* 0x0000000402007981 */ /* 0x0044e8000c1e1500 */
        /* <DEDUP_REMOVED lines=45> */
[----:B--2---:R-:W2:Y:S04]  /*d520*/  LDG.E.U16 R3, [R6.64] ;  /* 0x0000000406037981 */ /* 0x004ea8000c1e1500 */
[----:B------:R-:W2:Y:S04]  /*d530*/  LDG.E.U16 R2, [R4.64] ;  /* 0x0000000404027981 */ /* 0x000ea8000c1e1500 */
[----:B---3--:R3:W-:Y:S04]  /*d540*/  STL [R1+0x318], R0 ;  /* 0x0003180001007387 */ /* 0x0087e80000100800 */
[----:B-1----:R-:W2:Y:S04]  /*d550*/  LDL.LU.64 R24, [R1+0x140] ;  /* 0x0001400001187983 */ /* 0x002ea80000300a00 */
[----:B---3--:R-:W3:Y:S04]  /*d560*/  LDG.E.U16 R0, [R28.64] ;  /* 0x000000041c007981 */ /* 0x008ee8000c1e1500 */
[----:B--2---:R1:W-:Y:S04]  /*d570*/  STL.64 [R1+0x39f0], R24 ;  /* 0x0039f01801007387 */ /* 0x0043e80000100a00 */
[----:B-1----:R-:W2:Y:S04]  /*d580*/  LDL.LU.64 R24, [R1+0x158] ;  /* 0x0001580001187983 */ /* 0x002ea80000300a00 */
        /* <DEDUP_REMOVED lines=15> */
[----:B------:R-:W-:Y:S04]  /*d680*/  STL [R1+0x310], R27 ;  /* 0x0003101b01007387 */ /* 0x000fe80000100800 */
[----:B-1----:R-:W2:Y:S04]  /*d690*/  LDL.LU.64 R24, [R1+0x218] ;  /* 0x0002180001187983 */ /* 0x002ea80000300a00 */
[----:B----4-:R-:W-:Y:S04]  /*d6a0*/  STL [R1+0x308], R26 ;  /* 0x0003081a01007387 */ /* 0x010fe80000100800 */
[----:B--2---:R1:W-:Y:S04]  /*d6b0*/  STL.64 [R1+0x3a38], R24 ;  /* 0x003a381801007387 */ /* 0x0043e80000100a00 */
[----:B------:R-:W-:Y:S04]  /*d6c0*/  STL [R1+0x30c], R22 ;  /* 0x00030c1601007387 */ /* 0x000fe80000100800 */
[----:B-1----:R-:W2:Y:S04]  /*d6d0*/  LDL.LU.64 R24, [R1+0x240] ;  /* 0x0002400001187983 */ /* 0x002ea80000300a00 */
[----:B------:R-:W-:Y:S04]  /*d6e0*/  STL [R1+0x304], R20 ;  /* 0x0003041401007387 */ /* 0x000fe80000100800 */
        /* <DEDUP_REMOVED lines=17> */
[----:B---3--:R-:W-:Y:S04]  /*d800*/  STL [R1+0x2e0], R0 ;  /* 0x0002e00001007387 */ /* 0x008fe80000100800 */
[----:B-1----:R-:W2:Y:S04]  /*d810*/  LDL.LU.64 R24, [R1+0x280] ;  /* 0x0002800001187983 */ /* 0x002ea80000300a00 */
[----:B--2---:R1:W-:Y:S04]  /*d820*/  STL.64 [R1+0x3a68], R24 ;  /* 0x003a681801007387 */ /* 0x0043e80000100a00 */
[----:B-1----:R-:W2:Y:S04]  /*d830*/  LDL.LU.64 R24, [R1+0x288] ;  /* 0x0002880001187983 */ /* 0x002ea80000300a00 */
[----:B--2---:R1:W-:Y:S04]  /*d840*/  STL.64 [R1+0x3a70], R24 ;  /* 0x003a701801007387 */ /* 0x0043e80000100a00 */
[----:B-1----:R-:W2:Y:S04]  /*d850*/  LDL.LU.64 R24, [R1+0x290] ;  /* 0x0002900001187983 */ /* 0x002ea80000300a00 */
[----:B------:R-:W3:Y:S04]  /*d860*/  LDL.LU.64 R20, [R1+0x128] ;  /* 0x0001280001147983 */ /* 0x000ee80000300a00 */
[----:B------:R-:W4:Y:S04]  /*d870*/  LDL.LU.64 R16, [R1+0x110] ;  /* 0x0001100001107983 */ /* 0x000f280000300a00 */
[----:B------:R-:W3:Y:S04]  /*d880*/  LDL.LU.64 R12, [R1+0xf8] ;  /* 0x0000f800010c7983 */ /* 0x000ee80000300a00 */
[----:B------:R-:W3:Y:S04]  /*d890*/  LDL.LU.64 R8, [R1+0xe0] ;  /* 0x0000e00001087983 */ /* 0x000ee80000300a00 */
[----:B------:R-:W3:Y:S04]  /*d8a0*/  LDL.LU.64 R4, [R1+0xc8] ;  /* 0x0000c80001047983 */ /* 0x000ee80000300a00 */
[----:B------:R-:W3:Y:S04]  /*d8b0*/  LDL.LU.64 R2, [R1+0xb0] ;  /* 0x0000b00001027983 */ /* 0x000ee80000300a00 */
[----:B------:R-:W3:Y:S04]  /*d8c0*/  LDL.LU.64 R26, [R1+0x98] ;  /* 0x00009800011a7983 */ /* 0x000ee80000300a00 */
[----:B------:R-:W4:Y:S04]  /*d8d0*/  LDL.LU.64 R22, [R1+0x80] ;  /* 0x0000800001167983 */ /* 0x000f280000300a00 */
[----:B------:R-:W4:Y:S04]  /*d8e0*/  LDL.LU.64 R18, [R1+0x68] ;  /* 0x0000680001127983 */ /* 0x000f280000300a00 */
[----:B------:R-:W4:Y:S04]  /*d8f0*/  LDL.LU.64 R14, [R1+0x50] ;  /* 0x00005000010e7983 */ /* 0x000f280000300a00 */
[----:B------:R-:W4:Y:S04]  /*d900*/  LDL.LU.64 R10, [R1+0x38] ;  /* 0x00003800010a7983 */ /* 0x000f280000300a00 */
[----:B------:R-:W4:Y:S04]  /*d910*/  LDL.LU.64 R6, [R1+0x20] ;  /* 0x0000200001067983 */ /* 0x000f280000300a00 */
[----:B------:R-:W4:Y:S04]  /*d920*/  LDL.LU.64 R28, [R1+0x8] ;  /* 0x00000800011c7983 */ /* 0x000f280000300a00 */
[----:B--2---:R1:W2:Y:S04]  /*d930*/  LDG.E.U16 R0, [R24.64] ;  /* 0x0000000418007981 */ /* 0x0042a8000c1e1500 */
[----:B-1----:R-:W2:Y:S04]  /*d940*/  LDL.LU.64 R24, [R1+0x3a70] ;  /* 0x003a700001187983 */ /* 0x002ea80000300a00 */
[----:B---3--:R-:W3:Y:S04]  /*d950*/  LDG.E.U16 R27, [R26.64] ;  /* 0x000000041a1b7981 */ /* 0x008ee8000c1e1500 */
[----:B----4-:R-:W4:Y:S04]  /*d960*/  LDG.E.U16 R22, [R22.64] ;  /* 0x0000000416167981 */ /* 0x010f28000c1e1500 */
[----:B------:R-:W3:Y:S04]  /*d970*/  LDG.E.U16 R18, [R18.64] ;  /* 0x0000000412127981 */ /* 0x000ee8000c1e1500 */
[----:B------:R-:W3:Y:S04]  /*d980*/  LDG.E.U16 R14, [R14.64] ;  /* 0x000000040e0e7981 */ /* 0x000ee8000c1e1500 */
[----:B------:R-:W3:Y:S04]  /*d990*/  LDG.E.U16 R10, [R10.64] ;  /* 0x000000040a0a7981 */ /* 0x000ee8000c1e1500 */
[----:B------:R-:W3:Y:S04]  /*d9a0*/  LDG.E.U16 R6, [R6.64] ;  /* 0x0000000406067981 */ /* 0x000ee8000c1e1500 */
[----:B--2---:R1:W-:Y:S04]  /*d9b0*/  STL [R1+0x2dc], R0 ;  /* 0x0002dc0001007387 */ /* 0x0043e80000100800 */
[----:B-1----:R1:W2:Y:S04]  /*d9c0*/  LDG.E.U16 R0, [R24.64] ;  /* 0x0000000418007981 */ /* 0x0022a8000c1e1500 */
[----:B-1----:R-:W3:Y:S04]  /*d9d0*/  LDL.LU.64 R24, [R1+0x3a68] ;  /* 0x003a680001187983 */ /* 0x002ee80000300a00 */
[----:B--2---:R3:W-:Y:S04]  /*d9e0*/  STL [R1+0x2d8], R0 ;  /* 0x0002d80001007387 */ /* 0x0047e80000100800 */
[----:B---3--:R1:W2:Y:S04]  /*d9f0*/  LDG.E.U16 R0, [R24.64] ;  /* 0x0000000418007981 */ /* 0x0082a8000c1e1500 */
        /* <DEDUP_REMOVED lines=47> */
[----:B-1----:R1:W2:Y:S04]  /*dcf0*/  LDG.E.U16 R0, [R20.64] ;  /* 0x0000000414007981 */ /* 0x0022a8000c1e1500 */
        /* <DEDUP_REMOVED lines=15> */
[----:B-1----:R-:W4:Y:S04]  /*ddf0*/  LDG.E.U16 R3, [R28.64] ;  /* 0x000000041c037981 */ /* 0x002f28000c1e1500 */
[----:B---3--:R-:W3:Y:S04]  /*de00*/  LDG.E.U16 R2, [R4.64] ;  /* 0x0000000404027981 */ /* 0x008ee8000c1e1500 */
[----:B--2---:R1:W-:Y:S04]  /*de10*/  STL [R1+0x280], R0 ;  /* 0x0002800001007387 */ /* 0x0043e80000100800 */
[----:B------:R2:W-:Y:S04]  /*de20*/  STL [R1+0x27c], R27 ;  /* 0x00027c1b01007387 */ /* 0x0005e80000100800 */
[----:B-1----:R-:W3:Y:S04]  /*de30*/  LDG.E.U16 R0, [R8.64] ;  /* 0x0000000408007981 */ /* 0x002ee8000c1e1500 */
[----:B--2---:R-:W2:Y:S04]  /*de40*/  LDL.LU.64 R26, [R1+0x138] ;  /* 0x00013800011a7983 */ /* 0x004ea80000300a00 */
        /* <DEDUP_REMOVED lines=22> */
[----:B----4-:R-:W-:Y:S04]  /*dfb0*/  STL [R1+0x278], R22 ;  /* 0x0002781601007387 */ /* 0x010fe80000100800 */
[----:B--2---:R1:W-:Y:S04]  /*dfc0*/  STL.64 [R1+0x39b0], R26 ;  /* 0x0039b01a01007387 */ /* 0x0043e80000100a00 */
[----:B------:R-:W-:Y:S04]  /*dfd0*/  STL [R1+0x274], R18 ;  /* 0x0002741201007387 */ /* 0x000fe80000100800 */
[----:B-1----:R-:W2:Y:S04]  /*dfe0*/  LDL.LU.64 R26, [R1+0x250] ;  /* 0x00025000011a7983 */ /* 0x002ea80000300a00 */
[----:B------:R-:W-:Y:S04]  /*dff0*/  STL [R1+0x270], R14 ;  /* 0x0002700e01007387 */ /* 0x000fe80000100800 */
[----:B--2---:R1:W-:Y:S04]  /*e000*/  STL.64 [R1+0x39b8], R26 ;  /* 0x0039b81a01007387 */ /* 0x0043e80000100a00 */
[----:B------:R2:W-:Y:S04]  /*e010*/  STL [R1+0x26c], R10 ;  /* 0x00026c0a01007387 */ /* 0x0005e80000100800 */
[----:B-1----:R-:W4:Y:S04]  /*e020*/  LDL.LU.64 R26, [R1+0x258] ;  /* 0x00025800011a7983 */ /* 0x002f280000300a00 */
[----:B------:R1:W-:Y:S04]  /*e030*/  STL [R1+0x268], R6 ;  /* 0x0002680601007387 */ /* 0x0003e80000100800 */
[----:B------:R-:W4:Y:S04]  /*e040*/  LDL.LU.64 R22, [R1+0x120] ;  /* 0x0001200001167983 */ /* 0x000f280000300a00 */
[----:B------:R-:W-:Y:S04]  /*e050*/  STL [R1+0x264], R3 ;  /* 0x0002640301007387 */ /* 0x000fe80000100800 */
[----:B------:R-:W4:Y:S04]  /*e060*/  LDL.LU.64 R18, [R1+0x108] ;  /* 0x0001080001127983 */ /* 0x000f280000300a00 */
[----:B---3--:R-:W-:Y:S04]  /*e070*/  STL [R1+0x260], R2 ;  /* 0x0002600201007387 */ /* 0x008fe80000100800 */
[----:B------:R-:W3:Y:S04]  /*e080*/  LDL.LU.64 R14, [R1+0xf0] ;  /* 0x0000f000010e7983 */ /* 0x000ee80000300a00 */
[----:B------:R0:W-:Y:S04]  /*e090*/  STL [R1+0x244], R0 ;  /* 0x0002440001007387 */ /* 0x0001e80000100800 */
[----:B--2---:R-:W2:Y:S04]  /*e0a0*/  LDL.LU.64 R10, [R1+0xd8] ;  /* 0x0000d800010a7983 */ /* 0x004ea80000300a00 */
[----:B-1----:R-:W2:Y:S04]  /*e0b0*/  LDL.LU.64 R6, [R1+0xc0] ;  /* 0x0000c00001067983 */ /* 0x002ea80000300a00 */
[----:B0-----:R0:W2:Y:S04]  /*e0c0*/  LDG.E.U16 R0, [R12.64] ;  /* 0x000000040c007981 */ /* 0x0010a8000c1e1500 */
[----:B------:R-:W3:Y:S04]  /*e0d0*/  LDL.LU.64 R8, [R1+0x48] ;  /* 0x0000480001087983 */ /* 0x000ee80000300a00 */
[----:B------:R-:W4:Y:S04]  /*e0e0*/  LDL.LU.64 R4, [R1+0x30] ;  /* 0x0000300001047983 */ /* 0x000f280000300a00 */
[----:B------:R-:W4:Y:S04]  /*e0f0*/  LDL.LU.64 R2, [R1+0x18] ;  /* 0x0000180001027983 */ /* 0x000f280000300a00 */
[----:B------:R-:W4:Y:S04]  /*e100*/  LDL.LU.64 R28, [R1] ;  /* 0x00000000011c7983 */ /* 0x000f280000300a00 */
[----:B0-----:R-:W4:Y:S04]  /*e110*/  LDL.LU.64 R12, [R1+0x60] ;  /* 0x00006000010c7983 */ /* 0x001f280000300a00 */
[----:B--2---:R0:W-:Y:S04]  /*e120*/  STL [R1+0x240], R0 ;  /* 0x0002400001007387 */ /* 0x0041e80000100800 */
[----:B---3--:R-:W2:Y:S04]  /*e130*/  LDG.E.U16 R9, [R8.64] ;  /* 0x0000000408097981 */ /* 0x008ea8000c1e1500 */
[----:B0-----:R0:W3:Y:S04]  /*e140*/  LDG.E.U16 R0, [R16.64] ;  /* 0x0000000410007981 */ /* 0x0010e8000c1e1500 */
[----:B0-----:R-:W2:Y:S04]  /*e150*/  LDL.LU.64 R16, [R1+0x78] ;  /* 0x0000780001107983 */ /* 0x001ea80000300a00 */
[----:B----4-:R-:W4:Y:S04]  /*e160*/  LDG.E.U16 R13, [R12.64] ;  /* 0x000000040c0d7981 */ /* 0x010f28000c1e1500 */
[----:B---3--:R0:W-:Y:S04]  /*e170*/  STL [R1+0x21c], R0 ;  /* 0x00021c0001007387 */ /* 0x0081e80000100800 */
[----:B0-----:R0:W3:Y:S04]  /*e180*/  LDG.E.U16 R0, [R20.64] ;  /* 0x0000000414007981 */ /* 0x0010e8000c1e1500 */
[----:B--2---:R-:W2:Y:S04]  /*e190*/  LDG.E.U16 R17, [R16.64] ;  /* 0x0000000410117981 */ /* 0x004ea8000c1e1500 */
[----:B0-----:R-:W2:Y:S04]  /*e1a0*/  LDL.LU.64 R20, [R1+0x90] ;  /* 0x0000900001147983 */ /* 0x001ea80000300a00 */
[----:B---3--:R0:W-:Y:S04]  /*e1b0*/  STL [R1+0x218], R0 ;  /* 0x0002180001007387 */ /* 0x0081e80000100800 */
[----:B0-----:R0:W3:Y:S04]  /*e1c0*/  LDG.E.U16 R0, [R24.64] ;  /* 0x0000000418007981 */ /* 0x0010e8000c1e1500 */
[----:B0-----:R-:W2:Y:S04]  /*e1d0*/  LDL.LU.64 R24, [R1+0xa8] ;  /* 0x0000a80001187983 */ /* 0x001ea80000300a00 */
[----:B---3--:R0:W-:Y:S04]  /*e1e0*/  STL [R1+0x204], R0 ;  /* 0x0002040001007387 */ /* 0x0081e80000100800 */
[----:B0-----:R0:W3:Y:S04]  /*e1f0*/  LDG.E.U16 R0, [R26.64] ;  /* 0x000000041a007981 */ /* 0x0010e8000c1e1500 */
[----:B--2---:R1:W2:Y:S04]  /*e200*/  LDG.E.U16 R24, [R24.64] ;  /* 0x0000000418187981 */ /* 0x0042a8000c1e1500 */
[----:B0-----:R-:W2:Y:S04]  /*e210*/  LDL.LU.64 R26, [R1+0x39b8] ;  /* 0x0039b800011a7983 */ /* 0x001ea80000300a00 */
[----:B-1----:R0:W4:Y:S04]  /*e220*/  LDG.E.U16 R25, [R4.64] ;  /* 0x0000000404197981 */ /* 0x002128000c1e1500 */
[----:B---3--:R2:W-:Y:S04]  /*e230*/  STL [R1+0x200], R0 ;  /* 0x0002000001007387 */ /* 0x0085e80000100800 */
[----:B--2---:R1:W2:Y:S04]  /*e240*/  LDG.E.U16 R0, [R26.64] ;  /* 0x000000041a007981 */ /* 0x0042a8000c1e1500 */
        /* <DEDUP_REMOVED lines=51> */
[----:B---3--:R-:W3:Y:S04]  /*e580*/  LDG.E.U16 R10, [R10.64] ;  /* 0x000000040a0a7981 */ /* 0x008ee8000c1e1500 */
[----:B-1----:R-:W3:Y:S04]  /*e590*/  LDL.LU.64 R6, [R1+0x3928] ;  /* 0x0039280001067983 */ /* 0x002ee80000300a00 */
[----:B--2---:R1:W-:Y:S04]  /*e5a0*/  STL [R1+0x168], R0 ;  /* 0x0001680001007387 */ /* 0x0043e80000100800 */
[----:B-1----:R1:W2:Y:S04]  /*e5b0*/  LDG.E.U16 R0, [R20.64] ;  /* 0x0000000414007981 */ /* 0x0022a8000c1e1500 */
[----:B------:R0:W-:Y:S04]  /*e5c0*/  STL [R1+0x15c], R24 ;  /* 0x00015c1801007387 */ /* 0x0001e80000100800 */
[----:B-1----:R1:W4:Y:S04]  /*e5d0*/  LDG.E.U16 R21, [R28.64] ;  /* 0x000000041c157981 */ /* 0x002328000c1e1500 */
[----:B0-----:R0:W4:Y:S04]  /*e5e0*/  LDG.E.U16 R24, [R2.64] ;  /* 0x0000000402187981 */ /* 0x001128000c1e1500 */
[----:B---3--:R3:W4:Y:S04]  /*e5f0*/  LDG.E.U16 R20, [R6.64] ;  /* 0x0000000406147981 */ /* 0x008728000c1e1500 */
[----:B---3--:R-:W3:Y:S04]  /*e600*/  LDG.E.U16 R7, [R14.64] ;  /* 0x000000040e077981 */ /* 0x008ee8000c1e1500 */
[----:B------:R-:W3:Y:S04]  /*e610*/  LDG.E.U16 R6, [R18.64] ;  /* 0x0000000412067981 */ /* 0x000ee8000c1e1500 */
[----:B--2---:R2:W-:Y:S04]  /*e620*/  STL [R1+0x158], R0 ;  /* 0x0001580001007387 */ /* 0x0045e80000100800 */
[----:B------:R0:W-:Y:S04]  /*e630*/  STL [R1+0x154], R17 ;  /* 0x0001541101007387 */ /* 0x0001e80000100800 */
[----:B--2---:R2:W2:Y:S04]  /*e640*/  LDG.E.U16 R0, [R22.64] ;  /* 0x0000000416007981 */ /* 0x0044a8000c1e1500 */
[----:B0-----:R-:W2:Y:S04]  /*e650*/  LDL.LU.64 R16, [R1+0x230] ;  /* 0x0002300001107983 */ /* 0x001ea80000300a00 */
[----:B----4-:R0:W-:Y:S04]  /*e660*/  STL [R1+0x150], R13 ;  /* 0x0001500d01007387 */ /* 0x0101e80000100800 */
[----:B0-----:R-:W4:Y:S04]  /*e670*/  LDL.LU.64 R12, [R1+0x228] ;  /* 0x00022800010c7983 */ /* 0x001f280000300a00 */
[----:B------:R0:W-:Y:S04]  /*e680*/  STL [R1+0x144], R9 ;  /* 0x0001440901007387 */ /* 0x0001e80000100800 */
[----:B0-----:R-:W2:Y:S04]  /*e690*/  LDL.LU.64 R8, [R1+0x220] ;  /* 0x0002200001087983 */ /* 0x001ea80000300a00 */
[----:B------:R-:W2:Y:S04]  /*e6a0*/  LDL.LU.64 R4, [R1+0x208] ;  /* 0x0002080001047983 */ /* 0x000ea80000300a00 */
[----:B------:R-:W2:Y:S04]  /*e6b0*/  LDL.LU.64 R2, [R1+0x1f0] ;  /* 0x0001f00001027983 */ /* 0x000ea80000300a00 */
[----:B-1----:R-:W2:Y:S04]  /*e6c0*/  LDL.LU.64 R28, [R1+0xd0] ;  /* 0x0000d000011c7983 */ /* 0x002ea80000300a00 */
[----:B--2---:R0:W-:Y:S04]  /*e6d0*/  STL.64 [R1+0x38d0], R28 ;  /* 0x0038d01c01007387 */ /* 0x0041e80000100a00 */
[----:B0-----:R-:W2:Y:S04]  /*e6e0*/  LDL.LU.64 R28, [R1+0xe8] ;  /* 0x0000e800011c7983 */ /* 0x001ea80000300a00 */
        /* <DEDUP_REMOVED lines=15> */
[----:B------:R-:W-:Y:S04]  /*e7e0*/  STL [R1+0x140], R25 ;  /* 0x0001401901007387 */ /* 0x000fe80000100800 */
[----:B0-----:R-:W2:Y:S04]  /*e7f0*/  LDL.LU.64 R28, [R1+0x1a8] ;  /* 0x0001a800011c7983 */ /* 0x001ea80000300a00 */
[----:B------:R-:W-:Y:S04]  /*e800*/  STL [R1+0x13c], R24 ;  /* 0x00013c1801007387 */ /* 0x000fe80000100800 */
[----:B--2---:R0:W-:Y:S04]  /*e810*/  STL.64 [R1+0x3918], R28 ;  /* 0x0039181c01007387 */ /* 0x0041e80000100a00 */
[----:B------:R-:W-:Y:S04]  /*e820*/  STL [R1+0x138], R21 ;  /* 0x0001381501007387 */ /* 0x000fe80000100800 */
[----:B0-----:R-:W2:Y:S04]  /*e830*/  LDL.LU.64 R28, [R1+0x1c0] ;  /* 0x0001c000011c7983 */ /* 0x001ea80000300a00 */
[----:B------:R-:W-:Y:S04]  /*e840*/  STL [R1+0x12c], R20 ;  /* 0x00012c1401007387 */ /* 0x000fe80000100800 */
[----:B--2---:R0:W-:Y:S04]  /*e850*/  STL.64 [R1+0x3920], R28 ;  /* 0x0039201c01007387 */ /* 0x0041e80000100a00 */
[----:B------:R1:W-:Y:S04]  /*e860*/  STL [R1+0x128], R10 ;  /* 0x0001280a01007387 */ /* 0x0003e80000100800 */
[----:B0-----:R-:W2:Y:S04]  /*e870*/  LDL.LU.64 R28, [R1+0x1d8] ;  /* 0x0001d800011c7983 */ /* 0x001ea80000300a00 */
[----:B---3--:R-:W-:Y:S04]  /*e880*/  STL [R1+0x124], R7 ;  /* 0x0001240701007387 */ /* 0x008fe80000100800 */
[----:B------:R-:W3:Y:S04]  /*e890*/  LDL.LU.64 R22, [R1+0xa0] ;  /* 0x0000a00001167983 */ /* 0x000ee80000300a00 */
[----:B------:R-:W-:Y:S04]  /*e8a0*/  STL [R1+0x120], R6 ;  /* 0x0001200601007387 */ /* 0x000fe80000100800 */
[----:B------:R-:W2:Y:S04]  /*e8b0*/  LDL.LU.64 R18, [R1+0x88] ;  /* 0x0000880001127983 */ /* 0x000ea80000300a00 */
[----:B------:R0:W-:Y:S04]  /*e8c0*/  STL [R1+0x114], R0 ;  /* 0x0001140001007387 */ /* 0x0001e80000100800 */
[----:B------:R-:W4:Y:S04]  /*e8d0*/  LDL.LU.64 R14, [R1+0x70] ;  /* 0x00007000010e7983 */ /* 0x000f280000300a00 */
[----:B-1----:R-:W4:Y:S04]  /*e8e0*/  LDL.LU.64 R10, [R1+0x58] ;  /* 0x00005800010a7983 */ /* 0x002f280000300a00 */
[----:B0-----:R0:W4:Y:S04]  /*e8f0*/  LDG.E.U16 R0, [R26.64] ;  /* 0x000000041a007981 */ /* 0x001128000c1e1500 */
[----:B------:R-:W4:Y:S04]  /*e900*/  LDL.LU.64 R6, [R1+0x40] ;  /* 0x0000400001067983 */ /* 0x000f280000300a00 */
[----:B------:R-:W4:Y:S04]  /*e910*/  LDL.LU.64 R24, [R1+0x28] ;  /* 0x0000280001187983 */ /* 0x000f280000300a00 */
[----:B------:R-:W4:Y:S04]  /*e920*/  LDL.LU.64 R20, [R1+0x10] ;  /* 0x0000100001147983 */ /* 0x000f280000300a00 */
[----:B0-----:R-:W4:Y:S04]  /*e930*/  LDL.LU.64 R26, [R1+0xb8] ;  /* 0x0000b800011a7983 */ /* 0x001f280000300a00 */
[----:B---3--:R-:W3:Y:S04]  /*e940*/  LDG.E.U16 R22, [R22.64] ;  /* 0x0000000416167981 */ /* 0x008ee8000c1e1500 */
[----:B--2---:R4:W2:Y:S04]  /*e950*/  LDG.E.U16 R19, [R18.64] ;  /* 0x0000000412137981 */ /* 0x0048a8000c1e1500 */
[----:B----4-:R0:W4:Y:S04]  /*e960*/  LDG.E.U16 R18, [R14.64] ;  /* 0x000000040e127981 */ /* 0x010128000c1e1500 */
[----:B------:R1:W2:Y:S04]  /*e970*/  LDG.E.U16 R11, [R10.64] ;  /* 0x000000040a0b7981 */ /* 0x0002a8000c1e1500 */
[----:B------:R0:W-:Y:S04]  /*e980*/  STL [R1+0x110], R0 ;  /* 0x0001100001007387 */ /* 0x0001e80000100800 */
[----:B-1----:R1:W2:Y:S04]  /*e990*/  LDG.E.U16 R10, [R6.64] ;  /* 0x00000004060a7981 */ /* 0x0022a8000c1e1500 */
[----:B0-----:R0:W2:Y:S04]  /*e9a0*/  LDG.E.U16 R0, [R16.64] ;  /* 0x0000000410007981 */ /* 0x0010a8000c1e1500 */
[----:B------:R-:W3:Y:S04]  /*e9b0*/  LDG.E.U16 R26, [R26.64] ;  /* 0x000000041a1a7981 */ /* 0x000ee8000c1e1500 */
[----:B-1----:R1:W3:Y:S04]  /*e9c0*/  LDG.E.U16 R7, [R24.64] ;  /* 0x0000000418077981 */ /* 0x0022e8000c1e1500 */
[----:B0-----:R-:W3:Y:S04]  /*e9d0*/  LDL.LU.64 R16, [R1+0x4a0] ;  /* 0x0004a00001107983 */ /* 0x001ee80000300a00 */
[----:B------:R-:W4:Y:S04]  /*e9e0*/  LDG.E.U16 R6, [R20.64] ;  /* 0x0000000414067981 */ /* 0x000f28000c1e1500 */
[----:B--2---:R0:W-:Y:S04]  /*e9f0*/  STL [R1+0x10c], R0 ;  /* 0x00010c0001007387 */ /* 0x0041e80000100800 */
[----:B0-----:R0:W2:Y:S04]  /*ea00*/  LDG.E.U16 R0, [R12.64] ;  /* 0x000000040c007981 */ /* 0x0010a8000c1e1500 */
[----:B---3--:R3:W3:Y:S04]  /*ea10*/  LDG.E.U16 R17, [R16.64] ;  /* 0x0000000410117981 */ /* 0x0086e8000c1e1500 */
[----:B0-----:R-:W3:Y:S04]  /*ea20*/  LDL.LU.64 R12, [R1+0x4a8] ;  /* 0x0004a800010c7983 */ /* 0x001ee80000300a00 */
[----:B--2---:R0:W-:Y:S04]  /*ea30*/  STL [R1+0x108], R0 ;  /* 0x0001080001007387 */ /* 0x0041e80000100800 */
[----:B0-----:R0:W2:Y:S04]  /*ea40*/  LDG.E.U16 R0, [R8.64] ;  /* 0x0000000408007981 */ /* 0x0010a8000c1e1500 */
[----:B---3--:R-:W3:Y:S04]  /*ea50*/  LDG.E.U16 R16, [R12.64] ;  /* 0x000000040c107981 */ /* 0x008ee8000c1e1500 */
[----:B0-----:R-:W3:Y:S04]  /*ea60*/  LDL.LU.64 R8, [R1+0x4b0] ;  /* 0x0004b00001087983 */ /* 0x001ee80000300a00 */
[----:B--2---:R0:W-:Y:S04]  /*ea70*/  STL [R1+0xfc], R0 ;  /* 0x0000fc0001007387 */ /* 0x0041e80000100800 */
[----:B0-----:R0:W2:Y:S04]  /*ea80*/  LDG.E.U16 R0, [R4.64] ;  /* 0x0000000404007981 */ /* 0x0010a8000c1e1500 */
[----:B0-----:R-:W3:Y:S04]  /*ea90*/  LDL.LU.64 R4, [R1+0x4b8] ;  /* 0x0004b80001047983 */ /* 0x001ee80000300a00 */
[----:B--2---:R0:W-:Y:S04]  /*eaa0*/  STL [R1+0xf8], R0 ;  /* 0x0000f80001007387 */ /* 0x0041e80000100800 */
[----:B0-----:R0:W2:Y:S04]  /*eab0*/  LDG.E.U16 R0, [R2.64] ;  /* 0x0000000402007981 */ /* 0x0010a8000c1e1500 */
[----:B---3--:R-:W3:Y:S04]  /*eac0*/  LDG.E.U16 R15, [R4.64] ;  /* 0x00000004040f7981 */ /* 0x008ee8000c1e1500 */
[----:B0-----:R-:W3:Y:S04]  /*ead0*/  LDL.LU.64 R2, [R1+0x4c0] ;  /* 0x0004c00001027983 */ /* 0x001ee80000300a00 */
[----:B--2---:R0:W-:Y:S04]  /*eae0*/  STL [R1+0xf4], R0 ;  /* 0x0000f40001007387 */ /* 0x0041e80000100800 */
[----:B0-----:R0:W2:Y:S04]  /*eaf0*/  LDG.E.U16 R0, [R28.64] ;  /* 0x000000041c007981 */ /* 0x0010a8000c1e1500 */
[----:B---3--:R3:W3:Y:S04]  /*eb00*/  LDG.E.U16 R14, [R2.64] ;  /* 0x00000004020e7981 */ /* 0x0086e8000c1e1500 */
[----:B0-----:R-:W3:Y:S04]  /*eb10*/  LDL.LU.64 R28, [R1+0x3920] ;  /* 0x00392000011c7983 */ /* 0x001ee80000300a00 */
[----:B--2---:R3:W-:Y:S04]  /*eb20*/  STL [R1+0xf0], R0 ;  /* 0x0000f00001007387 */ /* 0x0047e80000100800 */
[----:B---3--:R0:W2:Y:S04]  /*eb30*/  LDG.E.U16 R0, [R28.64] ;  /* 0x000000041c007981 */ /* 0x0080a8000c1e1500 */
        /* <DEDUP_REMOVED lines=31> */
[----:B---3--:R-:W3:Y:S04]  /*ed30*/  LDG.E.U16 R28, [R28.64] ;  /* 0x000000041c1c7981 */ /* 0x008ee8000c1e1500 */
[----:B---3--:R-:W-:Y:S04]  /*ed40*/  STL [R1+0x37ec], R28 ;  /* 0x0037ec1c01007387 */ /* 0x008fe80000100800 */
[----:B------:R-:W-:Y:S04]  /*ed50*/  STL [R1+0x37e8], R17 ;  /* 0x0037e81101007387 */ /* 0x000fe80000100800 */
[----:B------:R-:W-:Y:S04]  /*ed60*/  STL [R1+0x37f0], R16 ;  /* 0x0037f01001007387 */ /* 0x000fe80000100800 */
[----:B--2---:R0:W-:Y:S04]  /*ed70*/  STL [R1+0xac], R0 ;  /* 0x0000ac0001007387 */ /* 0x0041e80000100800 */
[----:B0-----:R-:W2:Y:S04]  /*ed80*/  LDG.E.U16 R0, [R8.64] ;  /* 0x0000000408007981 */ /* 0x001ea8000c1e1500 */
[----:B--2---:R0:W-:Y:S04]  /*ed90*/  STL [R1+0x37f4], R0 ;  /* 0x0037f40001007387 */ /* 0x0041e80000100800 */
[----:B------:R-:W-:Y:S04]  /*eda0*/  STL [R1+0x37f8], R15 ;  /* 0x0037f80f01007387 */ /* 0x000fe80000100800 */
[----:B------:R-:W2:Y:S04]  /*edb0*/  LDL.LU.64 R8, [R1+0x4c8] ;  /* 0x0004c80001087983 */ /* 0x000ea80000300a00 */
[----:B------:R-:W0:Y:S04]  /*edc0*/  LDL.LU.64 R2, [R1+0x4d0] ;  /* 0x0004d00001027983 */ /* 0x000e280000300a00 */
[----:B------:R-:W3:Y:S04]  /*edd0*/  LDL.LU.64 R4, [R1+0x4e0] ;  /* 0x0004e00001047983 */ /* 0x000ee80000300a00 */
[----:B--2---:R2:W2:Y:S04]  /*ede0*/  LDG.E.U16 R13, [R8.64] ;  /* 0x00000004080d7981 */ /* 0x0044a8000c1e1500 */
[----:B0-----:R0:W2:Y:S04]  /*edf0*/  LDG.E.U16 R0, [R2.64] ;  /* 0x0000000402007981 */ /* 0x0010a8000c1e1500 */
[----:B---3--:R3:W-:Y:S04]  /*ee00*/  STL.64 [R1+0x38c0], R4 ;  /* 0x0038c00401007387 */ /* 0x0087e80000100a00 */
[----:B---3--:R-:W3:Y:S04]  /*ee10*/  LDL.LU.64 R4, [R1+0x4d8] ;  /* 0x0004d80001047983 */ /* 0x008ee80000300a00 */
[----:B-1----:R-:W2:Y:S04]  /*ee20*/  LDL.LU.64 R24, [R1+0x4f0] ;  /* 0x0004f00001187983 */ /* 0x002ea80000300a00 */
[----:B--2---:R1:W-:Y:S04]  /*ee30*/  STL.64 [R1+0x38b8], R24 ;  /* 0x0038b81801007387 */ /* 0x0043e80000100a00 */
[----:B-1----:R-:W2:Y:S04]  /*ee40*/  LDL.LU.64 R24, [R1+0x4e8] ;  /* 0x0004e80001187983 */ /* 0x002ea80000300a00 */
[----:B------:R-:W2:Y:S04]  /*ee50*/  LDL.LU.64 R16, [R1+0x550] ;  /* 0x0005500001107983 */ /* 0x000ea80000300a00 */
[----:B--2---:R1:W-:Y:S04]  /*ee60*/  STL.64 [R1+0x3870], R16 ;  /* 0x0038701001007387 */ /* 0x0043e80000100a00 */
[----:B-1----:R-:W2:Y:S04]  /*ee70*/  LDL.LU.64 R16, [R1+0x538] ;  /* 0x0005380001107983 */ /* 0x002ea80000300a00 */
[----:B--2---:R1:W-:Y:S04]  /*ee80*/  STL.64 [R1+0x3878], R16 ;  /* 0x0038781001007387 */ /* 0x0043e80000100a00 */
[----:B------:R-:W-:Y:S04]  /*ee90*/  STL [R1+0xa8], R26 ;  /* 0x0000a81a01007387 */ /* 0x000fe80000100800 */
[----:B-1----:R-:W2:Y:S04]  /*eea0*/  LDL.LU.64 R16, [R1+0x530] ;  /* 0x0005300001107983 */ /* 0x002ea80000300a00 */
[----:B------:R-:W-:Y:S04]  /*eeb0*/  STL [R1+0xa4], R22 ;  /* 0x0000a41601007387 */ /* 0x000fe80000100800 */
        /* <DEDUP_REMOVED lines=20> */
[----:B------:R-:W4:Y:S04]  /*f000*/  LDL.LU.64 R28, [R1+0x558] ;  /* 0x00055800011c7983 */ /* 0x000f280000300a00 */
[----:B------:R-:W2:Y:S04]  /*f010*/  LDL.LU.64 R26, [R1+0x560] ;  /* 0x00056000011a7983 */ /* 0x000ea80000300a00 */
[----:B------:R-:W2:Y:S04]  /*f020*/  LDL.LU.64 R22, [R1+0x568] ;  /* 0x0005680001167983 */ /* 0x000ea80000300a00 */
[----:B------:R-:W2:Y:S04]  /*f030*/  LDL.LU.64 R18, [R1+0x570] ;  /* 0x0005700001127983 */ /* 0x000ea80000300a00 */
[----:B------:R-:W2:Y:S04]  /*f040*/  LDL.LU.64 R10, [R1+0x578] ;  /* 0x00057800010a7983 */ /* 0x000ea80000300a00 */
[----:B------:R-:W2:Y:S04]  /*f050*/  LDL.LU.64 R20, [R1+0x580] ;  /* 0x0005800001147983 */ /* 0x000ea80000300a00 */
[----:B------:R1:W-:Y:S04]  /*f060*/  STL [R1+0x37fc], R14 ;  /* 0x0037fc0e01007387 */ /* 0x0003e80000100800 */
[----:B-1----:R-:W2:Y:S04]  /*f070*/  LDL.LU.64 R14, [R1+0x548] ;  /* 0x00054800010e7983 */ /* 0x002ea80000300a00 */
[----:B------:R-:W2:Y:S04]  /*f080*/  LDL.LU.64 R6, [R1+0x588] ;  /* 0x0005880001067983 */ /* 0x000ea80000300a00 */
[----:B------:R-:W2:Y:S04]  /*f090*/  LDL.LU.64 R8, [R1+0x590] ;  /* 0x0005900001087983 */ /* 0x000ea80000300a00 */
[----:B------:R1:W-:Y:S04]  /*f0a0*/  STL [R1+0x3800], R13 ;  /* 0x0038000d01007387 */ /* 0x0003e80000100800 */
[----:B-1----:R-:W2:Y:S04]  /*f0b0*/  LDL.LU.64 R12, [R1+0x540] ;  /* 0x00054000010c7983 */ /* 0x002ea80000300a00 */
[----:B0-----:R-:W2:Y:S04]  /*f0c0*/  LDL.LU.64 R2, [R1+0x598] ;  /* 0x0005980001027983 */ /* 0x001ea80000300a00 */
[----:B------:R3:W-:Y:S04]  /*f0d0*/  STL [R1+0x88], R0 ;  /* 0x0000880001007387 */ /* 0x0007e80000100800 */
[----:B---3--:R0:W3:Y:S04]  /*f0e0*/  LDG.E.U16 R0, [R4.64] ;  /* 0x0000000404007981 */ /* 0x0080e8000c1e1500 */
[----:B0-----:R-:W2:Y:S04]  /*f0f0*/  LDL.LU.64 R4, [R1+0x38c0] ;  /* 0x0038c00001047983 */ /* 0x001ea80000300a00 */
[----:B----4-:R-:W4:Y:S04]  /*f100*/  LDG.E.U16 R28, [R28.64] ;  /* 0x000000041c1c7981 */ /* 0x010f28000c1e1500 */
[----:B---3--:R2:W-:Y:S04]  /*f110*/  STL [R1+0x84], R0 ;  /* 0x0000840001007387 */ /* 0x0085e80000100800 */
[----:B--2---:R0:W2:Y:S04]  /*f120*/  LDG.E.U16 R0, [R4.64] ;  /* 0x0000000404007981 */ /* 0x0040a8000c1e1500 */
[----:B0-----:R-:W3:Y:S04]  /*f130*/  LDL.LU.64 R4, [R1+0x5a0] ;  /* 0x0005a00001047983 */ /* 0x001ee80000300a00 */
[----:B--2---:R0:W-:Y:S04]  /*f140*/  STL [R1+0x80], R0 ;  /* 0x0000800001007387 */ /* 0x0041e80000100800 */
[----:B0-----:R0:W2:Y:S04]  /*f150*/  LDG.E.U16 R0, [R24.64] ;  /* 0x0000000418007981 */ /* 0x0010a8000c1e1500 */
[----:B0-----:R-:W3:Y:S04]  /*f160*/  LDL.LU.64 R24, [R1+0x38b8] ;  /* 0x0038b80001187983 */ /* 0x001ee80000300a00 */
[----:B--2---:R3:W-:Y:S04]  /*f170*/  STL [R1+0x7c], R0 ;  /* 0x00007c0001007387 */ /* 0x0047e80000100800 */
[----:B---3--:R0:W2:Y:S04]  /*f180*/  LDG.E.U16 R0, [R24.64] ;  /* 0x0000000418007981 */ /* 0x0080a8000c1e1500 */
        /* <DEDUP_REMOVED lines=29> */
[----:B0-----:R0:W2:Y:S04]  /*f360*/  LDG.E.U16 R0, [R12.64] ;  /* 0x000000040c007981 */ /* 0x0010a8000c1e1500 */
[----:B---3--:R-:W3:Y:S04]  /*f370*/  LDG.E.U16 R17, [R16.64] ;  /* 0x0000000410117981 */ /* 0x008ee8000c1e1500 */
[----:B0-----:R0:W3:Y:S04]  /*f380*/  LDG.E.U16 R12, [R14.64] ;  /* 0x000000040e0c7981 */ /* 0x0010e8000c1e1500 */
[----:B------:R-:W4:Y:S04]  /*f390*/  LDG.E.U16 R13, [R18.64] ;  /* 0x00000004120d7981 */ /* 0x000f28000c1e1500 */
[----:B0-----:R-:W4:Y:S04]  /*f3a0*/  LDG.E.U16 R15, [R26.64] ;  /* 0x000000041a0f7981 */ /* 0x001f28000c1e1500 */
[----:B------:R-:W4:Y:S04]  /*f3b0*/  LDG.E.U16 R14, [R22.64] ;  /* 0x00000004160e7981 */ /* 0x000f28000c1e1500 */
[----:B--2---:R0:W-:Y:S04]  /*f3c0*/  STL [R1+0x38], R0 ;  /* 0x0000380001007387 */ /* 0x0041e80000100800 */
[----:B---3--:R1:W-:Y:S04]  /*f3d0*/  STL [R1+0x30], R12 ;  /* 0x0000300c01007387 */ /* 0x0083e80000100800 */
[----:B0-----:R0:W2:Y:S04]  /*f3e0*/  LDG.E.U16 R0, [R10.64] ;  /* 0x000000040a007981 */ /* 0x0010a8000c1e1500 */
[----:B-1----:R1:W3:Y:S04]  /*f3f0*/  LDG.E.U16 R12, [R20.64] ;  /* 0x00000004140c7981 */ /* 0x0022e8000c1e1500 */
[----:B0-----:R0:W2:Y:S04]  /*f400*/  LDG.E.U16 R11, [R6.64] ;  /* 0x00000004060b7981 */ /* 0x0010a8000c1e1500 */
[----:B------:R4:W2:Y:S04]  /*f410*/  LDG.E.U16 R10, [R8.64] ;  /* 0x00000004080a7981 */ /* 0x0008a8000c1e1500 */
[----:B-1----:R-:W2:Y:S04]  /*f420*/  LDL.LU.64 R20, [R1+0x5b0] ;  /* 0x0005b00001147983 */ /* 0x002ea80000300a00 */
[----:B0-----:R0:W2:Y:S04]  /*f430*/  LDG.E.U16 R7, [R24.64] ;  /* 0x0000000418077981 */ /* 0x0010a8000c1e1500 */
[----:B----4-:R1:W4:Y:S04]  /*f440*/  LDG.E.U16 R9, [R2.64] ;  /* 0x0000000402097981 */ /* 0x010328000c1e1500 */
[----:B------:R0:W4:Y:S04]  /*f450*/  LDG.E.U16 R8, [R4.64] ;  /* 0x0000000404087981 */ /* 0x000128000c1e1500 */
[----:B---3--:R-:W-:Y:S04]  /*f460*/  STL [R1+0x37ac], R12 ;  /* 0x0037ac0c01007387 */ /* 0x008fe80000100800 */
[----:B--2---:R-:W-:Y:S04]  /*f470*/  STL [R1+0x37b0], R11 ;  /* 0x0037b00b01007387 */ /* 0x004fe80000100800 */
[----:B------:R-:W-:Y:S04]  /*f480*/  STL [R1+0x37b4], R10 ;  /* 0x0037b40a01007387 */ /* 0x000fe80000100800 */
[----:B-1----:R-:W2:Y:S04]  /*f490*/  LDL.LU.64 R2, [R1+0x5b8] ;  /* 0x0005b80001027983 */ /* 0x002ea80000300a00 */
[----:B------:R-:W3:Y:S04]  /*f4a0*/  LDG.E.U16 R6, [R20.64] ;  /* 0x0000000414067981 */ /* 0x000ee8000c1e1500 */
[----:B----4-:R-:W-:Y:S04]  /*f4b0*/  STL [R1+0x37b8], R9 ;  /* 0x0037b80901007387 */ /* 0x010fe80000100800 */
[----:B0-----:R-:W4:Y:S04]  /*f4c0*/  LDL.LU.64 R4, [R1+0x5c0] ;  /* 0x0005c00001047983 */ /* 0x001f280000300a00 */
[----:B------:R-:W-:Y:S04]  /*f4d0*/  STL [R1+0x37bc], R8 ;  /* 0x0037bc0801007387 */ /* 0x000fe80000100800 */
[----:B------:R0:W-:Y:S04]  /*f4e0*/  STL [R1+0x28], R17 ;  /* 0x0000281101007387 */ /* 0x0001e80000100800 */
[----:B0-----:R-:W3:Y:S04]  /*f4f0*/  LDL.LU.64 R16, [R1+0x5d0] ;  /* 0x0005d00001107983 */ /* 0x001ee80000300a00 */
[----:B------:R-:W3:Y:S04]  /*f500*/  LDL.LU.64 R24, [R1+0x5c8] ;  /* 0x0005c80001187983 */ /* 0x000ee80000300a00 */
[----:B------:R-:W3:Y:S04]  /*f510*/  LDL.LU.64 R8, [R1+0x628] ;  /* 0x0006280001087983 */ /* 0x000ee80000300a00 */
[----:B--2---:R0:W2:Y:S04]  /*f520*/  LDG.E.U16 R2, [R2.64] ;  /* 0x0000000402027981 */ /* 0x0040a8000c1e1500 */
[----:B----4-:R3:W4:Y:S04]  /*f530*/  LDG.E.U16 R5, [R4.64] ;  /* 0x0000000404057981 */ /* 0x010728000c1e1500 */
[----:B---3--:R1:W3:Y:S04]  /*f540*/  LDG.E.U16 R4, [R16.64] ;  /* 0x0000000410047981 */ /* 0x0082e8000c1e1500 */
[----:B0-----:R0:W2:Y:S04]  /*f550*/  LDG.E.U16 R3, [R24.64] ;  /* 0x0000000418037981 */ /* 0x0010a8000c1e1500 */
[----:B------:R0:W-:Y:S04]  /*f560*/  STL.64 [R1+0x3838], R8 ;  /* 0x0038380801007387 */ /* 0x0001e80000100a00 */
        /* <DEDUP_REMOVED lines=16> */
[----:B------:R-:W-:Y:S04]  /*f670*/  STL [R1], R0 ;  /* 0x0000000001007387 */ /* 0x000fe80000100800 */
[----:B0-----:R-:W2:Y:S04]  /*f680*/  LDL.LU.64 R8, [R1+0x5d8] ;  /* 0x0005d80001087983 */ /* 0x001ea80000300a00 */
[----:B------:R-:W2:Y:S04]  /*f690*/  LDL.LU.64 R26, [R1+0x630] ;  /* 0x00063000011a7983 */ /* 0x000ea80000300a00 */
[----:B------:R-:W-:Y:S04]  /*f6a0*/  STL [R1+0x37c0], R7 ;  /* 0x0037c00701007387 */ /* 0x000fe80000100800 */
[----:B------:R-:W2:Y:S04]  /*f6b0*/  LDL.LU.64 R10, [R1+0x638] ;  /* 0x00063800010a7983 */ /* 0x000ea80000300a00 */
[----:B------:R-:W2:Y:S04]  /*f6c0*/  LDL.LU.64 R28, [R1+0x640] ;  /* 0x00064000011c7983 */ /* 0x000ea80000300a00 */
[----:B------:R-:W2:Y:S04]  /*f6d0*/  LDL.LU.64 R18, [R1+0x648] ;  /* 0x0006480001127983 */ /* 0x000ea80000300a00 */
[----:B------:R0:W-:Y:S04]  /*f6e0*/  STL [R1+0x37c4], R6 ;  /* 0x0037c40601007387 */ /* 0x0001e80000100800 */
[----:B0-----:R-:W2:Y:S04]  /*f6f0*/  LDL.LU.64 R6, [R1+0x620] ;  /* 0x0006200001067983 */ /* 0x001ea80000300a00 */
[----:B------:R-:W2:Y:S04]  /*f700*/  LDL.LU.64 R12, [R1+0x650] ;  /* 0x00065000010c7983 */ /* 0x000ea80000300a00 */
[----:B------:R-:W2:Y:S04]  /*f710*/  LDL.LU.64 R20, [R1+0x658] ;  /* 0x0006580001147983 */ /* 0x000ea80000300a00 */
[----:B------:R-:W-:Y:S04]  /*f720*/  STL [R1+0x37c8], R2 ;  /* 0x0037c80201007387 */ /* 0x000fe80000100800 */
[----:B------:R-:W2:Y:S04]  /*f730*/  LDL.LU.64 R14, [R1+0x660] ;  /* 0x00066000010e7983 */ /* 0x000ea80000300a00 */
[----:B------:R-:W2:Y:S04]  /*f740*/  LDL.LU.64 R22, [R1+0x668] ;  /* 0x0006680001167983 */ /* 0x000ea80000300a00 */
[----:B----4-:R-:W-:Y:S04]  /*f750*/  STL [R1+0x37cc], R5 ;  /* 0x0037cc0501007387 */ /* 0x010fe80000100800 */
[----:B-1----:R-:W4:Y:S04]  /*f760*/  LDL.LU.64 R16, [R1+0x670] ;  /* 0x0006700001107983 */ /* 0x002f280000300a00 */
[----:B---3--:R0:W-:Y:S04]  /*f770*/  STL [R1+0x37d0], R4 ;  /* 0x0037d00401007387 */ /* 0x0081e80000100800 */
[----:B0-----:R-:W3:Y:S04]  /*f780*/  LDL.LU.64 R4, [R1+0x618] ;  /* 0x0006180001047983 */ /* 0x001ee80000300a00 */
[----:B------:R-:W3:Y:S04]  /*f790*/  LDL.LU.64 R24, [R1+0x678] ;  /* 0x0006780001187983 */ /* 0x000ee80000300a00 */
[----:B------:R0:W-:Y:S04]  /*f7a0*/  STL [R1+0x37d4], R3 ;  /* 0x0037d40301007387 */ /* 0x0001e80000100800 */
[----:B0-----:R-:W3:Y:S04]  /*f7b0*/  LDL.LU.64 R2, [R1+0x610] ;  /* 0x0006100001027983 */ /* 0x001ee80000300a00 */
[----:B--2---:R0:W2:Y:S04]  /*f7c0*/  LDG.E.U16 R0, [R8.64] ;  /* 0x0000000408007981 */ /* 0x0040a8000c1e1500 */
[----:B0-----:R-:W2:Y:S04]  /*f7d0*/  LDL.LU.64 R8, [R1+0x3868] ;  /* 0x0038680001087983 */ /* 0x001ea80000300a00 */
[----:B------:R-:W2:Y:S04]  /*f7e0*/  LDG.E.U16 R29, [R28.64] ;  /* 0x000000041c1d7981 */ /* 0x000ea8000c1e1500 */
[----:B------:R0:W2:Y:S04]  /*f7f0*/  LDG.E.U16 R18, [R18.64] ;  /* 0x0000000412127981 */ /* 0x0000a8000c1e1500 */
[----:B0-----:R-:W2:Y:S04]  /*f800*/  LDG.E.U16 R19, [R12.64] ;  /* 0x000000040c137981 */ /* 0x001ea8000c1e1500 */
[----:B------:R0:W2:Y:S04]  /*f810*/  LDG.E.U16 R20, [R20.64] ;  /* 0x0000000414147981 */ /* 0x0000a8000c1e1500 */
[----:B0-----:R-:W2:Y:S04]  /*f820*/  LDG.E.U16 R21, [R14.64] ;  /* 0x000000040e157981 */ /* 0x001ea8000c1e1500 */
[----:B------:R4:W2:Y:S04]  /*f830*/  LDG.E.U16 R22, [R22.64] ;  /* 0x0000000416167981 */ /* 0x0008a8000c1e1500 */
[----:B----4-:R-:W4:Y:S04]  /*f840*/  LDG.E.U16 R23, [R16.64] ;  /* 0x0000000410177981 */ /* 0x010f28000c1e1500 */
[----:B---3--:R0:W3:Y:S04]  /*f850*/  LDG.E.U16 R5, [R4.64] ;  /* 0x0000000404057981 */ /* 0x0080e8000c1e1500 */
[----:B------:R1:W3:Y:S04]  /*f860*/  LDG.E.U16 R24, [R24.64] ;  /* 0x0000000418187981 */ /* 0x0002e8000c1e1500 */
[----:B------:R0:W3:Y:S04]  /*f870*/  LDG.E.U16 R3, [R2.64] ;  /* 0x0000000402037981 */ /* 0x0000e8000c1e1500 */
[----:B0-----:R0:W3:Y:S04]  /*f880*/  LDG.E.U16 R2, [R6.64] ;  /* 0x0000000406027981 */ /* 0x0010e8000c1e1500 */
[----:B0-----:R0:W3:Y:S04]  /*f890*/  LDG.E.U16 R6, [R26.64] ;  /* 0x000000041a067981 */ /* 0x0010e8000c1e1500 */
[----:B--2---:R2:W-:Y:S04]  /*f8a0*/  STL [R1+0x64], R0 ;  /* 0x0000640001007387 */ /* 0x0045e80000100800 */
        /* <DEDUP_REMOVED lines=17> */
[----:B0-----:R-:W1:Y:S04]  /*f9c0*/  LDL.LU.64 R26, [R1+0x680] ;  /* 0x00068000011a7983 */ /* 0x001e680000300a00 */
[----:B---3--:R0:W-:Y:S04]  /*f9d0*/  STL [R1+0x34], R0 ;  /* 0x0000340001007387 */ /* 0x0081e80000100800 */
[----:B--2---:R-:W2:Y:S04]  /*f9e0*/  LDG.E.U16 R7, [R8.64] ;  /* 0x0000000408077981 */ /* 0x004ea8000c1e1500 */
[----:B0-----:R-:W3:Y:S04]  /*f9f0*/  LDG.E.U16 R0, [R10.64] ;  /* 0x000000040a007981 */ /* 0x001ee8000c1e1500 */
[----:B-1----:R-:W3:Y:S04]  /*fa00*/  LDG.E.U16 R25, [R26.64] ;  /* 0x000000041a197981 */ /* 0x002ee8000c1e1500 */
[----:B------:R-:W-:Y:S04]  /*fa10*/  STL [R1+0x3774], R29 ;  /* 0x0037741d01007387 */ /* 0x000fe80000100800 */
[----:B------:R-:W-:Y:S04]  /*fa20*/  STL [R1+0x3778], R18 ;  /* 0x0037781201007387 */ /* 0x000fe80000100800 */
[----:B------:R-:W-:Y:S04]  /*fa30*/  STL [R1+0x377c], R19 ;  /* 0x00377c1301007387 */ /* 0x000fe80000100800 */
[----:B------:R-:W-:Y:S04]  /*fa40*/  STL [R1+0x3780], R20 ;  /* 0x0037801401007387 */ /* 0x000fe80000100800 */
[----:B------:R-:W-:Y:S04]  /*fa50*/  STL [R1+0x3784], R21 ;  /* 0x0037841501007387 */ /* 0x000fe80000100800 */
[----:B------:R-:W3:Y:S04]  /*fa60*/  LDL.LU.64 R12, [R1+0x688] ;  /* 0x00068800010c7983 */ /* 0x000ee80000300a00 */
[----:B------:R-:W-:Y:S04]  /*fa70*/  STL [R1+0x3788], R22 ;  /* 0x0037881601007387 */ /* 0x000fe80000100800 */
[----:B----4-:R0:W-:Y:S04]  /*fa80*/  STL [R1+0x378c], R23 ;  /* 0x00378c1701007387 */ /* 0x0101e80000100800 */
[----:B0-----:R-:W4:Y:S04]  /*fa90*/  LDL.LU R23, [R1+0x490] ;  /* 0x0004900001177983 */ /* 0x001f280000300800 */
[----:B------:R-:W4:Y:S04]  /*faa0*/  LDL.LU R22, [R1+0x480] ;  /* 0x0004800001167983 */ /* 0x000f280000300800 */
[----:B------:R-:W4:Y:S04]  /*fab0*/  LDL.LU R21, [R1+0x470] ;  /* 0x0004700001157983 */ /* 0x000f280000300800 */
[----:B------:R-:W4:Y:S04]  /*fac0*/  LDL.LU R20, [R1+0x460] ;  /* 0x0004600001147983 */ /* 0x000f280000300800 */
[----:B------:R-:W4:Y:S04]  /*fad0*/  LDL.LU R19, [R1+0x450] ;  /* 0x0004500001137983 */ /* 0x000f280000300800 */
[----:B------:R-:W4:Y:S04]  /*fae0*/  LDL.LU R18, [R1+0x440] ;  /* 0x0004400001127983 */ /* 0x000f280000300800 */
[----:B------:R-:W4:Y:S04]  /*faf0*/  LDL.LU R29, [R1+0x430] ;  /* 0x00043000011d7983 */ /* 0x000f280000300800 */
[----:B------:R0:W-:Y:S04]  /*fb00*/  STL [R1+0x2c], R3 ;  /* 0x00002c0301007387 */ /* 0x0001e80000100800 */
[----:B0-----:R-:W4:Y:S04]  /*fb10*/  LDL.LU R3, [R1+0x420] ;  /* 0x0004200001037983 */ /* 0x001f280000300800 */
[----:B------:R-:W4:Y:S04]  /*fb20*/  LDL.LU R4, [R1+0x410] ;  /* 0x0004100001047983 */ /* 0x000f280000300800 */
[----:B------:R0:W-:Y:S04]  /*fb30*/  STL [R1+0x24], R5 ;  /* 0x0000240501007387 */ /* 0x0001e80000100800 */
[----:B0-----:R-:W4:Y:S04]  /*fb40*/  LDL.LU R5, [R1+0x3f8] ;  /* 0x0003f80001057983 */ /* 0x001f280000300800 */
[----:B------:R0:W-:Y:S04]  /*fb50*/  STL [R1+0x1c], R2 ;  /* 0x00001c0201007387 */ /* 0x0001e80000100800 */
[----:B0-----:R-:W4:Y:S04]  /*fb60*/  LDL.LU R2, [R1+0x3e0] ;  /* 0x0003e00001027983 */ /* 0x001f280000300800 */
[----:B--2---:R-:W-:Y:S04]  /*fb70*/  STL [R1+0x14], R7 ;  /* 0x0000140701007387 */ /* 0x004fe80000100800 */
[----:B------:R-:W2:Y:S04]  /*fb80*/  LDL.LU R28, [R1+0x3c8] ;  /* 0x0003c800011c7983 */ /* 0x000ea80000300800 */
[----:B------:R0:W-:Y:S04]  /*fb90*/  STL [R1+0xc], R6 ;  /* 0x00000c0601007387 */ /* 0x0001e80000100800 */
[----:B------:R-:W-:Y:S04]  /*fba0*/  STL [R1+0x3790], R24 ;  /* 0x0037901801007387 */ /* 0x000fe80000100800 */
[----:B---3--:R-:W-:Y:S04]  /*fbb0*/  STL [R1+0x4], R0 ;  /* 0x0000040001007387 */ /* 0x008fe80000100800 */
[----:B0-----:R-:W3:Y:S04]  /*fbc0*/  LDL.LU R6, [R1+0x3b0] ;  /* 0x0003b00001067983 */ /* 0x001ee80000300800 */
        /* <DEDUP_REMOVED lines=8> */
[----:B------:R0:W-:Y:S04]  /*fc50*/  STL [R1+0x3794], R25 ;  /* 0x0037941901007387 */ /* 0x0001e80000100800 */
[----:B------:R-:W1:Y:S04]  /*fc60*/  S2R R27, SR_TID.X ;  /* 0x00000000001b7919 */ /* 0x000e680000002100 */
[----:B------:R0:W2:Y:S04]  /*fc70*/  LDG.E.U16 R26, [R12.64] ;  /* 0x000000040c1a7981 */ /* 0x0000a8000c1e1500 */
[----:B0-----:R-:W2:Y:S04]  /*fc80*/  LDL.LU.64 R24, [R1+0x690] ;  /* 0x0006900001187983 */ /* 0x001ea80000300a00 */
[----:B------:R-:W3:Y:S04]  /*fc90*/  LDL.LU R12, [R1+0x2fc] ;  /* 0x0002fc00010c7983 */ /* 0x000ee80000300800 */
[----:B------:R-:W3:Y:S04]  /*fca0*/  LDL.LU R13, [R1+0x2f0] ;  /* 0x0002f000010d7983 */ /* 0x000ee80000300800 */
[----:B------:R-:W3:Y:S01]  /*fcb0*/  LDL.LU R17, [R1+0x2e4] ;  /* 0x0002e40001117983 */ /* 0x000ee20000300800 */
[----:B-1----:R-:W-:-:S04]  /*fcc0*/  LOP3.LUT R27, R27, 0x7f, RZ, 0xc0, !PT ;  /* 0x0000007f1b1b7812 */ /* 0x002fc800078ec0ff */
[----:B------:R-:W-:-:S04]  /*fcd0*/  SHF.L.U32 R27, R27, 0x1, RZ ;  /* 0x000000011b1b7819 */ /* 0x000fc800000006ff */
[----:B------:R-:W-:Y:S02]  /*fce0*/  LOP3.LUT R0, R27, 0x30, RZ, 0x3c, !PT ;  /* 0x000000301b007812 */ /* 0x000fe400078e3cff */
[----:B--2---:R-:W2:Y:S04]  /*fcf0*/  LDG.E.U16 R27, [R24.64] ;  /* 0x00000004181b7981 */ /* 0x004ea8000c1e1500 */
[----:B----4-:R-:W-:Y:S04]  /*fd00*/  STS.U16 [R0+0x4300], R23 ;  /* 0x0043001700007388 */ /* 0x010fe80000000400 */
        /* <DEDUP_REMOVED lines=11> */
[----:B------:R0:W-:Y:S04]  /*fdc0*/  STS.U16 [R0+0x9b00], R28 ;  /* 0x009b001c00007388 */ /* 0x0001e80000000400 */
[----:B--2---:R-:W-:Y:S04]  /*fdd0*/  STL [R1+0x379c], R27 ;  /* 0x00379c1b01007387 */ /* 0x004fe80000100800 */
[----:B0-----:R-:W2:Y:S04]  /*fde0*/  LDL.LU R28, [R1+0x2dc] ;  /* 0x0002dc00011c7983 */ /* 0x001ea80000300800 */
[----:B---3--:R-:W-:Y:S04]  /*fdf0*/  STS.U16 [R0+0xa300], R6 ;  /* 0x00a3000600007388 */ /* 0x008fe80000000400 */
[----:B------:R-:W-:Y:S04]  /*fe00*/  STS.U16 [R0+0xab00], R7 ;  /* 0x00ab000700007388 */ /* 0x000fe80000000400 */
[----:B------:R-:W-:Y:S04]  /*fe10*/  STS.U16 [R0+0xb300], R8 ;  /* 0x00b3000800007388 */ /* 0x000fe80000000400 */
[----:B------:R-:W-:Y:S04]  /*fe20*/  STS.U16 [R0+0xbb00], R9 ;  /* 0x00bb000900007388 */ /* 0x000fe80000000400 */
[----:B------:R-:W-:Y:S04]  /*fe30*/  STS.U16 [R0+0xc300], R10 ;  /* 0x00c3000a00007388 */ /* 0x000fe80000000400 */
[----:B------:R0:W-:Y:S04]  /*fe40*/  STS.U16 [R0+0xcb00], R14 ;  /* 0x00cb000e00007388 */ /* 0x0001e80000000400 */
[----:B------:R-:W-:Y:S04]  /*fe50*/  STS.U16 [R0+0xd300], R11 ;  /* 0x00d3000b00007388 */ /* 0x000fe80000000400 */
[----:B------:R1:W-:Y:S04]  /*fe60*/  STS.U16 [R0+0xdb00], R15 ;  /* 0x00db000f00007388 */ /* 0x0003e80000000400 */
[----:B0-----:R-:W3:Y:S04]  /*fe70*/  LDL.LU R14, [R1+0x2c8] ;  /* 0x0002c800010e7983 */ /* 0x001ee80000300800 */
[----:B------:R0:W-:Y:S04]  /*fe80*/  STS.U16 [R0+0xe300], R16 ;  /* 0x00e3001000007388 */ /* 0x0001e80000000400 */
[----:B-1----:R-:W4:Y:S04]  /*fe90*/  LDL.LU R15, [R1+0x2c0] ;  /* 0x0002c000010f7983 */ /* 0x002f280000300800 */
[----:B0-----:R-:W4:Y:S04]  /*fea0*/  LDL.LU R16, [R1+0x2bc] ;  /* 0x0002bc0001107983 */ /* 0x001f280000300800 */
[----:B------:R-:W4:Y:S04]  /*feb0*/  LDL.LU R26, [R1+0x2b8] ;  /* 0x0002b800011a7983 */ /* 0x000f280000300800 */
        /* <DEDUP_REMOVED lines=10> */
[----:B------:R-:W-:Y:S04]  /*ff60*/  STS.U16 [R0+0xeb00], R12 ;  /* 0x00eb000c00007388 */ /* 0x000fe80000000400 */
[----:B------:R-:W4:Y:S04]  /*ff70*/  LDL.LU R4, [R1+0x28c] ;  /* 0x00028c0001047983 */ /* 0x000f280000300800 */
[----:B------:R-:W-:Y:S04]  /*ff80*/  STS.U16 [R0+0xf300], R13 ;  /* 0x00f3000d00007388 */ /* 0x000fe80000000400 */
[----:B------:R-:W4:Y:S04]  /*ff90*/  LDL.LU R5, [R1+0x288] ;  /* 0x0002880001057983 */ /* 0x000f280000300800 */
[----:B------:R0:W-:Y:S04]  /*ffa0*/  STS.U16 [R0+0xfb00], R17 ;  /* 0x00fb001100007388 */ /* 0x0001e80000000400 */
[----:B------:R-:W4:Y:S04]  /*ffb0*/  LDL.LU R2, [R1+0x284] ;  /* 0x0002840001027983 */ /* 0x000f280000300800 */
[----:B0-----:R-:W4:Y:S04]  /*ffc0*/  LDL.LU R17, [R1+0x280] ;  /* 0x0002800001117983 */ /* 0x001f280000300800 */
[----:B------:R-:W4:Y:S04]  /*ffd0*/  LDL.LU R6, [R1+0x27c] ;  /* 0x00027c0001067983 */ /* 0x000f280000300800 */
[----:B------:R-:W4:Y:S04]  /*ffe0*/  LDL.LU R7, [R1+0x278] ;  /* 0x0002780001077983 */ /* 0x000f280000300800 */
[----:B------:R-:W4:Y:S04]  /*fff0*/  LDL.LU R8, [R1+0x274] ;  /* 0x0002740001087983 */ /* 0x000f280000300800 */
[----:B------:R-:W4:Y:S04]  /*10000*/  LDL.LU R9, [R1+0x270] ;  /* 0x0002700001097983 */ /* 0x000f280000300800 */
[----:B------:R-:W4:Y:S04]  /*10010*/  LDL.LU R10, [R1+0x26c] ;  /* 0x00026c00010a7983 */ /* 0x000f280000300800 */
[----:B--2---:R0:W-:Y:S04]  /*10020*/  STS.U16 [R0+0x10300], R28 ;  /* 0x0103001c00007388 */ /* 0x0041e80000000400 */
[----:B0-----:R-:W2:Y:S04]  /*10030*/  LDL.LU R28, [R1+0x268] ;  /* 0x00026800011c7983 */ /* 0x001ea80000300800 */
[----:B------:R-:W2:Y:S04]  /*10040*/  LDL.LU R11, [R1+0x264] ;  /* 0x00026400010b7983 */ /* 0x000ea80000300800 */
[----:B------:R-:W2:Y:S04]  /*10050*/  LDL.LU R12, [R1+0x260] ;  /* 0x00026000010c7983 */ /* 0x000ea80000300800 */
[----:B------:R-:W2:Y:S04]  /*10060*/  LDL.LU R13, [R1+0x244] ;  /* 0x00024400010d7983 */ /* 0x000ea80000300800 */
[----:B---3--:R0:W-:Y:S04]  /*10070*/  STS.U16 [R0+0x10b00], R14 ;  /* 0x010b000e00007388 */ /* 0x0081e80000000400 */
[----:B----4-:R1:W-:Y:S04]  /*10080*/  STS.U16 [R0+0x11300], R15 ;  /* 0x0113000f00007388 */ /* 0x0103e80000000400 */
        /* <DEDUP_REMOVED lines=13> */
[----:B-1----:R-:W4:Y:S04]  /*10160*/  LDL.LU R15, [R1+0x21c] ;  /* 0x00021c00010f7983 */ /* 0x002f280000300800 */
[----:B------:R-:W-:Y:S04]  /*10170*/  STS.U16 [R0+0x17b00], R4 ;  /* 0x017b000400007388 */ /* 0x000fe80000000400 */
[----:B0-----:R-:W3:Y:S04]  /*10180*/  LDL.LU R16, [R1+0x218] ;  /* 0x0002180001107983 */ /* 0x001ee80000300800 */
[----:B------:R-:W-:Y:S04]  /*10190*/  STS.U16 [R0+0x18300], R5 ;  /* 0x0183000500007388 */ /* 0x000fe80000000400 */
[----:B------:R-:W-:Y:S04]  /*101a0*/  STS.U16 [R0+0x18b00], R2 ;  /* 0x018b000200007388 */ /* 0x000fe80000000400 */
[----:B------:R0:W-:Y:S04]  /*101b0*/  STS.U16 [R0+0x19300], R17 ;  /* 0x0193001100007388 */ /* 0x0001e80000000400 */
[----:B0-----:R-:W0:Y:S04]  /*101c0*/  S2R R17, SR_TID.X ;  /* 0x0000000000117919 */ /* 0x001e280000002100 */
[----:B------:R-:W-:Y:S04]  /*101d0*/  STS.U16 [R0+0x19b00], R6 ;  /* 0x019b000600007388 */ /* 0x000fe80000000400 */
[----:B------:R-:W-:Y:S04]  /*101e0*/  STS.U16 [R0+0x1a300], R7 ;  /* 0x01a3000700007388 */ /* 0x000fe80000000400 */
[----:B------:R-:W-:Y:S04]  /*101f0*/  STS.U16 [R0+0x1ab00], R8 ;  /* 0x01ab000800007388 */ /* 0x000fe80000000400 */
[----:B------:R-:W-:Y:S04]  /*10200*/  STS.U16 [R0+0x1b300], R9 ;  /* 0x01b3000900007388 */ /* 0x000fe80000000400 */
[----:B------:R-:W-:Y:S01]  /*10210*/  STS.U16 [R0+0x1bb00], R10 ;  /* 0x01bb000a00007388 */ /* 0x000fe20000000400 */
[----:B0-----:R-:W-:-:S03]  /*10220*/  LOP3.LUT R17, R17, 0x7f, RZ, 0xc0, !PT ;  /* 0x0000007f11117812 */ /* 0x001fc600078ec0ff */
[----:B--2---:R0:W-:Y:S02]  /*10230*/  STS.U16 [R0+0x1c300], R28 ;  /* 0x01c3001c00007388 */ /* 0x0041e40000000400 */
[----:B0-----:R-:W-:-:S04]  /*10240*/  SHF.L.U32 R28, R17, 0x1, RZ ;  /* 0x00000001111c7819 */ /* 0x001fc800000006ff */
[----:B------:R-:W-:Y:S01]  /*10250*/  LOP3.LUT R27, R28, 0x40, RZ, 0x3c, !PT ;  /* 0x000000401c1b7812 */ /* 0x000fe200078e3cff */
[----:B------:R0:W-:Y:S04]  /*10260*/  STL [R1+0x381c], R28 ;  /* 0x00381c1c01007387 */ /* 0x0001e80000100800 */
[----:B0-----:R-:W2:Y:S04]  /*10270*/  LDL.LU R28, [R1+0x7b4] ;  /* 0x0007b400011c7983 */ /* 0x001ea80000300800 */
[----:B--2---:R0:W-:Y:S04]  /*10280*/  STL [R1+0x382c], R28 ;  /* 0x00382c1c01007387 */ /* 0x0041e80000100800 */
[----:B0-----:R-:W2:Y:S04]  /*10290*/  LDL.LU R28, [R1+0x498] ;  /* 0x00049800011c7983 */ /* 0x001ea80000300800 */
[----:B--2---:R0:W-:Y:S04]  /*102a0*/  STL [R1+0x3830], R28 ;  /* 0x0038301c01007387 */ /* 0x0041e80000100800 */
[----:B0-----:R-:W2:Y:S04]  /*102b0*/  LDL.LU R28, [R1+0x204] ;  /* 0x00020400011c7983 */ /* 0x001ea80000300800 */
[----:B------:R-:W2:Y:S01]  /*102c0*/  LDL.LU R26, [R1+0x7f8] ;  /* 0x0007f800011a7983 */ /* 0x000ea20000300800 */
[----:B------:R-:W-:-:S03]  /*102d0*/  SHF.L.U32 R17, R17, 0x1, RZ ;  /* 0x0000000111117819 */ /* 0x000fc600000006ff */
[----:B------:R-:W-:Y:S04]  /*102e0*/  STS.U16 [R0+0x1cb00], R11 ;  /* 0x01cb000b00007388 */ /* 0x000fe80000000400 */
[----:B------:R-:W-:Y:S04]  /*102f0*/  STS.U16 [R0+0x1d300], R12 ;  /* 0x01d3000c00007388 */ /* 0x000fe80000000400 */
[----:B------:R-:W-:Y:S04]  /*10300*/  STS.U16 [R0+0x1db00], R13 ;  /* 0x01db000d00007388 */ /* 0x000fe80000000400 */
[----:B---3--:R-:W-:Y:S04]  /*10310*/  STS.U16 [R0+0x1e300], R14 ;  /* 0x01e3000e00007388 */ /* 0x008fe80000000400 */
[----:B----4-:R-:W-:Y:S04]  /*10320*/  STS.U16 [R0+0x1eb00], R15 ;  /* 0x01eb000f00007388 */ /* 0x010fe80000000400 */
[----:B------:R-:W-:Y:S04]  /*10330*/  STS.U16 [R0+0x1f300], R16 ;  /* 0x01f3001000007388 */ /* 0x000fe80000000400 */
[----:B--2---:R0:W-:Y:S04]  /*10340*/  STL [R1+0x3834], R26 ;  /* 0x0038341a01007387 */ /* 0x0041e80000100800 */
[----:B------:R-:W2:Y:S04]  /*10350*/  LDL.LU R25, [R1+0x768] ;  /* 0x0007680001197983 */ /* 0x000ea80000300800 */
[----:B------:R-:W3:Y:S04]  /*10360*/  LDL.LU R24, [R1+0x81c] ;  /* 0x00081c0001187983 */ /* 0x000ee80000300800 */
[----:B------:R-:W4:Y:S04]  /*10370*/  LDL.LU R23, [R1+0x7dc] ;  /* 0x0007dc0001177983 */ /* 0x000f280000300800 */
        /* <DEDUP_REMOVED lines=13> */
[----:B------:R-:W2:Y:S01]  /*10450*/  LDL.LU R9, [R1+0x800] ;  /* 0x0008000001097983 */ /* 0x000ea20000300800 */
[----:B0-----:R-:W-:-:S03]  /*10460*/  LOP3.LUT R26, R17, 0x30, RZ, 0x3c, !PT ;  /* 0x00000030111a7812 */ /* 0x001fc600078e3cff */
        /* <DEDUP_REMOVED lines=9> */
[----:B------:R0:W-:Y:S04]  /*10500*/  STS.U16 [R26+0x1fb00], R28 ;  /* 0x01fb001c1a007388 */ /* 0x0001e80000000400 */
[----:B0-----:R-:W2:Y:S04]  /*10510*/  LDL.LU R26, [R1+0x3834] ;  /* 0x00383400011a7983 */ /* 0x001ea80000300800 */
[----:B------:R-:W2:Y:S04]  /*10520*/  LDL.LU R28, [R1+0x3830] ;  /* 0x00383000011c7983 */ /* 0x000ea80000300800 */
[----:B--2---:R0:W-:Y:S04]  /*10530*/  STS.U16 [R27+0x400], R28 ;  /* 0x0004001c1b007388 */ /* 0x0041e80000000400 */
[----:B0-----:R-:W2:Y:S04]  /*10540*/  LDL.LU R28, [R1+0x382c] ;  /* 0x00382c00011c7983 */ /* 0x001ea80000300800 */
[----:B--2---:R0:W-:Y:S04]  /*10550*/  STS.U16 [R27+0xc00], R28 ;  /* 0x000c001c1b007388 */ /* 0x0041e80000000400 */
[----:B0-----:R-:W2:Y:S04]  /*10560*/  LDL.LU R28, [R1+0x2d8] ;  /* 0x0002d800011c7983 */ /* 0x001ea80000300800 */
[----:B--2---:R0:W-:Y:S04]  /*10570*/  STL [R1+0x3820], R28 ;  /* 0x0038201c01007387 */ /* 0x0041e80000100800 */
[----:B0-----:R-:W2:Y:S04]  /*10580*/  LDL.LU R28, [R1+0x724] ;  /* 0x00072400011c7983 */ /* 0x001ea80000300800 */
[----:B--2---:R0:W-:Y:S04]  /*10590*/  STL [R1+0x3824], R28 ;  /* 0x0038241c01007387 */ /* 0x0041e80000100800 */
[----:B0-----:R-:W2:Y:S04]  /*105a0*/  LDL.LU R28, [R1+0x740] ;  /* 0x00074000011c7983 */ /* 0x001ea80000300800 */
[----:B------:R-:W-:Y:S04]  /*105b0*/  STS.U16 [R27+0x1400], R26 ;  /* 0x0014001a1b007388 */ /* 0x000fe80000000400 */
[----:B------:R-:W-:Y:S04]  /*105c0*/  STS.U16 [R27+0x1c00], R25 ;  /* 0x001c00191b007388 */ /* 0x000fe80000000400 */
[----:B---3--:R-:W-:Y:S04]  /*105d0*/  STS.U16 [R27+0x2400], R24 ;  /* 0x002400181b007388 */ /* 0x008fe80000000400 */
[----:B----4-:R-:W-:Y:S04]  /*105e0*/  STS.U16 [R27+0x2c00], R23 ;  /* 0x002c00171b007388 */ /* 0x010fe80000000400 */
[----:B------:R-:W-:Y:S04]  /*105f0*/  STS.U16 [R27+0x3400], R22 ;  /* 0x003400161b007388 */ /* 0x000fe80000000400 */
[----:B--2---:R0:W-:Y:S04]  /*10600*/  STL [R1+0x3828], R28 ;  /* 0x0038281c01007387 */ /* 0x0041e80000100800 */
[----:B0-----:R-:W2:Y:S04]  /*10610*/  LDL.LU R28, [R1+0x754] ;  /* 0x00075400011c7983 */ /* 0x001ea80000300800 */
[----:B------:R-:W3:Y:S04]  /*10620*/  LDL.LU R26, [R1+0x2c4] ;  /* 0x0002c400011a7983 */ /* 0x000ee80000300800 */
[----:B------:R-:W4:Y:S04]  /*10630*/  LDL.LU R25, [R1+0x1d4] ;  /* 0x0001d40001197983 */ /* 0x000f280000300800 */
        /* <DEDUP_REMOVED lines=46> */
[----:B-1----:R-:W3:Y:S04]  /*10920*/  LDL.LU R17, [R1+0x128] ;  /* 0x0001280001117983 */ /* 0x002ee80000300800 */
[----:B--2---:R0:W-:Y:S04]  /*10930*/  STS.U16 [R27+0xec00], R28 ;  /* 0x00ec001c1b007388 */ /* 0x0041e80000000400 */
[----:B0-----:R-:W2:Y:S04]  /*10940*/  LDL.LU R28, [R1+0x3828] ;  /* 0x00382800011c7983 */ /* 0x001ea80000300800 */
[----:B--2---:R0:W-:Y:S04]  /*10950*/  STS.U16 [R27+0xf400], R28 ;  /* 0x00f4001c1b007388 */ /* 0x0041e80000000400 */
[----:B0-----:R-:W2:Y:S04]  /*10960*/  LDL.LU R28, [R1+0x3824] ;  /* 0x00382400011c7983 */ /* 0x001ea80000300800 */
[----:B--2---:R0:W-:Y:S04]  /*10970*/  STS.U16 [R27+0xfc00], R28 ;  /* 0x00fc001c1b007388 */ /* 0x0041e80000000400 */
[----:B0-----:R-:W2:Y:S04]  /*10980*/  LDL.LU R28, [R1+0x3820] ;  /* 0x00382000011c7983 */ /* 0x001ea80000300800 */
[----:B--2---:R0:W-:Y:S04]  /*10990*/  STS.U16 [R27+0x10400], R28 ;  /* 0x0104001c1b007388 */ /* 0x0041e80000000400 */
[----:B0-----:R-:W2:Y:S04]  /*109a0*/  LDL.LU R28, [R1+0x381c] ;  /* 0x00381c00011c7983 */ /* 0x001ea80000300800 */
[----:B---3--:R-:W-:Y:S04]  /*109b0*/  STS.U16 [R27+0x10c00], R26 ;  /* 0x010c001a1b007388 */ /* 0x008fe80000000400 */
        /* <DEDUP_REMOVED lines=25> */
[----:B------:R2:W-:Y:S02]  /*10b50*/  STS.U16 [R27+0x1dc00], R17 ;  /* 0x01dc00111b007388 */ /* 0x0005e40000000400 */
[----:B--2---:R-:W-:-:S05]  /*10b60*/  LOP3.LUT R17, R28, 0x50, RZ, 0x3c, !PT ;  /* 0x000000501c117812 */ /* 0x004fca00078e3cff */
[----:B------:R0:W-:Y:S04]  /*10b70*/  STL [R1+0x3810], R17 ;  /* 0x0038101101007387 */ /* 0x0001e80000100800 */
[----:B0-----:R-:W2:Y:S04]  /*10b80*/  LDL.LU R17, [R1+0x114] ;  /* 0x0001140001117983 */ /* 0x001ea80000300800 */
[----:B--2---:R0:W-:Y:S04]  /*10b90*/  STL [R1+0x3814], R17 ;  /* 0x0038141101007387 */ /* 0x0041e80000100800 */
[----:B0-----:R-:W2:Y:S04]  /*10ba0*/  LDL.LU R17, [R1+0x120] ;  /* 0x0001200001117983 */ /* 0x001ea80000300800 */
[----:B--2---:R0:W-:Y:S04]  /*10bb0*/  STL [R1+0x3818], R17 ;  /* 0x0038181101007387 */ /* 0x0041e80000100800 */
[----:B0-----:R-:W2:Y:S04]  /*10bc0*/  LDL.LU R17, [R1+0x124] ;  /* 0x0001240001117983 */ /* 0x001ea80000300800 */
[----:B------:R-:W3:Y:S04]  /*10bd0*/  LDL.LU R26, [R1+0x110] ;  /* 0x00011000011a7983 */ /* 0x000ee80000300800 */
[----:B------:R-:W4:Y:S04]  /*10be0*/  LDL.LU R25, [R1+0x7fc] ;  /* 0x0007fc0001197983 */ /* 0x000f280000300800 */
        /* <DEDUP_REMOVED lines=28> */
[----:B0-----:R-:W2:Y:S04]  /*10db0*/  LDL.LU R17, [R1+0x3814] ;  /* 0x0038140001117983 */ /* 0x001ea80000300800 */
[----:B--2---:R0:W-:Y:S04]  /*10dc0*/  STS.U16 [R27+0x1f400], R17 ;  /* 0x01f400111b007388 */ /* 0x0041e80000000400 */
[----:B0-----:R-:W4:Y:S04]  /*10dd0*/  LDL.LU R17, [R1+0x3810] ;  /* 0x0038100001117983 */ /* 0x001f280000300800 */
[----:B---3--:R-:W-:Y:S04]  /*10de0*/  STS.U16 [R27+0x1fc00], R26 ;  /* 0x01fc001a1b007388 */ /* 0x008fe80000000400 */
[----:B----4-:R-:W-:Y:S01]  /*10df0*/  STS.U16 [R17+0x500], R25 ;  /* 0x0005001911007388 */ /* 0x010fe20000000400 */
[----:B------:R-:W-:Y:S02]  /*10e00*/  STS.U16 [R17+0xd00], R24 ;  /* 0x000d001811007388 */ /* 0x000fe40000000400 */
[----:B------:R-:W-:Y:S02]  /*10e10*/  STS.U16 [R17+0x1500], R23 ;  /* 0x0015001711007388 */ /* 0x000fe40000000400 */
[----:B------:R-:W-:Y:S01]  /*10e20*/  STS.U16 [R17+0x1d00], R22 ;  /* 0x001d001611007388 */ /* 0x000fe20000000400 */
[----:B------:R-:W-:Y:S01]  /*10e30*/  STS.U16 [R17+0x2500], R21 ;  /* 0x0025001511007388 */ /* 0x000fe20000000400 */
        /* <DEDUP_REMOVED lines=15> */
[----:B------:R0:W-:Y:S04]  /*10f30*/  STS.U16 [R17+0xa500], R13 ;  /* 0x00a5000d11007388 */ /* 0x0001e80000000400 */
[----:B0-----:R-:W2:Y:S04]  /*10f40*/  LDL.LU R13, [R1+0x6d8] ;  /* 0x0006d800010d7983 */ /* 0x001ea80000300800 */
[----:B--2---:R0:W-:Y:S04]  /*10f50*/  STL [R1+0x3804], R13 ;  /* 0x0038040d01007387 */ /* 0x0041e80000100800 */
[----:B0-----:R-:W2:Y:S04]  /*10f60*/  LDL.LU R13, [R1+0x6dc] ;  /* 0x0006dc00010d7983 */ /* 0x001ea80000300800 */
[----:B--2---:R0:W-:Y:S04]  /*10f70*/  STL [R1+0x3808], R13 ;  /* 0x0038080d01007387 */ /* 0x0041e80000100800 */
[----:B0-----:R-:W2:Y:S01]  /*10f80*/  LDL.LU R13, [R1+0x6e0] ;  /* 0x0006e000010d7983 */ /* 0x001ea20000300800 */
[----:B------:R-:W-:Y:S02]  /*10f90*/  STS.U16 [R17+0xad00], R14 ;  /* 0x00ad000e11007388 */ /* 0x000fe40000000400 */
[----:B------:R-:W-:Y:S02]  /*10fa0*/  STS.U16 [R17+0xb500], R15 ;  /* 0x00b5000f11007388 */ /* 0x000fe40000000400 */
[----:B------:R-:W-:Y:S01]  /*10fb0*/  STS.U16 [R17+0xbd00], R0 ;  /* 0x00bd000011007388 */ /* 0x000fe20000000400 */
[----:B------:R-:W-:Y:S01]  /*10fc0*/  STS.U16 [R17+0xc500], R16 ;  /* 0x00c5001011007388 */ /* 0x000fe20000000400 */
[----:B------:R-:W-:Y:S03]  /*10fd0*/  STS.U16 [R17+0xcd00], R28 ;  /* 0x00cd001c11007388 */ /* 0x000fe60000000400 */
[----:B--2---:R0:W-:Y:S04]  /*10fe0*/  STL [R1+0x380c], R13 ;  /* 0x00380c0d01007387 */ /* 0x0041e80000100800 */
[----:B0-----:R-:W2:Y:S01]  /*10ff0*/  LDL.LU R13, [R1+0x6e4] ;  /* 0x0006e400010d7983 */ /* 0x001ea20000300800 */
[----:B------:R-:W3:Y:S02]  /*11000*/  LDL.LU R14, [R1+0x6d4] ;  /* 0x0006d400010e7983 */ /* 0x000ee40000300800 */
[----:B------:R-:W4:Y:S02]  /*11010*/  LDL.LU R15, [R1+0x6d0] ;  /* 0x0006d000010f7983 */ /* 0x000f240000300800 */
[----:B------:R-:W3:Y:S01]  /*11020*/  LDL.LU R0, [R1+0x2d4] ;  /* 0x0002d40001007983 */ /* 0x000ee20000300800 */
[----:B------:R-:W3:Y:S01]  /*11030*/  LDL.LU R16, [R1+0x200] ;  /* 0x0002000001107983 */ /* 0x000ee20000300800 */
[----:B------:R-:W3:Y:S02]  /*11040*/  LDL.LU R28, [R1+0x10c] ;  /* 0x00010c00011c7983 */ /* 0x000ee40000300800 */
[----:B------:R-:W3:Y:S02]  /*11050*/  LDL.LU R27, [R1+0xf8] ;  /* 0x0000f800011b7983 */ /* 0x000ee40000300800 */
        /* <DEDUP_REMOVED lines=21> */
[----:B--2---:R0:W-:Y:S04]  /*111b0*/  STS.U16 [R17+0xd500], R13 ;  /* 0x00d5000d11007388 */ /* 0x0041e80000000400 */
[----:B0-----:R-:W2:Y:S04]  /*111c0*/  LDL.LU R13, [R1+0x380c] ;  /* 0x00380c00010d7983 */ /* 0x001ea80000300800 */
[----:B--2---:R0:W-:Y:S04]  /*111d0*/  STS.U16 [R17+0xdd00], R13 ;  /* 0x00dd000d11007388 */ /* 0x0041e80000000400 */
[----:B0-----:R-:W2:Y:S04]  /*111e0*/  LDL.LU R13, [R1+0x3808] ;  /* 0x00380800010d7983 */ /* 0x001ea80000300800 */
[----:B--2---:R0:W-:Y:S04]  /*111f0*/  STS.U16 [R17+0xe500], R13 ;  /* 0x00e5000d11007388 */ /* 0x0041e80000000400 */
[----:B0-----:R-:W2:Y:S04]  /*11200*/  LDL.LU R13, [R1+0x3804] ;  /* 0x00380400010d7983 */ /* 0x001ea80000300800 */
[----:B--2---:R0:W-:Y:S01]  /*11210*/  STS.U16 [R17+0xed00], R13 ;  /* 0x00ed000d11007388 */ /* 0x0041e20000000400 */
[----:B---3--:R1:W-:Y:S02]  /*11220*/  STS.U16 [R17+0xf500], R14 ;  /* 0x00f5000e11007388 */ /* 0x0083e40000000400 */
[----:B----4-:R2:W-:Y:S02]  /*11230*/  STS.U16 [R17+0xfd00], R15 ;  /* 0x00fd000f11007388 */ /* 0x0105e40000000400 */
[----:B------:R3:W-:Y:S01]  /*11240*/  STS.U16 [R17+0x10500], R0 ;  /* 0x0105000011007388 */ /* 0x0007e20000000400 */
[----:B------:R3:W-:Y:S01]  /*11250*/  STS.U16 [R17+0x10d00], R16 ;  /* 0x010d001011007388 */ /* 0x0007e20000000400 */
[----:B------:R3:W-:Y:S03]  /*11260*/  STS.U16 [R17+0x11500], R28 ;  /* 0x0115001c11007388 */ /* 0x0007e60000000400 */
[----:B0-----:R-:W4:Y:S01]  /*11270*/  LDL.LU R13, [R1+0x3800] ;  /* 0x00380000010d7983 */ /* 0x001f220000300800 */
[----:B-1----:R-:W4:Y:S02]  /*11280*/  LDL.LU R14, [R1+0x37fc] ;  /* 0x0037fc00010e7983 */ /* 0x002f240000300800 */
[----:B--2---:R-:W2:Y:S02]  /*11290*/  LDL.LU R15, [R1+0x37f8] ;  /* 0x0037f800010f7983 */ /* 0x004ea40000300800 */
[----:B---3--:R-:W3:Y:S01]  /*112a0*/  LDL.LU R0, [R1+0x37f4] ;  /* 0x0037f40001007983 */ /* 0x008ee20000300800 */
[----:B------:R-:W2:Y:S01]  /*112b0*/  LDL.LU R16, [R1+0x37f0] ;  /* 0x0037f00001107983 */ /* 0x000ea20000300800 */
[----:B------:R-:W2:Y:S03]  /*112c0*/  LDL.LU R28, [R1+0x37ec] ;  /* 0x0037ec00011c7983 */ /* 0x000ea60000300800 */
[----:B------:R0:W-:Y:S01]  /*112d0*/  STS.U16 [R17+0x11d00], R27 ;  /* 0x011d001b11007388 */ /* 0x0001e20000000400 */
[----:B------:R1:W-:Y:S02]  /*112e0*/  STS.U16 [R17+0x12500], R26 ;  /* 0x0125001a11007388 */ /* 0x0003e40000000400 */
[----:B------:R1:W-:Y:S02]  /*112f0*/  STS.U16 [R17+0x12d00], R25 ;  /* 0x012d001911007388 */ /* 0x0003e40000000400 */
[----:B------:R1:W-:Y:S01]  /*11300*/  STS.U16 [R17+0x13500], R24 ;  /* 0x0135001811007388 */ /* 0x0003e20000000400 */
[----:B------:R1:W-:Y:S01]  /*11310*/  STS.U16 [R17+0x13d00], R23 ;  /* 0x013d001711007388 */ /* 0x0003e20000000400 */
[----:B------:R1:W-:Y:S03]  /*11320*/  STS.U16 [R17+0x14500], R22 ;  /* 0x0145001611007388 */ /* 0x0003e60000000400 */
[----:B0-----:R-:W3:Y:S01]  /*11330*/  LDL.LU R27, [R1+0x7b8] ;  /* 0x0007b800011b7983 */ /* 0x001ee20000300800 */
[----:B-1----:R-:W3:Y:S03]  /*11340*/  LDL.LU R26, [R1+0x770] ;  /* 0x00077000011a7983 */ /* 0x002ee60000300800 */
[----:B------:R-:W3:Y:S01]  /*11350*/  LDL.LU R25, [R1+0x7e0] ;  /* 0x0007e00001197983 */ /* 0x000ee20000300800 */
[----:B------:R-:W3:Y:S03]  /*11360*/  LDL.LU R24, [R1+0x74c] ;  /* 0x00074c0001187983 */ /* 0x000ee60000300800 */
[----:B------:R-:W3:Y:S04]  /*11370*/  LDL.LU R23, [R1+0x810] ;  /* 0x0008100001177983 */ /* 0x000ee80000300800 */
[----:B------:R0:W-:Y:S01]  /*11380*/  STS.U16 [R17+0x14d00], R21 ;  /* 0x014d001511007388 */ /* 0x0001e20000000400 */
[----:B------:R-:W3:Y:S02]  /*11390*/  LDL.LU R22, [R1+0x7cc] ;  /* 0x0007cc0001167983 */ /* 0x000ee40000300800 */
[----:B------:R1:W-:Y:S02]  /*113a0*/  STS.U16 [R17+0x15500], R20 ;  /* 0x0155001411007388 */ /* 0x0003e40000000400 */
[----:B------:R1:W-:Y:S01]  /*113b0*/  STS.U16 [R17+0x15d00], R19 ;  /* 0x015d001311007388 */ /* 0x0003e20000000400 */
[----:B------:R1:W-:Y:S01]  /*113c0*/  STS.U16 [R17+0x16500], R18 ;  /* 0x0165001211007388 */ /* 0x0003e20000000400 */
[----:B------:R1:W-:Y:S02]  /*113d0*/  STS.U16 [R17+0x16d00], R29 ;  /* 0x016d001d11007388 */ /* 0x0003e40000000400 */
[----:B------:R1:W-:Y:S01]  /*113e0*/  STS.U16 [R17+0x17500], R3 ;  /* 0x0175000311007388 */ /* 0x0003e20000000400 */
[----:B0-----:R-:W3:Y:S01]  /*113f0*/  LDL.LU R21, [R1+0x78c] ;  /* 0x00078c0001157983 */ /* 0x001ee20000300800 */
[----:B-1----:R-:W3:Y:S03]  /*11400*/  LDL.LU R20, [R1+0x738] ;  /* 0x0007380001147983 */ /* 0x002ee60000300800 */
[----:B------:R-:W3:Y:S04]  /*11410*/  LDL.LU R19, [R1+0x824] ;  /* 0x0008240001137983 */ /* 0x000ee80000300800 */
[----:B------:R-:W3:Y:S01]  /*11420*/  LDL.LU R18, [R1+0x804] ;  /* 0x0008040001127983 */ /* 0x000ee20000300800 */
[----:B------:R-:W3:Y:S02]  /*11430*/  LDL.LU R29, [R1+0x7e8] ;  /* 0x0007e800011d7983 */ /* 0x000ee40000300800 */
[----:B------:R0:W-:Y:S02]  /*11440*/  STS.U16 [R17+0x17d00], R4 ;  /* 0x017d000411007388 */ /* 0x0001e40000000400 */
[----:B------:R-:W3:Y:S01]  /*11450*/  LDL.LU R3, [R1+0x7c0] ;  /* 0x0007c00001037983 */ /* 0x000ee20000300800 */
[----:B------:R1:W-:Y:S01]  /*11460*/  STS.U16 [R17+0x18500], R5 ;  /* 0x0185000511007388 */ /* 0x0003e20000000400 */
[----:B------:R1:W-:Y:S02]  /*11470*/  STS.U16 [R17+0x18d00], R2 ;  /* 0x018d000211007388 */ /* 0x0003e40000000400 */
[----:B------:R1:W-:Y:S02]  /*11480*/  STS.U16 [R17+0x19500], R6 ;  /* 0x0195000611007388 */ /* 0x0003e40000000400 */
[----:B------:R1:W-:Y:S01]  /*11490*/  STS.U16 [R17+0x19d00], R7 ;  /* 0x019d000711007388 */ /* 0x0003e20000000400 */
[----:B------:R1:W-:Y:S04]  /*114a0*/  STS.U16 [R17+0x1a500], R8 ;  /* 0x01a5000811007388 */ /* 0x0003e80000000400 */
        /* <DEDUP_REMOVED lines=9> */
[----:B------:R1:W-:Y:S01]  /*11540*/  STS.U16 [R17+0x1c500], R12 ;  /* 0x01c5000c11007388 */ /* 0x0003e20000000400 */
[----:B0-----:R-:W3:Y:S01]  /*11550*/  LDL.LU R9, [R1+0x3d8] ;  /* 0x0003d80001097983 */ /* 0x001ee20000300800 */
[----:B-1----:R-:W3:Y:S02]  /*11560*/  LDL.LU R10, [R1+0x3c0] ;  /* 0x0003c000010a7983 */ /* 0x002ee40000300800 */
[----:B------:R-:W3:Y:S01]  /*11570*/  LDL.LU R11, [R1+0x3a8] ;  /* 0x0003a800010b7983 */ /* 0x000ee20000300800 */
[----:B------:R-:W3:Y:S04]  /*11580*/  LDL.LU R12, [R1+0x390] ;  /* 0x00039000010c7983 */ /* 0x000ee80000300800 */
[----:B--2---:R0:W-:Y:S04]  /*11590*/  STS.U16 [R17+0x1cd00], R28 ;  /* 0x01cd001c11007388 */ /* 0x0041e80000000400 */
[----:B0-----:R-:W2:Y:S04]  /*115a0*/  LDL.LU R17, [R1+0x37e8] ;  /* 0x0037e80001117983 */ /* 0x001ea80000300800 */
[----:B------:R-:W0:Y:S02]  /*115b0*/  S2R R28, SR_TID.X ;  /* 0x00000000001c7919 */ /* 0x000e240000002100 */
[----:B0-----:R-:W-:-:S05]  /*115c0*/  LOP3.LUT R28, R28, 0x7f, RZ, 0xc0, !PT ;  /* 0x0000007f1c1c7812 */ /* 0x001fca00078ec0ff */
[----:B------:R-:W-:-:S05]  /*115d0*/  IMAD.SHL.U32 R28, R28, 0x2, RZ ;  /* 0x000000021c1c7824 */ /* 0x000fca00078e00ff */
[----:B------:R-:W-:-:S05]  /*115e0*/  LOP3.LUT R28, R28, 0x50, RZ, 0x3c, !PT ;  /* 0x000000501c1c7812 */ /* 0x000fca00078e3cff */
[----:B--2---:R0:W-:Y:S04]  /*115f0*/  STS.U16 [R28+0x1d500], R17 ;  /* 0x01d500111c007388 */ /* 0x0041e80000000400 */
[----:B0-----:R-:W0:Y:S01]  /*11600*/  S2R R17, SR_TID.X ;  /* 0x0000000000117919 */ /* 0x001e220000002100 */
[----:B------:R1:W-:Y:S02]  /*11610*/  STS.U16 [R28+0x1dd00], R16 ;  /* 0x01dd00101c007388 */ /* 0x0003e40000000400 */
[----:B---3--:R2:W-:Y:S01]  /*11620*/  STS.U16 [R28+0x1e500], R0 ;  /* 0x01e500001c007388 */ /* 0x0085e20000000400 */
[----:B0-----:R-:W-:-:S04]  /*11630*/  LOP3.LUT R17, R17, 0x7f, RZ, 0xc0, !PT ;  /* 0x0000007f11117812 */ /* 0x001fc800078ec0ff */
[----:B------:R-:W-:-:S04]  /*11640*/  SHF.L.U32 R17, R17, 0x1, RZ ;  /* 0x0000000111117819 */ /* 0x000fc800000006ff */
[C---:B-1----:R-:W-:Y:S02]  /*11650*/  LOP3.LUT R16, R17.reuse, 0x60, RZ, 0x3c, !PT ;  /* 0x0000006011107812 */ /* 0x042fe400078e3cff */
[----:B--2---:R-:W-:Y:S01]  /*11660*/  LOP3.LUT R0, R17, 0x60, RZ, 0x3c, !PT ;  /* 0x0000006011007812 */ /* 0x004fe200078e3cff */
[----:B------:R0:W-:Y:S04]  /*11670*/  STL [R1+0x37d8], R17 ;  /* 0x0037d81101007387 */ /* 0x0001e80000100800 */
[----:B0-----:R-:W2:Y:S04]  /*11680*/  LDL.LU R17, [R1+0x330] ;  /* 0x0003300001117983 */ /* 0x001ea80000300800 */
[----:B--2---:R0:W-:Y:S04]  /*11690*/  STL [R1+0x37dc], R17 ;  /* 0x0037dc1101007387 */ /* 0x0041e80000100800 */
[----:B0-----:R-:W2:Y:S04]  /*116a0*/  LDL.LU R17, [R1+0x348] ;  /* 0x0003480001117983 */ /* 0x001ea80000300800 */
[----:B--2---:R0:W-:Y:S04]  /*116b0*/  STL [R1+0x37e0], R17 ;  /* 0x0037e01101007387 */ /* 0x0041e80000100800 */
[----:B0-----:R-:W2:Y:S04]  /*116c0*/  LDL.LU R17, [R1+0x360] ;  /* 0x0003600001117983 */ /* 0x001ea80000300800 */
[----:B------:R-:W-:Y:S01]  /*116d0*/  STS.U16 [R28+0x1ed00], R15 ;  /* 0x01ed000f1c007388 */ /* 0x000fe20000000400 */
[----:B----4-:R-:W-:Y:S02]  /*116e0*/  STS.U16 [R28+0x1f500], R14 ;  /* 0x01f5000e1c007388 */ /* 0x010fe40000000400 */
        /* <DEDUP_REMOVED lines=18> */
[----:B--2---:R0:W-:Y:S04]  /*11810*/  STL [R1+0x37e4], R17 ;  /* 0x0037e41101007387 */ /* 0x0041e80000100800 */
[----:B0-----:R-:W2:Y:S01]  /*11820*/  LDL.LU R17, [R1+0x378] ;  /* 0x0003780001117983 */ /* 0x001ea20000300800 */
[----:B------:R-:W3:Y:S02]  /*11830*/  LDL.LU R3, [R1+0x324] ;  /* 0x0003240001037983 */ /* 0x000ee40000300800 */
[----:B------:R-:W4:Y:S02]  /*11840*/  LDL.LU R4, [R1+0x318] ;  /* 0x0003180001047983 */ /* 0x000f240000300800 */
[----:B------:R-:W3:Y:S01]  /*11850*/  LDL.LU R5, [R1+0x30c] ;  /* 0x00030c0001057983 */ /* 0x000ee20000300800 */
[----:B------:R-:W3:Y:S01]  /*11860*/  LDL.LU R2, [R1+0x300] ;  /* 0x0003000001027983 */ /* 0x000ee20000300800 */
[----:B------:R-:W3:Y:S03]  /*11870*/  LDL.LU R6, [R1+0x2f4] ;  /* 0x0002f40001067983 */ /* 0x000ee60000300800 */
[----:B------:R0:W-:Y:S01]  /*11880*/  STS.U16 [R0+0x8e00], R8 ;  /* 0x008e000800007388 */ /* 0x0001e20000000400 */
[----:B------:R-:W3:Y:S02]  /*11890*/  LDL.LU R7, [R1+0x2e8] ;  /* 0x0002e80001077983 */ /* 0x000ee40000300800 */
[----:B------:R1:W-:Y:S02]  /*118a0*/  STS.U16 [R0+0x9600], R9 ;  /* 0x0096000900007388 */ /* 0x0003e40000000400 */
[----:B------:R1:W-:Y:S01]  /*118b0*/  STS.U16 [R0+0x9e00], R10 ;  /* 0x009e000a00007388 */ /* 0x0003e20000000400 */
[----:B------:R1:W-:Y:S01]  /*118c0*/  STS.U16 [R0+0xa600], R11 ;  /* 0x00a6000b00007388 */ /* 0x0003e20000000400 */
[----:B------:R1:W-:Y:S03]  /*118d0*/  STS.U16 [R0+0xae00], R12 ;  /* 0x00ae000c00007388 */ /* 0x0003e60000000400 */
[----:B0-----:R-:W3:Y:S01]  /*118e0*/  LDL.LU R8, [R1+0x2d0] ;  /* 0x0002d00001087983 */ /* 0x001ee20000300800 */
[----:B-1----:R-:W3:Y:S03]  /*118f0*/  LDL.LU R9, [R1+0x1ec] ;  /* 0x0001ec0001097983 */ /* 0x002ee60000300800 */
[----:B------:R-:W3:Y:S04]  /*11900*/  LDL.LU R10, [R1+0x108] ;  /* 0x00010800010a7983 */ /* 0x000ee80000300800 */
        /* <DEDUP_REMOVED lines=17> */
[----:B------:R-:W3:Y:S03]  /*11a20*/  LDL.LU R29, [R1] ;  /* 0x00000000011d7983 */ /* 0x000ee60000300800 */
        /* <DEDUP_REMOVED lines=15> */
[----:B---3--:R-:W4:Y:S01]  /*11b20*/  LDL.LU R5, [R1+0x37cc] ;  /* 0x0037cc0001057983 */ /* 0x008f220000300800 */
        /* <DEDUP_REMOVED lines=8> */
[----:B0-----:R-:W2:Y:S01]  /*11bb0*/  LDL.LU R7, [R1+0x37c0] ;  /* 0x0037c00001077983 */ /* 0x001ea20000300800 */
[----:B-1----:R-:W2:Y:S03]  /*11bc0*/  LDL.LU R8, [R1+0x37bc] ;  /* 0x0037bc0001087983 */ /* 0x002ea60000300800 */
[----:B------:R-:W2:Y:S01]  /*11bd0*/  LDL.LU R9, [R1+0x37b8] ;  /* 0x0037b80001097983 */ /* 0x000ea20000300800 */
[----:B------:R-:W2:Y:S03]  /*11be0*/  LDL.LU R10, [R1+0x37b4] ;  /* 0x0037b400010a7983 */ /* 0x000ea60000300800 */
[----:B------:R-:W2:Y:S01]  /*11bf0*/  LDL.LU R11, [R1+0x37b0] ;  /* 0x0037b000010b7983 */ /* 0x000ea20000300800 */
[----:B------:R-:W2:Y:S03]  /*11c00*/  LDL.LU R12, [R1+0x37ac] ;  /* 0x0037ac00010c7983 */ /* 0x000ea60000300800 */
        /* <DEDUP_REMOVED lines=15> */
[----:B------:R0:W-:Y:S02]  /*11d00*/  STS.U16 [R0+0x1a600], R29 ;  /* 0x01a6001d00007388 */ /* 0x0001e40000000400 */
[----:B0-----:R-:W4:Y:S01]  /*11d10*/  LDL.LU R29, [R1+0x73c] ;  /* 0x00073c00011d7983 */ /* 0x001f220000300800 */
[----:B------:R-:W4:Y:S02]  /*11d20*/  LDL.LU R13, [R1+0x784] ;  /* 0x00078400010d7983 */ /* 0x000f240000300800 */
[----:B------:R-:W4:Y:S02]  /*11d30*/  LDL.LU R14, [R1+0x730] ;  /* 0x00073000010e7983 */ /* 0x000f240000300800 */
[----:B------:R-:W4:Y:S01]  /*11d40*/  LDL.LU R15, [R1+0x488] ;  /* 0x00048800010f7983 */ /* 0x000f220000300800 */
[----:B------:R-:W4:Y:S01]  /*11d50*/  LDL.LU R16, [R1+0x478] ;  /* 0x0004780001107983 */ /* 0x000f220000300800 */
        /* <DEDUP_REMOVED lines=11> */
[----:B--2---:R0:W-:Y:S01]  /*11e10*/  STS.U16 [R0+0x1ae00], R12 ;  /* 0x01ae000c00007388 */ /* 0x0041e20000000400 */
[----:B------:R1:W-:Y:S02]  /*11e20*/  STS.U16 [R0+0x1b600], R11 ;  /* 0x01b6000b00007388 */ /* 0x0003e40000000400 */
[----:B------:R2:W-:Y:S02]  /*11e30*/  STS.U16 [R0+0x1be00], R10 ;  /* 0x01be000a00007388 */ /* 0x0005e40000000400 */
[----:B------:R4:W-:Y:S01]  /*11e40*/  STS.U16 [R0+0x1c600], R9 ;  /* 0x01c6000900007388 */ /* 0x0009e20000000400 */
[----:B------:R4:W-:Y:S04]  /*11e50*/  STS.U16 [R0+0x1ce00], R8 ;  /* 0x01ce000800007388 */ /* 0x0009e80000000400 */
[----:B0-----:R-:W3:Y:S01]  /*11e60*/  LDL.LU R12, [R1+0x7c4] ;  /* 0x0007c400010c7983 */ /* 0x001ee20000300800 */
[----:B-1----:R-:W3:Y:S02]  /*11e70*/  LDL.LU R11, [R1+0x808] ;  /* 0x00080800010b7983 */ /* 0x002ee40000300800 */
[----:B--2---:R-:W2:Y:S02]  /*11e80*/  LDL.LU R10, [R1+0x7d0] ;  /* 0x0007d000010a7983 */ /* 0x004ea40000300800 */
[----:B----4-:R-:W4:Y:S01]  /*11e90*/  LDL.LU R9, [R1+0x750] ;  /* 0x0007500001097983 */ /* 0x010f220000300800 */
[----:B------:R-:W2:Y:S04]  /*11ea0*/  LDL.LU R8, [R1+0x774] ;  /* 0x0007740001087983 */ /* 0x000ea80000300800 */
[----:B------:R0:W-:Y:S02]  /*11eb0*/  STS.U16 [R0+0x1d600], R7 ;  /* 0x01d6000700007388 */ /* 0x0001e40000000400 */
[----:B0-----:R-:W-:-:S02]  /*11ec0*/  LOP3.LUT R7, R17, 0x60, RZ, 0x3c, !PT ;  /* 0x0000006011077812 */ /* 0x001fc400078e3cff */
[----:B------:R-:W-:-:S03]  /*11ed0*/  LOP3.LUT R0, R17, 0x70, RZ, 0x3c, !PT ;  /* 0x0000007011007812 */ /* 0x000fc600078e3cff */
[----:B------:R-:W-:Y:S01]  /*11ee0*/  STS.U16 [R7+0x1de00], R6 ;  /* 0x01de000607007388 */ /* 0x000fe20000000400 */
[----:B------:R-:W-:Y:S02]  /*11ef0*/  STS.U16 [R7+0x1e600], R2 ;  /* 0x01e6000207007388 */ /* 0x000fe40000000400 */
[----:B------:R-:W-:Y:S02]  /*11f00*/  STS.U16 [R7+0x1ee00], R5 ;  /* 0x01ee000507007388 */ /* 0x000fe40000000400 */
[----:B------:R-:W-:Y:S01]  /*11f10*/  STS.U16 [R7+0x1f600], R4 ;  /* 0x01f6000407007388 */ /* 0x000fe20000000400 */
[----:B------:R-:W-:Y:S04]  /*11f20*/  STS.U16 [R7+0x1fe00], R3 ;  /* 0x01fe000307007388 */ /* 0x000fe80000000400 */
[----:B------:R-:W-:Y:S04]  /*11f30*/  STL [R1+0x37a0], R17 ;  /* 0x0037a01101007387 */ /* 0x000fe80000100800 */
[----:B--2---:R-:W-:Y:S01]  /*11f40*/  STS.U16 [R0+0x700], R8 ;  /* 0x0007000800007388 */ /* 0x004fe20000000400 */
[----:B----4-:R-:W-:Y:S02]  /*11f50*/  STS.U16 [R0+0xf00], R9 ;  /* 0x000f000900007388 */ /* 0x010fe40000000400 */
[----:B------:R-:W-:Y:S02]  /*11f60*/  STS.U16 [R0+0x1700], R10 ;  /* 0x0017000a00007388 */ /* 0x000fe40000000400 */
[----:B------:R0:W-:Y:S02]  /*11f70*/  STS.U16 [R0+0x1f00], R29 ;  /* 0x001f001d00007388 */ /* 0x0001e40000000400 */
[----:B0-----:R-:W2:Y:S01]  /*11f80*/  LDL.LU R29, [R1+0x388] ;  /* 0x00038800011d7983 */ /* 0x001ea20000300800 */
[----:B------:R-:W4:Y:S03]  /*11f90*/  LDL.LU R17, [R1+0x340] ;  /* 0x0003400001117983 */ /* 0x000f260000300800 */
[----:B----4-:R0:W-:Y:S04]  /*11fa0*/  STL [R1+0x37a4], R17 ;  /* 0x0037a41101007387 */ /* 0x0101e80000100800 */
[----:B0-----:R-:W4:Y:S04]  /*11fb0*/  LDL.LU R17, [R1+0x358] ;  /* 0x0003580001117983 */ /* 0x001f280000300800 */
[----:B---3--:R-:W-:Y:S01]  /*11fc0*/  STS.U16 [R0+0x2700], R11 ;  /* 0x0027000b00007388 */ /* 0x008fe20000000400 */
        /* <DEDUP_REMOVED lines=15> */
[----:B----4-:R0:W-:Y:S04]  /*120c0*/  STL [R1+0x37a8], R17 ;  /* 0x0037a81101007387 */ /* 0x0101e80000100800 */
[----:B0-----:R-:W3:Y:S01]  /*120d0*/  LDL.LU R17, [R1+0x370] ;  /* 0x0003700001117983 */ /* 0x001ee20000300800 */
        /* <DEDUP_REMOVED lines=8> */
[----:B------:R-:W4:Y:S03]  /*12160*/  LDL.LU R20, [R1+0x1e8] ;  /* 0x0001e80001147983 */ /* 0x000f260000300800 */
[----:B------:R0:W-:Y:S01]  /*12170*/  STS.U16 [R0+0xa700], R18 ;  /* 0x00a7001200007388 */ /* 0x0001e20000000400 */
[----:B------:R-:W4:Y:S02]  /*12180*/  LDL.LU R19, [R1+0xfc] ;  /* 0x0000fc0001137983 */ /* 0x000f240000300800 */
[----:B--2---:R1:W-:Y:S01]  /*12190*/  STS.U16 [R0+0xaf00], R29 ;  /* 0x00af001d00007388 */ /* 0x0043e20000000400 */
[----:B0-----:R-:W4:Y:S01]  /*121a0*/  LDL.LU R18, [R1+0x84] ;  /* 0x0000840001127983 */ /* 0x001f220000300800 */
[----:B-1----:R-:W4:Y:S02]  /*121b0*/  LDL.LU R29, [R1+0x7c] ;  /* 0x00007c00011d7983 */ /* 0x002f240000300800 */
        /* <DEDUP_REMOVED lines=14> */
[----:B------:R-:W4:Y:S04]  /*122a0*/  LDL.LU R16, [R1+0x4] ;  /* 0x0000040001107983 */ /* 0x000f280000300800 */
[----:B---3--:R0:W-:Y:S04]  /*122b0*/  STS.U16 [R0+0xb700], R17 ;  /* 0x00b7001100007388 */ /* 0x0081e80000000400 */
[----:B0-----:R-:W3:Y:S04]  /*122c0*/  LDL.LU R17, [R1+0x37a8] ;  /* 0x0037a80001117983 */ /* 0x001ee80000300800 */
[----:B---3--:R0:W-:Y:S04]  /*122d0*/  STS.U16 [R0+0xbf00], R17 ;  /* 0x00bf001100007388 */ /* 0x0081e80000000400 */
[----:B0-----:R-:W3:Y:S04]  /*122e0*/  LDL.LU R17, [R1+0x37a4] ;  /* 0x0037a40001117983 */ /* 0x001ee80000300800 */
[----:B---3--:R0:W-:Y:S01]  /*122f0*/  STS.U16 [R0+0xc700], R17 ;  /* 0x00c7001100007388 */ /* 0x0081e20000000400 */
[----:B----4-:R1:W-:Y:S02]  /*12300*/  STS.U16 [R0+0xcf00], R27 ;  /* 0x00cf001b00007388 */ /* 0x0103e40000000400 */
[----:B------:R3:W-:Y:S02]  /*12310*/  STS.U16 [R0+0xd700], R26 ;  /* 0x00d7001a00007388 */ /* 0x0007e40000000400 */
[----:B------:R4:W-:Y:S01]  /*12320*/  STS.U16 [R0+0xdf00], R25 ;  /* 0x00df001900007388 */ /* 0x0009e20000000400 */
[----:B------:R4:W-:Y:S01]  /*12330*/  STS.U16 [R0+0xe700], R24 ;  /* 0x00e7001800007388 */ /* 0x0009e20000000400 */
[----:B------:R4:W-:Y:S03]  /*12340*/  STS.U16 [R0+0xef00], R23 ;  /* 0x00ef001700007388 */ /* 0x0009e60000000400 */
[----:B0-----:R0:W5:Y:S01]  /*12350*/  LDL.LU R17, [R1+0x37a0] ;  /* 0x0037a00001117983 */ /* 0x0011620000300800 */
[----:B-1----:R-:W2:Y:S02]  /*12360*/  LDL.LU R27, [R1+0x379c] ;  /* 0x00379c00011b7983 */ /* 0x002ea40000300800 */
[----:B---3--:R-:W3:Y:S02]  /*12370*/  LDL.LU R26, [R1+0x3798] ;  /* 0x00379800011a7983 */ /* 0x008ee40000300800 */
[----:B----4-:R-:W4:Y:S01]  /*12380*/  LDL.LU R25, [R1+0x3794] ;  /* 0x0037940001197983 */ /* 0x010f220000300800 */
        /* <DEDUP_REMOVED lines=8> */
[----:B-1----:R-:W2:Y:S01]  /*12410*/  LDL.LU R22, [R1+0x3788] ;  /* 0x0037880001167983 */ /* 0x002ea20000300800 */
[----:B0-----:R-:W2:Y:S03]  /*12420*/  LDL.LU R21, [R1+0x3784] ;  /* 0x0037840001157983 */ /* 0x001ea60000300800 */
[----:B------:R-:W2:Y:S01]  /*12430*/  LDL.LU R28, [R1+0x778] ;  /* 0x00077800011c7983 */ /* 0x000ea20000300800 */
[----:B------:R-:W2:Y:S03]  /*12440*/  LDL.LU R20, [R1+0x3780] ;  /* 0x0037800001147983 */ /* 0x000ea60000300800 */
[----:B------:R-:W2:Y:S01]  /*12450*/  LDL.LU R19, [R1+0x377c] ;  /* 0x00377c0001137983 */ /* 0x000ea20000300800 */
[----:B------:R-:W2:Y:S03]  /*12460*/  LDL.LU R18, [R1+0x3778] ;  /* 0x0037780001127983 */ /* 0x000ea60000300800 */
[----:B------:R0:W-:Y:S04]  /*12470*/  STS.U16 [R0+0x12700], R29 ;  /* 0x0127001d00007388 */ /* 0x0001e80000000400 */
[----:B0-----:R-:W2:Y:S01]  /*12480*/  LDL.LU R29, [R1+0x3774] ;  /* 0x00377400011d7983 */ /* 0x001ea20000300800 */
[----:B------:R-:W-:Y:S02]  /*12490*/  STS.U16 [R0+0x12f00], R3 ;  /* 0x012f000300007388 */ /* 0x000fe40000000400 */
[----:B------:R-:W-:Y:S02]  /*124a0*/  STS.U16 [R0+0x13700], R4 ;  /* 0x0137000400007388 */ /* 0x000fe40000000400 */
[----:B------:R-:W-:Y:S01]  /*124b0*/  STS.U16 [R0+0x13f00], R5 ;  /* 0x013f000500007388 */ /* 0x000fe20000000400 */
[----:B------:R0:W-:Y:S01]  /*124c0*/  STS.U16 [R0+0x14700], R2 ;  /* 0x0147000200007388 */ /* 0x0001e20000000400 */
        /* <DEDUP_REMOVED lines=11> */
[----:B0-----:R-:W-:-:S02]  /*12580*/  MOV R2, 0xff800000 ;  /* 0xff80000000027802 */ /* 0x001fc40000000f00 */
[----:B------:R-:W-:-:S03]  /*12590*/  MOV R3, 0xff800000 ;  /* 0xff80000000037802 */ /* 0x000fc60000000f00 */
[----:B------:R-:W-:Y:S04]  /*125a0*/  STL [R1+0xe54], R2 ;  /* 0x000e540201007387 */ /* 0x000fe80000100800 */
[----:B--2---:R-:W-:Y:S01]  /*125b0*/  STS.U16 [R0+0x1a700], R29 ;  /* 0x01a7001d00007388 */ /* 0x004fe20000000400 */
[----:B------:R-:W-:Y:S02]  /*125c0*/  STS.U16 [R0+0x1af00], R18 ;  /* 0x01af001200007388 */ /* 0x000fe40000000400 */
[----:B------:R-:W-:Y:S02]  /*125d0*/  STS.U16 [R0+0x1b700], R19 ;  /* 0x01b7001300007388 */ /* 0x000fe40000000400 */
[----:B------:R-:W-:Y:S01]  /*125e0*/  STS.U16 [R0+0x1bf00], R20 ;  /* 0x01bf001400007388 */ /* 0x000fe20000000400 */
[----:B------:R-:W-:Y:S01]  /*125f0*/  STS.U16 [R0+0x1c700], R21 ;  /* 0x01c7001500007388 */ /* 0x000fe20000000400 */
[----:B------:R-:W-:Y:S02]  /*12600*/  STS.U16 [R0+0x1cf00], R22 ;  /* 0x01cf001600007388 */ /* 0x000fe40000000400 */
[----:B------:R-:W-:Y:S02]  /*12610*/  STS.U16 [R0+0x1d700], R23 ;  /* 0x01d7001700007388 */ /* 0x000fe40000000400 */
[----:B------:R-:W-:Y:S01]  /*12620*/  STS.U16 [R0+0x1df00], R24 ;  /* 0x01df001800007388 */ /* 0x000fe20000000400 */
[----:B----4-:R-:W-:Y:S01]  /*12630*/  STS.U16 [R0+0x1e700], R25 ;  /* 0x01e7001900007388 */ /* 0x010fe20000000400 */
[----:B---3--:R-:W-:Y:S02]  /*12640*/  STS.U16 [R0+0x1ef00], R26 ;  /* 0x01ef001a00007388 */ /* 0x008fe40000000400 */
[----:B------:R-:W-:Y:S02]  /*12650*/  STS.U16 [R0+0x1f700], R27 ;  /* 0x01f7001b00007388 */ /* 0x000fe40000000400 */
[----:B------:R0:W-:Y:S02]  /*12660*/  STS.U16 [R0+0x1ff00], R28 ;  /* 0x01ff001c00007388 */ /* 0x0001e40000000400 */
[----:B0-----:R-:W-:-:S05]  /*12670*/  MOV R0, 0x3f800000 ;  /* 0x3f80000000007802 */ /* 0x001fca0000000f00 */
[----:B------:R0:W-:Y:S01]  /*12680*/  STL [R1+0x173c], R0 ;  /* 0x00173c0001007387 */ /* 0x0001e20000100800 */
[----:B------:R-:W-:Y:S02]  /*12690*/  STL [R1+0xe50], R3 ;  /* 0x000e500301007387 */ /* 0x000fe40000100800 */
[----:B------:R-:W-:Y:S01]  /*126a0*/  STL [R1+0xe4c], R2 ;  /* 0x000e4c0201007387 */ /* 0x000fe20000100800 */
[----:B0-----:R-:W-:-:S05]  /*126b0*/  MOV R0, 0xff800000 ;  /* 0xff80000000007802 */ /* 0x001fca0000000f00 */
[----:B------:R-:W-:Y:S01]  /*126c0*/  STL [R1+0xe48], R0 ;  /* 0x000e480001007387 */ /* 0x000fe20000100800 */
[----:B------:R-:W-:Y:S02]  /*126d0*/  STL [R1+0xe44], R3 ;  /* 0x000e440301007387 */ /* 0x000fe40000100800 */
[----:B------:R-:W-:Y:S02]  /*126e0*/  STL [R1+0xe40], R2 ;  /* 0x000e400201007387 */ /* 0x000fe40000100800 */
[----:B------:R-:W-:Y:S01]  /*126f0*/  STL [R1+0xe38], R0 ;  /* 0x000e380001007387 */ /* 0x000fe20000100800 */
[----:B------:R-:W-:Y:S01]  /*12700*/  STL [R1+0xe34], R3 ;  /* 0x000e340301007387 */ /* 0x000fe20000100800 */
[----:B------:R-:W-:Y:S02]  /*12710*/  STL [R1+0xe2c], R2 ;  /* 0x000e2c0201007387 */ /* 0x000fe40000100800 */
[----:B------:R-:W-:Y:S02]  /*12720*/  STL [R1+0xe3c], R0 ;  /* 0x000e3c0001007387 */ /* 0x000fe40000100800 */
[----:B------:R-:W-:Y:S01]  /*12730*/  STL [R1+0xe30], R3 ;  /* 0x000e300301007387 */ /* 0x000fe20000100800 */
[----:B------:R-:W-:Y:S01]  /*12740*/  STL [R1+0xe28], R2 ;  /* 0x000e280201007387 */ /* 0x000fe20000100800 */
[----:B------:R-:W-:Y:S02]  /*12750*/  STL [R1+0xe24], R0 ;  /* 0x000e240001007387 */ /* 0x000fe40000100800 */
[----:B------:R0:W-:Y:S02]  /*12760*/  STL [R1+0xe20], R3 ;  /* 0x000e200301007387 */ /* 0x0001e40000100800 */
[----:B------:R1:W-:Y:S01]  /*12770*/  STL [R1+0xe1c], R2 ;  /* 0x000e1c0201007387 */ /* 0x0003e20000100800 */
[----:B------:R2:W-:Y:S01]  /*12780*/  STL [R1+0xe18], R0 ;  /* 0x000e180001007387 */ /* 0x0005e20000100800 */
[----:B0-----:R-:W-:-:S02]  /*12790*/  MOV R3, 0x3f800000 ;  /* 0x3f80000000037802 */ /* 0x001fc40000000f00 */
[----:B-1----:R-:W-:Y:S02]  /*127a0*/  MOV R2, 0x3f800000 ;  /* 0x3f80000000027802 */ /* 0x002fe40000000f00 */
[----:B--2---:R-:W-:Y:S01]  /*127b0*/  MOV R0, 0x3f800000 ;  /* 0x3f80000000007802 */ /* 0x004fe20000000f00 */
[----:B------:R-:W-:Y:S02]  /*127c0*/  STL [R1+0x1740], R3 ;  /* 0x0017400301007387 */ /* 0x000fe40000100800 */
        /* <DEDUP_REMOVED lines=13> */
[----:B------:R-:W-:Y:S02]  /*128a0*/  STL [R1+0xc40], RZ ;  /* 0x000c40ff01007387 */ /* 0x000fe40000100800 */
[----:B------:R0:W-:Y:S01]  /*128b0*/  STL [R1+0x1778], R0 ;  /* 0x0017780001007387 */ /* 0x0001e20000100800 */
[----:B------:R1:W-:Y:S01]  /*128c0*/  STL [R1+0xc44], RZ ;  /* 0x000c44ff01007387 */ /* 0x0003e20000100800 */
[----:B------:R1:W-:Y:S02]  /*128d0*/  STL [R1+0xc48], RZ ;  /* 0x000c48ff01007387 */ /* 0x0003e40000100800 */
[----:B------:R1:W-:Y:S02]  /*128e0*/  STL [R1+0xc4c], RZ ;  /* 0x000c4cff01007387 */ /* 0x0003e40000100800 */
[----:B------:R1:W-:Y:S01]  /*128f0*/  STL [R1+0xc30], RZ ;  /* 0x000c30ff01007387 */ /* 0x0003e20000100800 */
        /* <DEDUP_REMOVED lines=502> */
[----:B------:R1:W-:Y:S01]  /*14860*/  STL [R1+0x152c], RZ ;  /* 0x00152cff01007387 */ /* 0x0003e20000100800 */
[----:B------:R-:W2:Y:S01]  /*14870*/  S2R R16, SR_TID.X ;  /* 0x0000000000107919 */ /* 0x000ea20000002100 */
[----:B------:R1:W-:Y:S02]  /*14880*/  STL [R1+0x1530], RZ ;  /* 0x001530ff01007387 */ /* 0x0003e40000100800 */
[----:B------:R1:W-:Y:S02]  /*14890*/  STL [R1+0x1534], RZ ;  /* 0x001534ff01007387 */ /* 0x0003e40000100800 */
[----:B------:R1:W-:Y:S01]  /*148a0*/  STL [R1+0x1538], RZ ;  /* 0x001538ff01007387 */ /* 0x0003e20000100800 */
[----:B------:R1:W-:Y:S01]  /*148b0*/  STL [R1+0x153c], RZ ;  /* 0x00153cff01007387 */ /* 0x0003e20000100800 */
[----:B--2---:R-:W-:-:S02]  /*148c0*/  LOP3.LUT R12, R16, 0x60, RZ, 0xc0, !PT ;  /* 0x00000060100c7812 */ /* 0x004fc400078ec0ff */
[----:B0-----:R-:W-:Y:S01]  /*148d0*/  SHF.L.U32 R0, R16, 0x2, RZ ;  /* 0x0000000210007819 */ /* 0x001fe200000006ff */
[----:B------:R-:W-:Y:S05]  /*148e0*/  @!P0 BRA `(.L_x_0) ;  /* 0x000af0a000008947 */ /* 0x000fea0003800000 */
[----:B-1----:R-:W0:Y:S01]  /*148f0*/  S2R R15, SR_CTAID.Y ;  /* 0x00000000000f7919 */ /* 0x002e220000002600 */
[C---:B------:R-:W-:Y:S02]  /*14900*/  LOP3.LUT R28, R16.reuse, 0x7f, RZ, 0xc0, !PT ;  /* 0x0000007f101c7812 */ /* 0x040fe400078ec0ff */
[----:B------:R-:W-:Y:S02]  /*14910*/  LOP3.LUT R9, R16, 0x1c, RZ, 0xc0, !PT ;  /* 0x0000001c10097812 */ /* 0x000fe400078ec0ff */
[----:B------:R-:W-:Y:S01]  /*14920*/  SHF.R.U32.HI R5, RZ, 0x3, R28 ;  /* 0x00000003ff057819 */ /* 0x000fe2000001161c */
[----:B------:R-:W-:Y:S01]  /*14930*/  IMAD R3, R28, c[0x0][0x1b4], RZ ;  /* 0x00006d001c037a24 */ /* 0x000fe200078e02ff */
[----:B------:R-:W-:Y:S02]  /*14940*/  SHF.L.U32 R6, R9, 0x2, RZ ;  /* 0x0000000209067819 */ /* 0x000fe400000006ff */
[----:B------:R-:W-:-:S02]  /*14950*/  LOP3.LUT R7, R5, 0xc, RZ, 0xc0, !PT ;  /* 0x0000000c05077812 */ /* 0x000fc400078ec0ff */
[C---:B------:R-:W-:Y:S01]  /*14960*/  SHF.L.U32 R5, R3.reuse, 0x1, RZ ;  /* 0x0000000103057819 */ /* 0x040fe200000006ff */
[----:B------:R-:W-:Y:S01]  /*14970*/  IMAD.HI R3, R3, 0x2, RZ ;  /* 0x0000000203037827 */ /* 0x000fe200078e02ff */
[----:B------:R-:W-:Y:S02]  /*14980*/  LOP3.LUT R8, R0, 0x7c, RZ, 0xc0, !PT ;  /* 0x0000007c00087812 */ /* 0x000fe400078ec0ff */
[----:B------:R-:W-:Y:S02]  /*14990*/  SHF.R.U32.HI R0, RZ, 0x1, R12 ;  /* 0x00000001ff007819 */ /* 0x000fe4000001160c */
[----:B------:R-:W-:Y:S01]  /*149a0*/  LOP3.LUT R11, R16, 0x7, RZ, 0xc0, !PT ;  /* 0x00000007100b7812 */ /* 0x000fe200078ec0ff */
[----:B------:R-:W-:-:S03]  /*149b0*/  IMAD R9, R9, 0x40, R8 ;  /* 0x0000004009097824 */ /* 0x000fc600078e0208 */
[----:B------:R-:W-:Y:S02]  /*149c0*/  SHF.L.U32 R10, R11, 0x4, RZ ;  /* 0x000000040b0a7819 */ /* 0x000fe400000006ff */
[----:B------:R-:W-:Y:S01]  /*149d0*/  LOP3.LUT R0, R9, R0, RZ, 0x3c, !PT ;  /* 0x0000000009007212 */ /* 0x000fe200078e3cff */
[----:B0-----:R-:W-:Y:S01]  /*149e0*/  IMAD R2, R15, c[0x0][0x1b0], RZ ;  /* 0x00006c000f027a24 */ /* 0x001fe200078e02ff */
[C---:B------:R-:W-:Y:S02]  /*149f0*/  LEA R8, R11.reuse, R10, 0x8 ;  /* 0x0000000a0b087211 */ /* 0x040fe400078e40ff */
[----:B------:R-:W-:Y:S02]  /*14a00*/  LEA R11, R11, R12, 0x2 ;  /* 0x0000000c0b0b7211 */ /* 0x000fe400078e10ff */
[C---:B------:R-:W-:Y:S01]  /*14a10*/  SHF.L.U32 R4, R2.reuse, 0x1, RZ ;  /* 0x0000000102047819 */ /* 0x040fe200000006ff */
[----:B------:R-:W-:Y:S01]  /*14a20*/  IMAD.HI R2, R2, 0x2, RZ ;  /* 0x0000000202027827 */ /* 0x000fe200078e02ff */
[----:B------:R-:W-:-:S02]  /*14a30*/  LOP3.LUT R9, R16, 0x10, RZ, 0xc0, !PT ;  /* 0x0000001010097812 */ /* 0x000fc400078ec0ff */
[----:B------:R-:W-:Y:S02]  /*14a40*/  IADD3 R4, P0, P1, R5, c[0x0][0x170], R4 ;  /* 0x00005c0005047a10 */ /* 0x000fe4000791e004 */
[----:B------:R-:W-:Y:S02]  /*14a50*/  IADD3 R5, R6, R7, RZ ;  /* 0x0000000706057210 */ /* 0x000fe40007ffe0ff */
[----:B------:R-:W-:-:S03]  /*14a60*/  SHF.L.U32 R7, R16, 0x8, RZ ;  /* 0x0000000810077819 */ /* 0x000fc600000006ff */
[----:B------:R0:W-:Y:S01]  /*14a70*/  STL [R1+0xe0c], R5 ;  /* 0x000e0c0501007387 */ /* 0x0001e20000100800 */
[----:B------:R-:W-:Y:S02]  /*14a80*/  LOP3.LUT R7, R10, 0xf00, R7, 0xf8, !PT ;  /* 0x00000f000a077812 */ /* 0x000fe400078ef807 */
[----:B0-----:R-:W-:Y:S02]  /*14a90*/  IADD3.X R5, R3, c[0x0][0x174], R2, P0, P1 ;  /* 0x00005d0003057a10 */ /* 0x001fe400007e2402 */
[----:B------:R-:W-:-:S03]  /*14aa0*/  SHF.L.U32 R3, R16, 0x1, RZ ;  /* 0x0000000110037819 */ /* 0x000fc600000006ff */
[----:B------:R0:W-:Y:S01]  /*14ab0*/  STL.64 [R1+0xca8], R4 ;  /* 0x000ca80401007387 */ /* 0x0001e20000100a00 */
[--C-:B------:R-:W-:Y:S02]  /*14ac0*/  LOP3.LUT R10, R10, 0x30, R3.reuse, 0x78, !PT ;  /* 0x000000300a0a7812 */ /* 0x100fe400078e7803 */
[----:B------:R-:W-:Y:S01]  /*14ad0*/  LOP3.LUT R8, R8, 0x10, R3, 0x78, !PT ;  /* 0x0000001008087812 */ /* 0x000fe200078e7803 */
[----:B------:R1:W-:Y:S01]  /*14ae0*/  STL [R1+0xe08], R0 ;  /* 0x000e080001007387 */ /* 0x0003e20000100800 */
[CC--:B------:R-:W-:Y:S02]  /*14af0*/  LEA R12, R11.reuse, R10.reuse, 0x8 ;  /* 0x0000000a0b0c7211 */ /* 0x0c0fe400078e40ff */
[----:B------:R-:W-:Y:S02]  /*14b00*/  LEA R10, R11, R10, 0x6 ;  /* 0x0000000a0b0a7211 */ /* 0x000fe400078e30ff */
[----:B------:R-:W-:Y:S01]  /*14b10*/  LEA R8, R9, R8, 0x7 ;  /* 0x0000000809087211 */ /* 0x000fe200078e38ff */
[----:B------:R2:W-:Y:S01]  /*14b20*/  STL [R1+0xe04], R12 ;  /* 0x000e040c01007387 */ /* 0x0005e20000100800 */
[----:B0-----:R-:W-:Y:S01]  /*14b30*/  MOV R5, c[0x0][0x1a8] ;  /* 0x00006a0000057a02 */ /* 0x001fe20000000f00 */
[----:B------:R-:W-:-:S02]  /*14b40*/  IMAD R4, R15, c[0x0][0x1a0], RZ ;  /* 0x000068000f047a24 */ /* 0x000fc400078e02ff */
[----:B------:R0:W-:Y:S01]  /*14b50*/  STL [R1+0xe00], R10 ;  /* 0x000e000a01007387 */ /* 0x0001e20000100800 */
[----:B-1----:R-:W-:Y:S02]  /*14b60*/  IMAD R0, R28, c[0x0][0x1a8], RZ ;  /* 0x00006a001c007a24 */ /* 0x002fe400078e02ff */
[C---:B------:R-:W-:Y:S01]  /*14b70*/  LEA R6, P0, R4.reuse, c[0x0][0x168], 0x1 ;  /* 0x00005a0004067a11 */ /* 0x040fe200078008ff */
[----:B------:R1:W-:Y:S02]  /*14b80*/  STL [R1+0xca0], R8 ;  /* 0x000ca00801007387 */ /* 0x0003e40000100800 */
[C---:B------:R-:W-:Y:S02]  /*14b90*/  LEA R2, R5.reuse, R0, 0x7 ;  /* 0x0000000005027211 */ /* 0x040fe400078e38ff */
[----:B------:R-:W-:Y:S02]  /*14ba0*/  LEA.HI.X.SX32 R4, R4, c[0x0][0x16c], 0x1, P0 ;  /* 0x00005b0004047a11 */ /* 0x000fe400000f0eff */
[----:B------:R-:W-:-:S02]  /*14bb0*/  LEA R3, R5, R2, 0x7 ;  /* 0x0000000205037211 */ /* 0x000fc400078e38ff */
[-C--:B------:R-:W-:Y:S02]  /*14bc0*/  LEA R18, P0, R0, R6.reuse, 0x1 ;  /* 0x0000000600127211 */ /* 0x080fe400078008ff */
[-C--:B------:R-:W-:Y:S01]  /*14bd0*/  LEA R14, P1, R2, R6.reuse, 0x1 ;  /* 0x00000006020e7211 */ /* 0x080fe200078208ff */
[----:B------:R-:W-:Y:S01]  /*14be0*/  IMAD R5, R5, 0x80, R3 ;  /* 0x0000008005057824 */ /* 0x000fe200078e0203 */
[----:B--2---:R-:W-:Y:S02]  /*14bf0*/  LEA R12, P2, R3, R6, 0x1 ;  /* 0x00000006030c7211 */ /* 0x004fe400078408ff */
[----:B------:R-:W-:Y:S02]  /*14c00*/  LEA.HI.X.SX32 R19, R0, R4, 0x1, P0 ;  /* 0x0000000400137211 */ /* 0x000fe400000f0eff */
[----:B0-----:R-:W-:Y:S02]  /*14c10*/  LEA R10, P3, R5, R6, 0x1 ;  /* 0x00000006050a7211 */ /* 0x001fe400078608ff */
[-C--:B------:R-:W-:Y:S01]  /*14c20*/  LEA.HI.X.SX32 R15, R2, R4.reuse, 0x1, P1 ;  /* 0x00000004020f7211 */ /* 0x080fe200008f0eff */
[----:B------:R-:W-:Y:S01]  /*14c30*/  STL.64 [R1+0xdf8], R18 ;  /* 0x000df81201007387 */ /* 0x000fe20000100a00 */
[----:B------:R-:W-:-:S02]  /*14c40*/  LEA.HI.X.SX32 R13, R3, R4, 0x1, P2 ;  /* 0x00000004030d7211 */ /* 0x000fc400010f0eff */
[----:B------:R-:W-:Y:S01]  /*14c50*/  LEA.HI.X.SX32 R11, R5, R4, 0x1, P3 ;  /* 0x00000004050b7211 */ /* 0x000fe200018f0eff */
[----:B------:R0:W-:Y:S01]  /*14c60*/  STL.64 [R1+0xdf0], R14 ;  /* 0x000df00e01007387 */ /* 0x0001e20000100a00 */
[----:B------:R-:W-:Y:S02]  /*14c70*/  MOV R0, 0x3f800000 ;  /* 0x3f80000000007802 */ /* 0x000fe40000000f00 */
[----:B------:R-:W-:Y:S01]  /*14c80*/  MOV R5, 0xff800000 ;  /* 0xff80000000057802 */ /* 0x000fe20000000f00 */
[----:B------:R-:W-:Y:S01]  /*14c90*/  STL.64 [R1+0xde8], R12 ;  /* 0x000de80c01007387 */ /* 0x000fe20000100a00 */
[----:B-1----:R-:W-:Y:S02]  /*14ca0*/  MOV R8, 0xff800000 ;  /* 0xff80000000087802 */ /* 0x002fe40000000f00 */
[----:B------:R-:W-:Y:S01]  /*14cb0*/  MOV R6, 0xff800000 ;  /* 0xff80000000067802 */ /* 0x000fe20000000f00 */
[----:B------:R-:W-:Y:S01]  /*14cc0*/  STL.64 [R1+0xde0], R10 ;  /* 0x000de00a01007387 */ /* 0x000fe20000100a00 */
[----:B------:R-:W-:-:S02]  /*14cd0*/  MOV R3, c[0x0][0x1b8] ;  /* 0x00006e0000037a02 */ /* 0x000fc40000000f00 */
[----:B------:R-:W-:Y:S01]  /*14ce0*/  LOP3.LUT P0, RZ, R16, 0x3, RZ, 0xc0, !PT ;  /* 0x0000000310ff7812 */ /* 0x000fe2000780c0ff */
[----:B------:R1:W-:Y:S01]  /*14cf0*/  STL [R1+0x173c], R0 ;  /* 0x00173c0001007387 */ /* 0x0003e20000100800 */
[----:B-----5:R-:W-:Y:S01]  /*14d00*/  LEA R2, R28, -R17, 0x2 ;  /* 0x800000111c027211 */ /* 0x020fe200078e10ff */
[C---:B------:R-:W-:Y:S01]  /*14d10*/  IMAD R9, R3.reuse, 0x1de, RZ ;  /* 0x000001de03097824 */ /* 0x040fe200078e02ff */
[----:B------:R-:W-:Y:S01]  /*14d20*/  MOV R4, c[0x0][0x1a4] ;  /* 0x0000690000047a02 */ /* 0x000fe20000000f00 */
[----:B------:R-:W-:Y:S01]  /*14d30*/  STL [R1+0x798], R5 ;  /* 0x0007980501007387 */ /* 0x000fe20000100800 */
[C---:B0-----:R-:W-:Y:S01]  /*14d40*/  IMAD R14, R3.reuse, 0xf0, RZ ;  /* 0x000000f0030e7824 */ /* 0x041fe200078e02ff */
[----:B------:R-:W-:Y:S01]  /*14d50*/  MOV R2, RZ ;  /* 0x000000ff00027202 */ /* 0x000fe20000000f00 */
[C---:B------:R-:W-:Y:S01]  /*14d60*/  IMAD R15, R3.reuse, 0x1e2, RZ ;  /* 0x000001e2030f7824 */ /* 0x040fe200078e02ff */
[----:B------:R-:W-:Y:S01]  /*14d70*/  STL [R1+0x79c], R8 ;  /* 0x00079c0801007387 */ /* 0x000fe20000100800 */
[C---:B------:R-:W-:Y:S01]  /*14d80*/  IMAD R17, R3.reuse, 0xf2, RZ ;  /* 0x000000f203117824 */ /* 0x040fe200078e02ff */
[----:B-1----:R-:W-:Y:S01]  /*14d90*/  MOV R0, RZ ;  /* 0x000000ff00007202 */ /* 0x002fe20000000f00 */
[C---:B------:R-:W-:Y:S01]  /*14da0*/  IMAD R16, R3.reuse, 0x1e4, RZ ;  /* 0x000001e403107824 */ /* 0x040fe200078e02ff */
[----:B------:R-:W-:Y:S01]  /*14db0*/  STL [R1+0x7f0], R6 ;  /* 0x0007f00601007387 */ /* 0x000fe20000100800 */
[----:B------:R-:W-:-:S02]  /*14dc0*/  IMAD R18, R3, 0x1e6, RZ ;  /* 0x000001e603127824 */ /* 0x000fc400078e02ff */
[C---:B------:R-:W-:Y:S01]  /*14dd0*/  IMAD R19, R3.reuse, 0x7a, RZ ;  /* 0x0000007a03137824 */ /* 0x040fe200078e02ff */
[----:B------:R-:W-:Y:S01]  /*14de0*/  STL [R1+0x7f4], R5 ;  /* 0x0007f40501007387 */ /* 0x000fe20000100800 */
[C---:B------:R-:W-:Y:S02]  /*14df0*/  IMAD R21, R3.reuse, 0xf4, RZ ;  /* 0x000000f403157824 */ /* 0x040fe400078e02ff */
[C---:B------:R-:W-:Y:S01]  /*14e00*/  IMAD R20, R3.reuse, 0x1e8, RZ ;  /* 0x000001e803147824 */ /* 0x040fe200078e02ff */
[----:B------:R-:W-:Y:S01]  /*14e10*/  STL [R1+0x7f8], R8 ;  /* 0x0007f80801007387 */ /* 0x000fe20000100800 */
[C---:B------:R-:W-:Y:S02]  /*14e20*/  IMAD R22, R3.reuse, 0x1ea, RZ ;  /* 0x000001ea03167824 */ /* 0x040fe400078e02ff */
        /* <DEDUP_REMOVED lines=15> */
[----:B------:R-:W-:Y:S01]  /*14f20*/  IMAD R13, R3, 0x1e0, RZ ;  /* 0x000001e0030d7824 */ /* 0x000fe200078e02ff */
[----:B------:R-:W-:Y:S04]  /*14f30*/  STL [R1+0x16fc], R8 ;  /* 0x0016fc0801007387 */ /* 0x000fe80000100800 */
[----:B------:R-:W-:Y:S04]  /*14f40*/  STL [R1+0x1700], R6 ;  /* 0x0017000601007387 */ /* 0x000fe80000100800 */
[----:B------:R-:W-:Y:S04]  /*14f50*/  STL [R1+0x170c], R5 ;  /* 0x00170c0501007387 */ /* 0x000fe80000100800 */
[----:B------:R0:W-:Y:S04]  /*14f60*/  STL [R1+0x171c], R8 ;  /* 0x00171c0801007387 */ /* 0x0001e80000100800 */
[----:B------:R1:W-:Y:S04]  /*14f70*/  STL [R1+0x1720], R6 ;  /* 0x0017200601007387 */ /* 0x0003e80000100800 */
[----:B------:R-:W-:Y:S01]  /*14f80*/  STL [R1+0x1728], RZ ;  /* 0x001728ff01007387 */ /* 0x000fe20000100800 */
[----:B0-----:R-:W-:-:S03]  /*14f90*/  MOV R8, 0x3f800000 ;  /* 0x3f80000000087802 */ /* 0x001fc60000000f00 */
[----:B------:R0:W-:Y:S01]  /*14fa0*/  STL [R1+0x1724], R5 ;  /* 0x0017240501007387 */ /* 0x0001e20000100800 */
[----:B-1----:R-:W-:-:S03]  /*14fb0*/  MOV R6, 0x3f800000 ;  /* 0x3f80000000067802 */ /* 0x002fc60000000f00 */
[----:B------:R-:W-:Y:S04]  /*14fc0*/  STL [R1+0x1740], R8 ;  /* 0x0017400801007387 */ /* 0x000fe80000100800 */
[----:B------:R-:W-:Y:S01]  /*14fd0*/  STL [R1+0x1744], R6 ;  /* 0x0017440601007387 */ /* 0x000fe20000100800 */
[----:B0-----:R-:W-:-:S05]  /*14fe0*/  MOV R5, 0x3f800000 ;  /* 0x3f80000000057802 */ /* 0x001fca0000000f00 */
[----:B------:R-:W-:Y:S04]  /*14ff0*/  STL [R1+0x1748], R5 ;  /* 0x0017480501007387 */ /* 0x000fe80000100800 */
        /* <DEDUP_REMOVED lines=9> */
[----:B------:R0:W-:Y:S04]  /*15090*/  STL [R1+0x1770], R8 ;  /* 0x0017700801007387 */ /* 0x0001e80000100800 */
[----:B------:R1:W-:Y:S04]  /*150a0*/  STL [R1+0x1774], R6 ;  /* 0x0017740601007387 */ /* 0x0003e80000100800 */
[----:B------:R-:W-:Y:S01]  /*150b0*/  STL [R1+0xc40], RZ ;  /* 0x000c40ff01007387 */ /* 0x000fe20000100800 */
[----:B0-----:R-:W-:-:S03]  /*150c0*/  IMAD R8, R3, 0xee, RZ ;  /* 0x000000ee03087824 */ /* 0x001fc600078e02ff */
[----:B------:R0:W-:Y:S01]  /*150d0*/  STL [R1+0x1778], R5 ;  /* 0x0017780501007387 */ /* 0x0001e20000100800 */
[----:B-1----:R-:W-:-:S03]  /*150e0*/  IMAD R6, R3, 0x1dc, RZ ;  /* 0x000001dc03067824 */ /* 0x002fc600078e02ff */
[----:B------:R-:W-:Y:S04]  /*150f0*/  STL [R1+0xc44], RZ ;  /* 0x000c44ff01007387 */ /* 0x000fe80000100800 */
[----:B------:R-:W-:Y:S01]  /*15100*/  STL [R1+0xc48], RZ ;  /* 0x000c48ff01007387 */ /* 0x000fe20000100800 */
[----:B0-----:R-:W-:-:S03]  /*15110*/  IMAD R5, R3, 0x1da, RZ ;  /* 0x000001da03057824 */ /* 0x001fc600078e02ff */
[----:B------:R-:W-:Y:S04]  /*15120*/  STL [R1+0xc4c], RZ ;  /* 0x000c4cff01007387 */ /* 0x000fe80000100800 */
        /* <DEDUP_REMOVED lines=508> */
[----:B------:R0:W-:Y:S04]  /*170f0*/  STL.64 [R1+0x37f8], R6 ;  /* 0x0037f80601007387 */ /* 0x0001e80000100a00 */
[----:B------:R-:W-:Y:S01]  /*17100*/  STL.64 [R1+0x3800], R8 ;  /* 0x0038000801007387 */ /* 0x000fe20000100a00 */
[----:B0-----:R-:W-:-:S05]  /*17110*/  IMAD R6, R3, 0x3bc, RZ ;  /* 0x000003bc03067824 */ /* 0x001fca00078e02ff */
[----:B------:R-:W-:Y:S04]  /*17120*/  STL.64 [R1+0x3808], R6 ;  /* 0x0038080601007387 */ /* 0x000fe80000100a00 */
[----:B------:R-:W-:Y:S04]  /*17130*/  STL.64 [R1+0x37f0], R14 ;  /* 0x0037f00e01007387 */ /* 0x000fe80000100a00 */
[----:B------:R-:W-:Y:S04]  /*17140*/  STL.64 [R1+0x37e0], R16 ;  /* 0x0037e01001007387 */ /* 0x000fe80000100a00 */
[----:B------:R-:W-:Y:S04]  /*17150*/  STL.64 [R1+0x37d8], R18 ;  /* 0x0037d81201007387 */ /* 0x000fe80000100a00 */
[----:B------:R0:W-:Y:S04]  /*17160*/  STL.64 [R1+0x37c8], R20 ;  /* 0x0037c81401007387 */ /* 0x0001e80000100a00 */
[----:B------:R1:W-:Y:S04]  /*17170*/  STL.64 [R1+0x37c0], R22 ;  /* 0x0037c01601007387 */ /* 0x0003e80000100a00 */
[----:B------:R2:W-:Y:S04]  /*17180*/  STL.64 [R1+0x37b8], R24 ;  /* 0x0037b81801007387 */ /* 0x0005e80000100a00 */
[----:B------:R3:W-:Y:S04]  /*17190*/  STL.64 [R1+0x37d0], R26 ;  /* 0x0037d01a01007387 */ /* 0x0007e80000100a00 */
[----:B------:R-:W-:Y:S04]  /*171a0*/  STL.64 [R1+0x37b0], R28 ;  /* 0x0037b01c01007387 */ /* 0x000fe80000100a00 */
[----:B0-----:R-:W1:Y:S01]  /*171b0*/  LDL.64 R20, [R1+0xca8] ;  /* 0x000ca80001147983 */ /* 0x001e620000100a00 */
[----:B------:R-:W-:-:S02]  /*171c0*/  IMAD R8, R3, 0x3b2, RZ ;  /* 0x000003b203087824 */ /* 0x000fc400078e02ff */
[C---:B------:R-:W-:Y:S02]  /*171d0*/  IMAD R9, R3.reuse, 0x3b6, RZ ;  /* 0x000003b603097824 */ /* 0x040fe400078e02ff */
[C---:B------:R-:W-:Y:S02]  /*171e0*/  IMAD R15, R3.reuse, 0x3be, RZ ;  /* 0x000003be030f7824 */ /* 0x040fe400078e02ff */
[C---:B------:R-:W-:Y:S01]  /*171f0*/  IMAD R19, R3.reuse, 0x3ca, RZ ;  /* 0x000003ca03137824 */ /* 0x040fe200078e02ff */
[-C--:B-1----:R-:W-:Y:S01]  /*17200*/  IADD3 R22, P5, R8, R20.reuse, RZ ;  /* 0x0000001408167210 */ /* 0x082fe20007fbe0ff */
[----:B------:R-:W-:Y:S01]  /*17210*/  IMAD R8, R3, 0x3ba, RZ ;  /* 0x000003ba03087824 */ /* 0x000fe200078e02ff */
[-C--:B------:R-:W-:Y:S01]  /*17220*/  IADD3 R6, P1, R9, R20.reuse, RZ ;  /* 0x0000001409067210 */ /* 0x080fe20007f3e0ff */
[----:B------:R-:W-:Y:S01]  /*17230*/  IMAD R9, R3, 0x3c2, RZ ;  /* 0x000003c203097824 */ /* 0x000fe200078e02ff */
[-C--:B------:R-:W-:Y:S02]  /*17240*/  IADD3 R14, P4, R15, R20.reuse, RZ ;  /* 0x000000140f0e7210 */ /* 0x080fe40007f9e0ff */
[-C--:B--2---:R-:W-:Y:S01]  /*17250*/  IADD3 R24, P3, R8, R20.reuse, RZ ;  /* 0x0000001408187210 */ /* 0x084fe20007f7e0ff */
[----:B------:R-:W-:Y:S01]  /*17260*/  IMAD R8, R3, 0x3c6, RZ ;  /* 0x000003c603087824 */ /* 0x000fe200078e02ff */
[----:B---3--:R-:W-:Y:S01]  /*17270*/  IADD3 R26, P2, R9, R20, RZ ;  /* 0x00000014091a7210 */ /* 0x008fe20007f5e0ff */
[----:B------:R-:W-:-:S03]  /*17280*/  IMAD R9, R3, 0x1d9, RZ ;  /* 0x000001d903097824 */ /* 0x000fc600078e02ff */
[----:B------:R-:W-:Y:S01]  /*17290*/  IADD3 R16, P6, R8, R20, RZ ;  /* 0x0000001408107210 */ /* 0x000fe20007fde0ff */
[----:B------:R-:W-:Y:S01]  /*172a0*/  IMAD R8, R3, 0x1db, RZ ;  /* 0x000001db03087824 */ /* 0x000fe200078e02ff */
[----:B------:R-:W-:Y:S01]  /*172b0*/  LEA.HI.X.SX32 R23, R9, R21, 0x1, P5 ;  /* 0x0000001509177211 */ /* 0x000fe200028f0eff */
[----:B------:R-:W-:-:S03]  /*172c0*/  IMAD R9, R3, 0x3ce, RZ ;  /* 0x000003ce03097824 */ /* 0x000fc600078e02ff */
[----:B------:R-:W-:Y:S01]  /*172d0*/  LEA.HI.X.SX32 R7, R8, R21, 0x1, P1 ;  /* 0x0000001508077211 */ /* 0x000fe200008f0eff */
[----:B------:R0:W-:Y:S01]  /*172e0*/  STL.64 [R1+0x18d8], R22 ;  /* 0x0018d81601007387 */ /* 0x0001e20000100a00 */
[----:B------:R-:W-:-:S03]  /*172f0*/  IMAD R8, R3, 0x1dd, RZ ;  /* 0x000001dd03087824 */ /* 0x000fc600078e02ff */
[----:B------:R1:W-:Y:S02]  /*17300*/  STL.64 [R1+0x18c8], R6 ;  /* 0x0018c80601007387 */ /* 0x0003e40000100a00 */
[----:B------:R-:W-:Y:S01]  /*17310*/  LEA.HI.X.SX32 R25, R8, R21, 0x1, P3 ;  /* 0x0000001508197211 */ /* 0x000fe200018f0eff */
[----:B------:R-:W-:-:S04]  /*17320*/  IMAD R8, R3, 0x3d6, RZ ;  /* 0x000003d603087824 */ /* 0x000fc800078e02ff */
[----:B------:R2:W-:Y:S01]  /*17330*/  STL.64 [R1+0x18b8], R24 ;  /* 0x0018b81801007387 */ /* 0x0005e20000100a00 */
[-C--:B0-----:R-:W-:Y:S01]  /*17340*/  IADD3 R22, P5, R19, R20.reuse, RZ ;  /* 0x0000001413167210 */ /* 0x081fe20007fbe0ff */
[----:B------:R-:W-:Y:S01]  /*17350*/  IMAD R19, R3, 0x3d2, RZ ;  /* 0x000003d203137824 */ /* 0x000fe200078e02ff */
[----:B-1----:R-:W-:Y:S01]  /*17360*/  IADD3 R6, P1, R9, R20, RZ ;  /* 0x0000001409067210 */ /* 0x002fe20007f3e0ff */
[----:B------:R-:W-:-:S05]  /*17370*/  IMAD R9, R3, 0x1df, RZ ;  /* 0x000001df03097824 */ /* 0x000fca00078e02ff */
[-C--:B------:R-:W-:Y:S01]  /*17380*/  LEA.HI.X.SX32 R15, R9, R21.reuse, 0x1, P4 ;  /* 0x00000015090f7211 */ /* 0x080fe200020f0eff */
[----:B------:R-:W-:Y:S01]  /*17390*/  IMAD R9, R3, 0x1e1, RZ ;  /* 0x000001e103097824 */ /* 0x000fe200078e02ff */
[----:B--2---:R-:W-:Y:S01]  /*173a0*/  IADD3 R24, P3, R19, R20, RZ ;  /* 0x0000001413187210 */ /* 0x004fe20007f7e0ff */
[----:B------:R-:W-:Y:S02]  /*173b0*/  IMAD R19, R3, 0x3da, RZ ;  /* 0x000003da03137824 */ /* 0x000fe400078e02ff */
[----:B------:R0:W-:Y:S01]  /*173c0*/  STL.64 [R1+0x18a8], R14 ;  /* 0x0018a80e01007387 */ /* 0x0001e20000100a00 */
[----:B------:R-:W-:Y:S01]  /*173d0*/  LEA.HI.X.SX32 R27, R9, R21, 0x1, P2 ;  /* 0x00000015091b7211 */ /* 0x000fe200010f0eff */
[----:B------:R-:W-:-:S04]  /*173e0*/  IMAD R9, R3, 0x3de, RZ ;  /* 0x000003de03097824 */ /* 0x000fc800078e02ff */
[----:B------:R1:W-:Y:S01]  /*173f0*/  STL.64 [R1+0x1898], R26 ;  /* 0x0018981a01007387 */ /* 0x0003e20000100a00 */
[----:B0-----:R-:W-:Y:S01]  /*17400*/  IADD3 R14, P4, R8, R20, RZ ;  /* 0x00000014080e7210 */ /* 0x001fe20007f9e0ff */
[----:B------:R-:W-:-:S05]  /*17410*/  IMAD R8, R3, 0x1e3, RZ ;  /* 0x000001e303087824 */ /* 0x000fca00078e02ff */
[-C--:B------:R-:W-:Y:S01]  /*17420*/  LEA.HI.X.SX32 R17, R8, R21.reuse, 0x1, P6 ;  /* 0x0000001508117211 */ /* 0x080fe200030f0eff */
[----:B------:R-:W-:Y:S01]  /*17430*/  IMAD R8, R3, 0x1e5, RZ ;  /* 0x000001e503087824 */ /* 0x000fe200078e02ff */
[----:B-1----:R-:W-:Y:S01]  /*17440*/  IADD3 R26, P2, R19, R20, RZ ;  /* 0x00000014131a7210 */ /* 0x002fe20007f5e0ff */
[C---:B------:R-:W-:Y:S02]  /*17450*/  IMAD R19, R3.reuse, 0x3e2, RZ ;  /* 0x000003e203137824 */ /* 0x040fe400078e02ff */
[----:B------:R0:W-:Y:S01]  /*17460*/  STL.64 [R1+0x1888], R16 ;  /* 0x0018881001007387 */ /* 0x0001e20000100a00 */
[----:B------:R-:W-:Y:S01]  /*17470*/  LEA.HI.X.SX32 R23, R8, R21, 0x1, P5 ;  /* 0x0000001508177211 */ /* 0x000fe200028f0eff */
[----:B------:R-:W-:-:S04]  /*17480*/  IMAD R8, R3, 0x3e6, RZ ;  /* 0x000003e603087824 */ /* 0x000fc800078e02ff */
[----:B------:R1:W-:Y:S01]  /*17490*/  STL.64 [R1+0x1878], R22 ;  /* 0x0018781601007387 */ /* 0x0003e20000100a00 */
[----:B0-----:R-:W-:Y:S01]  /*174a0*/  IADD3 R16, P6, R9, R20, RZ ;  /* 0x0000001409107210 */ /* 0x001fe20007fde0ff */
[----:B------:R-:W-:-:S05]  /*174b0*/  IMAD R9, R3, 0x1e7, RZ ;  /* 0x000001e703097824 */ /* 0x000fca00078e02ff */
[-C--:B------:R-:W-:Y:S01]  /*174c0*/  LEA.HI.X.SX32 R7, R9, R21.reuse, 0x1, P1 ;  /* 0x0000001509077211 */ /* 0x080fe200008f0eff */
[C---:B------:R-:W-:Y:S01]  /*174d0*/  IMAD R9, R3.reuse, 0x1e9, RZ ;  /* 0x000001e903097824 */ /* 0x040fe200078e02ff */
[-C--:B------:R-:W-:Y:S01]  /*174e0*/  IADD3 R18, P1, R8, R20.reuse, RZ ;  /* 0x0000001408127210 */ /* 0x080fe20007f3e0ff */
[----:B------:R-:W-:Y:S01]  /*174f0*/  IMAD R8, R3, 0x1eb, RZ ;  /* 0x000001eb03087824 */ /* 0x000fe200078e02ff */
[----:B-1----:R-:W-:Y:S01]  /*17500*/  IADD3 R22, P5, R19, R20, RZ ;  /* 0x0000001413167210 */ /* 0x002fe20007fbe0ff */
[----:B------:R0:W-:Y:S01]  /*17510*/  STL.64 [R1+0x1868], R6 ;  /* 0x0018680601007387 */ /* 0x0001e20000100a00 */
[-C--:B------:R-:W-:Y:S01]  /*17520*/  LEA.HI.X.SX32 R25, R9, R21.reuse, 0x1, P3 ;  /* 0x0000001509197211 */ /* 0x080fe200018f0eff */
[C---:B------:R-:W-:Y:S01]  /*17530*/  IMAD R9, R3.reuse, 0x3ee, RZ ;  /* 0x000003ee03097824 */ /* 0x040fe200078e02ff */
[-C--:B------:R-:W-:Y:S01]  /*17540*/  LEA.HI.X.SX32 R15, R8, R21.reuse, 0x1, P4 ;  /* 0x00000015080f7211 */ /* 0x080fe200020f0eff */
[C---:B------:R-:W-:Y:S02]  /*17550*/  IMAD R8, R3.reuse, 0x1ed, RZ ;  /* 0x000001ed03087824 */ /* 0x040fe400078e02ff */
[----:B------:R1:W-:Y:S03]  /*17560*/  STL.64 [R1+0x1858], R24 ;  /* 0x0018581801007387 */ /* 0x0003e60000100a00 */
[----:B------:R-:W-:Y:S01]  /*17570*/  LEA.HI.X.SX32 R27, R8, R21, 0x1, P2 ;  /* 0x00000015081b7211 */ /* 0x000fe200010f0eff */
[----:B------:R2:W-:Y:S01]  /*17580*/  STL.64 [R1+0x1848], R14 ;  /* 0x0018480e01007387 */ /* 0x0005e20000100a00 */
[----:B0-----:R-:W-:-:S03]  /*17590*/  IMAD R7, R3, 0x3ea, RZ ;  /* 0x000003ea03077824 */ /* 0x001fc600078e02ff */
[----:B------:R0:W-:Y:S02]  /*175a0*/  STL.64 [R1+0x1838], R26 ;  /* 0x0018381a01007387 */ /* 0x0001e40000100a00 */
[-C--:B------:R-:W-:Y:S02]  /*175b0*/  IADD3 R6, P3, R7, R20.reuse, RZ ;  /* 0x0000001407067210 */ /* 0x080fe40007f7e0ff */
[-C--:B-1----:R-:W-:Y:S01]  /*175c0*/  IADD3 R24, P4, R9, R20.reuse, RZ ;  /* 0x0000001409187210 */ /* 0x082fe20007f9e0ff */
[C---:B------:R-:W-:Y:S02]  /*175d0*/  IMAD R9, R3.reuse, 0x3f2, RZ ;  /* 0x000003f203097824 */ /* 0x040fe400078e02ff */
[C---:B--2---:R-:W-:Y:S02]  /*175e0*/  IMAD R14, R3.reuse, 0x1ef, RZ ;  /* 0x000001ef030e7824 */ /* 0x044fe400078e02ff */
[----:B------:R-:W-:Y:S01]  /*175f0*/  IMAD R15, R3, 0x3f6, RZ ;  /* 0x000003f6030f7824 */ /* 0x000fe200078e02ff */
[----:B------:R-:W-:-:S02]  /*17600*/  IADD3 R8, P2, R9, R20, RZ ;  /* 0x0000001409087210 */ /* 0x000fc40007f5e0ff */
[-C--:B------:R-:W-:Y:S01]  /*17610*/  LEA.HI.X.SX32 R17, R14, R21.reuse, 0x1, P6 ;  /* 0x000000150e117211 */ /* 0x080fe200030f0eff */
[----:B------:R-:W-:Y:S01]  /*17620*/  IMAD R14, R3, 0x1f1, RZ ;  /* 0x000001f1030e7824 */ /* 0x000fe200078e02ff */
[----:B0-----:R-:W-:Y:S01]  /*17630*/  IADD3 R26, P6, R15, R20, RZ ;  /* 0x000000140f1a7210 */ /* 0x001fe20007fde0ff */
[C---:B------:R-:W-:Y:S02]  /*17640*/  IMAD R28, R3.reuse, 0x1f9, RZ ;  /* 0x000001f9031c7824 */ /* 0x040fe400078e02ff */
[----:B------:R0:W-:Y:S01]  /*17650*/  STL.64 [R1+0x1828], R16 ;  /* 0x0018281001007387 */ /* 0x0001e20000100a00 */
[----:B------:R-:W-:Y:S01]  /*17660*/  LEA.HI.X.SX32 R23, R14, R21, 0x1, P5 ;  /* 0x000000150e177211 */ /* 0x000fe200028f0eff */
[----:B------:R-:W-:-:S04]  /*17670*/  IMAD R15, R3, 0x3fa, RZ ;  /* 0x000003fa030f7824 */ /* 0x000fc800078e02ff */
[----:B------:R1:W-:Y:S01]  /*17680*/  STL.64 [R1+0x1818], R22 ;  /* 0x0018181601007387 */ /* 0x0003e20000100a00 */
[----:B------:R-:W-:Y:S02]  /*17690*/  LEA.HI.X.SX32 R9, R28, R21, 0x1, P2 ;  /* 0x000000151c097211 */ /* 0x000fe400010f0eff */
[----:B------:R-:W-:Y:S01]  /*176a0*/  IADD3 R14, P5, R15, R20, RZ ;  /* 0x000000140f0e7210 */ /* 0x000fe20007fbe0ff */
[C---:B0-----:R-:W-:Y:S02]  /*176b0*/  IMAD R17, R3.reuse, 0x1f3, RZ ;  /* 0x000001f303117824 */ /* 0x041fe400078e02ff */
[----:B------:R-:W-:-:S03]  /*176c0*/  IMAD R16, R3, 0x3fe, RZ ;  /* 0x000003fe03107824 */ /* 0x000fc600078e02ff */
[-C--:B------:R-:W-:Y:S01]  /*176d0*/  LEA.HI.X.SX32 R19, R17, R21.reuse, 0x1, P1 ;  /* 0x0000001511137211 */ /* 0x080fe200008f0eff */
[C---:B------:R-:W-:Y:S02]  /*176e0*/  IMAD R17, R3.reuse, 0x1f5, RZ ;  /* 0x000001f503117824 */ /* 0x040fe400078e02ff */
[----:B-1----:R-:W-:Y:S02]  /*176f0*/  IMAD R23, R3, 0x3b4, RZ ;  /* 0x000003b403177824 */ /* 0x002fe400078e02ff */
[----:B------:R0:W-:Y:S01]  /*17700*/  STL.64 [R1+0x1808], R18 ;  /* 0x0018081201007387 */ /* 0x0001e20000100a00 */
[----:B------:R-:W-:-:S05]  /*17710*/  LEA.HI.X.SX32 R7, R17, R21, 0x1, P3 ;  /* 0x0000001511077211 */ /* 0x000fca00018f0eff */
[----:B------:R1:W-:Y:S01]  /*17720*/  STL.64 [R1+0x17f8], R6 ;  /* 0x0017f80601007387 */ /* 0x0003e20000100a00 */
[-C--:B0-----:R-:W-:Y:S01]  /*17730*/  IADD3 R18, P1, R16, R20.reuse, RZ ;  /* 0x0000001410127210 */ /* 0x081fe20007f3e0ff */
[C---:B------:R-:W-:Y:S02]  /*17740*/  IMAD R16, R3.reuse, 0x1f7, RZ ;  /* 0x000001f703107824 */ /* 0x040fe400078e02ff */
[----:B-1----:R-:W2:Y:S03]  /*17750*/  LDL.LU.64 R6, [R1+0x3808] ;  /* 0x0038080001067983 */ /* 0x002ea60000300a00 */
[----:B------:R-:W-:Y:S01]  /*17760*/  LEA.HI.X.SX32 R25, R16, R21, 0x1, P4 ;  /* 0x0000001510197211 */ /* 0x000fe200020f0eff */
[----:B------:R-:W-:Y:S01]  /*17770*/  IMAD R28, R3, 0xed, RZ ;  /* 0x000000ed031c7824 */ /* 0x000fe200078e02ff */
[----:B------:R-:W-:Y:S01]  /*17780*/  IADD3 R22, P3, R23, R20, RZ ;  /* 0x0000001417167210 */ /* 0x000fe20007f7e0ff */
[----:B------:R-:W-:-:S02]  /*17790*/  IMAD R17, R3, 0x3b8, RZ ;  /* 0x000003b803117824 */ /* 0x000fc400078e02ff */
[----:B------:R0:W-:Y:S01]  /*177a0*/  STL.64 [R1+0x17e8], R24 ;  /* 0x0017e81801007387 */ /* 0x0001e20000100a00 */
[-C--:B--2---:R-:W-:Y:S01]  /*177b0*/  IADD3 R6, P2, R6, R20.reuse, RZ ;  /* 0x0000001406067210 */ /* 0x084fe20007f5e0ff */
[C---:B0-----:R-:W-:Y:S02]  /*177c0*/  IMAD R24, R3.reuse, 0x1fb, RZ ;  /* 0x000001fb03187824 */ /* 0x041fe400078e02ff */
[----:B------:R0:W-:Y:S01]  /*177d0*/  STL.64 [R1+0x17d8], R8 ;  /* 0x0017d80801007387 */ /* 0x0001e20000100a00 */
[----:B------:R-:W-:Y:S01]  /*177e0*/  IMAD R25, R3, 0x3c0, RZ ;  /* 0x000003c003197824 */ /* 0x000fe200078e02ff */
[-C--:B------:R-:W-:Y:S02]  /*177f0*/  LEA.HI.X.SX32 R23, R5, R21.reuse, 0x1, P3 ;  /* 0x0000001505177211 */ /* 0x080fe400018f0eff */
[----:B------:R-:W-:Y:S02]  /*17800*/  LEA.HI.X.SX32 R27, R24, R21, 0x1, P6 ;  /* 0x00000015181b7211 */ /* 0x000fe400030f0eff */
[----:B------:R-:W-:-:S02]  /*17810*/  IADD3 R24, P6, R25, R20, RZ ;  /* 0x0000001419187210 */ /* 0x000fc40007fde0ff */
[----:B------:R-:W-:Y:S02]  /*17820*/  MOV R25, R7 ;  /* 0x0000000700197202 */ /* 0x000fe40000000f00 */
[----:B------:R-:W-:Y:S01]  /*17830*/  IADD3 R16, P4, R17, R20, RZ ;  /* 0x0000001411107210 */ /* 0x000fe20007f9e0ff */
[----:B0-----:R-:W2:Y:S04]  /*17840*/  LDL.LU.64 R8, [R1+0x3800] ;  /* 0x0038000001087983 */ /* 0x001ea80000300a00 */
[----:B------:R0:W-:Y:S04]  /*17850*/  STL.64 [R1+0x17c8], R26 ;  /* 0x0017c81a01007387 */ /* 0x0001e80000100a00 */
[----:B------:R-:W-:Y:S04]  /*17860*/  STL [R1+0x18b0], R6 ;  /* 0x0018b00601007387 */ /* 0x000fe80000100800 */
[----:B------:R1:W-:Y:S01]  /*17870*/  STL [R1+0x37e8], R24 ;  /* 0x0037e81801007387 */ /* 0x0003e20000100800 */
[----:B0-----:R-:W-:-:S02]  /*17880*/  IMAD R26, R3, 0x1fd, RZ ;  /* 0x000001fd031a7824 */ /* 0x001fc400078e02ff */
[----:B-1----:R-:W-:Y:S02]  /*17890*/  IMAD.MOV.U32 R24, RZ, RZ, R6 ;  /* 0x000000ffff187224 */ /* 0x002fe400078e0006 */
[----:B------:R-:W3:Y:S01]  /*178a0*/  LDL.LU.64 R6, [R1+0x37f8] ;  /* 0x0037f80001067983 */ /* 0x000ee20000300a00 */
[----:B------:R-:W-:Y:S01]  /*178b0*/  IMAD R27, R3, 0x1ff, RZ ;  /* 0x000001ff031b7824 */ /* 0x000fe200078e02ff */
[----:B------:R-:W-:-:S04]  /*178c0*/  LEA.HI.X.SX32 R15, R26, R21, 0x1, P5 ;  /* 0x000000151a0f7211 */ /* 0x000fc800028f0eff */
[----:B------:R-:W-:Y:S01]  /*178d0*/  LEA.HI.X.SX32 R19, R27, R21, 0x1, P1 ;  /* 0x000000151b137211 */ /* 0x000fe200008f0eff */
[----:B------:R0:W-:Y:S04]  /*178e0*/  STL.64 [R1+0x17b8], R14 ;  /* 0x0017b80e01007387 */ /* 0x0001e80000100a00 */
[----:B------:R1:W-:Y:S04]  /*178f0*/  STL.64 [R1+0x17a8], R18 ;  /* 0x0017a81201007387 */ /* 0x0003e80000100a00 */
[----:B------:R4:W-:Y:S01]  /*17900*/  STL.64 [R1+0x18d0], R22 ;  /* 0x0018d01601007387 */ /* 0x0009e20000100a00 */
[----:B0-----:R-:W-:-:S04]  /*17910*/  IADD3 R14, P5, R5, R20, RZ ;  /* 0x00000014050e7210 */ /* 0x001fc80007fbe0ff */
[-C--:B------:R-:W-:Y:S01]  /*17920*/  LEA.HI.X.SX32 R15, R28, R21.reuse, 0x1, P5 ;  /* 0x000000151c0f7211 */ /* 0x080fe200028f0eff */
[C---:B-1----:R-:W-:Y:S02]  /*17930*/  IMAD R19, R3.reuse, 0x3c4, RZ ;  /* 0x000003c403137824 */ /* 0x042fe400078e02ff */
[C---:B----4-:R-:W-:Y:S02]  /*17940*/  IMAD R22, R3.reuse, 0x77, RZ ;  /* 0x0000007703167824 */ /* 0x050fe400078e02ff */
[----:B------:R-:W-:Y:S01]  /*17950*/  STL.64 [R1+0x2028], R14 ;  /* 0x0020280e01007387 */ /* 0x000fe20000100a00 */
[----:B------:R-:W-:Y:S01]  /*17960*/  IMAD R23, R3, 0x3c8, RZ ;  /* 0x000003c803177824 */ /* 0x000fe200078e02ff */
[-C--:B------:R-:W-:Y:S02]  /*17970*/  IADD3 R18, P3, R19, R20.reuse, RZ ;  /* 0x0000001413127210 */ /* 0x080fe40007f7e0ff */
[----:B--2---:R-:W-:Y:S02]  /*17980*/  IADD3 R26, P1, R8, R20, RZ ;  /* 0x00000014081a7210 */ /* 0x004fe40007f3e0ff */
[----:B------:R-:W-:-:S02]  /*17990*/  LEA.HI.X.SX32 R25, R9, R21, 0x1, P2 ;  /* 0x0000001509197211 */ /* 0x000fc400010f0eff */
[----:B------:R-:W-:Y:S01]  /*179a0*/  LEA.HI.X.SX32 R27, R22, R21, 0x1, P1 ;  /* 0x00000015161b7211 */ /* 0x000fe200008f0eff */
[----:B------:R-:W-:Y:S01]  /*179b0*/  IMAD R22, R3, 0xf, RZ ;  /* 0x0000000f03167824 */ /* 0x000fe200078e02ff */
[----:B------:R-:W-:-:S03]  /*179c0*/  IADD3 R24, P2, R11, R20, RZ ;  /* 0x000000140b187210 */ /* 0x000fc60007f5e0ff */
[----:B------:R0:W-:Y:S02]  /*179d0*/  STL.64 [R1+0x23d0], R26 ;  /* 0x0023d01a01007387 */ /* 0x0001e40000100a00 */
[-C--:B0-----:R-:W-:Y:S01]  /*179e0*/  IADD3 R26, P1, R23, R20.reuse, RZ ;  /* 0x00000014171a7210 */ /* 0x081fe20007f3e0ff */
[----:B------:R-:W-:Y:S01]  /*179f0*/  IMAD R23, R3, 0xef, RZ ;  /* 0x000000ef03177824 */ /* 0x000fe200078e02ff */
[C---:B---3--:R-:W-:Y:S02]  /*17a00*/  IADD3 R14, P5, R6.reuse, R20, RZ ;  /* 0x00000014060e7210 */ /* 0x048fe40007fbe0ff */
[-C--:B------:R-:W-:Y:S02]  /*17a10*/  LEA.HI.X.SX32 R17, R6, R21.reuse, 0x1, P4 ;  /* 0x0000001506117211 */ /* 0x080fe400020f0eff */
[----:B------:R-:W-:-:S03]  /*17a20*/  LEA.HI.X.SX32 R15, R8, R21, 0x1, P5 ;  /* 0x00000015080f7211 */ /* 0x000fc600028f0eff */
[----:B------:R0:W-:Y:S04]  /*17a30*/  STL.64 [R1+0x18c0], R16 ;  /* 0x0018c01001007387 */ /* 0x0001e80000100a00 */
[----:B------:R1:W-:Y:S04]  /*17a40*/  STL.64 [R1+0x2020], R14 ;  /* 0x0020200e01007387 */ /* 0x0003e80000100a00 */
[----:B------:R2:W-:Y:S01]  /*17a50*/  STL [R1+0x18b4], R25 ;  /* 0x0018b41901007387 */ /* 0x0005e20000100800 */
[-C--:B0-----:R-:W-:Y:S02]  /*17a60*/  IADD3 R16, P4, R9, R20.reuse, RZ ;  /* 0x0000001409107210 */ /* 0x081fe40007f9e0ff */
[----:B-1----:R-:W-:-:S02]  /*17a70*/  IADD3 R14, P5, R10, R20, RZ ;  /* 0x000000140a0e7210 */ /* 0x002fc40007fbe0ff */
[-C--:B------:R-:W-:Y:S01]  /*17a80*/  LEA.HI.X.SX32 R17, R23, R21.reuse, 0x1, P4 ;  /* 0x0000001517117211 */ /* 0x080fe200020f0eff */
[----:B------:R-:W-:Y:S01]  /*17a90*/  IMAD R23, R3, 0x3cc, RZ ;  /* 0x000003cc03177824 */ /* 0x000fe200078e02ff */
[----:B------:R-:W-:-:S03]  /*17aa0*/  LEA.HI.X.SX32 R15, R22, R21, 0x1, P5 ;  /* 0x00000015160f7211 */ /* 0x000fc600028f0eff */
[----:B------:R0:W-:Y:S04]  /*17ab0*/  STL.64 [R1+0x2018], R16 ;  /* 0x0020181001007387 */ /* 0x0001e80000100a00 */
[----:B------:R1:W-:Y:S01]  /*17ac0*/  STL.64 [R1+0x2700], R14 ;  /* 0x0027000e01007387 */ /* 0x0003e20000100a00 */
[-C--:B--2---:R-:W-:Y:S02]  /*17ad0*/  LEA.HI.X.SX32 R25, R10, R21.reuse, 0x1, P2 ;  /* 0x000000150a197211 */ /* 0x084fe400010f0eff */
[----:B0-----:R-:W-:Y:S01]  /*17ae0*/  IADD3 R16, P4, R12, R20, RZ ;  /* 0x000000140c107210 */ /* 0x001fe20007f9e0ff */
[----:B-1----:R-:W2:Y:S04]  /*17af0*/  LDL.LU.64 R14, [R1+0x37f0] ;  /* 0x0037f000010e7983 */ /* 0x002ea80000300a00 */
[----:B------:R0:W-:Y:S04]  /*17b00*/  STL.64 [R1+0x2688], R24 ;  /* 0x0026881801007387 */ /* 0x0001e80000100a00 */
[----:B0-----:R-:W3:Y:S01]  /*17b10*/  LDL.LU R24, [R1+0x37e8] ;  /* 0x0037e80001187983 */ /* 0x001ee20000300800 */
[----:B------:R-:W-:Y:S01]  /*17b20*/  LEA.HI.X.SX32 R17, R11, R21, 0x1, P4 ;  /* 0x000000150b117211 */ /* 0x000fe200020f0eff */
[----:B------:R-:W-:Y:S01]  /*17b30*/  IMAD R25, R3, 0x3d0, RZ ;  /* 0x000003d003197824 */ /* 0x000fe200078e02ff */
[----:B------:R-:W-:-:S02]  /*17b40*/  MOV R11, R29 ;  /* 0x0000001d000b7202 */ /* 0x000fc40000000f00 */
[----:B--2---:R-:W-:-:S04]  /*17b50*/  IADD3 R28, P5, R14, R20, RZ ;  /* 0x000000140e1c7210 */ /* 0x004fc80007fbe0ff */
[----:B------:R-:W-:Y:S01]  /*17b60*/  MOV R10, R28 ;  /* 0x0000001c000a7202 */ /* 0x000fe20000000f00 */
[----:B------:R0:W-:Y:S01]  /*17b70*/  STL [R1+0x23c8], R28 ;  /* 0x0023c81c01007387 */ /* 0x0001e20000100800 */
[----:B------:R-:W-:-:S03]  /*17b80*/  LEA.HI.X.SX32 R11, R12, R21, 0x1, P5 ;  /* 0x000000150c0b7211 */ /* 0x000fc600028f0eff */
[----:B------:R1:W-:Y:S01]  /*17b90*/  STL.64 [R1+0x25a0], R16 ;  /* 0x0025a01001007387 */ /* 0x0003e20000100a00 */
[-C--:B------:R-:W-:Y:S02]  /*17ba0*/  IADD3 R10, P5, R25, R20.reuse, RZ ;  /* 0x00000014190a7210 */ /* 0x080fe40007fbe0ff */
[CC--:B------:R-:W-:Y:S02]  /*17bb0*/  LEA.HI.X.SX32 R25, R13.reuse, R21.reuse, 0x1, P6 ;  /* 0x000000150d197211 */ /* 0x0c0fe400030f0eff */
[-C--:B0-----:R-:W-:Y:S01]  /*17bc0*/  IADD3 R28, P4, R13, R20.reuse, RZ ;  /* 0x000000140d1c7210 */ /* 0x081fe20007f9e0ff */
[----:B-1----:R-:W2:Y:S03]  /*17bd0*/  LDL.LU.64 R16, [R1+0x37e0] ;  /* 0x0037e00001107983 */ /* 0x002ea60000300a00 */
[-C--:B------:R-:W-:Y:S02]  /*17be0*/  LEA.HI.X.SX32 R29, R14, R21.reuse, 0x1, P4 ;  /* 0x000000150e1d7211 */ /* 0x080fe400020f0eff */
[----:B------:R-:W-:Y:S01]  /*17bf0*/  LEA.HI.X.SX32 R19, R15, R21, 0x1, P3 ;  /* 0x000000150f137211 */ /* 0x000fe200018f0eff */
[----:B------:R-:W-:Y:S04]  /*17c00*/  STL [R1+0x23cc], R11 ;  /* 0x0023cc0b01007387 */ /* 0x000fe80000100800 */
[----:B---3--:R-:W-:Y:S04]  /*17c10*/  STL.64 [R1+0x18a0], R24 ;  /* 0x0018a01801007387 */ /* 0x008fe80000100a00 */
[----:B------:R-:W-:Y:S04]  /*17c20*/  STL.64 [R1+0x2010], R28 ;  /* 0x0020101c01007387 */ /* 0x000fe80000100a00 */
[----:B------:R0:W-:Y:S04]  /*17c30*/  STL.64 [R1+0x1890], R18 ;  /* 0x0018901201007387 */ /* 0x0001e80000100a00 */
[----:B0-----:R-:W3:Y:S01]  /*17c40*/  LDL.LU.64 R18, [R1+0x37d8] ;  /* 0x0037d80001127983 */ /* 0x001ee20000300a00 */
[----:B------:R-:W-:Y:S01]  /*17c50*/  IMAD R28, R3, 0x3d4, RZ ;  /* 0x000003d4031c7824 */ /* 0x000fe200078e02ff */
[----:B------:R-:W-:Y:S01]  /*17c60*/  IADD3 R24, P6, R15, R20, RZ ;  /* 0x000000140f187210 */ /* 0x000fe20007fde0ff */
[----:B------:R-:W-:-:S03]  /*17c70*/  IMAD R29, R3, 0xf1, RZ ;  /* 0x000000f1031d7824 */ /* 0x000fc600078e02ff */
[----:B------:R-:W-:Y:S01]  /*17c80*/  IADD3 R14, P3, R28, R20, RZ ;  /* 0x000000141c0e7210 */ /* 0x000fe20007f7e0ff */
[----:B------:R-:W-:Y:S01]  /*17c90*/  IMAD R28, R3, 0x79, RZ ;  /* 0x00000079031c7824 */ /* 0x000fe200078e02ff */
[----:B------:R-:W-:Y:S01]  /*17ca0*/  LEA.HI.X.SX32 R25, R29, R21, 0x1, P6 ;  /* 0x000000151d197211 */ /* 0x000fe200030f0eff */
[----:B------:R-:W-:-:S04]  /*17cb0*/  IMAD R29, R3, 0x3d8, RZ ;  /* 0x000003d8031d7824 */ /* 0x000fc800078e02ff */
[----:B------:R0:W-:Y:S01]  /*17cc0*/  STL.64 [R1+0x2008], R24 ;  /* 0x0020081801007387 */ /* 0x0001e20000100a00 */
[----:B------:R-:W-:-:S03]  /*17cd0*/  IADD3 R22, P2, R23, R20, RZ ;  /* 0x0000001417167210 */ /* 0x000fc60007f5e0ff */
[----:B------:R-:W-:Y:S01]  /*17ce0*/  STL [R1+0x1850], R14 ;  /* 0x0018500e01007387 */ /* 0x000fe20000100800 */
[-C--:B--2---:R-:W-:Y:S02]  /*17cf0*/  IADD3 R12, P4, R17, R20.reuse, RZ ;  /* 0x00000014110c7210 */ /* 0x084fe40007f9e0ff */
[-C--:B------:R-:W-:Y:S02]  /*17d00*/  LEA.HI.X.SX32 R27, R16, R21.reuse, 0x1, P1 ;  /* 0x00000015101b7211 */ /* 0x080fe400008f0eff */
[----:B------:R-:W-:Y:S02]  /*17d10*/  LEA.HI.X.SX32 R13, R28, R21, 0x1, P4 ;  /* 0x000000151c0d7211 */ /* 0x000fe400020f0eff */
[----:B0-----:R-:W-:-:S03]  /*17d20*/  IADD3 R24, P6, R16, R20, RZ ;  /* 0x0000001410187210 */ /* 0x001fc60007fde0ff */
[----:B------:R-:W-:Y:S01]  /*17d30*/  STL.64 [R1+0x23c0], R12 ;  /* 0x0023c00c01007387 */ /* 0x000fe20000100a00 */
[-C--:B------:R-:W-:Y:S02]  /*17d40*/  IADD3 R28, P4, R29, R20.reuse, RZ ;  /* 0x000000141d1c7210 */ /* 0x080fe40007f9e0ff */
[----:B------:R-:W-:Y:S01]  /*17d50*/  LEA.HI.X.SX32 R25, R17, R21, 0x1, P6 ;  /* 0x0000001511197211 */ /* 0x000fe200030f0eff */
[----:B------:R0:W-:Y:S04]  /*17d60*/  STL.64 [R1+0x1880], R26 ;  /* 0x0018801a01007387 */ /* 0x0001e80000100a00 */
[----:B0-----:R-:W2:Y:S01]  /*17d70*/  LDL.LU.64 R26, [R1+0x37d0] ;  /* 0x0037d000011a7983 */ /* 0x001ea20000300a00 */
[----:B---3--:R-:W-:-:S03]  /*17d80*/  IADD3 R12, P1, R18, R20, RZ ;  /* 0x00000014120c7210 */ /* 0x008fc60007f3e0ff */
[----:B------:R-:W3:Y:S04]  /*17d90*/  LDL.LU.64 R20, [R1+0x37c8] ;  /* 0x0037c80001147983 */ /* 0x000ee80000300a00 */
[----:B------:R-:W4:Y:S01]  /*17da0*/  LDL.64 R16, [R1+0xca8] ;  /* 0x000ca80001107983 */ /* 0x000f220000100a00 */
[C---:B------:R-:W-:Y:S02]  /*17db0*/  IMAD R8, R3.reuse, 0xf3, RZ ;  /* 0x000000f303087824 */ /* 0x040fe400078e02ff */
[----:B------:R-:W-:Y:S01]  /*17dc0*/  IMAD R5, R3, 0x3d, RZ ;  /* 0x0000003d03057824 */ /* 0x000fe200078e02ff */
[----:B------:R4:W-:Y:S02]  /*17dd0*/  STL.64 [R1+0x2000], R24 ;  /* 0x0020001801007387 */ /* 0x0009e40000100a00 */
[----:B----4-:R-:W-:-:S02]  /*17de0*/  IADD3 R24, P6, R19, R16, RZ ;  /* 0x0000001013187210 */ /* 0x010fc40007fde0ff */
[-C--:B------:R-:W-:Y:S02]  /*17df0*/  LEA.HI.X.SX32 R23, R18, R17.reuse, 0x1, P2 ;  /* 0x0000001112177211 */ /* 0x080fe400010f0eff */
[-C--:B------:R-:W-:Y:S02]  /*17e00*/  LEA.HI.X.SX32 R13, R8, R17.reuse, 0x1, P1 ;  /* 0x00000011080d7211 */ /* 0x080fe400008f0eff */
[----:B------:R-:W-:Y:S01]  /*17e10*/  LEA.HI.X.SX32 R25, R5, R17, 0x1, P6 ;  /* 0x0000001105197211 */ /* 0x000fe200030f0eff */
[----:B------:R3:W-:Y:S04]  /*17e20*/  STL.64 [R1+0x1870], R22 ;  /* 0x0018701601007387 */ /* 0x0007e80000100a00 */
[----:B------:R-:W-:Y:S04]  /*17e30*/  STL.64 [R1+0x1ff8], R12 ;  /* 0x001ff80c01007387 */ /* 0x000fe80000100a00 */
[----:B------:R0:W-:Y:S01]  /*17e40*/  STL.64 [R1+0x2598], R24 ;  /* 0x0025981801007387 */ /* 0x0001e20000100a00 */
[----:B---3--:R-:W-:-:S02]  /*17e50*/  IADD3 R22, P2, R21, R16, RZ ;  /* 0x0000001015167210 */ /* 0x008fc40007f5e0ff */
[CC--:B------:R-:W-:Y:S02]  /*17e60*/  LEA.HI.X.SX32 R11, R20.reuse, R17.reuse, 0x1, P5 ;  /* 0x00000011140b7211 */ /* 0x0c0fe400028f0eff */
[----:B------:R-:W-:Y:S02]  /*17e70*/  LEA.HI.X.SX32 R23, R19, R17, 0x1, P2 ;  /* 0x0000001113177211 */ /* 0x000fe400010f0eff */
[----:B0-----:R-:W-:-:S03]  /*17e80*/  IADD3 R24, P6, R20, R16, RZ ;  /* 0x0000001014187210 */ /* 0x001fc60007fde0ff */
[----:B------:R0:W-:Y:S01]  /*17e90*/  STL.64 [R1+0x23b8], R22 ;  /* 0x0023b81601007387 */ /* 0x0001e20000100a00 */
[----:B------:R-:W-:-:S03]  /*17ea0*/  LEA.HI.X.SX32 R25, R21, R17, 0x1, P6 ;  /* 0x0000001115197211 */ /* 0x000fc600030f0eff */
[----:B0-----:R-:W3:Y:S04]  /*17eb0*/  LDL.LU.64 R22, [R1+0x37c0] ;  /* 0x0037c00001167983 */ /* 0x001ee80000300a00 */
[----:B------:R-:W-:Y:S04]  /*17ec0*/  STL.64 [R1+0x1860], R10 ;  /* 0x0018600a01007387 */ /* 0x000fe80000100a00 */
[----:B------:R0:W-:Y:S04]  /*17ed0*/  STL.64 [R1+0x1ff0], R24 ;  /* 0x001ff01801007387 */ /* 0x0001e80000100a00 */
[----:B0-----:R-:W4:Y:S01]  /*17ee0*/  LDL.LU.64 R24, [R1+0x37b8] ;  /* 0x0037b80001187983 */ /* 0x001f220000300a00 */
[C---:B------:R-:W-:Y:S01]  /*17ef0*/  IMAD R6, R3.reuse, 0x3dc, RZ ;  /* 0x000003dc03067824 */ /* 0x040fe200078e02ff */
[----:B------:R-:W-:Y:S01]  /*17f00*/  MOV R19, R15 ;  /* 0x0000000f00137202 */ /* 0x000fe20000000f00 */
[----:B------:R-:W-:-:S03]  /*17f10*/  IMAD R5, R3, 0x3e0, RZ ;  /* 0x000003e003057824 */ /* 0x000fc600078e02ff */
[----:B------:R-:W-:Y:S01]  /*17f20*/  IADD3 R12, P1, R6, R16, RZ ;  /* 0x00000010060c7210 */ /* 0x000fe20007f3e0ff */
[----:B------:R-:W-:Y:S01]  /*17f30*/  IMAD R6, R3, 0x3e4, RZ ;  /* 0x000003e403067824 */ /* 0x000fe200078e02ff */
[----:B------:R-:W-:Y:S02]  /*17f40*/  MOV R18, R14 ;  /* 0x0000000e00127202 */ /* 0x000fe40000000f00 */
[----:B------:R-:W-:Y:S01]  /*17f50*/  IADD3 R14, P2, R5, R16, RZ ;  /* 0x00000010050e7210 */ /* 0x000fe20007f5e0ff */
[----:B------:R-:W-:Y:S01]  /*17f60*/  IMAD R5, R3, 0xf5, RZ ;  /* 0x000000f503057824 */ /* 0x000fe200078e02ff */
[----:B------:R-:W-:Y:S02]  /*17f70*/  MOV R21, R19 ;  /* 0x0000001300157202 */ /* 0x000fe40000000f00 */
[----:B------:R-:W-:Y:S02]  /*17f80*/  MOV R20, R18 ;  /* 0x0000001200147202 */ /* 0x000fe40000000f00 */
[----:B---3--:R-:W-:-:S02]  /*17f90*/  LEA.HI.X.SX32 R21, R22, R17, 0x1, P3 ;  /* 0x0000001116157211 */ /* 0x008fc400018f0eff */
[-C--:B------:R-:W-:Y:S02]  /*17fa0*/  IADD3 R10, P5, R22, R16.reuse, RZ ;  /* 0x00000010160a7210 */ /* 0x080fe40007fbe0ff */
[----:B------:R-:W-:Y:S01]  /*17fb0*/  IADD3 R8, P3, R6, R16, RZ ;  /* 0x0000001006087210 */ /* 0x000fe20007f7e0ff */
[----:B------:R-:W-:Y:S01]  /*17fc0*/  IMAD R6, R3, 0x7b, RZ ;  /* 0x0000007b03067824 */ /* 0x000fe200078e02ff */
[-C--:B------:R-:W-:Y:S01]  /*17fd0*/  LEA.HI.X.SX32 R11, R5, R17.reuse, 0x1, P5 ;  /* 0x00000011050b7211 */ /* 0x080fe200028f0eff */
[----:B------:R-:W-:Y:S01]  /*17fe0*/  STL [R1+0x1854], R21 ;  /* 0x0018541501007387 */ /* 0x000fe20000100800 */
[----:B------:R-:W-:-:S03]  /*17ff0*/  LEA.HI.X.SX32 R29, R23, R17, 0x1, P4 ;  /* 0x00000011171d7211 */ /* 0x000fc600020f0eff */
[----:B------:R-:W-:Y:S01]  /*18000*/  STL.64 [R1+0x1fe8], R10 ;  /* 0x001fe80a01007387 */ /* 0x000fe20000100a00 */
[----:B----4-:R-:W-:-:S04]  /*18010*/  IADD3 R18, P6, R24, R16, RZ ;  /* 0x0000001018127210 */ /* 0x010fc80007fde0ff */
[----:B------:R-:W-:Y:S01]  /*18020*/  LEA.HI.X.SX32 R19, R6, R17, 0x1, P6 ;  /* 0x0000001106137211 */ /* 0x000fe200030f0eff */
[----:B------:R-:W-:Y:S04]  /*18030*/  STL [R1+0x1810], R8 ;  /* 0x0018100801007387 */ /* 0x000fe80000100800 */
[----:B------:R-:W-:Y:S04]  /*18040*/  STL.64 [R1+0x23b0], R18 ;  /* 0x0023b01201007387 */ /* 0x000fe80000100a00 */
[----:B------:R0:W-:Y:S04]  /*18050*/  STL.64 [R1+0x1840], R28 ;  /* 0x0018401c01007387 */ /* 0x0001e80000100a00 */
[----:B0-----:R-:W3:Y:S01]  /*18060*/  LDL.LU.64 R28, [R1+0x37b0] ;  /* 0x0037b000011c7983 */ /* 0x001ee20000300a00 */
[----:B------:R-:W-:Y:S01]  /*18070*/  IADD3 R10, P5, R23, R16, RZ ;  /* 0x00000010170a7210 */ /* 0x000fe20007fbe0ff */
[----:B------:R-:W-:Y:S01]  /*18080*/  IMAD R18, R3, 0xf7, RZ ;  /* 0x000000f703127824 */ /* 0x000fe200078e02ff */
[----:B------:R-:W-:-:S02]  /*18090*/  MOV R22, R8 ;  /* 0x0000000800167202 */ /* 0x000fc40000000f00 */
[-C--:B------:R-:W-:Y:S02]  /*180a0*/  LEA.HI.X.SX32 R11, R24, R17.reuse, 0x1, P5 ;  /* 0x00000011180b7211 */ /* 0x080fe400028f0eff */
[C---:B------:R-:W-:Y:S02]  /*180b0*/  LEA.HI.X.SX32 R13, R25.reuse, R17, 0x1, P1 ;  /* 0x00000011190d7211 */ /* 0x040fe400008f0eff */
[-C--:B------:R-:W-:Y:S01]  /*180c0*/  IADD3 R8, P4, R25, R16.reuse, RZ ;  /* 0x0000001019087210 */ /* 0x080fe20007f9e0ff */
[----:B------:R2:W-:Y:S01]  /*180d0*/  STL.64 [R1+0x1fe0], R10 ;  /* 0x001fe00a01007387 */ /* 0x0005e20000100a00 */
[----:B------:R-:W-:Y:S01]  /*180e0*/  MOV R23, R9 ;  /* 0x0000000900177202 */ /* 0x000fe20000000f00 */
[C---:B------:R-:W-:Y:S01]  /*180f0*/  IMAD R6, R3.reuse, 0x1f, RZ ;  /* 0x0000001f03067824 */ /* 0x040fe200078e02ff */
[----:B------:R-:W-:Y:S01]  /*18100*/  LEA.HI.X.SX32 R9, R18, R17, 0x1, P4 ;  /* 0x0000001112097211 */ /* 0x000fe200020f0eff */
[----:B------:R0:W-:Y:S01]  /*18110*/  STL.64 [R1+0x1830], R12 ;  /* 0x0018300c01007387 */ /* 0x0001e20000100a00 */
[----:B------:R-:W-:Y:S01]  /*18120*/  IMAD R5, R3, 0x3e8, RZ ;  /* 0x000003e803057824 */ /* 0x000fe200078e02ff */
[----:B--2---:R-:W-:-:S02]  /*18130*/  IADD3 R10, P5, R26, R16, RZ ;  /* 0x000000101a0a7210 */ /* 0x004fc40007fbe0ff */
[-C--:B0-----:R-:W-:Y:S01]  /*18140*/  IADD3 R12, P1, R27, R16.reuse, RZ ;  /* 0x000000101b0c7210 */ /* 0x081fe20007f3e0ff */
[----:B------:R-:W-:Y:S01]  /*18150*/  STL.64 [R1+0x1fd8], R8 ;  /* 0x001fd80801007387 */ /* 0x000fe20000100a00 */
[-C--:B------:R-:W-:Y:S02]  /*18160*/  LEA.HI.X.SX32 R11, R6, R17.reuse, 0x1, P5 ;  /* 0x00000011060b7211 */ /* 0x080fe400028f0eff */
[----:B------:R-:W-:Y:S02]  /*18170*/  LEA.HI.X.SX32 R13, R26, R17, 0x1, P1 ;  /* 0x000000111a0d7211 */ /* 0x000fe400008f0eff */
[----:B------:R-:W-:Y:S01]  /*18180*/  IADD3 R20, P6, R5, R16, RZ ;  /* 0x0000001005147210 */ /* 0x000fe20007fde0ff */
[----:B------:R0:W-:Y:S01]  /*18190*/  STL.64 [R1+0x2680], R10 ;  /* 0x0026800a01007387 */ /* 0x0001e20000100a00 */
[----:B------:R-:W-:-:S03]  /*181a0*/  IMAD R5, R3, 0x3ec, RZ ;  /* 0x000003ec03057824 */ /* 0x000fc600078e02ff */
[----:B------:R1:W-:Y:S01]  /*181b0*/  STL.64 [R1+0x2590], R12 ;  /* 0x0025900c01007387 */ /* 0x0003e20000100a00 */
[C---:B------:R-:W-:Y:S02]  /*181c0*/  IMAD R21, R3.reuse, 0x1f2, RZ ;  /* 0x000001f203157824 */ /* 0x040fe400078e02ff */
[----:B------:R-:W-:-:S03]  /*181d0*/  IMAD R6, R3, 0x3f4, RZ ;  /* 0x000003f403067824 */ /* 0x000fc600078e02ff */
[-C--:B------:R-:W-:Y:S02]  /*181e0*/  LEA.HI.X.SX32 R23, R21, R17.reuse, 0x1, P3 ;  /* 0x0000001115177211 */ /* 0x080fe400018f0eff */
[-C--:B0-----:R-:W-:Y:S01]  /*181f0*/  IADD3 R10, P5, R5, R16.reuse, RZ ;  /* 0x00000010050a7210 */ /* 0x081fe20007fbe0ff */
[C---:B------:R-:W-:Y:S01]  /*18200*/  IMAD R5, R3.reuse, 0x3f0, RZ ;  /* 0x000003f003057824 */ /* 0x040fe200078e02ff */
[-C--:B------:R-:W-:Y:S01]  /*18210*/  IADD3 R22, P3, R6, R16.reuse, RZ ;  /* 0x0000001006167210 */ /* 0x080fe20007f7e0ff */
[----:B------:R-:W-:Y:S01]  /*18220*/  IMAD R6, R3, 0x7d, RZ ;  /* 0x0000007d03067824 */ /* 0x000fe200078e02ff */
[-C--:B---3--:R-:W-:Y:S02]  /*18230*/  IADD3 R8, P4, R29, R16.reuse, RZ ;  /* 0x000000101d087210 */ /* 0x088fe40007f9e0ff */
[----:B-1----:R-:W-:Y:S02]  /*18240*/  IADD3 R12, P1, R28, R16, RZ ;  /* 0x000000101c0c7210 */ /* 0x002fe40007f3e0ff */
[----:B------:R-:W-:-:S02]  /*18250*/  LEA.HI.X.SX32 R9, R27, R17, 0x1, P4 ;  /* 0x000000111b097211 */ /* 0x000fc400020f0eff */
[-C--:B------:R-:W-:Y:S02]  /*18260*/  LEA.HI.X.SX32 R15, R28, R17.reuse, 0x1, P2 ;  /* 0x000000111c0f7211 */ /* 0x080fe400010f0eff */
[----:B------:R-:W-:Y:S01]  /*18270*/  LEA.HI.X.SX32 R13, R29, R17, 0x1, P1 ;  /* 0x000000111d0d7211 */ /* 0x000fe200008f0eff */
[----:B------:R0:W-:Y:S04]  /*18280*/  STL.64 [R1+0x23a8], R8 ;  /* 0x0023a80801007387 */ /* 0x0001e80000100a00 */
[----:B------:R1:W-:Y:S01]  /*18290*/  STL.64 [R1+0x1820], R14 ;  /* 0x0018200e01007387 */ /* 0x0003e20000100a00 */
[----:B------:R-:W-:-:S03]  /*182a0*/  IADD3 R18, P4, R5, R16, RZ ;  /* 0x0000001005127210 */ /* 0x000fc60007f9e0ff */
[----:B------:R2:W-:Y:S01]  /*182b0*/  STL.64 [R1+0x1fd0], R12 ;  /* 0x001fd00c01007387 */ /* 0x0005e20000100a00 */
[C---:B0-----:R-:W-:Y:S02]  /*182c0*/  IMAD R8, R3.reuse, 0xfa, RZ ;  /* 0x000000fa03087824 */ /* 0x041fe400078e02ff */
[----:B------:R-:W-:Y:S01]  /*182d0*/  IMAD R9, R3, 0xf9, RZ ;  /* 0x000000f903097824 */ /* 0x000fe200078e02ff */
[-C--:B-1----:R-:W-:Y:S01]  /*182e0*/  IADD3 R14, P2, R21, R16.reuse, RZ ;  /* 0x00000010150e7210 */ /* 0x082fe20007f5e0ff */
[----:B------:R-:W-:Y:S01]  /*182f0*/  IMAD R5, R3, 0x1f4, RZ ;  /* 0x000001f403057824 */ /* 0x000fe200078e02ff */
[----:B--2---:R-:W-:Y:S02]  /*18300*/  IADD3 R12, P1, R8, R16, RZ ;  /* 0x00000010080c7210 */ /* 0x004fe40007f3e0ff */
[-C--:B------:R-:W-:Y:S01]  /*18310*/  LEA.HI.X.SX32 R15, R9, R17.reuse, 0x1, P2 ;  /* 0x00000011090f7211 */ /* 0x080fe200010f0eff */
[----:B------:R-:W-:Y:S01]  /*18320*/  STL [R1+0x1814], R23 ;  /* 0x0018141701007387 */ /* 0x000fe20000100800 */
[----:B------:R-:W-:Y:S01]  /*18330*/  LEA.HI.X.SX32 R13, R6, R17, 0x1, P1 ;  /* 0x00000011060d7211 */ /* 0x000fe200008f0eff */
[----:B------:R-:W-:-:S02]  /*18340*/  IMAD R6, R3, 0x1f6, RZ ;  /* 0x000001f603067824 */ /* 0x000fc400078e02ff */
[----:B------:R0:W-:Y:S01]  /*18350*/  STL.64 [R1+0x1fc8], R14 ;  /* 0x001fc80e01007387 */ /* 0x0001e20000100a00 */
[----:B------:R-:W-:Y:S01]  /*18360*/  IMAD R9, R3, 0x3f8, RZ ;  /* 0x000003f803097824 */ /* 0x000fe200078e02ff */
[CC--:B------:R-:W-:Y:S02]  /*18370*/  LEA.HI.X.SX32 R21, R5.reuse, R17.reuse, 0x1, P6 ;  /* 0x0000001105157211 */ /* 0x0c0fe400030f0eff */
[----:B------:R-:W-:Y:S01]  /*18380*/  LEA.HI.X.SX32 R11, R6, R17, 0x1, P5 ;  /* 0x00000011060b7211 */ /* 0x000fe200028f0eff */
[----:B------:R1:W-:Y:S01]  /*18390*/  STL.64 [R1+0x23a0], R12 ;  /* 0x0023a00c01007387 */ /* 0x0003e20000100a00 */
[----:B0-----:R-:W-:-:S03]  /*183a0*/  IADD3 R14, P2, R5, R16, RZ ;  /* 0x00000010050e7210 */ /* 0x001fc60007f5e0ff */
[----:B------:R0:W-:Y:S01]  /*183b0*/  STL.64 [R1+0x1800], R20 ;  /* 0x0018001401007387 */ /* 0x0001e20000100a00 */
[----:B------:R-:W-:Y:S02]  /*183c0*/  LEA.HI.X.SX32 R15, R8, R17, 0x1, P2 ;  /* 0x00000011080f7211 */ /* 0x000fe400010f0eff */
[-C--:B-1----:R-:W-:Y:S01]  /*183d0*/  IADD3 R12, P1, R9, R16.reuse, RZ ;  /* 0x00000010090c7210 */ /* 0x082fe20007f3e0ff */
[C---:B------:R-:W-:Y:S01]  /*183e0*/  IMAD R9, R3.reuse, 0x7e, RZ ;  /* 0x0000007e03097824 */ /* 0x040fe200078e02ff */
[----:B------:R-:W-:Y:S01]  /*183f0*/  STL.64 [R1+0x17f0], R10 ;  /* 0x0017f00a01007387 */ /* 0x000fe20000100a00 */
[-C--:B------:R-:W-:Y:S01]  /*18400*/  IADD3 R24, P6, R6, R16.reuse, RZ ;  /* 0x0000001006187210 */ /* 0x080fe20007fde0ff */
[C---:B------:R-:W-:Y:S02]  /*18410*/  IMAD R8, R3.reuse, 0x3f, RZ ;  /* 0x0000003f03087824 */ /* 0x040fe400078e02ff */
[----:B------:R1:W-:Y:S01]  /*18420*/  STL.64 [R1+0x1fc0], R14 ;  /* 0x001fc00e01007387 */ /* 0x0003e20000100a00 */
[----:B------:R-:W-:Y:S01]  /*18430*/  IMAD R5, R3, 0xfc, RZ ;  /* 0x000000fc03057824 */ /* 0x000fe200078e02ff */
[----:B0-----:R-:W-:Y:S01]  /*18440*/  IADD3 R20, P2, R9, R16, RZ ;  /* 0x0000001009147210 */ /* 0x001fe20007f5e0ff */
[----:B------:R-:W-:-:S03]  /*18450*/  IMAD R6, R3, 0x1f8, RZ ;  /* 0x000001f803067824 */ /* 0x000fc600078e02ff */
[----:B------:R-:W-:Y:S01]  /*18460*/  LEA.HI.X.SX32 R21, R8, R17, 0x1, P2 ;  /* 0x0000001108157211 */ /* 0x000fe200010f0eff */
[----:B-1----:R-:W-:Y:S01]  /*18470*/  IMAD R15, R3, 0xfb, RZ ;  /* 0x000000fb030f7824 */ /* 0x002fe200078e02ff */
[----:B------:R-:W-:-:S04]  /*18480*/  IADD3 R10, P5, R5, R16, RZ ;  /* 0x00000010050a7210 */ /* 0x000fc80007fbe0ff */
[-C--:B------:R-:W-:Y:S02]  /*18490*/  LEA.HI.X.SX32 R25, R15, R17.reuse, 0x1, P6 ;  /* 0x000000110f197211 */ /* 0x080fe400030f0eff */
[----:B------:R-:W-:-:S03]  /*184a0*/  LEA.HI.X.SX32 R11, R9, R17, 0x1, P5 ;  /* 0x00000011090b7211 */ /* 0x000fc600028f0eff */
[----:B------:R0:W-:Y:S01]  /*184b0*/  STL.64 [R1+0x1fb8], R24 ;  /* 0x001fb81801007387 */ /* 0x0001e20000100a00 */
[----:B------:R-:W-:-:S03]  /*184c0*/  LEA.HI.X.SX32 R19, R6, R17, 0x1, P4 ;  /* 0x0000001106137211 */ /* 0x000fc600020f0eff */
[----:B------:R1:W-:Y:S01]  /*184d0*/  STL.64 [R1+0x2588], R20 ;  /* 0x0025881401007387 */ /* 0x0003e20000100a00 */
[----:B------:R-:W-:-:S03]  /*184e0*/  IMAD R9, R3, 0xfe, RZ ;  /* 0x000000fe03097824 */ /* 0x000fc600078e02ff */
[----:B------:R-:W-:Y:S01]  /*184f0*/  STL.64 [R1+0x2398], R10 ;  /* 0x0023980a01007387 */ /* 0x000fe20000100a00 */
[----:B0-----:R-:W-:Y:S01]  /*18500*/  IMAD R24, R3, 0x1fa, RZ ;  /* 0x000001fa03187824 */ /* 0x001fe200078e02ff */
[-C--:B-1----:R-:W-:Y:S02]  /*18510*/  IADD3 R20, P2, R6, R16.reuse, RZ ;  /* 0x0000001006147210 */ /* 0x082fe40007f5e0ff */
[----:B------:R0:W-:Y:S02]  /*18520*/  STL.64 [R1+0x17e0], R18 ;  /* 0x0017e01201007387 */ /* 0x0001e40000100a00 */
[-C--:B------:R-:W-:Y:S01]  /*18530*/  LEA.HI.X.SX32 R21, R5, R17.reuse, 0x1, P2 ;  /* 0x0000001105157211 */ /* 0x080fe200010f0eff */
[C---:B------:R-:W-:Y:S01]  /*18540*/  IMAD R5, R3.reuse, 0xfd, RZ ;  /* 0x000000fd03057824 */ /* 0x040fe200078e02ff */
[C---:B------:R-:W-:Y:S01]  /*18550*/  LEA.HI.X.SX32 R23, R24.reuse, R17, 0x1, P3 ;  /* 0x0000001118177211 */ /* 0x040fe200018f0eff */
[C---:B------:R-:W-:Y:S02]  /*18560*/  IMAD R8, R3.reuse, 0x202, RZ ;  /* 0x0000020203087824 */ /* 0x040fe400078e02ff */
[----:B------:R1:W-:Y:S01]  /*18570*/  STL.64 [R1+0x1fb0], R20 ;  /* 0x001fb01401007387 */ /* 0x0003e20000100a00 */
[----:B0-----:R-:W-:Y:S01]  /*18580*/  IADD3 R18, P4, R24, R16, RZ ;  /* 0x0000001018127210 */ /* 0x001fe20007f9e0ff */
[----:B------:R-:W-:-:S02]  /*18590*/  IMAD R24, R3, 0x7f, RZ ;  /* 0x0000007f03187824 */ /* 0x000fc400078e02ff */
[----:B------:R-:W-:Y:S01]  /*185a0*/  IMAD R6, R3, 0x1fc, RZ ;  /* 0x000001fc03067824 */ /* 0x000fe200078e02ff */
[----:B------:R-:W-:Y:S01]  /*185b0*/  LEA.HI.X.SX32 R19, R5, R17, 0x1, P4 ;  /* 0x0000001105137211 */ /* 0x000fe200020f0eff */
[----:B------:R-:W-:Y:S01]  /*185c0*/  STL.64 [R1+0x17d0], R22 ;  /* 0x0017d01601007387 */ /* 0x000fe20000100a00 */
[----:B-1----:R-:W-:-:S03]  /*185d0*/  IADD3 R20, P2, R9, R16, RZ ;  /* 0x0000001009147210 */ /* 0x002fc60007f5e0ff */
[----:B------:R0:W-:Y:S01]  /*185e0*/  STL.64 [R1+0x1fa8], R18 ;  /* 0x001fa81201007387 */ /* 0x0001e20000100a00 */
[-C--:B------:R-:W-:Y:S01]  /*185f0*/  IADD3 R10, P5, R8, R16.reuse, RZ ;  /* 0x00000010080a7210 */ /* 0x080fe20007fbe0ff */
[C---:B------:R-:W-:Y:S01]  /*18600*/  IMAD R14, R3.reuse, 0x3fc, RZ ;  /* 0x000003fc030e7824 */ /* 0x040fe200078e02ff */
[-C--:B------:R-:W-:Y:S01]  /*18610*/  LEA.HI.X.SX32 R21, R24, R17.reuse, 0x1, P2 ;  /* 0x0000001118157211 */ /* 0x080fe200010f0eff */
[C---:B------:R-:W-:Y:S01]  /*18620*/  IMAD R8, R3.reuse, 0x204, RZ ;  /* 0x0000020403087824 */ /* 0x040fe200078e02ff */
[-C--:B------:R-:W-:Y:S01]  /*18630*/  LEA.HI.X.SX32 R13, R6, R17.reuse, 0x1, P1 ;  /* 0x00000011060d7211 */ /* 0x080fe200008f0eff */
[C---:B------:R-:W-:Y:S01]  /*18640*/  IMAD R5, R3.reuse, 0x1fe, RZ ;  /* 0x000001fe03057824 */ /* 0x040fe200078e02ff */
[-C--:B------:R-:W-:Y:S01]  /*18650*/  IADD3 R14, P6, R14, R16.reuse, RZ ;  /* 0x000000100e0e7210 */ /* 0x080fe20007fde0ff */
[----:B------:R-:W-:Y:S01]  /*18660*/  STL.64 [R1+0x2390], R20 ;  /* 0x0023901401007387 */ /* 0x000fe20000100a00 */
[-C--:B0-----:R-:W-:Y:S01]  /*18670*/  IADD3 R18, P4, R6, R16.reuse, RZ ;  /* 0x0000001006127210 */ /* 0x081fe20007f9e0ff */
[----:B------:R-:W-:Y:S01]  /*18680*/  IMAD R6, R3, 0x208, RZ ;  /* 0x0000020803067824 */ /* 0x000fe200078e02ff */
[----:B------:R-:W-:Y:S01]  /*18690*/  IADD3 R22, P3, R8, R16, RZ ;  /* 0x0000001008167210 */ /* 0x000fe20007f7e0ff */
[----:B------:R0:W-:Y:S01]  /*186a0*/  STL.64 [R1+0x17c0], R12 ;  /* 0x0017c00c01007387 */ /* 0x0001e20000100a00 */
[----:B------:R-:W-:Y:S01]  /*186b0*/  LEA.HI.X.SX32 R19, R9, R17, 0x1, P4 ;  /* 0x0000001109137211 */ /* 0x000fe200020f0eff */
[----:B------:R-:W-:-:S02]  /*186c0*/  IMAD R9, R3, 0xff, RZ ;  /* 0x000000ff03097824 */ /* 0x000fc400078e02ff */
[----:B------:R-:W-:Y:S01]  /*186d0*/  IMAD R8, R3, 0x206, RZ ;  /* 0x0000020603087824 */ /* 0x000fe200078e02ff */
[CC--:B------:R-:W-:Y:S01]  /*186e0*/  LEA.HI.X.SX32 R15, R5.reuse, R17.reuse, 0x1, P6 ;  /* 0x00000011050f7211 */ /* 0x0c0fe200030f0eff */
[----:B------:R1:W-:Y:S01]  /*186f0*/  STL.64 [R1+0x1fa0], R18 ;  /* 0x001fa01201007387 */ /* 0x0003e20000100a00 */
[-C--:B0-----:R-:W-:Y:S01]  /*18700*/  IADD3 R12, P1, R5, R16.reuse, RZ ;  /* 0x00000010050c7210 */ /* 0x081fe20007f3e0ff */
[----:B------:R-:W-:Y:S01]  /*18710*/  IMAD R5, R3, 0x101, RZ ;  /* 0x0000010103057824 */ /* 0x000fe200078e02ff */
[-C--:B------:R-:W-:Y:S02]  /*18720*/  IADD3 R20, P2, R8, R16.reuse, RZ ;  /* 0x0000001008147210 */ /* 0x080fe40007f5e0ff */
[----:B------:R-:W-:Y:S02]  /*18730*/  LEA.HI.X.SX32 R13, R9, R17, 0x1, P1 ;  /* 0x00000011090d7211 */ /* 0x000fe400008f0eff */
[----:B-1----:R-:W-:Y:S01]  /*18740*/  IADD3 R18, P4, R6, R16, RZ ;  /* 0x0000001006127210 */ /* 0x002fe20007f9e0ff */
[----:B------:R-:W-:-:S02]  /*18750*/  IMAD R6, R3, 0x20a, RZ ;  /* 0x0000020a03067824 */ /* 0x000fc400078e02ff */
[----:B------:R-:W-:Y:S01]  /*18760*/  IMAD R8, R3, 0x102, RZ ;  /* 0x0000010203087824 */ /* 0x000fe200078e02ff */
[----:B------:R0:W-:Y:S01]  /*18770*/  STL.64 [R1+0x17b0], R14 ;  /* 0x0017b00e01007387 */ /* 0x0001e20000100a00 */
[-C--:B------:R-:W-:Y:S01]  /*18780*/  LEA.HI.X.SX32 R11, R5, R17.reuse, 0x1, P5 ;  /* 0x00000011050b7211 */ /* 0x080fe200028f0eff */
[C---:B------:R-:W-:Y:S02]  /*18790*/  IMAD R9, R3.reuse, 0x81, RZ ;  /* 0x0000008103097824 */ /* 0x040fe400078e02ff */
[----:B------:R1:W-:Y:S01]  /*187a0*/  STL.64 [R1+0x1f98], R12 ;  /* 0x001f980c01007387 */ /* 0x0003e20000100a00 */
[----:B------:R-:W-:Y:S01]  /*187b0*/  IMAD R5, R3, 0x82, RZ ;  /* 0x0000008203057824 */ /* 0x000fe200078e02ff */
[C---:B------:R-:W-:Y:S02]  /*187c0*/  LEA.HI.X.SX32 R23, R8.reuse, R17, 0x1, P3 ;  /* 0x0000001108177211 */ /* 0x040fe400018f0eff */
[----:B------:R2:W-:Y:S01]  /*187d0*/  STL.64 [R1+0x1f90], R10 ;  /* 0x001f900a01007387 */ /* 0x0005e20000100a00 */
[----:B0-----:R-:W-:-:S02]  /*187e0*/  IADD3 R14, P6, R8, R16, RZ ;  /* 0x00000010080e7210 */ /* 0x001fc40007fde0ff */
[----:B-1----:R-:W-:Y:S01]  /*187f0*/  IADD3 R12, P1, R6, R16, RZ ;  /* 0x00000010060c7210 */ /* 0x002fe20007f3e0ff */
[----:B------:R-:W-:Y:S01]  /*18800*/  IMAD R6, R3, 0x20c, RZ ;  /* 0x0000020c03067824 */ /* 0x000fe200078e02ff */
[----:B------:R-:W-:Y:S01]  /*18810*/  LEA.HI.X.SX32 R15, R9, R17, 0x1, P6 ;  /* 0x00000011090f7211 */ /* 0x000fe200030f0eff */
[----:B------:R-:W-:-:S03]  /*18820*/  IMAD R9, R3, 0x103, RZ ;  /* 0x0000010303097824 */ /* 0x000fc600078e02ff */
[-C--:B--2---:R-:W-:Y:S01]  /*18830*/  IADD3 R10, P5, R6, R16.reuse, RZ ;  /* 0x00000010060a7210 */ /* 0x084fe20007fbe0ff */
[C---:B------:R-:W-:Y:S01]  /*18840*/  IMAD R6, R3.reuse, 0x104, RZ ;  /* 0x0000010403067824 */ /* 0x040fe200078e02ff */
[----:B------:R0:W-:Y:S01]  /*18850*/  STL.64 [R1+0x2380], R14 ;  /* 0x0023800e01007387 */ /* 0x0001e20000100a00 */
[----:B------:R-:W-:Y:S01]  /*18860*/  IMAD R24, R3, 0x41, RZ ;  /* 0x0000004103187824 */ /* 0x000fe200078e02ff */
[-C--:B------:R-:W-:Y:S02]  /*18870*/  LEA.HI.X.SX32 R21, R9, R17.reuse, 0x1, P2 ;  /* 0x0000001109157211 */ /* 0x080fe400010f0eff */
[----:B------:R1:W-:Y:S01]  /*18880*/  STL.64 [R1+0x1f88], R22 ;  /* 0x001f881601007387 */ /* 0x0003e20000100a00 */
[----:B------:R-:W-:Y:S01]  /*18890*/  IMAD R8, R3, 0x20e, RZ ;  /* 0x0000020e03087824 */ /* 0x000fe200078e02ff */
[----:B------:R-:W-:Y:S02]  /*188a0*/  LEA.HI.X.SX32 R19, R6, R17, 0x1, P4 ;  /* 0x0000001106137211 */ /* 0x000fe400020f0eff */
[----:B0-----:R-:W-:-:S02]  /*188b0*/  IADD3 R14, P6, R5, R16, RZ ;  /* 0x00000010050e7210 */ /* 0x001fc40007fde0ff */
[-C--:B-1----:R-:W-:Y:S02]  /*188c0*/  IADD3 R22, P3, R6, R16.reuse, RZ ;  /* 0x0000001006167210 */ /* 0x082fe40007f7e0ff */
[-C--:B------:R-:W-:Y:S02]  /*188d0*/  LEA.HI.X.SX32 R15, R24, R17.reuse, 0x1, P6 ;  /* 0x00000011180f7211 */ /* 0x080fe400030f0eff */
[----:B------:R-:W-:Y:S01]  /*188e0*/  LEA.HI.X.SX32 R23, R5, R17, 0x1, P3 ;  /* 0x0000001105177211 */ /* 0x000fe200018f0eff */
[----:B------:R0:W-:Y:S01]  /*188f0*/  STL.64 [R1+0x1f80], R20 ;  /* 0x001f801401007387 */ /* 0x0001e20000100a00 */
[C---:B------:R-:W-:Y:S02]  /*18900*/  IMAD R5, R3.reuse, 0x212, RZ ;  /* 0x0000021203057824 */ /* 0x040fe400078e02ff */
[C---:B------:R-:W-:Y:S01]  /*18910*/  IMAD R9, R3.reuse, 0x210, RZ ;  /* 0x0000021003097824 */ /* 0x040fe200078e02ff */
[----:B------:R1:W-:Y:S04]  /*18920*/  STL.64 [R1+0x2578], R14 ;  /* 0x0025780e01007387 */ /* 0x0003e80000100a00 */
[----:B------:R2:W-:Y:S01]  /*18930*/  STL.64 [R1+0x2378], R22 ;  /* 0x0023781601007387 */ /* 0x0005e20000100a00 */
[----:B0-----:R-:W-:Y:S01]  /*18940*/  IADD3 R20, P2, R8, R16, RZ ;  /* 0x0000001008147210 */ /* 0x001fe20007f5e0ff */
[----:B------:R-:W-:-:S02]  /*18950*/  IMAD R8, R3, 0x106, RZ ;  /* 0x0000010603087824 */ /* 0x000fc400078e02ff */
[----:B------:R0:W-:Y:S01]  /*18960*/  STL.64 [R1+0x1f78], R18 ;  /* 0x001f781201007387 */ /* 0x0001e20000100a00 */
[-C--:B-1----:R-:W-:Y:S01]  /*18970*/  IADD3 R14, P6, R9, R16.reuse, RZ ;  /* 0x00000010090e7210 */ /* 0x082fe20007fde0ff */
[----:B------:R-:W-:Y:S01]  /*18980*/  IMAD R9, R3, 0x105, RZ ;  /* 0x0000010503097824 */ /* 0x000fe200078e02ff */
[-C--:B--2---:R-:W-:Y:S02]  /*18990*/  IADD3 R22, P3, R8, R16.reuse, RZ ;  /* 0x0000001008167210 */ /* 0x084fe40007f7e0ff */
[----:B0-----:R-:W-:Y:S01]  /*189a0*/  IADD3 R18, P4, R5, R16, RZ ;  /* 0x0000001005127210 */ /* 0x001fe20007f9e0ff */
[----:B------:R-:W-:Y:S01]  /*189b0*/  IMAD R5, R3, 0x83, RZ ;  /* 0x0000008303057824 */ /* 0x000fe200078e02ff */
[----:B------:R-:W-:-:S04]  /*189c0*/  LEA.HI.X.SX32 R13, R9, R17, 0x1, P1 ;  /* 0x00000011090d7211 */ /* 0x000fc800008f0eff */
[-C--:B------:R-:W-:Y:S01]  /*189d0*/  LEA.HI.X.SX32 R23, R5, R17.reuse, 0x1, P3 ;  /* 0x0000001105177211 */ /* 0x080fe200018f0eff */
[C---:B------:R-:W-:Y:S01]  /*189e0*/  IMAD R5, R3.reuse, 0x107, RZ ;  /* 0x0000010703057824 */ /* 0x040fe200078e02ff */
[-C--:B------:R-:W-:Y:S01]  /*189f0*/  LEA.HI.X.SX32 R11, R8, R17.reuse, 0x1, P5 ;  /* 0x00000011080b7211 */ /* 0x080fe200028f0eff */
[C---:B------:R-:W-:Y:S01]  /*18a00*/  IMAD R6, R3.reuse, 0x214, RZ ;  /* 0x0000021403067824 */ /* 0x040fe200078e02ff */
[----:B------:R0:W-:Y:S01]  /*18a10*/  STL.64 [R1+0x1f70], R12 ;  /* 0x001f700c01007387 */ /* 0x0001e20000100a00 */
[----:B------:R-:W-:Y:S01]  /*18a20*/  IMAD R9, R3, 0x108, RZ ;  /* 0x0000010803097824 */ /* 0x000fe200078e02ff */
[----:B------:R-:W-:Y:S01]  /*18a30*/  LEA.HI.X.SX32 R21, R5, R17, 0x1, P2 ;  /* 0x0000001105157211 */ /* 0x000fe200010f0eff */
[C---:B------:R-:W-:Y:S01]  /*18a40*/  IMAD R24, R3.reuse, 0x42, RZ ;  /* 0x0000004203187824 */ /* 0x040fe200078e02ff */
[----:B------:R1:W-:Y:S01]  /*18a50*/  STL.64 [R1+0x2370], R22 ;  /* 0x0023701601007387 */ /* 0x0003e20000100a00 */
[----:B------:R-:W-:-:S03]  /*18a60*/  IMAD R8, R3, 0x21, RZ ;  /* 0x0000002103087824 */ /* 0x000fc600078e02ff */
[----:B------:R2:W-:Y:S01]  /*18a70*/  STL.64 [R1+0x1f68], R10 ;  /* 0x001f680a01007387 */ /* 0x0005e20000100a00 */
[-C--:B0-----:R-:W-:Y:S01]  /*18a80*/  IADD3 R12, P1, R6, R16.reuse, RZ ;  /* 0x00000010060c7210 */ /* 0x081fe20007f3e0ff */
[C---:B------:R-:W-:Y:S02]  /*18a90*/  IMAD R6, R3.reuse, 0x84, RZ ;  /* 0x0000008403067824 */ /* 0x040fe400078e02ff */
[----:B------:R0:W-:Y:S01]  /*18aa0*/  STL.64 [R1+0x1f60], R20 ;  /* 0x001f601401007387 */ /* 0x0001e20000100a00 */
[-C--:B-1----:R-:W-:Y:S01]  /*18ab0*/  IADD3 R22, P3, R24, R16.reuse, RZ ;  /* 0x0000001018167210 */ /* 0x082fe20007f7e0ff */
[----:B------:R-:W-:Y:S01]  /*18ac0*/  IMAD R5, R3, 0x216, RZ ;  /* 0x0000021603057824 */ /* 0x000fe200078e02ff */
[-C--:B--2---:R-:W-:Y:S02]  /*18ad0*/  IADD3 R10, P5, R6, R16.reuse, RZ ;  /* 0x00000010060a7210 */ /* 0x084fe40007fbe0ff */
[----:B0-----:R-:W-:Y:S02]  /*18ae0*/  IADD3 R20, P2, R9, R16, RZ ;  /* 0x0000001009147210 */ /* 0x001fe40007f5e0ff */
[----:B------:R-:W-:-:S02]  /*18af0*/  LEA.HI.X.SX32 R23, R8, R17, 0x1, P3 ;  /* 0x0000001108177211 */ /* 0x000fc400018f0eff */
[-C--:B------:R-:W-:Y:S01]  /*18b00*/  LEA.HI.X.SX32 R21, R6, R17.reuse, 0x1, P2 ;  /* 0x0000001106157211 */ /* 0x080fe200010f0eff */
[----:B------:R-:W-:Y:S01]  /*18b10*/  IMAD R6, R3, 0x109, RZ ;  /* 0x0000010903067824 */ /* 0x000fe200078e02ff */
[-C--:B------:R-:W-:Y:S01]  /*18b20*/  LEA.HI.X.SX32 R11, R24, R17.reuse, 0x1, P5 ;  /* 0x00000011180b7211 */ /* 0x080fe200028f0eff */
[----:B------:R0:W-:Y:S01]  /*18b30*/  STL.64 [R1+0x2670], R22 ;  /* 0x0026701601007387 */ /* 0x0001e20000100a00 */
[-C--:B------:R-:W-:Y:S02]  /*18b40*/  LEA.HI.X.SX32 R15, R9, R17.reuse, 0x1, P6 ;  /* 0x00000011090f7211 */ /* 0x080fe400030f0eff */
[----:B------:R-:W-:Y:S01]  /*18b50*/  LEA.HI.X.SX32 R19, R6, R17, 0x1, P4 ;  /* 0x0000001106137211 */ /* 0x000fe200020f0eff */
[----:B------:R-:W-:Y:S04]  /*18b60*/  STL.64 [R1+0x2570], R10 ;  /* 0x0025700a01007387 */ /* 0x000fe80000100a00 */
[----:B------:R1:W-:Y:S01]  /*18b70*/  STL.64 [R1+0x2368], R20 ;  /* 0x0023681401007387 */ /* 0x0003e20000100a00 */
[----:B0-----:R-:W-:Y:S01]  /*18b80*/  IADD3 R22, P3, R5, R16, RZ ;  /* 0x0000001005167210 */ /* 0x001fe20007f7e0ff */
[----:B------:R-:W-:-:S02]  /*18b90*/  IMAD R5, R3, 0x10a, RZ ;  /* 0x0000010a03057824 */ /* 0x000fc400078e02ff */
[----:B------:R-:W-:Y:S04]  /*18ba0*/  STL.64 [R1+0x1f58], R14 ;  /* 0x001f580e01007387 */ /* 0x000fe80000100a00 */
[----:B------:R0:W-:Y:S01]  /*18bb0*/  STL.64 [R1+0x1f50], R18 ;  /* 0x001f501201007387 */ /* 0x0001e20000100a00 */
[----:B-1----:R-:W-:Y:S01]  /*18bc0*/  IADD3 R20, P2, R5, R16, RZ ;  /* 0x0000001005147210 */ /* 0x002fe20007f5e0ff */
[----:B0-----:R-:W-:-:S05]  /*18bd0*/  IMAD R19, R3, 0x85, RZ ;  /* 0x0000008503137824 */ /* 0x001fca00078e02ff */
[-C--:B------:R-:W-:Y:S01]  /*18be0*/  LEA.HI.X.SX32 R21, R19, R17.reuse, 0x1, P2 ;  /* 0x0000001113157211 */ /* 0x080fe200010f0eff */
[----:B------:R-:W-:Y:S01]  /*18bf0*/  IMAD R19, R3, 0x10b, RZ ;  /* 0x0000010b03137824 */ /* 0x000fe200078e02ff */
[----:B------:R-:W-:Y:S01]  /*18c00*/  LEA.HI.X.SX32 R13, R5, R17, 0x1, P1 ;  /* 0x00000011050d7211 */ /* 0x000fe200008f0eff */
[----:B------:R-:W-:-:S03]  /*18c10*/  IMAD R6, R3, 0x86, RZ ;  /* 0x0000008603067824 */ /* 0x000fc600078e02ff */
[----:B------:R-:W-:Y:S01]  /*18c20*/  LEA.HI.X.SX32 R23, R19, R17, 0x1, P3 ;  /* 0x0000001113177211 */ /* 0x000fe200018f0eff */
[C---:B------:R-:W-:Y:S01]  /*18c30*/  IMAD R18, R3.reuse, 0x10c, RZ ;  /* 0x0000010c03127824 */ /* 0x040fe200078e02ff */
[----:B------:R0:W-:Y:S01]  /*18c40*/  STL.64 [R1+0x2360], R20 ;  /* 0x0023601401007387 */ /* 0x0001e20000100a00 */
[----:B------:R-:W-:-:S03]  /*18c50*/  IMAD R8, R3, 0x218, RZ ;  /* 0x0000021803087824 */ /* 0x000fc600078e02ff */
[----:B------:R1:W-:Y:S04]  /*18c60*/  STL.64 [R1+0x1f48], R12 ;  /* 0x001f480c01007387 */ /* 0x0003e80000100a00 */
[----:B------:R2:W-:Y:S01]  /*18c70*/  STL.64 [R1+0x1f40], R22 ;  /* 0x001f401601007387 */ /* 0x0005e20000100a00 */
[-C--:B------:R-:W-:Y:S02]  /*18c80*/  IADD3 R10, P5, R8, R16.reuse, RZ ;  /* 0x00000010080a7210 */ /* 0x080fe40007fbe0ff */
[-C--:B0-----:R-:W-:Y:S01]  /*18c90*/  IADD3 R20, P2, R6, R16.reuse, RZ ;  /* 0x0000001006147210 */ /* 0x081fe20007f5e0ff */
[C---:B------:R-:W-:Y:S01]  /*18ca0*/  IMAD R5, R3.reuse, 0x21e, RZ ;  /* 0x0000021e03057824 */ /* 0x040fe200078e02ff */
[----:B-1----:R-:W-:Y:S01]  /*18cb0*/  IADD3 R12, P1, R18, R16, RZ ;  /* 0x00000010120c7210 */ /* 0x002fe20007f3e0ff */
[----:B--2---:R-:W-:-:S03]  /*18cc0*/  IMAD R22, R3, 0x43, RZ ;  /* 0x0000004303167824 */ /* 0x004fc600078e02ff */
[-C--:B------:R-:W-:Y:S01]  /*18cd0*/  LEA.HI.X.SX32 R13, R6, R17.reuse, 0x1, P1 ;  /* 0x00000011060d7211 */ /* 0x080fe200008f0eff */
[C---:B------:R-:W-:Y:S01]  /*18ce0*/  IMAD R6, R3.reuse, 0x222, RZ ;  /* 0x0000022203067824 */ /* 0x040fe200078e02ff */
[-C--:B------:R-:W-:Y:S02]  /*18cf0*/  LEA.HI.X.SX32 R11, R18, R17.reuse, 0x1, P5 ;  /* 0x00000011120b7211 */ /* 0x080fe400028f0eff */
[----:B------:R-:W-:Y:S01]  /*18d00*/  LEA.HI.X.SX32 R21, R22, R17, 0x1, P2 ;  /* 0x0000001116157211 */ /* 0x000fe200010f0eff */
[----:B------:R-:W-:Y:S01]  /*18d10*/  IMAD R8, R3, 0x21a, RZ ;  /* 0x0000021a03087824 */ /* 0x000fe200078e02ff */
[-C--:B------:R-:W-:Y:S01]  /*18d20*/  IADD3 R24, P3, R5, R16.reuse, RZ ;  /* 0x0000001005187210 */ /* 0x080fe20007f7e0ff */
[----:B------:R-:W-:Y:S02]  /*18d30*/  IMAD R5, R3, 0x10e, RZ ;  /* 0x0000010e03057824 */ /* 0x000fe400078e02ff */
[----:B------:R-:W-:Y:S01]  /*18d40*/  STL.64 [R1+0x2568], R20 ;  /* 0x0025681401007387 */ /* 0x000fe20000100a00 */
[----:B------:R-:W-:-:S03]  /*18d50*/  IADD3 R22, P5, R6, R16, RZ ;  /* 0x0000001006167210 */ /* 0x000fc60007fbe0ff */
[----:B------:R0:W-:Y:S01]  /*18d60*/  STL.64 [R1+0x2358], R12 ;  /* 0x0023580c01007387 */ /* 0x0001e20000100a00 */
[-C--:B------:R-:W-:Y:S01]  /*18d70*/  IADD3 R14, P6, R8, R16.reuse, RZ ;  /* 0x00000010080e7210 */ /* 0x080fe20007fde0ff */
[C---:B------:R-:W-:Y:S02]  /*18d80*/  IMAD R6, R3.reuse, 0x87, RZ ;  /* 0x0000008703067824 */ /* 0x040fe400078e02ff */
[----:B------:R1:W-:Y:S01]  /*18d90*/  STL.64 [R1+0x1f38], R10 ;  /* 0x001f380a01007387 */ /* 0x0003e20000100a00 */
[----:B------:R-:W-:Y:S01]  /*18da0*/  IMAD R8, R3, 0x21c, RZ ;  /* 0x0000021c03087824 */ /* 0x000fe200078e02ff */
[----:B0-----:R-:W-:Y:S01]  /*18db0*/  IADD3 R12, P1, R5, R16, RZ ;  /* 0x00000010050c7210 */ /* 0x001fe20007f3e0ff */
[----:B-1----:R-:W-:-:S03]  /*18dc0*/  IMAD R10, R3, 0x10d, RZ ;  /* 0x0000010d030a7824 */ /* 0x002fc600078e02ff */
[-C--:B------:R-:W-:Y:S02]  /*18dd0*/  LEA.HI.X.SX32 R13, R6, R17.reuse, 0x1, P1 ;  /* 0x00000011060d7211 */ /* 0x080fe400008f0eff */
[-C--:B------:R-:W-:Y:S01]  /*18de0*/  LEA.HI.X.SX32 R15, R10, R17.reuse, 0x1, P6 ;  /* 0x000000110a0f7211 */ /* 0x080fe200030f0eff */
[C---:B------:R-:W-:Y:S01]  /*18df0*/  IMAD R10, R3.reuse, 0x22, RZ ;  /* 0x00000022030a7824 */ /* 0x040fe200078e02ff */
[----:B------:R-:W-:Y:S01]  /*18e00*/  IADD3 R8, P4, R8, R16, RZ ;  /* 0x0000001008087210 */ /* 0x000fe20007f9e0ff */
[C---:B------:R-:W-:Y:S02]  /*18e10*/  IMAD R18, R3.reuse, 0x10f, RZ ;  /* 0x0000010f03127824 */ /* 0x040fe400078e02ff */
[----:B------:R-:W-:Y:S01]  /*18e20*/  STL.64 [R1+0x1f30], R14 ;  /* 0x001f300e01007387 */ /* 0x000fe20000100a00 */
[C---:B------:R-:W-:Y:S02]  /*18e30*/  IMAD R19, R3.reuse, 0x220, RZ ;  /* 0x0000022003137824 */ /* 0x040fe400078e02ff */
[C---:B------:R-:W-:Y:S01]  /*18e40*/  IMAD R6, R3.reuse, 0x11, RZ ;  /* 0x0000001103067824 */ /* 0x040fe200078e02ff */
[----:B------:R0:W-:Y:S01]  /*18e50*/  STL.64 [R1+0x2350], R12 ;  /* 0x0023500c01007387 */ /* 0x0001e20000100a00 */
[----:B------:R-:W-:Y:S01]  /*18e60*/  IMAD R11, R3, 0x224, RZ ;  /* 0x00000224030b7824 */ /* 0x000fe200078e02ff */
[----:B------:R-:W-:-:S02]  /*18e70*/  LEA.HI.X.SX32 R9, R5, R17, 0x1, P4 ;  /* 0x0000001105097211 */ /* 0x000fc400020f0eff */
[-C--:B------:R-:W-:Y:S02]  /*18e80*/  LEA.HI.X.SX32 R25, R18, R17.reuse, 0x1, P3 ;  /* 0x0000001112197211 */ /* 0x080fe400018f0eff */
[-C--:B------:R-:W-:Y:S01]  /*18e90*/  IADD3 R20, P2, R19, R16.reuse, RZ ;  /* 0x0000001013147210 */ /* 0x080fe20007f5e0ff */
[----:B------:R-:W-:Y:S01]  /*18ea0*/  IMAD R19, R3, 0x110, RZ ;  /* 0x0000011003137824 */ /* 0x000fe200078e02ff */
[-C--:B0-----:R-:W-:Y:S02]  /*18eb0*/  IADD3 R12, P1, R10, R16.reuse, RZ ;  /* 0x000000100a0c7210 */ /* 0x081fe40007f3e0ff */
[----:B------:R-:W-:Y:S02]  /*18ec0*/  IADD3 R14, P6, R11, R16, RZ ;  /* 0x000000100b0e7210 */ /* 0x000fe40007fde0ff */
[----:B------:R-:W-:Y:S01]  /*18ed0*/  LEA.HI.X.SX32 R13, R6, R17, 0x1, P1 ;  /* 0x00000011060d7211 */ /* 0x000fe200008f0eff */
[C---:B------:R-:W-:Y:S01]  /*18ee0*/  IMAD R11, R3.reuse, 0x44, RZ ;  /* 0x00000044030b7824 */ /* 0x040fe200078e02ff */
[----:B------:R0:W-:Y:S01]  /*18ef0*/  STL.64 [R1+0x1f28], R8 ;  /* 0x001f280801007387 */ /* 0x0001e20000100a00 */
[----:B------:R-:W-:-:S03]  /*18f00*/  IMAD R5, R3, 0x88, RZ ;  /* 0x0000008803057824 */ /* 0x000fc600078e02ff */
[----:B------:R1:W-:Y:S04]  /*18f10*/  STL.64 [R1+0x1f20], R24 ;  /* 0x001f201801007387 */ /* 0x0003e80000100a00 */
[----:B------:R2:W-:Y:S01]  /*18f20*/  STL.64 [R1+0x26f0], R12 ;  /* 0x0026f00c01007387 */ /* 0x0005e20000100a00 */
[-C--:B0-----:R-:W-:Y:S01]  /*18f30*/  IADD3 R8, P4, R11, R16.reuse, RZ ;  /* 0x000000100b087210 */ /* 0x081fe20007f9e0ff */
[----:B------:R-:W-:Y:S01]  /*18f40*/  IMAD R6, R3, 0x226, RZ ;  /* 0x0000022603067824 */ /* 0x000fe200078e02ff */
[-C--:B-1----:R-:W-:Y:S02]  /*18f50*/  IADD3 R24, P3, R5, R16.reuse, RZ ;  /* 0x0000001005187210 */ /* 0x082fe40007f7e0ff */
[----:B--2---:R-:W-:Y:S02]  /*18f60*/  IADD3 R12, P1, R19, R16, RZ ;  /* 0x00000010130c7210 */ /* 0x004fe40007f3e0ff */
        /* <DEDUP_REMOVED lines=15> */
[----:B------:R-:W-:-:S05]  /*19060*/  LEA.HI.X.SX32 R13, R23, R17, 0x1, P1 ;  /* 0x00000011170d7211 */ /* 0x000fca00008f0eff */
[----:B------:R0:W-:Y:S01]  /*19070*/  STL.64 [R1+0x2340], R12 ;  /* 0x0023400c01007387 */ /* 0x0001e20000100a00 */
[-C--:B------:R-:W-:Y:S01]  /*19080*/  LEA.HI.X.SX32 R15, R6, R17.reuse, 0x1, P6 ;  /* 0x00000011060f7211 */ /* 0x080fe200030f0eff */
[C---:B------:R-:W-:Y:S02]  /*19090*/  IMAD R5, R3.reuse, 0x8a, RZ ;  /* 0x0000008a03057824 */ /* 0x040fe400078e02ff */
[C---:B------:R-:W-:Y:S02]  /*190a0*/  IMAD R22, R3.reuse, 0x114, RZ ;  /* 0x0000011403167824 */ /* 0x040fe400078e02ff */
[C---:B0-----:R-:W-:Y:S01]  /*190b0*/  IMAD R12, R3.reuse, 0x113, RZ ;  /* 0x00000113030c7824 */ /* 0x041fe200078e02ff */
[----:B------:R0:W-:Y:S04]  /*190c0*/  STL.64 [R1+0x1f08], R14 ;  /* 0x001f080e01007387 */ /* 0x0001e80000100a00 */
[----:B------:R-:W-:Y:S01]  /*190d0*/  LEA.HI.X.SX32 R9, R12, R17, 0x1, P4 ;  /* 0x000000110c097211 */ /* 0x000fe200020f0eff */
[----:B------:R-:W-:Y:S01]  /*190e0*/  IMAD R10, R3, 0x228, RZ ;  /* 0x00000228030a7824 */ /* 0x000fe200078e02ff */
[----:B------:R-:W-:-:S03]  /*190f0*/  IADD3 R24, P1, R5, R16, RZ ;  /* 0x0000001005187210 */ /* 0x000fc60007f3e0ff */
[----:B------:R1:W-:Y:S01]  /*19100*/  STL.64 [R1+0x1f00], R8 ;  /* 0x001f000801007387 */ /* 0x0003e20000100a00 */
[-C--:B------:R-:W-:Y:S02]  /*19110*/  IADD3 R10, P3, R10, R16.reuse, RZ ;  /* 0x000000100a0a7210 */ /* 0x080fe40007f7e0ff */
[C---:B0-----:R-:W-:Y:S01]  /*19120*/  IADD3 R14, P6, R22.reuse, R16, RZ ;  /* 0x00000010160e7210 */ /* 0x041fe20007fde0ff */
[C---:B------:R-:W-:Y:S01]  /*19130*/  IMAD R6, R3.reuse, 0x22e, RZ ;  /* 0x0000022e03067824 */ /* 0x040fe200078e02ff */
[-C--:B------:R-:W-:Y:S01]  /*19140*/  LEA.HI.X.SX32 R11, R22, R17.reuse, 0x1, P3 ;  /* 0x00000011160b7211 */ /* 0x080fe200018f0eff */
[----:B-1----:R-:W-:Y:S01]  /*19150*/  IMAD R9, R3, 0x45, RZ ;  /* 0x0000004503097824 */ /* 0x002fe200078e02ff */
[----:B------:R-:W-:Y:S01]  /*19160*/  LEA.HI.X.SX32 R15, R5, R17, 0x1, P6 ;  /* 0x00000011050f7211 */ /* 0x000fe200030f0eff */
[----:B------:R-:W-:-:S03]  /*19170*/  IMAD R5, R3, 0x232, RZ ;  /* 0x0000023203057824 */ /* 0x000fc600078e02ff */
[----:B------:R-:W-:Y:S01]  /*19180*/  LEA.HI.X.SX32 R25, R9, R17, 0x1, P1 ;  /* 0x0000001109197211 */ /* 0x000fe200008f0eff */
[C---:B------:R-:W-:Y:S01]  /*19190*/  IMAD R18, R3.reuse, 0x22a, RZ ;  /* 0x0000022a03127824 */ /* 0x040fe200078e02ff */
        /* <DEDUP_REMOVED lines=8> */
[C---:B------:R-:W-:Y:S01]  /*19220*/  IMAD R18, R3.reuse, 0x22c, RZ ;  /* 0x0000022c03127824 */ /* 0x040fe200078e02ff */
[----:B0-----:R-:W-:Y:S01]  /*19230*/  IADD3 R14, P6, R6, R16, RZ ;  /* 0x00000010060e7210 */ /* 0x001fe20007fde0ff */
[----:B-1----:R-:W-:-:S03]  /*19240*/  IMAD R11, R3, 0x115, RZ ;  /* 0x00000115030b7824 */ /* 0x002fc600078e02ff */
[-C--:B------:R-:W-:Y:S02]  /*19250*/  LEA.HI.X.SX32 R15, R5, R17.reuse, 0x1, P6 ;  /* 0x00000011050f7211 */ /* 0x080fe400030f0eff */
[-C--:B------:R-:W-:Y:S02]  /*19260*/  LEA.HI.X.SX32 R21, R11, R17.reuse, 0x1, P2 ;  /* 0x000000110b157211 */ /* 0x080fe400010f0eff */
[-C--:B------:R-:W-:Y:S01]  /*19270*/  IADD3 R18, P5, R18, R16.reuse, RZ ;  /* 0x0000001012127210 */ /* 0x080fe20007fbe0ff */
[C---:B------:R-:W-:Y:S02]  /*19280*/  IMAD R24, R3.reuse, 0x46, RZ ;  /* 0x0000004603187824 */ /* 0x040fe400078e02ff */
[----:B------:R-:W-:Y:S01]  /*19290*/  STL.64 [R1+0x1ef0], R20 ;  /* 0x001ef01401007387 */ /* 0x000fe20000100a00 */
[C---:B------:R-:W-:Y:S01]  /*192a0*/  IMAD R5, R3.reuse, 0x8c, RZ ;  /* 0x0000008c03057824 */ /* 0x040fe200078e02ff */
[----:B------:R-:W-:Y:S02]  /*192b0*/  LEA.HI.X.SX32 R19, R6, R17, 0x1, P5 ;  /* 0x0000001106137211 */ /* 0x000fe400028f0eff */
[----:B------:R0:W-:Y:S01]  /*192c0*/  STL.64 [R1+0x2330], R14 ;  /* 0x0023300e01007387 */ /* 0x0001e20000100a00 */
[C---:B------:R-:W-:Y:S01]  /*192d0*/  IMAD R6, R3.reuse, 0x23, RZ ;  /* 0x0000002303067824 */ /* 0x040fe200078e02ff */
[----:B------:R-:W-:Y:S01]  /*192e0*/  IADD3 R26, P6, R24, R16, RZ ;  /* 0x00000010181a7210 */ /* 0x000fe20007fde0ff */
[C---:B------:R-:W-:Y:S01]  /*192f0*/  IMAD R8, R3.reuse, 0x230, RZ ;  /* 0x0000023003087824 */ /* 0x040fe200078e02ff */
[----:B------:R1:W-:Y:S01]  /*19300*/  STL.64 [R1+0x1ee8], R18 ;  /* 0x001ee81201007387 */ /* 0x0003e20000100a00 */
[----:B0-----:R-:W-:-:S02]  /*19310*/  IMAD R14, R3, 0x117, RZ ;  /* 0x00000117030e7824 */ /* 0x001fc400078e02ff */
[----:B------:R-:W-:Y:S01]  /*19320*/  IMAD R15, R3, 0x118, RZ ;  /* 0x00000118030f7824 */ /* 0x000fe200078e02ff */
[-C--:B------:R-:W-:Y:S02]  /*19330*/  IADD3 R20, P5, R5, R16.reuse, RZ ;  /* 0x0000001005147210 */ /* 0x080fe40007fbe0ff */
[-C--:B------:R-:W-:Y:S02]  /*19340*/  LEA.HI.X.SX32 R13, R14, R17.reuse, 0x1, P4 ;  /* 0x000000110e0d7211 */ /* 0x080fe400020f0eff */
[-C--:B-1----:R-:W-:Y:S02]  /*19350*/  IADD3 R18, P4, R15, R16.reuse, RZ ;  /* 0x000000100f127210 */ /* 0x082fe40007f9e0ff */
[-C--:B------:R-:W-:Y:S02]  /*19360*/  LEA.HI.X.SX32 R27, R6, R17.reuse, 0x1, P6 ;  /* 0x00000011061b7211 */ /* 0x080fe400030f0eff */
[-C--:B------:R-:W-:Y:S01]  /*19370*/  LEA.HI.X.SX32 R21, R24, R17.reuse, 0x1, P5 ;  /* 0x0000001118157211 */ /* 0x080fe200028f0eff */
[C---:B------:R-:W-:Y:S01]  /*19380*/  IMAD R6, R3.reuse, 0x238, RZ ;  /* 0x0000023803067824 */ /* 0x040fe200078e02ff */
[----:B------:R-:W-:Y:S01]  /*19390*/  IADD3 R8, P1, R8, R16, RZ ;  /* 0x0000001008087210 */ /* 0x000fe20007f3e0ff */
[----:B------:R-:W-:Y:S01]  /*193a0*/  IMAD R14, R3, 0x11a, RZ ;  /* 0x0000011a030e7824 */ /* 0x000fe200078e02ff */
[-C--:B------:R-:W-:Y:S01]  /*193b0*/  LEA.HI.X.SX32 R19, R5, R17.reuse, 0x1, P4 ;  /* 0x0000001105137211 */ /* 0x080fe200020f0eff */
[----:B------:R0:W-:Y:S01]  /*193c0*/  STL.64 [R1+0x1ee0], R12 ;  /* 0x001ee00c01007387 */ /* 0x0001e20000100a00 */
[----:B------:R-:W-:Y:S01]  /*193d0*/  LEA.HI.X.SX32 R9, R15, R17, 0x1, P1 ;  /* 0x000000110f097211 */ /* 0x000fe200008f0eff */
[----:B------:R-:W-:-:S02]  /*193e0*/  IMAD R15, R3, 0x8d, RZ ;  /* 0x0000008d030f7824 */ /* 0x000fc400078e02ff */
[----:B------:R-:W-:Y:S01]  /*193f0*/  STL.64 [R1+0x2660], R26 ;  /* 0x0026601a01007387 */ /* 0x000fe20000100a00 */
[----:B------:R-:W-:-:S03]  /*19400*/  IMAD R10, R3, 0x234, RZ ;  /* 0x00000234030a7824 */ /* 0x000fc600078e02ff */
[----:B------:R1:W-:Y:S01]  /*19410*/  STL.64 [R1+0x2550], R20 ;  /* 0x0025501401007387 */ /* 0x0003e20000100a00 */
[----:B------:R-:W-:-:S03]  /*19420*/  IMAD R5, R3, 0x119, RZ ;  /* 0x0000011903057824 */ /* 0x000fc600078e02ff */
[----:B------:R2:W-:Y:S01]  /*19430*/  STL.64 [R1+0x2328], R18 ;  /* 0x0023281201007387 */ /* 0x0005e20000100a00 */
[C---:B0-----:R-:W-:Y:S01]  /*19440*/  IMAD R12, R3.reuse, 0x236, RZ ;  /* 0x00000236030c7824 */ /* 0x041fe200078e02ff */
[-C--:B------:R-:W-:Y:S02]  /*19450*/  IADD3 R10, P2, R10, R16.reuse, RZ ;  /* 0x000000100a0a7210 */ /* 0x080fe40007f5e0ff */
[-C--:B-1----:R-:W-:Y:S01]  /*19460*/  IADD3 R20, P5, R6, R16.reuse, RZ ;  /* 0x0000001006147210 */ /* 0x082fe20007fbe0ff */
[----:B------:R-:W-:Y:S01]  /*19470*/  IMAD R6, R3, 0x23a, RZ ;  /* 0x0000023a03067824 */ /* 0x000fe200078e02ff */
[-C--:B--2---:R-:W-:Y:S01]  /*19480*/  IADD3 R18, P4, R14, R16.reuse, RZ ;  /* 0x000000100e127210 */ /* 0x084fe20007f9e0ff */
[----:B------:R0:W-:Y:S01]  /*19490*/  STL.64 [R1+0x1ed8], R8 ;  /* 0x001ed80801007387 */ /* 0x0001e20000100a00 */
[----:B------:R-:W-:Y:S02]  /*194a0*/  IADD3 R12, P6, R12, R16, RZ ;  /* 0x000000100c0c7210 */ /* 0x000fe40007fde0ff */
[-C--:B------:R-:W-:Y:S01]  /*194b0*/  LEA.HI.X.SX32 R19, R15, R17.reuse, 0x1, P4 ;  /* 0x000000110f137211 */ /* 0x080fe200020f0eff */
[----:B------:R-:W-:Y:S01]  /*194c0*/  IMAD R15, R3, 0x11b, RZ ;  /* 0x0000011b030f7824 */ /* 0x000fe200078e02ff */
[----:B------:R-:W-:-:S02]  /*194d0*/  LEA.HI.X.SX32 R23, R5, R17, 0x1, P3 ;  /* 0x0000001105177211 */ /* 0x000fc400018f0eff */
[-C--:B------:R-:W-:Y:S02]  /*194e0*/  LEA.HI.X.SX32 R11, R14, R17.reuse, 0x1, P2 ;  /* 0x000000110e0b7211 */ /* 0x080fe400010f0eff */
[----:B0-----:R-:W-:Y:S01]  /*194f0*/  IADD3 R8, P1, R6, R16, RZ ;  /* 0x0000001006087210 */ /* 0x001fe20007f3e0ff */
[----:B------:R-:W-:Y:S01]  /*19500*/  IMAD R6, R3, 0x23c, RZ ;  /* 0x0000023c03067824 */ /* 0x000fe200078e02ff */
[----:B------:R-:W-:Y:S01]  /*19510*/  LEA.HI.X.SX32 R13, R15, R17, 0x1, P6 ;  /* 0x000000110f0d7211 */ /* 0x000fe200030f0eff */
[----:B------:R0:W-:Y:S01]  /*19520*/  STL.64 [R1+0x1ed0], R22 ;  /* 0x001ed01601007387 */ /* 0x0001e20000100a00 */
[----:B------:R-:W-:-:S03]  /*19530*/  IMAD R5, R3, 0x8e, RZ ;  /* 0x0000008e03057824 */ /* 0x000fc600078e02ff */
[----:B------:R-:W-:Y:S04]  /*19540*/  STL.64 [R1+0x2320], R18 ;  /* 0x0023201201007387 */ /* 0x000fe80000100a00 */
[----:B------:R1:W-:Y:S01]  /*19550*/  STL.64 [R1+0x1ec8], R10 ;  /* 0x001ec80a01007387 */ /* 0x0003e20000100a00 */
[-C--:B0-----:R-:W-:Y:S01]  /*19560*/  IADD3 R22, P3, R6, R16.reuse, RZ ;  /* 0x0000001006167210 */ /* 0x081fe20007f7e0ff */
[----:B------:R-:W-:Y:S02]  /*19570*/  IMAD R6, R3, 0x11c, RZ ;  /* 0x0000011c03067824 */ /* 0x000fe400078e02ff */
[----:B------:R0:W-:Y:S01]  /*19580*/  STL.64 [R1+0x1ec0], R12 ;  /* 0x001ec00c01007387 */ /* 0x0001e20000100a00 */
[-C--:B------:R-:W-:Y:S02]  /*19590*/  IADD3 R24, P4, R5, R16.reuse, RZ ;  /* 0x0000001005187210 */ /* 0x080fe40007f9e0ff */
[----:B-1----:R-:W-:Y:S01]  /*195a0*/  IADD3 R10, P2, R6, R16, RZ ;  /* 0x00000010060a7210 */ /* 0x002fe20007f5e0ff */
[----:B0-----:R-:W-:-:S03]  /*195b0*/  IMAD R13, R3, 0x47, RZ ;  /* 0x00000047030d7824 */ /* 0x001fc600078e02ff */
[-C--:B------:R-:W-:Y:S01]  /*195c0*/  LEA.HI.X.SX32 R11, R5, R17.reuse, 0x1, P2 ;  /* 0x00000011050b7211 */ /* 0x080fe200010f0eff */
[----:B------:R-:W-:Y:S01]  /*195d0*/  IMAD R14, R3, 0x23e, RZ ;  /* 0x0000023e030e7824 */ /* 0x000fe200078e02ff */
[-C--:B------:R-:W-:Y:S02]  /*195e0*/  LEA.HI.X.SX32 R21, R6, R17.reuse, 0x1, P5 ;  /* 0x0000001106157211 */ /* 0x080fe400028f0eff */
[----:B------:R-:W-:Y:S01]  /*195f0*/  LEA.HI.X.SX32 R25, R13, R17, 0x1, P4 ;  /* 0x000000110d197211 */ /* 0x000fe200020f0eff */
[C---:B------:R-:W-:Y:S02]  /*19600*/  IMAD R5, R3.reuse, 0x242, RZ ;  /* 0x0000024203057824 */ /* 0x040fe400078e02ff */
[C---:B------:R-:W-:Y:S02]  /*19610*/  IMAD R15, R3.reuse, 0x11e, RZ ;  /* 0x0000011e030f7824 */ /* 0x040fe400078e02ff */
[----:B------:R-:W-:Y:S01]  /*19620*/  STL.64 [R1+0x2548], R24 ;  /* 0x0025481801007387 */ /* 0x000fe20000100a00 */
[----:B------:R-:W-:Y:S01]  /*19630*/  IADD3 R18, P6, R14, R16, RZ ;  /* 0x000000100e127210 */ /* 0x000fe20007fde0ff */
[----:B------:R-:W-:-:S02]  /*19640*/  IMAD R14, R3, 0x11d, RZ ;  /* 0x0000011d030e7824 */ /* 0x000fc400078e02ff */
[----:B------:R0:W-:Y:S04]  /*19650*/  STL.64 [R1+0x2318], R10 ;  /* 0x0023180a01007387 */ /* 0x0001e80000100a00 */
[----:B------:R1:W-:Y:S01]  /*19660*/  STL.64 [R1+0x1eb8], R20 ;  /* 0x001eb81401007387 */ /* 0x0003e20000100a00 */
[----:B------:R-:W-:Y:S01]  /*19670*/  LEA.HI.X.SX32 R9, R14, R17, 0x1, P1 ;  /* 0x000000110e097211 */ /* 0x000fe200008f0eff */
[----:B------:R-:W-:Y:S01]  /*19680*/  IMAD R6, R3, 0x244, RZ ;  /* 0x0000024403067824 */ /* 0x000fe200078e02ff */
[-C--:B0-----:R-:W-:Y:S02]  /*19690*/  IADD3 R10, P2, R15, R16.reuse, RZ ;  /* 0x000000100f0a7210 */ /* 0x081fe40007f5e0ff */
[----:B-1----:R-:W-:Y:S01]  /*196a0*/  IADD3 R20, P5, R5, R16, RZ ;  /* 0x0000001005147210 */ /* 0x002fe20007fbe0ff */
[----:B------:R-:W-:-:S02]  /*196b0*/  IMAD R5, R3, 0x8f, RZ ;  /* 0x0000008f03057824 */ /* 0x000fc400078e02ff */
[----:B------:R-:W-:-:S03]  /*196c0*/  IMAD R14, R3, 0x12, RZ ;  /* 0x00000012030e7824 */ /* 0x000fc600078e02ff */
[-C--:B------:R-:W-:Y:S01]  /*196d0*/  LEA.HI.X.SX32 R11, R5, R17.reuse, 0x1, P2 ;  /* 0x00000011050b7211 */ /* 0x080fe200010f0eff */
[----:B------:R0:W-:Y:S01]  /*196e0*/  STL.64 [R1+0x1eb0], R8 ;  /* 0x001eb00801007387 */ /* 0x0001e20000100a00 */
[----:B------:R-:W-:Y:S01]  /*196f0*/  IMAD R5, R3, 0x11f, RZ ;  /* 0x0000011f03057824 */ /* 0x000fe200078e02ff */
[-C--:B------:R-:W-:Y:S01]  /*19700*/  LEA.HI.X.SX32 R23, R15, R17.reuse, 0x1, P3 ;  /* 0x000000110f177211 */ /* 0x080fe200018f0eff */
[C---:B------:R-:W-:Y:S01]  /*19710*/  IMAD R25, R3.reuse, 0x9, RZ ;  /* 0x0000000903197824 */ /* 0x040fe200078e02ff */
[----:B------:R1:W-:Y:S01]  /*19720*/  STL.64 [R1+0x2310], R10 ;  /* 0x0023100a01007387 */ /* 0x0003e20000100a00 */
[----:B------:R-:W-:Y:S01]  /*19730*/  IMAD R24, R3, 0x48, RZ ;  /* 0x0000004803187824 */ /* 0x000fe200078e02ff */
[----:B------:R-:W-:Y:S02]  /*19740*/  LEA.HI.X.SX32 R19, R5, R17, 0x1, P6 ;  /* 0x0000001105137211 */ /* 0x000fe400030f0eff */
[-C--:B0-----:R-:W-:Y:S01]  /*19750*/  IADD3 R8, P1, R6, R16.reuse, RZ ;  /* 0x0000001006087210 */ /* 0x081fe20007f3e0ff */
[C---:B------:R-:W-:Y:S01]  /*19760*/  IMAD R6, R3.reuse, 0x24, RZ ;  /* 0x0000002403067824 */ /* 0x040fe200078e02ff */
[----:B-1----:R-:W-:Y:S01]  /*19770*/  IADD3 R10, P2, R14, R16, RZ ;  /* 0x000000100e0a7210 */ /* 0x002fe20007f5e0ff */
[----:B------:R0:W-:Y:S01]  /*19780*/  STL.64 [R1+0x1ea8], R22 ;  /* 0x001ea81601007387 */ /* 0x0001e20000100a00 */
[----:B------:R-:W-:-:S02]  /*19790*/  IMAD R5, R3, 0x90, RZ ;  /* 0x0000009003057824 */ /* 0x000fc400078e02ff */
[----:B------:R-:W-:Y:S01]  /*197a0*/  LEA.HI.X.SX32 R11, R25, R17, 0x1, P2 ;  /* 0x00000011190b7211 */ /* 0x000fe200010f0eff */
[----:B------:R1:W-:Y:S01]  /*197b0*/  STL.64 [R1+0x1ea0], R18 ;  /* 0x001ea01201007387 */ /* 0x0003e20000100a00 */
[----:B------:R-:W-:-:S03]  /*197c0*/  IMAD R15, R3, 0x120, RZ ;  /* 0x00000120030f7824 */ /* 0x000fc600078e02ff */
[----:B------:R2:W-:Y:S01]  /*197d0*/  STL.64 [R1+0x2730], R10 ;  /* 0x0027300a01007387 */ /* 0x0005e20000100a00 */
[-C--:B0-----:R-:W-:Y:S01]  /*197e0*/  IADD3 R22, P3, R6, R16.reuse, RZ ;  /* 0x0000001006167210 */ /* 0x081fe20007f7e0ff */
[----:B------:R-:W-:Y:S01]  /*197f0*/  IMAD R12, R3, 0x240, RZ ;  /* 0x00000240030c7824 */ /* 0x000fe200078e02ff */
[-C--:B-1----:R-:W-:Y:S02]  /*19800*/  IADD3 R18, P6, R24, R16.reuse, RZ ;  /* 0x0000001018127210 */ /* 0x082fe40007fde0ff */
[-C--:B------:R-:W-:Y:S02]  /*19810*/  LEA.HI.X.SX32 R23, R14, R17.reuse, 0x1, P3 ;  /* 0x000000110e177211 */ /* 0x080fe400018f0eff */
[-C--:B--2---:R-:W-:Y:S02]  /*19820*/  IADD3 R10, P2, R5, R16.reuse, RZ ;  /* 0x00000010050a7210 */ /* 0x084fe40007f5e0ff */
[-C--:B------:R-:W-:Y:S01]  /*19830*/  LEA.HI.X.SX32 R19, R6, R17.reuse, 0x1, P6 ;  /* 0x0000001106137211 */ /* 0x080fe200030f0eff */
[----:B------:R0:W-:Y:S01]  /*19840*/  STL.64 [R1+0x26e8], R22 ;  /* 0x0026e81601007387 */ /* 0x0001e20000100a00 */
[-C--:B------:R-:W-:Y:S01]  /*19850*/  LEA.HI.X.SX32 R11, R24, R17.reuse, 0x1, P2 ;  /* 0x00000011180b7211 */ /* 0x080fe200010f0eff */
[C---:B------:R-:W-:Y:S01]  /*19860*/  IMAD R6, R3.reuse, 0x248, RZ ;  /* 0x0000024803067824 */ /* 0x040fe200078e02ff */
[----:B------:R-:W-:Y:S01]  /*19870*/  IADD3 R12, P4, R12, R16, RZ ;  /* 0x000000100c0c7210 */ /* 0x000fe20007f9e0ff */
[----:B------:R-:W-:Y:S01]  /*19880*/  IMAD R14, R3, 0x246, RZ ;  /* 0x00000246030e7824 */ /* 0x000fe200078e02ff */
[----:B------:R1:W-:Y:S02]  /*19890*/  STL.64 [R1+0x2658], R18 ;  /* 0x0026581201007387 */ /* 0x0003e40000100a00 */
[----:B------:R-:W-:-:S02]  /*198a0*/  LEA.HI.X.SX32 R13, R15, R17, 0x1, P4 ;  /* 0x000000110f0d7211 */ /* 0x000fc400020f0eff */
[-C--:B0-----:R-:W-:Y:S01]  /*198b0*/  IADD3 R22, P3, R15, R16.reuse, RZ ;  /* 0x000000100f167210 */ /* 0x081fe20007f7e0ff */
[----:B------:R0:W-:Y:S03]  /*198c0*/  STL.64 [R1+0x2540], R10 ;  /* 0x0025400a01007387 */ /* 0x0001e60000100a00 */
[----:B------:R-:W-:Y:S01]  /*198d0*/  LEA.HI.X.SX32 R23, R5, R17, 0x1, P3 ;  /* 0x0000001105177211 */ /* 0x000fe200018f0eff */
[C---:B------:R-:W-:Y:S01]  /*198e0*/  IMAD R5, R3.reuse, 0x121, RZ ;  /* 0x0000012103057824 */ /* 0x040fe200078e02ff */
[-C--:B-1----:R-:W-:Y:S01]  /*198f0*/  IADD3 R18, P6, R14, R16.reuse, RZ ;  /* 0x000000100e127210 */ /* 0x082fe20007fde0ff */
[C---:B------:R-:W-:Y:S02]  /*19900*/  IMAD R14, R3.reuse, 0x122, RZ ;  /* 0x00000122030e7824 */ /* 0x040fe400078e02ff */
[----:B------:R1:W-:Y:S01]  /*19910*/  STL.64 [R1+0x2308], R22 ;  /* 0x0023081601007387 */ /* 0x0003e20000100a00 */
[----:B0-----:R-:W-:Y:S01]  /*19920*/  IADD3 R10, P2, R6, R16, RZ ;  /* 0x00000010060a7210 */ /* 0x001fe20007f5e0ff */
[----:B------:R-:W-:-:S02]  /*19930*/  IMAD R6, R3, 0x24a, RZ ;  /* 0x0000024a03067824 */ /* 0x000fc400078e02ff */
[----:B------:R0:W-:Y:S01]  /*19940*/  STL.64 [R1+0x1e98], R12 ;  /* 0x001e980c01007387 */ /* 0x0001e20000100a00 */
[----:B------:R-:W-:Y:S01]  /*19950*/  LEA.HI.X.SX32 R21, R5, R17, 0x1, P5 ;  /* 0x0000001105157211 */ /* 0x000fe200028f0eff */
[----:B------:R-:W-:Y:S01]  /*19960*/  IMAD R15, R3, 0x91, RZ ;  /* 0x00000091030f7824 */ /* 0x000fe200078e02ff */
[----:B-1----:R-:W-:-:S03]  /*19970*/  IADD3 R22, P3, R14, R16, RZ ;  /* 0x000000100e167210 */ /* 0x002fc60007f7e0ff */
[----:B------:R1:W-:Y:S01]  /*19980*/  STL.64 [R1+0x1e90], R20 ;  /* 0x001e901401007387 */ /* 0x0003e20000100a00 */
[-C--:B0-----:R-:W-:Y:S01]  /*19990*/  IADD3 R12, P4, R6, R16.reuse, RZ ;  /* 0x00000010060c7210 */ /* 0x081fe20007f9e0ff */
[----:B------:R-:W-:Y:S01]  /*199a0*/  IMAD R6, R3, 0x24c, RZ ;  /* 0x0000024c03067824 */ /* 0x000fe200078e02ff */
[-C--:B------:R-:W-:Y:S01]  /*199b0*/  LEA.HI.X.SX32 R23, R15, R17.reuse, 0x1, P3 ;  /* 0x000000110f177211 */ /* 0x080fe200018f0eff */
[C---:B------:R-:W-:Y:S01]  /*199c0*/  IMAD R5, R3.reuse, 0x92, RZ ;  /* 0x0000009203057824 */ /* 0x040fe200078e02ff */
[-C--:B------:R-:W-:Y:S01]  /*199d0*/  LEA.HI.X.SX32 R9, R14, R17.reuse, 0x1, P1 ;  /* 0x000000110e097211 */ /* 0x080fe200008f0eff */
[C---:B------:R-:W-:Y:S01]  /*199e0*/  IMAD R15, R3.reuse, 0x123, RZ ;  /* 0x00000123030f7824 */ /* 0x040fe200078e02ff */
[----:B-1----:R-:W-:Y:S01]  /*199f0*/  IADD3 R20, P5, R6, R16, RZ ;  /* 0x0000001006147210 */ /* 0x002fe20007fbe0ff */
[C---:B------:R-:W-:Y:S01]  /*19a00*/  IMAD R6, R3.reuse, 0x124, RZ ;  /* 0x0000012403067824 */ /* 0x040fe200078e02ff */
[----:B------:R0:W-:Y:S01]  /*19a10*/  STL.64 [R1+0x2300], R22 ;  /* 0x0023001601007387 */ /* 0x0001e20000100a00 */
[----:B------:R-:W-:Y:S01]  /*19a20*/  IMAD R24, R3, 0x49, RZ ;  /* 0x0000004903187824 */ /* 0x000fe200078e02ff */
[----:B------:R-:W-:-:S02]  /*19a30*/  LEA.HI.X.SX32 R19, R15, R17, 0x1, P6 ;  /* 0x000000110f137211 */ /* 0x000fc400030f0eff */
[----:B------:R1:W-:Y:S01]  /*19a40*/  STL.64 [R1+0x1e88], R8 ;  /* 0x001e880801007387 */ /* 0x0003e20000100a00 */
[C---:B------:R-:W-:Y:S01]  /*19a50*/  IMAD R14, R3.reuse, 0x24e, RZ ;  /* 0x0000024e030e7824 */ /* 0x040fe200078e02ff */
[CC--:B------:R-:W-:Y:S01]  /*19a60*/  LEA.HI.X.SX32 R11, R6.reuse, R17.reuse, 0x1, P2 ;  /* 0x00000011060b7211 */ /* 0x0c0fe200010f0eff */
[----:B------:R-:W-:Y:S01]  /*19a70*/  IMAD R15, R3, 0x250, RZ ;  /* 0x00000250030f7824 */ /* 0x000fe200078e02ff */
[CC--:B0-----:R-:W-:Y:S02]  /*19a80*/  IADD3 R22, P3, R5.reuse, R16.reuse, RZ ;  /* 0x0000001005167210 */ /* 0x0c1fe40007f7e0ff */
[----:B-1----:R-:W-:Y:S02]  /*19a90*/  IADD3 R8, P1, R6, R16, RZ ;  /* 0x0000001006087210 */ /* 0x002fe40007f3e0ff */
[-C--:B------:R-:W-:Y:S02]  /*19aa0*/  LEA.HI.X.SX32 R23, R24, R17.reuse, 0x1, P3 ;  /* 0x0000001118177211 */ /* 0x080fe400018f0eff */
[----:B------:R-:W-:Y:S01]  /*19ab0*/  LEA.HI.X.SX32 R9, R5, R17, 0x1, P1 ;  /* 0x0000001105097211 */ /* 0x000fe200008f0eff */
[----:B------:R0:W-:Y:S01]  /*19ac0*/  STL.64 [R1+0x1e80], R18 ;  /* 0x001e801201007387 */ /* 0x0001e20000100a00 */
[----:B------:R-:W-:-:S03]  /*19ad0*/  IMAD R5, R3, 0x252, RZ ;  /* 0x0000025203057824 */ /* 0x000fc600078e02ff */
[----:B------:R1:W-:Y:S04]  /*19ae0*/  STL.64 [R1+0x2538], R22 ;  /* 0x0025381601007387 */ /* 0x0003e80000100a00 */
[----:B------:R2:W-:Y:S01]  /*19af0*/  STL.64 [R1+0x22f8], R8 ;  /* 0x0022f80801007387 */ /* 0x0005e20000100a00 */
[-C--:B0-----:R-:W-:Y:S01]  /*19b00*/  IADD3 R18, P6, R14, R16.reuse, RZ ;  /* 0x000000100e127210 */ /* 0x081fe20007fde0ff */
[----:B------:R-:W-:Y:S02]  /*19b10*/  IMAD R14, R3, 0x126, RZ ;  /* 0x00000126030e7824 */ /* 0x000fe400078e02ff */
[----:B------:R0:W-:Y:S01]  /*19b20*/  STL.64 [R1+0x1e78], R10 ;  /* 0x001e780a01007387 */ /* 0x0001e20000100a00 */
[-C--:B-1----:R-:W-:Y:S01]  /*19b30*/  IADD3 R22, P3, R15, R16.reuse, RZ ;  /* 0x000000100f167210 */ /* 0x082fe20007f7e0ff */
[C---:B------:R-:W-:Y:S01]  /*19b40*/  IMAD R15, R3.reuse, 0x125, RZ ;  /* 0x00000125030f7824 */ /* 0x040fe200078e02ff */
[----:B--2---:R-:W-:Y:S01]  /*19b50*/  IADD3 R8, P1, R14, R16, RZ ;  /* 0x000000100e087210 */ /* 0x004fe20007f3e0ff */
[----:B------:R-:W-:-:S03]  /*19b60*/  IMAD R6, R3, 0x254, RZ ;  /* 0x0000025403067824 */ /* 0x000fc600078e02ff */
[----:B------:R-:W-:Y:S02]  /*19b70*/  LEA.HI.X.SX32 R13, R15, R17, 0x1, P4 ;  /* 0x000000110f0d7211 */ /* 0x000fe400020f0eff */
[----:B0-----:R-:W-:Y:S01]  /*19b80*/  IADD3 R10, P2, R5, R16, RZ ;  /* 0x00000010050a7210 */ /* 0x001fe20007f5e0ff */
[C---:B------:R-:W-:Y:S02]  /*19b90*/  IMAD R5, R3.reuse, 0x93, RZ ;  /* 0x0000009303057824 */ /* 0x040fe400078e02ff */
[----:B------:R-:W-:-:S03]  /*19ba0*/  IMAD R24, R3, 0x4a, RZ ;  /* 0x0000004a03187824 */ /* 0x000fc600078e02ff */
[-C--:B------:R-:W-:Y:S01]  /*19bb0*/  LEA.HI.X.SX32 R9, R5, R17.reuse, 0x1, P1 ;  /* 0x0000001105097211 */ /* 0x080fe200008f0eff */
[C---:B------:R-:W-:Y:S01]  /*19bc0*/  IMAD R5, R3.reuse, 0x127, RZ ;  /* 0x0000012703057824 */ /* 0x040fe200078e02ff */
[----:B------:R0:W-:Y:S01]  /*19bd0*/  STL.64 [R1+0x1e70], R12 ;  /* 0x001e700c01007387 */ /* 0x0001e20000100a00 */
[-C--:B------:R-:W-:Y:S01]  /*19be0*/  LEA.HI.X.SX32 R21, R14, R17.reuse, 0x1, P5 ;  /* 0x000000110e157211 */ /* 0x080fe200028f0eff */
[----:B------:R-:W-:Y:S02]  /*19bf0*/  IMAD R14, R3, 0x25, RZ ;  /* 0x00000025030e7824 */ /* 0x000fe400078e02ff */
[----:B------:R1:W-:Y:S01]  /*19c00*/  STL.64 [R1+0x22f0], R8 ;  /* 0x0022f00801007387 */ /* 0x0003e20000100a00 */
[----:B------:R-:W-:Y:S01]  /*19c10*/  LEA.HI.X.SX32 R19, R5, R17, 0x1, P6 ;  /* 0x0000001105137211 */ /* 0x000fe200030f0eff */
[C---:B------:R-:W-:Y:S01]  /*19c20*/  IMAD R15, R3.reuse, 0x128, RZ ;  /* 0x00000128030f7824 */ /* 0x040fe200078e02ff */
[-C--:B0-----:R-:W-:Y:S01]  /*19c30*/  IADD3 R12, P4, R6, R16.reuse, RZ ;  /* 0x00000010060c7210 */ /* 0x081fe20007f9e0ff */
[C---:B------:R-:W-:Y:S01]  /*19c40*/  IMAD R6, R3.reuse, 0x94, RZ ;  /* 0x0000009403067824 */ /* 0x040fe200078e02ff */
[----:B-1----:R-:W-:Y:S01]  /*19c50*/  IADD3 R8, P1, R24, R16, RZ ;  /* 0x0000001018087210 */ /* 0x002fe20007f3e0ff */
[----:B------:R0:W-:Y:S01]  /*19c60*/  STL.64 [R1+0x1e68], R20 ;  /* 0x001e681401007387 */ /* 0x0001e20000100a00 */
[----:B------:R-:W-:-:S02]  /*19c70*/  IMAD R5, R3, 0x256, RZ ;  /* 0x0000025603057824 */ /* 0x000fc400078e02ff */
[-C--:B------:R-:W-:Y:S01]  /*19c80*/  LEA.HI.X.SX32 R9, R14, R17.reuse, 0x1, P1 ;  /* 0x000000110e097211 */ /* 0x080fe200008f0eff */
[----:B------:R1:W-:Y:S01]  /*19c90*/  STL.64 [R1+0x1e60], R18 ;  /* 0x001e601201007387 */ /* 0x0003e20000100a00 */
[----:B------:R-:W-:Y:S01]  /*19ca0*/  IMAD R14, R3, 0x258, RZ ;  /* 0x00000258030e7824 */ /* 0x000fe200078e02ff */
[-C--:B0-----:R-:W-:Y:S02]  /*19cb0*/  IADD3 R20, P5, R6, R16.reuse, RZ ;  /* 0x0000001006147210 */ /* 0x081fe40007fbe0ff */
[----:B------:R0:W-:Y:S01]  /*19cc0*/  STL.64 [R1+0x2650], R8 ;  /* 0x0026500801007387 */ /* 0x0001e20000100a00 */
[----:B-1----:R-:W-:Y:S02]  /*19cd0*/  IADD3 R18, P6, R15, R16, RZ ;  /* 0x000000100f127210 */ /* 0x002fe40007fde0ff */
[-C--:B------:R-:W-:Y:S02]  /*19ce0*/  LEA.HI.X.SX32 R21, R24, R17.reuse, 0x1, P5 ;  /* 0x0000001118157211 */ /* 0x080fe400028f0eff */
[----:B------:R-:W-:-:S02]  /*19cf0*/  LEA.HI.X.SX32 R19, R6, R17, 0x1, P6 ;  /* 0x0000001106137211 */ /* 0x000fc400030f0eff */
[-C--:B0-----:R-:W-:Y:S01]  /*19d00*/  IADD3 R8, P1, R5, R16.reuse, RZ ;  /* 0x0000001005087210 */ /* 0x081fe20007f3e0ff */
[----:B------:R-:W-:Y:S01]  /*19d10*/  IMAD R5, R3, 0x12a, RZ ;  /* 0x0000012a03057824 */ /* 0x000fe200078e02ff */
[----:B------:R0:W-:Y:S01]  /*19d20*/  STL.64 [R1+0x2530], R20 ;  /* 0x0025301401007387 */ /* 0x0001e20000100a00 */
[----:B------:R-:W-:Y:S01]  /*19d30*/  LEA.HI.X.SX32 R23, R15, R17, 0x1, P3 ;  /* 0x000000110f177211 */ /* 0x000fe200018f0eff */
[C---:B------:R-:W-:Y:S02]  /*19d40*/  IMAD R6, R3.reuse, 0x25a, RZ ;  /* 0x0000025a03067824 */ /* 0x040fe400078e02ff */
[----:B------:R1:W-:Y:S01]  /*19d50*/  STL.64 [R1+0x22e8], R18 ;  /* 0x0022e81201007387 */ /* 0x0003e20000100a00 */
[C---:B------:R-:W-:Y:S01]  /*19d60*/  IMAD R15, R3.reuse, 0x95, RZ ;  /* 0x00000095030f7824 */ /* 0x040fe200078e02ff */
[-C--:B0-----:R-:W-:Y:S01]  /*19d70*/  IADD3 R20, P5, R14, R16.reuse, RZ ;  /* 0x000000100e147210 */ /* 0x081fe20007fbe0ff */
[----:B------:R-:W-:Y:S01]  /*19d80*/  IMAD R14, R3, 0x129, RZ ;  /* 0x00000129030e7824 */ /* 0x000fe200078e02ff */
[----:B-1----:R-:W-:-:S02]  /*19d90*/  IADD3 R18, P6, R5, R16, RZ ;  /* 0x0000001005127210 */ /* 0x002fc40007fde0ff */
[----:B------:R-:W-:Y:S01]  /*19da0*/  IADD3 R24, P3, R6, R16, RZ ;  /* 0x0000001006187210 */ /* 0x000fe20007f7e0ff */
[----:B------:R-:W-:Y:S01]  /*19db0*/  IMAD R6, R3, 0x25c, RZ ;  /* 0x0000025c03067824 */ /* 0x000fe200078e02ff */
[-C--:B------:R-:W-:Y:S02]  /*19dc0*/  LEA.HI.X.SX32 R11, R14, R17.reuse, 0x1, P2 ;  /* 0x000000110e0b7211 */ /* 0x080fe400010f0eff */
[-C--:B------:R-:W-:Y:S01]  /*19dd0*/  LEA.HI.X.SX32 R19, R15, R17.reuse, 0x1, P6 ;  /* 0x000000110f137211 */ /* 0x080fe200030f0eff */
[----:B------:R-:W-:Y:S01]  /*19de0*/  IMAD R15, R3, 0x12b, RZ ;  /* 0x0000012b030f7824 */ /* 0x000fe200078e02ff */
[----:B------:R-:W-:Y:S01]  /*19df0*/  STL.64 [R1+0x1e58], R22 ;  /* 0x001e581601007387 */ /* 0x000fe20000100a00 */
[----:B------:R-:W-:-:S03]  /*19e00*/  LEA.HI.X.SX32 R13, R5, R17, 0x1, P4 ;  /* 0x00000011050d7211 */ /* 0x000fc600020f0eff */
[----:B------:R0:W-:Y:S01]  /*19e10*/  STL.64 [R1+0x1e50], R10 ;  /* 0x001e500a01007387 */ /* 0x0001e20000100a00 */
[----:B------:R-:W-:Y:S01]  /*19e20*/  LEA.HI.X.SX32 R9, R15, R17, 0x1, P1 ;  /* 0x000000110f097211 */ /* 0x000fe200008f0eff */
[C---:B------:R-:W-:Y:S02]  /*19e30*/  IMAD R14, R3.reuse, 0x96, RZ ;  /* 0x00000096030e7824 */ /* 0x040fe400078e02ff */
[----:B------:R-:W-:Y:S04]  /*19e40*/  STL.64 [R1+0x22e0], R18 ;  /* 0x0022e01201007387 */ /* 0x000fe80000100a00 */
[----:B------:R1:W-:Y:S01]  /*19e50*/  STL.64 [R1+0x1e48], R12 ;  /* 0x001e480c01007387 */ /* 0x0003e20000100a00 */
[----:B0-----:R-:W-:Y:S01]  /*19e60*/  IADD3 R10, P2, R6, R16, RZ ;  /* 0x00000010060a7210 */ /* 0x001fe20007f5e0ff */
[----:B------:R-:W-:-:S02]  /*19e70*/  IMAD R6, R3, 0x12c, RZ ;  /* 0x0000012c03067824 */ /* 0x000fc400078e02ff */
[----:B------:R0:W-:Y:S01]  /*19e80*/  STL.64 [R1+0x1e40], R8 ;  /* 0x001e400801007387 */ /* 0x0001e20000100a00 */
[-C--:B------:R-:W-:Y:S01]  /*19e90*/  IADD3 R22, P6, R14, R16.reuse, RZ ;  /* 0x000000100e167210 */ /* 0x080fe20007fde0ff */
[C---:B------:R-:W-:Y:S01]  /*19ea0*/  IMAD R5, R3.reuse, 0x25e, RZ ;  /* 0x0000025e03057824 */ /* 0x040fe200078e02ff */
[----:B-1----:R-:W-:Y:S01]  /*19eb0*/  IADD3 R12, P4, R6, R16, RZ ;  /* 0x00000010060c7210 */ /* 0x002fe20007f9e0ff */
[----:B0-----:R-:W-:-:S03]  /*19ec0*/  IMAD R9, R3, 0x4b, RZ ;  /* 0x0000004b03097824 */ /* 0x001fc600078e02ff */
[-C--:B------:R-:W-:Y:S02]  /*19ed0*/  LEA.HI.X.SX32 R13, R14, R17.reuse, 0x1, P4 ;  /* 0x000000110e0d7211 */ /* 0x080fe400020f0eff */
[-C--:B------:R-:W-:Y:S02]  /*19ee0*/  LEA.HI.X.SX32 R21, R6, R17.reuse, 0x1, P5 ;  /* 0x0000001106157211 */ /* 0x080fe400028f0eff */
[----:B------:R-:W-:Y:S01]  /*19ef0*/  LEA.HI.X.SX32 R23, R9, R17, 0x1, P6 ;  /* 0x0000001109177211 */ /* 0x000fe200030f0eff */
[----:B------:R-:W-:Y:S01]  /*19f00*/  IMAD R6, R3, 0x12d, RZ ;  /* 0x0000012d03067824 */ /* 0x000fe200078e02ff */
[-C--:B------:R-:W-:Y:S01]  /*19f10*/  IADD3 R18, P1, R5, R16.reuse, RZ ;  /* 0x0000001005127210 */ /* 0x080fe20007f3e0ff */
[----:B------:R-:W-:Y:S01]  /*19f20*/  IMAD R5, R3, 0x12e, RZ ;  /* 0x0000012e03057824 */ /* 0x000fe200078e02ff */
[----:B------:R-:W-:Y:S04]  /*19f30*/  STL.64 [R1+0x22d8], R12 ;  /* 0x0022d80c01007387 */ /* 0x000fe80000100a00 */
[----:B------:R-:W-:Y:S01]  /*19f40*/  STL.64 [R1+0x2528], R22 ;  /* 0x0025281601007387 */ /* 0x000fe20000100a00 */
[----:B------:R-:W-:-:S03]  /*19f50*/  IADD3 R14, P4, R5, R16, RZ ;  /* 0x00000010050e7210 */ /* 0x000fc60007f9e0ff */
[----:B------:R0:W-:Y:S01]  /*19f60*/  STL.64 [R1+0x1e38], R20 ;  /* 0x001e381401007387 */ /* 0x0001e20000100a00 */
[-C--:B------:R-:W-:Y:S02]  /*19f70*/  LEA.HI.X.SX32 R25, R6, R17.reuse, 0x1, P3 ;  /* 0x0000001106197211 */ /* 0x080fe400018f0eff */
[----:B------:R-:W-:Y:S01]  /*19f80*/  LEA.HI.X.SX32 R11, R5, R17, 0x1, P2 ;  /* 0x00000011050b7211 */ /* 0x000fe200010f0eff */
[C---:B------:R-:W-:Y:S02]  /*19f90*/  IMAD R6, R3.reuse, 0x26, RZ ;  /* 0x0000002603067824 */ /* 0x040fe400078e02ff */
[----:B------:R1:W-:Y:S01]  /*19fa0*/  STL.64 [R1+0x1e30], R24 ;  /* 0x001e301801007387 */ /* 0x0003e20000100a00 */
[----:B0-----:R-:W-:-:S05]  /*19fb0*/  IMAD R20, R3, 0x97, RZ ;  /* 0x0000009703147824 */ /* 0x001fca00078e02ff */
[-C--:B------:R-:W-:Y:S01]  /*19fc0*/  LEA.HI.X.SX32 R15, R20, R17.reuse, 0x1, P4 ;  /* 0x00000011140f7211 */ /* 0x080fe200020f0eff */
[C---:B-1----:R-:W-:Y:S01]  /*19fd0*/  IMAD R25, R3.reuse, 0x12f, RZ ;  /* 0x0000012f03197824 */ /* 0x042fe200078e02ff */
[----:B------:R-:W-:Y:S01]  /*19fe0*/  IADD3 R20, P4, R6, R16, RZ ;  /* 0x0000001006147210 */ /* 0x000fe20007f9e0ff */
[----:B------:R-:W-:Y:S02]  /*19ff0*/  IMAD R24, R3, 0x4c, RZ ;  /* 0x0000004c03187824 */ /* 0x000fe400078e02ff */
[----:B------:R-:W-:Y:S01]  /*1a000*/  STL.64 [R1+0x22d0], R14 ;  /* 0x0022d00e01007387 */ /* 0x000fe20000100a00 */
[----:B------:R-:W-:Y:S01]  /*1a010*/  LEA.HI.X.SX32 R19, R25, R17, 0x1, P1 ;  /* 0x0000001119137211 */ /* 0x000fe200008f0eff */
[C---:B------:R-:W-:Y:S02]  /*1a020*/  IMAD R5, R3.reuse, 0x98, RZ ;  /* 0x0000009803057824 */ /* 0x040fe400078e02ff */
[----:B------:R0:W-:Y:S01]  /*1a030*/  STL.64 [R1+0x1e28], R10 ;  /* 0x001e280a01007387 */ /* 0x0001e20000100a00 */
[----:B------:R-:W-:-:S03]  /*1a040*/  IMAD R8, R3, 0x260, RZ ;  /* 0x0000026003087824 */ /* 0x000fc600078e02ff */
[----:B------:R1:W-:Y:S01]  /*1a050*/  STL.64 [R1+0x1e20], R18 ;  /* 0x001e201201007387 */ /* 0x0003e20000100a00 */
[C---:B0-----:R-:W-:Y:S01]  /*1a060*/  IMAD R10, R3.reuse, 0x13, RZ ;  /* 0x00000013030a7824 */ /* 0x041fe200078e02ff */
[-C--:B------:R-:W-:Y:S01]  /*1a070*/  IADD3 R14, P2, R24, R16.reuse, RZ ;  /* 0x00000010180e7210 */ /* 0x080fe20007f5e0ff */
[----:B------:R-:W-:Y:S01]  /*1a080*/  IMAD R11, R3, 0x130, RZ ;  /* 0x00000130030b7824 */ /* 0x000fe200078e02ff */
[-C--:B-1----:R-:W-:Y:S02]  /*1a090*/  IADD3 R18, P1, R5, R16.reuse, RZ ;  /* 0x0000001005127210 */ /* 0x082fe40007f3e0ff */
[-C--:B------:R-:W-:Y:S02]  /*1a0a0*/  LEA.HI.X.SX32 R21, R10, R17.reuse, 0x1, P4 ;  /* 0x000000110a157211 */ /* 0x080fe400020f0eff */
[-C--:B------:R-:W-:Y:S01]  /*1a0b0*/  LEA.HI.X.SX32 R15, R6, R17.reuse, 0x1, P2 ;  /* 0x00000011060f7211 */ /* 0x080fe200010f0eff */
[C---:B------:R-:W-:Y:S01]  /*1a0c0*/  IMAD R6, R3.reuse, 0x268, RZ ;  /* 0x0000026803067824 */ /* 0x040fe200078e02ff */
[----:B------:R-:W-:Y:S01]  /*1a0d0*/  LEA.HI.X.SX32 R19, R24, R17, 0x1, P1 ;  /* 0x0000001118137211 */ /* 0x000fe200008f0eff */
[----:B------:R0:W-:Y:S01]  /*1a0e0*/  STL.64 [R1+0x26e0], R20 ;  /* 0x0026e01401007387 */ /* 0x0001e20000100a00 */
[----:B------:R-:W-:Y:S01]  /*1a0f0*/  IADD3 R8, P6, R8, R16, RZ ;  /* 0x0000001008087210 */ /* 0x000fe20007fde0ff */
[----:B------:R-:W-:-:S02]  /*1a100*/  IMAD R10, R3, 0x266, RZ ;  /* 0x00000266030a7824 */ /* 0x000fc400078e02ff */
[----:B------:R-:W-:Y:S01]  /*1a110*/  IMAD R12, R3, 0x262, RZ ;  /* 0x00000262030c7824 */ /* 0x000fe200078e02ff */
[----:B------:R1:W-:Y:S01]  /*1a120*/  STL.64 [R1+0x2648], R14 ;  /* 0x0026480e01007387 */ /* 0x0003e20000100a00 */
[CC--:B------:R-:W-:Y:S02]  /*1a130*/  LEA.HI.X.SX32 R9, R11.reuse, R17.reuse, 0x1, P6 ;  /* 0x000000110b097211 */ /* 0x0c0fe400030f0eff */
[-C--:B0-----:R-:W-:Y:S01]  /*1a140*/  IADD3 R20, P4, R11, R16.reuse, RZ ;  /* 0x000000100b147210 */ /* 0x081fe20007f9e0ff */
[----:B------:R0:W-:Y:S03]  /*1a150*/  STL.64 [R1+0x2520], R18 ;  /* 0x0025201201007387 */ /* 0x0001e60000100a00 */
[----:B------:R-:W-:Y:S02]  /*1a160*/  LEA.HI.X.SX32 R21, R5, R17, 0x1, P4 ;  /* 0x0000001105157211 */ /* 0x000fe400020f0eff */
[-C--:B-1----:R-:W-:Y:S01]  /*1a170*/  IADD3 R14, P2, R10, R16.reuse, RZ ;  /* 0x000000100a0e7210 */ /* 0x082fe20007f5e0ff */
[C---:B------:R-:W-:Y:S01]  /*1a180*/  IMAD R10, R3.reuse, 0x132, RZ ;  /* 0x00000132030a7824 */ /* 0x040fe200078e02ff */
[-C--:B------:R-:W-:Y:S01]  /*1a190*/  IADD3 R22, P5, R12, R16.reuse, RZ ;  /* 0x000000100c167210 */ /* 0x080fe20007fbe0ff */
[C---:B------:R-:W-:Y:S01]  /*1a1a0*/  IMAD R12, R3.reuse, 0x264, RZ ;  /* 0x00000264030c7824 */ /* 0x040fe200078e02ff */
[----:B0-----:R-:W-:Y:S01]  /*1a1b0*/  IADD3 R18, P1, R6, R16, RZ ;  /* 0x0000001006127210 */ /* 0x001fe20007f3e0ff */
[C---:B------:R-:W-:Y:S01]  /*1a1c0*/  IMAD R6, R3.reuse, 0x26a, RZ ;  /* 0x0000026a03067824 */ /* 0x040fe200078e02ff */
[----:B------:R0:W-:Y:S01]  /*1a1d0*/  STL.64 [R1+0x22c8], R20 ;  /* 0x0022c81401007387 */ /* 0x0001e20000100a00 */
[----:B------:R-:W-:-:S02]  /*1a1e0*/  IMAD R5, R3, 0x131, RZ ;  /* 0x0000013103057824 */ /* 0x000fc400078e02ff */
[----:B------:R-:W-:Y:S01]  /*1a1f0*/  IMAD R11, R3, 0x99, RZ ;  /* 0x00000099030b7824 */ /* 0x000fe200078e02ff */
[----:B------:R1:W-:Y:S01]  /*1a200*/  STL.64 [R1+0x1e18], R8 ;  /* 0x001e180801007387 */ /* 0x0003e20000100a00 */
[-C--:B------:R-:W-:Y:S02]  /*1a210*/  IADD3 R12, P3, R12, R16.reuse, RZ ;  /* 0x000000100c0c7210 */ /* 0x080fe40007f7e0ff */
[-C--:B------:R-:W-:Y:S02]  /*1a220*/  LEA.HI.X.SX32 R23, R5, R17.reuse, 0x1, P5 ;  /* 0x0000001105177211 */ /* 0x080fe400028f0eff */
[-C--:B0-----:R-:W-:Y:S02]  /*1a230*/  IADD3 R20, P4, R10, R16.reuse, RZ ;  /* 0x000000100a147210 */ /* 0x081fe40007f9e0ff */
[-C--:B-1----:R-:W-:Y:S01]  /*1a240*/  IADD3 R8, P6, R6, R16.reuse, RZ ;  /* 0x0000001006087210 */ /* 0x082fe20007fde0ff */
[----:B------:R-:W-:Y:S01]  /*1a250*/  IMAD R6, R3, 0x26c, RZ ;  /* 0x0000026c03067824 */ /* 0x000fe200078e02ff */
[-C--:B------:R-:W-:Y:S01]  /*1a260*/  LEA.HI.X.SX32 R21, R11, R17.reuse, 0x1, P4 ;  /* 0x000000110b157211 */ /* 0x080fe200020f0eff */
[C---:B------:R-:W-:Y:S01]  /*1a270*/  IMAD R5, R3.reuse, 0x9a, RZ ;  /* 0x0000009a03057824 */ /* 0x040fe200078e02ff */
[-C--:B------:R-:W-:Y:S01]  /*1a280*/  LEA.HI.X.SX32 R13, R10, R17.reuse, 0x1, P3 ;  /* 0x000000110a0d7211 */ /* 0x080fe200018f0eff */
[C---:B------:R-:W-:Y:S01]  /*1a290*/  IMAD R11, R3.reuse, 0x133, RZ ;  /* 0x00000133030b7824 */ /* 0x040fe200078e02ff */
[----:B------:R-:W-:Y:S01]  /*1a2a0*/  IADD3 R24, P5, R6, R16, RZ ;  /* 0x0000001006187210 */ /* 0x000fe20007fbe0ff */
[C---:B------:R-:W-:Y:S01]  /*1a2b0*/  IMAD R6, R3.reuse, 0x134, RZ ;  /* 0x0000013403067824 */ /* 0x040fe200078e02ff */
[----:B------:R0:W-:Y:S01]  /*1a2c0*/  STL.64 [R1+0x1e10], R22 ;  /* 0x001e101601007387 */ /* 0x0001e20000100a00 */
[----:B------:R-:W-:Y:S01]  /*1a2d0*/  IMAD R10, R3, 0x26e, RZ ;  /* 0x0000026e030a7824 */ /* 0x000fe200078e02ff */
[----:B------:R-:W-:-:S02]  /*1a2e0*/  LEA.HI.X.SX32 R15, R11, R17, 0x1, P2 ;  /* 0x000000110b0f7211 */ /* 0x000fc400010f0eff */
[----:B------:R1:W-:Y:S04]  /*1a2f0*/  STL.64 [R1+0x22c0], R20 ;  /* 0x0022c01401007387 */ /* 0x0003e80000100a00 */
[----:B------:R2:W-:Y:S01]  /*1a300*/  STL.64 [R1+0x1e08], R12 ;  /* 0x001e080c01007387 */ /* 0x0005e20000100a00 */
[----:B0-----:R-:W-:Y:S01]  /*1a310*/  IMAD R22, R3, 0x4d, RZ ;  /* 0x0000004d03167824 */ /* 0x001fe200078e02ff */
[-C--:B-1----:R-:W-:Y:S02]  /*1a320*/  IADD3 R20, P4, R5, R16.reuse, RZ ;  /* 0x0000001005147210 */ /* 0x082fe40007f9e0ff */
[----:B--2---:R-:W-:Y:S01]  /*1a330*/  IADD3 R12, P3, R6, R16, RZ ;  /* 0x00000010060c7210 */ /* 0x004fe20007f7e0ff */
[----:B------:R0:W-:Y:S01]  /*1a340*/  STL.64 [R1+0x1e00], R14 ;  /* 0x001e000e01007387 */ /* 0x0001e20000100a00 */
[----:B------:R-:W-:-:S02]  /*1a350*/  LEA.HI.X.SX32 R21, R22, R17, 0x1, P4 ;  /* 0x0000001116157211 */ /* 0x000fc400020f0eff */
[-C--:B------:R-:W-:Y:S01]  /*1a360*/  LEA.HI.X.SX32 R13, R5, R17.reuse, 0x1, P3 ;  /* 0x00000011050d7211 */ /* 0x080fe200018f0eff */
[C---:B------:R-:W-:Y:S01]  /*1a370*/  IMAD R5, R3.reuse, 0x272, RZ ;  /* 0x0000027203057824 */ /* 0x040fe200078e02ff */
[----:B------:R-:W-:Y:S01]  /*1a380*/  LEA.HI.X.SX32 R19, R6, R17, 0x1, P1 ;  /* 0x0000001106137211 */ /* 0x000fe200008f0eff */
[C---:B------:R-:W-:Y:S01]  /*1a390*/  IMAD R11, R3.reuse, 0x270, RZ ;  /* 0x00000270030b7824 */ /* 0x040fe200078e02ff */
[----:B------:R1:W-:Y:S01]  /*1a3a0*/  STL.64 [R1+0x2518], R20 ;  /* 0x0025181401007387 */ /* 0x0003e20000100a00 */
[-C--:B0-----:R-:W-:Y:S01]  /*1a3b0*/  IADD3 R14, P2, R10, R16.reuse, RZ ;  /* 0x000000100a0e7210 */ /* 0x081fe20007f5e0ff */
[----:B------:R-:W-:Y:S02]  /*1a3c0*/  IMAD R10, R3, 0x136, RZ ;  /* 0x00000136030a7824 */ /* 0x000fe400078e02ff */
[----:B------:R0:W-:Y:S01]  /*1a3d0*/  STL.64 [R1+0x22b8], R12 ;  /* 0x0022b80c01007387 */ /* 0x0001e20000100a00 */
[-C--:B------:R-:W-:Y:S02]  /*1a3e0*/  IADD3 R22, P4, R11, R16.reuse, RZ ;  /* 0x000000100b167210 */ /* 0x080fe40007f9e0ff */
[----:B-1----:R-:W-:Y:S01]  /*1a3f0*/  IADD3 R20, P1, R5, R16, RZ ;  /* 0x0000001005147210 */ /* 0x002fe20007f3e0ff */
[----:B------:R-:W-:-:S02]  /*1a400*/  IMAD R5, R3, 0x9b, RZ ;  /* 0x0000009b03057824 */ /* 0x000fc400078e02ff */
[----:B------:R-:W-:Y:S01]  /*1a410*/  IMAD R11, R3, 0x135, RZ ;  /* 0x00000135030b7824 */ /* 0x000fe200078e02ff */
[----:B0-----:R-:W-:-:S04]  /*1a420*/  IADD3 R12, P3, R10, R16, RZ ;  /* 0x000000100a0c7210 */ /* 0x001fc80007f7e0ff */
[-C--:B------:R-:W-:Y:S01]  /*1a430*/  LEA.HI.X.SX32 R13, R5, R17.reuse, 0x1, P3 ;  /* 0x00000011050d7211 */ /* 0x080fe200018f0eff */
[----:B------:R-:W-:Y:S01]  /*1a440*/  IMAD R5, R3, 0x137, RZ ;  /* 0x0000013703057824 */ /* 0x000fe200078e02ff */
[-C--:B------:R-:W-:Y:S01]  /*1a450*/  LEA.HI.X.SX32 R9, R11, R17.reuse, 0x1, P6 ;  /* 0x000000110b097211 */ /* 0x080fe200030f0eff */
[----:B------:R-:W-:Y:S01]  /*1a460*/  IMAD R6, R3, 0x274, RZ ;  /* 0x0000027403067824 */ /* 0x000fe200078e02ff */
[-C--:B------:R-:W-:Y:S01]  /*1a470*/  LEA.HI.X.SX32 R25, R10, R17.reuse, 0x1, P5 ;  /* 0x000000110a197211 */ /* 0x080fe200028f0eff */
[----:B------:R0:W-:Y:S01]  /*1a480*/  STL.64 [R1+0x1df8], R18 ;  /* 0x001df81201007387 */ /* 0x0001e20000100a00 */
[----:B------:R-:W-:Y:S01]  /*1a490*/  LEA.HI.X.SX32 R15, R5, R17, 0x1, P2 ;  /* 0x00000011050f7211 */ /* 0x000fe200010f0eff */
[C---:B------:R-:W-:Y:S02]  /*1a4a0*/  IMAD R11, R3.reuse, 0x4e, RZ ;  /* 0x0000004e030b7824 */ /* 0x040fe400078e02ff */
[----:B------:R1:W-:Y:S01]  /*1a4b0*/  STL.64 [R1+0x1df0], R8 ;  /* 0x001df00801007387 */ /* 0x0003e20000100a00 */
[----:B------:R-:W-:-:S03]  /*1a4c0*/  IMAD R10, R3, 0x27, RZ ;  /* 0x00000027030a7824 */ /* 0x000fc600078e02ff */
[----:B------:R2:W-:Y:S01]  /*1a4d0*/  STL.64 [R1+0x22b0], R12 ;  /* 0x0022b00c01007387 */ /* 0x0005e20000100a00 */
[----:B0-----:R-:W-:-:S03]  /*1a4e0*/  IMAD R19, R3, 0x138, RZ ;  /* 0x0000013803137824 */ /* 0x001fc600078e02ff */
[----:B------:R0:W-:Y:S01]  /*1a4f0*/  STL.64 [R1+0x1de8], R24 ;  /* 0x001de81801007387 */ /* 0x0001e20000100a00 */
[-C--:B-1----:R-:W-:Y:S01]  /*1a500*/  IADD3 R8, P6, R6, R16.reuse, RZ ;  /* 0x0000001006087210 */ /* 0x082fe20007fde0ff */
[----:B------:R-:W-:Y:S02]  /*1a510*/  IMAD R6, R3, 0x9c, RZ ;  /* 0x0000009c03067824 */ /* 0x000fe400078e02ff */
[----:B------:R1:W-:Y:S01]  /*1a520*/  STL.64 [R1+0x1de0], R14 ;  /* 0x001de00e01007387 */ /* 0x0003e20000100a00 */
[-C--:B--2---:R-:W-:Y:S01]  /*1a530*/  IADD3 R12, P3, R11, R16.reuse, RZ ;  /* 0x000000100b0c7210 */ /* 0x084fe20007f7e0ff */
[----:B------:R-:W-:Y:S01]  /*1a540*/  IMAD R5, R3, 0x276, RZ ;  /* 0x0000027603057824 */ /* 0x000fe200078e02ff */
[-C--:B0-----:R-:W-:Y:S02]  /*1a550*/  IADD3 R24, P5, R6, R16.reuse, RZ ;  /* 0x0000001006187210 */ /* 0x081fe40007fbe0ff */
[----:B-1----:R-:W-:Y:S02]  /*1a560*/  IADD3 R14, P2, R19, R16, RZ ;  /* 0x00000010130e7210 */ /* 0x002fe40007f5e0ff */
        /* <DEDUP_REMOVED lines=30> */
[C---:B-1----:R-:W-:Y:S01]  /*1a750*/  IMAD R13, R3.reuse, 0x4f, RZ ;  /* 0x0000004f030d7824 */ /* 0x042fe200078e02ff */
[----:B------:R-:W-:Y:S01]  /*1a760*/  LEA.HI.X.SX32 R9, R6, R17, 0x1, P6 ;  /* 0x0000001106097211 */ /* 0x000fe200030f0eff */
[----:B------:R-:W-:-:S03]  /*1a770*/  IMAD R6, R3, 0x282, RZ ;  /* 0x0000028203067824 */ /* 0x000fc600078e02ff */
[----:B------:R-:W-:Y:S01]  /*1a780*/  LEA.HI.X.SX32 R25, R13, R17, 0x1, P2 ;  /* 0x000000110d197211 */ /* 0x000fe200010f0eff */
[----:B------:R-:W-:Y:S01]  /*1a790*/  IMAD R18, R3, 0x27a, RZ ;  /* 0x0000027a03127824 */ /* 0x000fe200078e02ff */
[----:B------:R-:W-:Y:S01]  /*1a7a0*/  IADD3 R14, P3, R5, R16, RZ ;  /* 0x00000010050e7210 */ /* 0x000fe20007f7e0ff */
[C---:B------:R-:W-:Y:S02]  /*1a7b0*/  IMAD R5, R3.reuse, 0x13e, RZ ;  /* 0x0000013e03057824 */ /* 0x040fe400078e02ff */
[----:B------:R-:W-:Y:S01]  /*1a7c0*/  STL.64 [R1+0x2508], R24 ;  /* 0x0025081801007387 */ /* 0x000fe20000100a00 */
[----:B------:R-:W-:-:S03]  /*1a7d0*/  IMAD R21, R3, 0x13d, RZ ;  /* 0x0000013d03157824 */ /* 0x000fc600078e02ff */
[----:B------:R0:W-:Y:S01]  /*1a7e0*/  STL.64 [R1+0x2298], R8 ;  /* 0x0022980801007387 */ /* 0x0001e20000100a00 */
[----:B------:R-:W-:-:S03]  /*1a7f0*/  IADD3 R22, P4, R18, R16, RZ ;  /* 0x0000001012167210 */ /* 0x000fc60007f9e0ff */
[----:B------:R1:W-:Y:S01]  /*1a800*/  STL.64 [R1+0x1db8], R10 ;  /* 0x001db80a01007387 */ /* 0x0003e20000100a00 */
[----:B------:R-:W-:Y:S01]  /*1a810*/  IMAD R18, R3, 0x27c, RZ ;  /* 0x0000027c03127824 */ /* 0x000fe200078e02ff */
[----:B------:R-:W-:Y:S02]  /*1a820*/  LEA.HI.X.SX32 R23, R21, R17, 0x1, P4 ;  /* 0x0000001115177211 */ /* 0x000fe400020f0eff */
[-C--:B0-----:R-:W-:Y:S02]  /*1a830*/  IADD3 R8, P6, R5, R16.reuse, RZ ;  /* 0x0000001005087210 */ /* 0x081fe40007fde0ff */
[-C--:B-1----:R-:W-:Y:S01]  /*1a840*/  IADD3 R10, P5, R6, R16.reuse, RZ ;  /* 0x00000010060a7210 */ /* 0x082fe20007fbe0ff */
[----:B------:R-:W-:Y:S01]  /*1a850*/  IMAD R6, R3, 0x9f, RZ ;  /* 0x0000009f03067824 */ /* 0x000fe200078e02ff */
[----:B------:R-:W-:-:S04]  /*1a860*/  IADD3 R18, P1, R18, R16, RZ ;  /* 0x0000001012127210 */ /* 0x000fc80007f3e0ff */
[-C--:B------:R-:W-:Y:S01]  /*1a870*/  LEA.HI.X.SX32 R9, R6, R17.reuse, 0x1, P6 ;  /* 0x0000001106097211 */ /* 0x080fe200030f0eff */
[----:B------:R0:W-:Y:S01]  /*1a880*/  STL.64 [R1+0x1db0], R22 ;  /* 0x001db01601007387 */ /* 0x0001e20000100a00 */
[----:B------:R-:W-:Y:S01]  /*1a890*/  IMAD R20, R3, 0x284, RZ ;  /* 0x0000028403147824 */ /* 0x000fe200078e02ff */
[----:B------:R-:W-:Y:S01]  /*1a8a0*/  LEA.HI.X.SX32 R19, R5, R17, 0x1, P1 ;  /* 0x0000001105137211 */ /* 0x000fe200008f0eff */
[C---:B------:R-:W-:Y:S01]  /*1a8b0*/  IMAD R25, R3.reuse, 0xa, RZ ;  /* 0x0000000a03197824 */ /* 0x040fe200078e02ff */
[----:B------:R1:W-:Y:S01]  /*1a8c0*/  STL.64 [R1+0x2290], R8 ;  /* 0x0022900801007387 */ /* 0x0003e20000100a00 */
[C---:B------:R-:W-:Y:S02]  /*1a8d0*/  IMAD R5, R3.reuse, 0x5, RZ ;  /* 0x0000000503057824 */ /* 0x040fe400078e02ff */
[C---:B------:R-:W-:Y:S01]  /*1a8e0*/  IMAD R6, R3.reuse, 0x28, RZ ;  /* 0x0000002803067824 */ /* 0x040fe200078e02ff */
[----:B------:R2:W-:Y:S01]  /*1a8f0*/  STL.64 [R1+0x1da8], R18 ;  /* 0x001da81201007387 */ /* 0x0005e20000100a00 */
[----:B0-----:R-:W-:Y:S01]  /*1a900*/  IADD3 R22, P4, R20, R16, RZ ;  /* 0x0000001014167210 */ /* 0x001fe20007f9e0ff */
[----:B-1----:R-:W-:-:S02]  /*1a910*/  IMAD R9, R3, 0x13f, RZ ;  /* 0x0000013f03097824 */ /* 0x002fc400078e02ff */
[----:B------:R-:W-:Y:S01]  /*1a920*/  IMAD R8, R3, 0x14, RZ ;  /* 0x0000001403087824 */ /* 0x000fe200078e02ff */
[-C--:B------:R-:W-:Y:S02]  /*1a930*/  IADD3 R20, P6, R25, R16.reuse, RZ ;  /* 0x0000001019147210 */ /* 0x080fe40007fde0ff */
[-C--:B------:R-:W-:Y:S02]  /*1a940*/  LEA.HI.X.SX32 R15, R9, R17.reuse, 0x1, P3 ;  /* 0x00000011090f7211 */ /* 0x080fe400018f0eff */
[----:B--2---:R-:W-:Y:S01]  /*1a950*/  IADD3 R18, P1, R8, R16, RZ ;  /* 0x0000001008127210 */ /* 0x004fe20007f3e0ff */
[----:B------:R-:W-:Y:S01]  /*1a960*/  IMAD R24, R3, 0x50, RZ ;  /* 0x0000005003187824 */ /* 0x000fe200078e02ff */
[-C--:B------:R-:W-:Y:S01]  /*1a970*/  LEA.HI.X.SX32 R21, R5, R17.reuse, 0x1, P6 ;  /* 0x0000001105157211 */ /* 0x080fe200030f0eff */
[----:B------:R0:W-:Y:S01]  /*1a980*/  STL.64 [R1+0x1da0], R14 ;  /* 0x001da00e01007387 */ /* 0x0001e20000100a00 */
[----:B------:R-:W-:Y:S01]  /*1a990*/  LEA.HI.X.SX32 R19, R25, R17, 0x1, P1 ;  /* 0x0000001119137211 */ /* 0x000fe200008f0eff */
[----:B------:R-:W-:-:S02]  /*1a9a0*/  IMAD R5, R3, 0xa0, RZ ;  /* 0x000000a003057824 */ /* 0x000fc400078e02ff */
        /* <DEDUP_REMOVED lines=42> */
[----:B------:R-:W-:Y:S01]  /*1ac50*/  IMAD R8, R3, 0x28e, RZ ;  /* 0x0000028e03087824 */ /* 0x000fe200078e02ff */
[CC--:B------:R-:W-:Y:S02]  /*1ac60*/  LEA.HI.X.SX32 R19, R6.reuse, R17.reuse, 0x1, P1 ;  /* 0x0000001106137211 */ /* 0x0c0fe400008f0eff */
[CC--:B0-----:R-:W-:Y:S02]  /*1ac70*/  IADD3 R14, P3, R5.reuse, R16.reuse, RZ ;  /* 0x00000010050e7210 */ /* 0x0c1fe40007f7e0ff */
[----:B-1----:R-:W-:Y:S02]  /*1ac80*/  IADD3 R22, P4, R6, R16, RZ ;  /* 0x0000001006167210 */ /* 0x002fe40007f9e0ff */
[-C--:B------:R-:W-:Y:S02]  /*1ac90*/  LEA.HI.X.SX32 R15, R24, R17.reuse, 0x1, P3 ;  /* 0x00000011180f7211 */ /* 0x080fe400018f0eff */
[----:B------:R-:W-:Y:S01]  /*1aca0*/  LEA.HI.X.SX32 R23, R5, R17, 0x1, P4 ;  /* 0x0000001105177211 */ /* 0x000fe200020f0eff */
[----:B------:R0:W-:Y:S01]  /*1acb0*/  STL.64 [R1+0x1d80], R20 ;  /* 0x001d801401007387 */ /* 0x0001e20000100a00 */
[----:B------:R-:W-:-:S02]  /*1acc0*/  IMAD R5, R3, 0x292, RZ ;  /* 0x0000029203057824 */ /* 0x000fc400078e02ff */
[C---:B------:R-:W-:Y:S01]  /*1acd0*/  IMAD R9, R3.reuse, 0x290, RZ ;  /* 0x0000029003097824 */ /* 0x040fe200078e02ff */
[----:B------:R1:W-:Y:S04]  /*1ace0*/  STL.64 [R1+0x24f8], R14 ;  /* 0x0024f80e01007387 */ /* 0x0003e80000100a00 */
[----:B------:R2:W-:Y:S01]  /*1acf0*/  STL.64 [R1+0x2278], R22 ;  /* 0x0022781601007387 */ /* 0x0005e20000100a00 */
[-C--:B0-----:R-:W-:Y:S01]  /*1ad00*/  IADD3 R20, P6, R8, R16.reuse, RZ ;  /* 0x0000001008147210 */ /* 0x081fe20007fde0ff */
[----:B------:R-:W-:Y:S02]  /*1ad10*/  IMAD R8, R3, 0x146, RZ ;  /* 0x0000014603087824 */ /* 0x000fe400078e02ff */
[----:B------:R0:W-:Y:S01]  /*1ad20*/  STL.64 [R1+0x1d78], R18 ;  /* 0x001d781201007387 */ /* 0x0001e20000100a00 */
[-C--:B-1----:R-:W-:Y:S01]  /*1ad30*/  IADD3 R14, P3, R9, R16.reuse, RZ ;  /* 0x00000010090e7210 */ /* 0x082fe20007f7e0ff */
[----:B------:R-:W-:Y:S01]  /*1ad40*/  IMAD R9, R3, 0x145, RZ ;  /* 0x0000014503097824 */ /* 0x000fe200078e02ff */
[----:B--2---:R-:W-:-:S02]  /*1ad50*/  IADD3 R22, P4, R8, R16, RZ ;  /* 0x0000001008167210 */ /* 0x004fc40007f9e0ff */
        /* <DEDUP_REMOVED lines=47> */
[-C--:B0-----:R-:W-:Y:S02]  /*1b050*/  IADD3 R20, P6, R6, R16.reuse, RZ ;  /* 0x0000001006147210 */ /* 0x081fe40007fde0ff */
        /* <DEDUP_REMOVED lines=11> */
[----:B------:R-:W-:Y:S01]  /*1b110*/  STL.64 [R1+0x2258], R12 ;  /* 0x0022580c01007387 */ /* 0x000fe20000100a00 */
[----:B------:R-:W-:-:S03]  /*1b120*/  IMAD R5, R3, 0x14e, RZ ;  /* 0x0000014e03057824 */ /* 0x000fc600078e02ff */
[----:B------:R0:W-:Y:S01]  /*1b130*/  STL.64 [R1+0x1d38], R10 ;  /* 0x001d380a01007387 */ /* 0x0001e20000100a00 */
[-C--:B------:R-:W-:Y:S01]  /*1b140*/  IADD3 R22, P5, R6, R16.reuse, RZ ;  /* 0x0000001006167210 */ /* 0x080fe20007fbe0ff */
[C---:B------:R-:W-:Y:S02]  /*1b150*/  IMAD R6, R3.reuse, 0xa7, RZ ;  /* 0x000000a703067824 */ /* 0x040fe400078e02ff */
[----:B0-----:R-:W-:Y:S01]  /*1b160*/  IMAD R11, R3, 0x14d, RZ ;  /* 0x0000014d030b7824 */ /* 0x001fe200078e02ff */
[----:B------:R-:W-:-:S04]  /*1b170*/  IADD3 R12, P2, R5, R16, RZ ;  /* 0x00000010050c7210 */ /* 0x000fc80007f5e0ff */
[-C--:B------:R-:W-:Y:S01]  /*1b180*/  LEA.HI.X.SX32 R15, R11, R17.reuse, 0x1, P3 ;  /* 0x000000110b0f7211 */ /* 0x080fe200018f0eff */
[----:B------:R-:W-:Y:S01]  /*1b190*/  IMAD R8, R3, 0x29c, RZ ;  /* 0x0000029c03087824 */ /* 0x000fe200078e02ff */
[----:B------:R-:W-:-:S03]  /*1b1a0*/  LEA.HI.X.SX32 R13, R6, R17, 0x1, P2 ;  /* 0x00000011060d7211 */ /* 0x000fc600010f0eff */
[----:B------:R0:W-:Y:S01]  /*1b1b0*/  STL.64 [R1+0x1d30], R14 ;  /* 0x001d300e01007387 */ /* 0x0001e20000100a00 */
[----:B------:R-:W-:Y:S01]  /*1b1c0*/  IADD3 R8, P1, R8, R16, RZ ;  /* 0x0000001008087210 */ /* 0x000fe20007f3e0ff */
[C---:B------:R-:W-:Y:S02]  /*1b1d0*/  IMAD R18, R3.reuse, 0x14f, RZ ;  /* 0x0000014f03127824 */ /* 0x040fe400078e02ff */
[C---:B------:R-:W-:Y:S01]  /*1b1e0*/  IMAD R19, R3.reuse, 0x2a0, RZ ;  /* 0x000002a003137824 */ /* 0x040fe200078e02ff */
[----:B------:R1:W-:Y:S01]  /*1b1f0*/  STL.64 [R1+0x2250], R12 ;  /* 0x0022500c01007387 */ /* 0x0003e20000100a00 */
[C---:B------:R-:W-:Y:S02]  /*1b200*/  IMAD R6, R3.reuse, 0x15, RZ ;  /* 0x0000001503067824 */ /* 0x040fe400078e02ff */
[----:B0-----:R-:W-:Y:S01]  /*1b210*/  IMAD R14, R3, 0x2a, RZ ;  /* 0x0000002a030e7824 */ /* 0x001fe200078e02ff */
[----:B------:R-:W-:-:S04]  /*1b220*/  LEA.HI.X.SX32 R9, R5, R17, 0x1, P1 ;  /* 0x0000001105097211 */ /* 0x000fc800008f0eff */
[-C--:B-1----:R-:W-:Y:S02]  /*1b230*/  IADD3 R12, P2, R14, R16.reuse, RZ ;  /* 0x000000100e0c7210 */ /* 0x082fe40007f5e0ff */
[-C--:B------:R-:W-:Y:S02]  /*1b240*/  LEA.HI.X.SX32 R25, R18, R17.reuse, 0x1, P4 ;  /* 0x0000001112197211 */ /* 0x080fe400020f0eff */
[----:B------:R-:W-:Y:S01]  /*1b250*/  IADD3 R20, P6, R19, R16, RZ ;  /* 0x0000001013147210 */ /* 0x000fe20007fde0ff */
[C---:B------:R-:W-:Y:S01]  /*1b260*/  IMAD R19, R3.reuse, 0x150, RZ ;  /* 0x0000015003137824 */ /* 0x040fe200078e02ff */
        /* <DEDUP_REMOVED lines=24> */
[C---:B------:R-:W-:Y:S02]  /*1b3f0*/  IMAD R10, R3.reuse, 0x2a4, RZ ;  /* 0x000002a4030a7824 */ /* 0x040fe400078e02ff */
[----:B0-----:R-:W-:-:S05]  /*1b400*/  IMAD R23, R3, 0xa9, RZ ;  /* 0x000000a903177824 */ /* 0x001fca00078e02ff */
[----:B------:R-:W-:Y:S02]  /*1b410*/  LEA.HI.X.SX32 R13, R23, R17, 0x1, P2 ;  /* 0x00000011170d7211 */ /* 0x000fe400010f0eff */
[----:B------:R-:W-:-:S03]  /*1b420*/  IADD3 R10, P3, R10, R16, RZ ;  /* 0x000000100a0a7210 */ /* 0x000fc60007f7e0ff */
        /* <DEDUP_REMOVED lines=32> */
[----:B------:R-:W-:Y:S01]  /*1b630*/  IADD3 R20, P5, R20, R16, RZ ;  /* 0x0000001014147210 */ /* 0x000fe20007fbe0ff */
[C---:B------:R-:W-:Y:S02]  /*1b640*/  IMAD R24, R3.reuse, 0x56, RZ ;  /* 0x0000005603187824 */ /* 0x040fe400078e02ff */
[----:B------:R-:W-:Y:S01]  /*1b650*/  STL.64 [R1+0x1cf0], R18 ;  /* 0x001cf01201007387 */ /* 0x000fe20000100a00 */
[----:B------:R-:W-:Y:S01]  /*1b660*/  LEA.HI.X.SX32 R21, R6, R17, 0x1, P5 ;  /* 0x0000001106157211 */ /* 0x000fe200028f0eff */
[C---:B------:R-:W-:Y:S02]  /*1b670*/  IMAD R5, R3.reuse, 0xac, RZ ;  /* 0x000000ac03057824 */ /* 0x040fe400078e02ff */
[----:B------:R0:W-:Y:S01]  /*1b680*/  STL.64 [R1+0x2230], R10 ;  /* 0x0022300a01007387 */ /* 0x0001e20000100a00 */
[----:B------:R-:W-:-:S03]  /*1b690*/  IMAD R6, R3, 0x2b, RZ ;  /* 0x0000002b03067824 */ /* 0x000fc600078e02ff */
[----:B------:R1:W-:Y:S01]  /*1b6a0*/  STL.64 [R1+0x1ce8], R20 ;  /* 0x001ce81401007387 */ /* 0x0003e20000100a00 */
[C---:B------:R-:W-:Y:S02]  /*1b6b0*/  IMAD R8, R3.reuse, 0x2b0, RZ ;  /* 0x000002b003087824 */ /* 0x040fe400078e02ff */
        /* <DEDUP_REMOVED lines=11> */
[----:B------:R1:W-:Y:S01]  /*1b770*/  STL.64 [R1+0x2620], R18 ;  /* 0x0026201201007387 */ /* 0x0003e20000100a00 */
[----:B------:R-:W-:-:S03]  /*1b780*/  LEA.HI.X.SX32 R9, R10, R17, 0x1, P2 ;  /* 0x000000110a097211 */ /* 0x000fc600010f0eff */
[----:B------:R2:W-:Y:S01]  /*1b790*/  STL.64 [R1+0x24d0], R20 ;  /* 0x0024d01401007387 */ /* 0x0005e20000100a00 */
[----:B0-----:R-:W-:-:S04]  /*1b7a0*/  IADD3 R12, P1, R10, R16, RZ ;  /* 0x000000100a0c7210 */ /* 0x001fc80007f3e0ff */
[-C--:B------:R-:W-:Y:S01]  /*1b7b0*/  LEA.HI.X.SX32 R13, R5, R17.reuse, 0x1, P1 ;  /* 0x00000011050d7211 */ /* 0x080fe200008f0eff */
[----:B------:R-:W-:Y:S01]  /*1b7c0*/  IMAD R5, R3, 0x159, RZ ;  /* 0x0000015903057824 */ /* 0x000fe200078e02ff */
[-C--:B-1----:R-:W-:Y:S02]  /*1b7d0*/  IADD3 R18, P3, R11, R16.reuse, RZ ;  /* 0x000000100b127210 */ /* 0x082fe40007f7e0ff */
[-C--:B--2---:R-:W-:Y:S01]  /*1b7e0*/  IADD3 R20, P5, R6, R16.reuse, RZ ;  /* 0x0000001006147210 */ /* 0x084fe20007fbe0ff */
[C---:B------:R-:W-:Y:S02]  /*1b7f0*/  IMAD R6, R3.reuse, 0x2ba, RZ ;  /* 0x000002ba03067824 */ /* 0x040fe400078e02ff */
[C---:B------:R-:W-:Y:S01]  /*1b800*/  IMAD R11, R3.reuse, 0x15a, RZ ;  /* 0x0000015a030b7824 */ /* 0x040fe200078e02ff */
[----:B------:R0:W-:Y:S01]  /*1b810*/  STL.64 [R1+0x2228], R12 ;  /* 0x0022280c01007387 */ /* 0x0001e20000100a00 */
[----:B------:R-:W-:Y:S01]  /*1b820*/  IMAD R14, R3, 0x2b4, RZ ;  /* 0x000002b4030e7824 */ /* 0x000fe200078e02ff */
[----:B------:R-:W-:Y:S01]  /*1b830*/  LEA.HI.X.SX32 R23, R5, R17, 0x1, P4 ;  /* 0x0000001105177211 */ /* 0x000fe200020f0eff */
[C---:B------:R-:W-:Y:S01]  /*1b840*/  IMAD R10, R3.reuse, 0xad, RZ ;  /* 0x000000ad030a7824 */ /* 0x040fe200078e02ff */
[----:B------:R1:W-:Y:S02]  /*1b850*/  STL.64 [R1+0x1cd8], R8 ;  /* 0x001cd80801007387 */ /* 0x0003e40000100a00 */
[-C--:B------:R-:W-:Y:S01]  /*1b860*/  IADD3 R14, P6, R14, R16.reuse, RZ ;  /* 0x000000100e0e7210 */ /* 0x080fe20007fde0ff */
[----:B------:R-:W-:Y:S01]  /*1b870*/  IMAD R5, R3, 0xae, RZ ;  /* 0x000000ae03057824 */ /* 0x000fe200078e02ff */
[----:B------:R2:W-:Y:S01]  /*1b880*/  STL.64 [R1+0x1cd0], R22 ;  /* 0x001cd01601007387 */ /* 0x0005e20000100a00 */
[----:B0-----:R-:W-:-:S02]  /*1b890*/  IADD3 R12, P1, R11, R16, RZ ;  /* 0x000000100b0c7210 */ /* 0x001fc40007f3e0ff */
[-C--:B-1----:R-:W-:Y:S01]  /*1b8a0*/  IADD3 R8, P2, R6, R16.reuse, RZ ;  /* 0x0000001006087210 */ /* 0x082fe20007f5e0ff */
[----:B------:R-:W-:Y:S01]  /*1b8b0*/  IMAD R6, R3, 0x2bc, RZ ;  /* 0x000002bc03067824 */ /* 0x000fe200078e02ff */
[-C--:B------:R-:W-:Y:S02]  /*1b8c0*/  LEA.HI.X.SX32 R13, R10, R17.reuse, 0x1, P1 ;  /* 0x000000110a0d7211 */ /* 0x080fe400008f0eff */
[----:B------:R-:W-:Y:S02]  /*1b8d0*/  LEA.HI.X.SX32 R15, R11, R17, 0x1, P6 ;  /* 0x000000110b0f7211 */ /* 0x000fe400030f0eff */
[----:B--2---:R-:W-:Y:S01]  /*1b8e0*/  IADD3 R22, P4, R6, R16, RZ ;  /* 0x0000001006167210 */ /* 0x004fe20007f9e0ff */
[C---:B------:R-:W-:Y:S02]  /*1b8f0*/  IMAD R6, R3.reuse, 0x15c, RZ ;  /* 0x0000015c03067824 */ /* 0x040fe400078e02ff */
[C---:B------:R-:W-:Y:S01]  /*1b900*/  IMAD R10, R3.reuse, 0x15b, RZ ;  /* 0x0000015b030a7824 */ /* 0x040fe200078e02ff */
[----:B------:R0:W-:Y:S01]  /*1b910*/  STL.64 [R1+0x2220], R12 ;  /* 0x0022200c01007387 */ /* 0x0001e20000100a00 */
[----:B------:R-:W-:-:S03]  /*1b920*/  IMAD R24, R3, 0x57, RZ ;  /* 0x0000005703187824 */ /* 0x000fc600078e02ff */
[----:B------:R1:W-:Y:S01]  /*1b930*/  STL.64 [R1+0x1cc8], R14 ;  /* 0x001cc80e01007387 */ /* 0x0003e20000100a00 */
[-C--:B------:R-:W-:Y:S01]  /*1b940*/  LEA.HI.X.SX32 R19, R10, R17.reuse, 0x1, P3 ;  /* 0x000000110a137211 */ /* 0x080fe200018f0eff */
[----:B------:R-:W-:Y:S01]  /*1b950*/  IMAD R11, R3, 0x2be, RZ ;  /* 0x000002be030b7824 */ /* 0x000fe200078e02ff */
[-C--:B0-----:R-:W-:Y:S02]  /*1b960*/  IADD3 R12, P1, R5, R16.reuse, RZ ;  /* 0x00000010050c7210 */ /* 0x081fe40007f3e0ff */
[----:B-1----:R-:W-:Y:S02]  /*1b970*/  IADD3 R14, P6, R6, R16, RZ ;  /* 0x00000010060e7210 */ /* 0x002fe40007fde0ff */
[-C--:B------:R-:W-:Y:S01]  /*1b980*/  LEA.HI.X.SX32 R13, R24, R17.reuse, 0x1, P1 ;  /* 0x00000011180d7211 */ /* 0x080fe200008f0eff */
[----:B------:R-:W-:Y:S01]  /*1b990*/  IMAD R10, R3, 0x2c0, RZ ;  /* 0x000002c0030a7824 */ /* 0x000fe200078e02ff */
[-C--:B------:R-:W-:Y:S01]  /*1b9a0*/  LEA.HI.X.SX32 R15, R5, R17.reuse, 0x1, P6 ;  /* 0x00000011050f7211 */ /* 0x080fe200030f0eff */
[----:B------:R0:W-:Y:S01]  /*1b9b0*/  STL.64 [R1+0x1cc0], R18 ;  /* 0x001cc01201007387 */ /* 0x0001e20000100a00 */
[----:B------:R-:W-:Y:S01]  /*1b9c0*/  LEA.HI.X.SX32 R21, R6, R17, 0x1, P5 ;  /* 0x0000001106157211 */ /* 0x000fe200028f0eff */
[----:B------:R-:W-:-:S02]  /*1b9d0*/  IMAD R5, R3, 0x2c2, RZ ;  /* 0x000002c203057824 */ /* 0x000fc400078e02ff */
[----:B------:R1:W-:Y:S04]  /*1b9e0*/  STL.64 [R1+0x24c8], R12 ;  /* 0x0024c80c01007387 */ /* 0x0003e80000100a00 */
[----:B------:R2:W-:Y:S01]  /*1b9f0*/  STL.64 [R1+0x2218], R14 ;  /* 0x0022180e01007387 */ /* 0x0005e20000100a00 */
[-C--:B0-----:R-:W-:Y:S01]  /*1ba00*/  IADD3 R18, P3, R11, R16.reuse, RZ ;  /* 0x000000100b127210 */ /* 0x081fe20007f7e0ff */
[C---:B------:R-:W-:Y:S02]  /*1ba10*/  IMAD R11, R3.reuse, 0x15e, RZ ;  /* 0x0000015e030b7824 */ /* 0x040fe400078e02ff */
[----:B------:R0:W-:Y:S01]  /*1ba20*/  STL.64 [R1+0x1cb8], R20 ;  /* 0x001cb81401007387 */ /* 0x0001e20000100a00 */
[-C--:B-1----:R-:W-:Y:S01]  /*1ba30*/  IADD3 R12, P1, R10, R16.reuse, RZ ;  /* 0x000000100a0c7210 */ /* 0x082fe20007f3e0ff */
[----:B------:R-:W-:Y:S01]  /*1ba40*/  IMAD R10, R3, 0x15d, RZ ;  /* 0x0000015d030a7824 */ /* 0x000fe200078e02ff */
[----:B--2---:R-:W-:-:S02]  /*1ba50*/  IADD3 R14, P6, R11, R16, RZ ;  /* 0x000000100b0e7210 */ /* 0x004fc40007fde0ff */
[----:B0-----:R-:W-:Y:S01]  /*1ba60*/  IADD3 R20, P5, R5, R16, RZ ;  /* 0x0000001005147210 */ /* 0x001fe20007fbe0ff */
[C---:B------:R-:W-:Y:S01]  /*1ba70*/  IMAD R5, R3.reuse, 0xaf, RZ ;  /* 0x000000af03057824 */ /* 0x040fe200078e02ff */
[-C--:B------:R-:W-:Y:S01]  /*1ba80*/  LEA.HI.X.SX32 R9, R10, R17.reuse, 0x1, P2 ;  /* 0x000000110a097211 */ /* 0x080fe200010f0eff */
[C---:B------:R-:W-:Y:S02]  /*1ba90*/  IMAD R6, R3.reuse, 0x2c4, RZ ;  /* 0x000002c403067824 */ /* 0x040fe400078e02ff */
[----:B------:R-:W-:Y:S01]  /*1baa0*/  IMAD R10, R3, 0x16, RZ ;  /* 0x00000016030a7824 */ /* 0x000fe200078e02ff */
[-C--:B------:R-:W-:Y:S01]  /*1bab0*/  LEA.HI.X.SX32 R15, R5, R17.reuse, 0x1, P6 ;  /* 0x00000011050f7211 */ /* 0x080fe200030f0eff */
[----:B------:R0:W-:Y:S01]  /*1bac0*/  STL.64 [R1+0x1cb0], R8 ;  /* 0x001cb00801007387 */ /* 0x0001e20000100a00 */
[----:B------:R-:W-:Y:S01]  /*1bad0*/  IMAD R5, R3, 0x15f, RZ ;  /* 0x0000015f03057824 */ /* 0x000fe200078e02ff */
[-C--:B------:R-:W-:Y:S01]  /*1bae0*/  LEA.HI.X.SX32 R23, R11, R17.reuse, 0x1, P4 ;  /* 0x000000110b177211 */ /* 0x080fe200020f0eff */
[C---:B------:R-:W-:Y:S01]  /*1baf0*/  IMAD R25, R3.reuse, 0xb, RZ ;  /* 0x0000000b03197824 */ /* 0x040fe200078e02ff */
[----:B------:R1:W-:Y:S01]  /*1bb00*/  STL.64 [R1+0x2210], R14 ;  /* 0x0022100e01007387 */ /* 0x0003e20000100a00 */
[----:B------:R-:W-:Y:S01]  /*1bb10*/  IMAD R24, R3, 0x58, RZ ;  /* 0x0000005803187824 */ /* 0x000fe200078e02ff */
[----:B------:R-:W-:-:S02]  /*1bb20*/  LEA.HI.X.SX32 R19, R5, R17, 0x1, P3 ;  /* 0x0000001105137211 */ /* 0x000fc400018f0eff */
[-C--:B0-----:R-:W-:Y:S01]  /*1bb30*/  IADD3 R8, P2, R6, R16.reuse, RZ ;  /* 0x0000001006087210 */ /* 0x081fe20007f5e0ff */
[C---:B------:R-:W-:Y:S01]  /*1bb40*/  IMAD R6, R3.reuse, 0x2c, RZ ;  /* 0x0000002c03067824 */ /* 0x040fe200078e02ff */
[----:B-1----:R-:W-:Y:S01]  /*1bb50*/  IADD3 R14, P6, R10, R16, RZ ;  /* 0x000000100a0e7210 */ /* 0x002fe20007fde0ff */
[----:B------:R0:W-:Y:S01]  /*1bb60*/  STL.64 [R1+0x1ca8], R22 ;  /* 0x001ca81601007387 */ /* 0x0001e20000100a00 */
[----:B------:R-:W-:Y:S02]  /*1bb70*/  IMAD R5, R3, 0xb0, RZ ;  /* 0x000000b003057824 */ /* 0x000fe400078e02ff */
[----:B------:R-:W-:Y:S01]  /*1bb80*/  LEA.HI.X.SX32 R15, R25, R17, 0x1, P6 ;  /* 0x00000011190f7211 */ /* 0x000fe200030f0eff */
[----:B------:R1:W-:Y:S01]  /*1bb90*/  STL.64 [R1+0x1ca0], R18 ;  /* 0x001ca01201007387 */ /* 0x0003e20000100a00 */
[----:B------:R-:W-:-:S03]  /*1bba0*/  IMAD R11, R3, 0x160, RZ ;  /* 0x00000160030b7824 */ /* 0x000fc600078e02ff */
[----:B------:R2:W-:Y:S01]  /*1bbb0*/  STL.64 [R1+0x2720], R14 ;  /* 0x0027200e01007387 */ /* 0x0005e20000100a00 */
[-C--:B0-----:R-:W-:Y:S02]  /*1bbc0*/  IADD3 R22, P4, R6, R16.reuse, RZ ;  /* 0x0000001006167210 */ /* 0x081fe40007f9e0ff */
[-C--:B-1----:R-:W-:Y:S02]  /*1bbd0*/  IADD3 R18, P3, R24, R16.reuse, RZ ;  /* 0x0000001018127210 */ /* 0x082fe40007f7e0ff */
[-C--:B------:R-:W-:Y:S02]  /*1bbe0*/  LEA.HI.X.SX32 R23, R10, R17.reuse, 0x1, P4 ;  /* 0x000000110a177211 */ /* 0x080fe400020f0eff */
[----:B--2---:R-:W-:Y:S01]  /*1bbf0*/  IADD3 R14, P6, R5, R16, RZ ;  /* 0x00000010050e7210 */ /* 0x004fe20007fde0ff */
[C---:B------:R-:W-:Y:S01]  /*1bc00*/  IMAD R10, R3.reuse, 0x2c6, RZ ;  /* 0x000002c6030a7824 */ /* 0x040fe200078e02ff */
[-C--:B------:R-:W-:Y:S01]  /*1bc10*/  LEA.HI.X.SX32 R19, R6, R17.reuse, 0x1, P3 ;  /* 0x0000001106137211 */ /* 0x080fe200018f0eff */
[----:B------:R0:W-:Y:S01]  /*1bc20*/  STL.64 [R1+0x26c8], R22 ;  /* 0x0026c81601007387 */ /* 0x0001e20000100a00 */
[----:B------:R-:W-:Y:S01]  /*1bc30*/  LEA.HI.X.SX32 R15, R24, R17, 0x1, P6 ;  /* 0x00000011180f7211 */ /* 0x000fe200030f0eff */
[----:B------:R-:W-:-:S02]  /*1bc40*/  IMAD R6, R3, 0x2c8, RZ ;  /* 0x000002c803067824 */ /* 0x000fc400078e02ff */
[----:B------:R1:W-:Y:S01]  /*1bc50*/  STL.64 [R1+0x2618], R18 ;  /* 0x0026181201007387 */ /* 0x0003e20000100a00 */
[----:B------:R-:W-:-:S03]  /*1bc60*/  LEA.HI.X.SX32 R13, R11, R17, 0x1, P1 ;  /* 0x000000110b0d7211 */ /* 0x000fc600008f0eff */
[----:B------:R2:W-:Y:S01]  /*1bc70*/  STL.64 [R1+0x24c0], R14 ;  /* 0x0024c00e01007387 */ /* 0x0005e20000100a00 */
[-C--:B0-----:R-:W-:Y:S02]  /*1bc80*/  IADD3 R22, P4, R11, R16.reuse, RZ ;  /* 0x000000100b167210 */ /* 0x081fe40007f9e0ff */
[-C--:B-1----:R-:W-:Y:S01]  /*1bc90*/  IADD3 R18, P3, R10, R16.reuse, RZ ;  /* 0x000000100a127210 */ /* 0x082fe20007f7e0ff */
[----:B------:R-:W-:Y:S01]  /*1bca0*/  IMAD R10, R3, 0x162, RZ ;  /* 0x00000162030a7824 */ /* 0x000fe200078e02ff */
[-C--:B------:R-:W-:Y:S01]  /*1bcb0*/  LEA.HI.X.SX32 R23, R5, R17.reuse, 0x1, P4 ;  /* 0x0000001105177211 */ /* 0x080fe200020f0eff */
[C---:B------:R-:W-:Y:S01]  /*1bcc0*/  IMAD R5, R3.reuse, 0x161, RZ ;  /* 0x0000016103057824 */ /* 0x040fe200078e02ff */
[----:B--2---:R-:W-:Y:S01]  /*1bcd0*/  IADD3 R14, P6, R6, R16, RZ ;  /* 0x00000010060e7210 */ /* 0x004fe20007fde0ff */
[C---:B------:R-:W-:Y:S02]  /*1bce0*/  IMAD R6, R3.reuse, 0x2ca, RZ ;  /* 0x000002ca03067824 */ /* 0x040fe400078e02ff */
[----:B------:R0:W-:Y:S01]  /*1bcf0*/  STL.64 [R1+0x2208], R22 ;  /* 0x0022081601007387 */ /* 0x0001e20000100a00 */
[----:B------:R-:W-:Y:S01]  /*1bd00*/  IMAD R11, R3, 0xb1, RZ ;  /* 0x000000b1030b7824 */ /* 0x000fe200078e02ff */
[----:B------:R-:W-:-:S02]  /*1bd10*/  LEA.HI.X.SX32 R21, R5, R17, 0x1, P5 ;  /* 0x0000001105157211 */ /* 0x000fc400028f0eff */
[----:B------:R1:W-:Y:S01]  /*1bd20*/  STL.64 [R1+0x1c98], R12 ;  /* 0x001c980c01007387 */ /* 0x0003e20000100a00 */
[C---:B------:R-:W-:Y:S01]  /*1bd30*/  IMAD R5, R3.reuse, 0xb2, RZ ;  /* 0x000000b203057824 */ /* 0x040fe200078e02ff */
[-C--:B0-----:R-:W-:Y:S02]  /*1bd40*/  IADD3 R22, P4, R10, R16.reuse, RZ ;  /* 0x000000100a167210 */ /* 0x081fe40007f9e0ff */
[----:B-1----:R-:W-:Y:S01]  /*1bd50*/  IADD3 R12, P1, R6, R16, RZ ;  /* 0x00000010060c7210 */ /* 0x002fe20007f3e0ff */
[----:B------:R-:W-:Y:S01]  /*1bd60*/  IMAD R6, R3, 0x2cc, RZ ;  /* 0x000002cc03067824 */ /* 0x000fe200078e02ff */
[-C--:B------:R-:W-:Y:S01]  /*1bd70*/  LEA.HI.X.SX32 R23, R11, R17.reuse, 0x1, P4 ;  /* 0x000000110b177211 */ /* 0x080fe200020f0eff */
[C---:B------:R-:W-:Y:S01]  /*1bd80*/  IMAD R11, R3.reuse, 0x163, RZ ;  /* 0x00000163030b7824 */ /* 0x040fe200078e02ff */
[----:B------:R0:W-:Y:S01]  /*1bd90*/  STL.64 [R1+0x1c90], R20 ;  /* 0x001c901401007387 */ /* 0x0001e20000100a00 */
[----:B------:R-:W-:Y:S01]  /*1bda0*/  LEA.HI.X.SX32 R9, R10, R17, 0x1, P2 ;  /* 0x000000110a097211 */ /* 0x000fe200010f0eff */
[----:B------:R-:W-:-:S02]  /*1bdb0*/  IMAD R24, R3, 0x59, RZ ;  /* 0x0000005903187824 */ /* 0x000fc400078e02ff */
[----:B------:R1:W-:Y:S01]  /*1bdc0*/  STL.64 [R1+0x2200], R22 ;  /* 0x0022001601007387 */ /* 0x0003e20000100a00 */
[----:B------:R-:W-:Y:S02]  /*1bdd0*/  LEA.HI.X.SX32 R19, R11, R17, 0x1, P3 ;  /* 0x000000110b137211 */ /* 0x000fe400018f0eff */
[-C--:B0-----:R-:W-:Y:S01]  /*1bde0*/  IADD3 R20, P5, R6, R16.reuse, RZ ;  /* 0x0000001006147210 */ /* 0x081fe20007fbe0ff */
[----:B------:R-:W-:Y:S01]  /*1bdf0*/  IMAD R6, R3, 0x164, RZ ;  /* 0x0000016403067824 */ /* 0x000fe200078e02ff */
[----:B------:R0:W-:Y:S01]  /*1be00*/  STL.64 [R1+0x1c88], R8 ;  /* 0x001c880801007387 */ /* 0x0001e20000100a00 */
[----:B-1----:R-:W-:-:S03]  /*1be10*/  IADD3 R22, P4, R5, R16, RZ ;  /* 0x0000001005167210 */ /* 0x002fc60007f9e0ff */
[----:B------:R1:W-:Y:S01]  /*1be20*/  STL.64 [R1+0x1c80], R18 ;  /* 0x001c801201007387 */ /* 0x0003e20000100a00 */
[-C--:B------:R-:W-:Y:S02]  /*1be30*/  LEA.HI.X.SX32 R23, R24, R17.reuse, 0x1, P4 ;  /* 0x0000001118177211 */ /* 0x080fe400020f0eff */
[C---:B0-----:R-:W-:Y:S02]  /*1be40*/  IADD3 R8, P2, R6.reuse, R16, RZ ;  /* 0x0000001006087210 */ /* 0x041fe40007f5e0ff */
[-C--:B------:R-:W-:Y:S01]  /*1be50*/  LEA.HI.X.SX32 R15, R6, R17.reuse, 0x1, P6 ;  /* 0x00000011060f7211 */ /* 0x080fe200030f0eff */
[----:B-1----:R-:W-:Y:S01]  /*1be60*/  IMAD R19, R3, 0x2d0, RZ ;  /* 0x000002d003137824 */ /* 0x002fe200078e02ff */
[----:B------:R-:W-:Y:S01]  /*1be70*/  LEA.HI.X.SX32 R9, R5, R17, 0x1, P2 ;  /* 0x0000001105097211 */ /* 0x000fe200010f0eff */
[C---:B------:R-:W-:Y:S01]  /*1be80*/  IMAD R5, R3.reuse, 0x2d2, RZ ;  /* 0x000002d203057824 */ /* 0x040fe200078e02ff */
[----:B------:R0:W-:Y:S01]  /*1be90*/  STL.64 [R1+0x24b8], R22 ;  /* 0x0024b81601007387 */ /* 0x0001e20000100a00 */
[----:B------:R-:W-:-:S03]  /*1bea0*/  IMAD R18, R3, 0x166, RZ ;  /* 0x0000016603127824 */ /* 0x000fc600078e02ff */
[----:B------:R1:W-:Y:S04]  /*1beb0*/  STL.64 [R1+0x21f8], R8 ;  /* 0x0021f80801007387 */ /* 0x0003e80000100a00 */
[----:B------:R2:W-:Y:S01]  /*1bec0*/  STL.64 [R1+0x1c78], R14 ;  /* 0x001c780e01007387 */ /* 0x0005e20000100a00 */
[-C--:B0-----:R-:W-:Y:S01]  /*1bed0*/  IADD3 R22, P4, R19, R16.reuse, RZ ;  /* 0x0000001013167210 */ /* 0x081fe20007f9e0ff */
[C---:B------:R-:W-:Y:S02]  /*1bee0*/  IMAD R19, R3.reuse, 0x165, RZ ;  /* 0x0000016503137824 */ /* 0x040fe400078e02ff */
[----:B------:R-:W-:Y:S01]  /*1bef0*/  IMAD R10, R3, 0x2ce, RZ ;  /* 0x000002ce030a7824 */ /* 0x000fe200078e02ff */
[-C--:B-1----:R-:W-:Y:S02]  /*1bf00*/  IADD3 R8, P2, R18, R16.reuse, RZ ;  /* 0x0000001012087210 */ /* 0x082fe40007f5e0ff */
[-C--:B--2---:R-:W-:Y:S01]  /*1bf10*/  IADD3 R14, P6, R5, R16.reuse, RZ ;  /* 0x00000010050e7210 */ /* 0x084fe20007fde0ff */
[----:B------:R-:W-:Y:S01]  /*1bf20*/  IMAD R5, R3, 0xb3, RZ ;  /* 0x000000b303057824 */ /* 0x000fe200078e02ff */
[-C--:B------:R-:W-:Y:S01]  /*1bf30*/  LEA.HI.X.SX32 R13, R19, R17.reuse, 0x1, P1 ;  /* 0x00000011130d7211 */ /* 0x080fe200008f0eff */
[C---:B------:R-:W-:Y:S01]  /*1bf40*/  IMAD R6, R3.reuse, 0x2d4, RZ ;  /* 0x000002d403067824 */ /* 0x040fe200078e02ff */
[----:B------:R-:W-:Y:S01]  /*1bf50*/  IADD3 R10, P3, R10, R16, RZ ;  /* 0x000000100a0a7210 */ /* 0x000fe20007f7e0ff */
[----:B------:R-:W-:Y:S01]  /*1bf60*/  IMAD R24, R3, 0x5a, RZ ;  /* 0x0000005a03187824 */ /* 0x000fe200078e02ff */
[-C--:B------:R-:W-:Y:S01]  /*1bf70*/  LEA.HI.X.SX32 R9, R5, R17.reuse, 0x1, P2 ;  /* 0x0000001105097211 */ /* 0x080fe200010f0eff */
[C---:B------:R-:W-:Y:S01]  /*1bf80*/  IMAD R5, R3.reuse, 0x167, RZ ;  /* 0x0000016703057824 */ /* 0x040fe200078e02ff */
[----:B------:R0:W-:Y:S01]  /*1bf90*/  STL.64 [R1+0x1c70], R12 ;  /* 0x001c700c01007387 */ /* 0x0001e20000100a00 */
[----:B------:R-:W-:Y:S01]  /*1bfa0*/  LEA.HI.X.SX32 R21, R18, R17, 0x1, P5 ;  /* 0x0000001112157211 */ /* 0x000fe200028f0eff */
[----:B------:R-:W-:-:S02]  /*1bfb0*/  IMAD R18, R3, 0x2d, RZ ;  /* 0x0000002d03127824 */ /* 0x000fc400078e02ff */
[----:B------:R1:W-:Y:S01]  /*1bfc0*/  STL.64 [R1+0x21f0], R8 ;  /* 0x0021f00801007387 */ /* 0x0003e20000100a00 */
[-C--:B------:R-:W-:Y:S01]  /*1bfd0*/  LEA.HI.X.SX32 R11, R5, R17.reuse, 0x1, P3 ;  /* 0x00000011050b7211 */ /* 0x080fe200018f0eff */
[C---:B------:R-:W-:Y:S01]  /*1bfe0*/  IMAD R19, R3.reuse, 0x168, RZ ;  /* 0x0000016803137824 */ /* 0x040fe200078e02ff */
[-C--:B0-----:R-:W-:Y:S01]  /*1bff0*/  IADD3 R12, P1, R6, R16.reuse, RZ ;  /* 0x00000010060c7210 */ /* 0x081fe20007f3e0ff */
[C---:B------:R-:W-:Y:S01]  /*1c000*/  IMAD R6, R3.reuse, 0xb4, RZ ;  /* 0x000000b403067824 */ /* 0x040fe200078e02ff */
[----:B------:R0:W-:Y:S01]  /*1c010*/  STL.64 [R1+0x1c68], R20 ;  /* 0x001c681401007387 */ /* 0x0001e20000100a00 */
[-C--:B-1----:R-:W-:Y:S01]  /*1c020*/  IADD3 R8, P2, R24, R16.reuse, RZ ;  /* 0x0000001018087210 */ /* 0x082fe20007f5e0ff */
[C---:B------:R-:W-:Y:S02]  /*1c030*/  IMAD R5, R3.reuse, 0x2d6, RZ ;  /* 0x000002d603057824 */ /* 0x040fe400078e02ff */
[----:B------:R1:W-:Y:S01]  /*1c040*/  STL.64 [R1+0x1c60], R10 ;  /* 0x001c600a01007387 */ /* 0x0003e20000100a00 */
[----:B------:R-:W-:Y:S01]  /*1c050*/  LEA.HI.X.SX32 R9, R18, R17, 0x1, P2 ;  /* 0x0000001112097211 */ /* 0x000fe200010f0eff */
[----:B------:R-:W-:Y:S01]  /*1c060*/  IMAD R18, R3, 0x2d8, RZ ;  /* 0x000002d803127824 */ /* 0x000fe200078e02ff */
[----:B0-----:R-:W-:-:S03]  /*1c070*/  IADD3 R20, P5, R6, R16, RZ ;  /* 0x0000001006147210 */ /* 0x001fc60007fbe0ff */
[----:B------:R0:W-:Y:S01]  /*1c080*/  STL.64 [R1+0x2610], R8 ;  /* 0x0026100801007387 */ /* 0x0001e20000100a00 */
[-C--:B-1----:R-:W-:Y:S02]  /*1c090*/  IADD3 R10, P3, R19, R16.reuse, RZ ;  /* 0x00000010130a7210 */ /* 0x082fe40007f7e0ff */
[-C--:B------:R-:W-:Y:S02]  /*1c0a0*/  LEA.HI.X.SX32 R21, R24, R17.reuse, 0x1, P5 ;  /* 0x0000001118157211 */ /* 0x080fe400028f0eff */
[-C--:B------:R-:W-:Y:S01]  /*1c0b0*/  LEA.HI.X.SX32 R11, R6, R17.reuse, 0x1, P3 ;  /* 0x00000011060b7211 */ /* 0x080fe200018f0eff */
[----:B------:R-:W-:Y:S02]  /*1c0c0*/  IMAD R6, R3, 0x2da, RZ ;  /* 0x000002da03067824 */ /* 0x000fe400078e02ff */
[----:B------:R1:W-:Y:S01]  /*1c0d0*/  STL.64 [R1+0x24b0], R20 ;  /* 0x0024b01401007387 */ /* 0x0003e20000100a00 */
[-C--:B0-----:R-:W-:Y:S01]  /*1c0e0*/  IADD3 R8, P2, R5, R16.reuse, RZ ;  /* 0x0000001005087210 */ /* 0x081fe20007f5e0ff */
[----:B------:R-:W-:Y:S01]  /*1c0f0*/  IMAD R5, R3, 0x16a, RZ ;  /* 0x0000016a03057824 */ /* 0x000fe200078e02ff */
[----:B------:R-:W-:Y:S01]  /*1c100*/  LEA.HI.X.SX32 R23, R19, R17, 0x1, P4 ;  /* 0x0000001113177211 */ /* 0x000fe200020f0eff */
[----:B------:R0:W-:Y:S01]  /*1c110*/  STL.64 [R1+0x21e8], R10 ;  /* 0x0021e80a01007387 */ /* 0x0001e20000100a00 */
[C---:B------:R-:W-:Y:S01]  /*1c120*/  IMAD R19, R3.reuse, 0xb5, RZ ;  /* 0x000000b503137824 */ /* 0x040fe200078e02ff */
[-C--:B-1----:R-:W-:Y:S01]  /*1c130*/  IADD3 R20, P5, R18, R16.reuse, RZ ;  /* 0x0000001012147210 */ /* 0x082fe20007fbe0ff */
[----:B------:R-:W-:Y:S01]  /*1c140*/  IMAD R18, R3, 0x169, RZ ;  /* 0x0000016903127824 */ /* 0x000fe200078e02ff */
[----:B------:R-:W-:-:S02]  /*1c150*/  IADD3 R24, P4, R6, R16, RZ ;  /* 0x0000001006187210 */ /* 0x000fc40007f9e0ff */
[----:B0-----:R-:W-:Y:S01]  /*1c160*/  IADD3 R10, P3, R5, R16, RZ ;  /* 0x00000010050a7210 */ /* 0x001fe20007f7e0ff */
[----:B------:R-:W-:Y:S01]  /*1c170*/  IMAD R6, R3, 0x2dc, RZ ;  /* 0x000002dc03067824 */ /* 0x000fe200078e02ff */
[-C--:B------:R-:W-:Y:S02]  /*1c180*/  LEA.HI.X.SX32 R15, R18, R17.reuse, 0x1, P6 ;  /* 0x00000011120f7211 */ /* 0x080fe400030f0eff */
[-C--:B------:R-:W-:Y:S01]  /*1c190*/  LEA.HI.X.SX32 R11, R19, R17.reuse, 0x1, P3 ;  /* 0x00000011130b7211 */ /* 0x080fe200018f0eff */
[----:B------:R-:W-:Y:S01]  /*1c1a0*/  STL.64 [R1+0x1c58], R22 ;  /* 0x001c581601007387 */ /* 0x000fe20000100a00 */
[----:B------:R-:W-:-:S03]  /*1c1b0*/  LEA.HI.X.SX32 R13, R5, R17, 0x1, P1 ;  /* 0x00000011050d7211 */ /* 0x000fc600008f0eff */
[----:B------:R0:W-:Y:S01]  /*1c1c0*/  STL.64 [R1+0x1c50], R14 ;  /* 0x001c500e01007387 */ /* 0x0001e20000100a00 */
[----:B------:R-:W-:-:S03]  /*1c1d0*/  IMAD R18, R3, 0xb6, RZ ;  /* 0x000000b603127824 */ /* 0x000fc600078e02ff */
[----:B------:R1:W-:Y:S01]  /*1c1e0*/  STL.64 [R1+0x21e0], R10 ;  /* 0x0021e00a01007387 */ /* 0x0003e20000100a00 */
[C---:B------:R-:W-:Y:S01]  /*1c1f0*/  IMAD R5, R3.reuse, 0x2de, RZ ;  /* 0x000002de03057824 */ /* 0x040fe200078e02ff */
[-C--:B0-----:R-:W-:Y:S01]  /*1c200*/  IADD3 R14, P6, R6, R16.reuse, RZ ;  /* 0x00000010060e7210 */ /* 0x081fe20007fde0ff */
[C---:B------:R-:W-:Y:S02]  /*1c210*/  IMAD R6, R3.reuse, 0x16c, RZ ;  /* 0x0000016c03067824 */ /* 0x040fe400078e02ff */
[C---:B-1----:R-:W-:Y:S01]  /*1c220*/  IMAD R10, R3.reuse, 0x16b, RZ ;  /* 0x0000016b030a7824 */ /* 0x042fe200078e02ff */
[----:B------:R0:W-:Y:S01]  /*1c230*/  STL.64 [R1+0x1c48], R12 ;  /* 0x001c480c01007387 */ /* 0x0001e20000100a00 */
[----:B------:R-:W-:Y:S01]  /*1c240*/  IMAD R11, R3, 0x5b, RZ ;  /* 0x0000005b030b7824 */ /* 0x000fe200078e02ff */
[----:B------:R-:W-:Y:S02]  /*1c250*/  IADD3 R22, P3, R18, R16, RZ ;  /* 0x0000001012167210 */ /* 0x000fe40007f7e0ff */
[----:B------:R-:W-:-:S02]  /*1c260*/  LEA.HI.X.SX32 R9, R10, R17, 0x1, P2 ;  /* 0x000000110a097211 */ /* 0x000fc400010f0eff */
[-C--:B------:R-:W-:Y:S02]  /*1c270*/  LEA.HI.X.SX32 R23, R11, R17.reuse, 0x1, P3 ;  /* 0x000000110b177211 */ /* 0x080fe400018f0eff */
[-C--:B0-----:R-:W-:Y:S01]  /*1c280*/  IADD3 R12, P1, R6, R16.reuse, RZ ;  /* 0x00000010060c7210 */ /* 0x081fe20007f3e0ff */
[----:B------:R0:W-:Y:S03]  /*1c290*/  STL.64 [R1+0x1c40], R8 ;  /* 0x001c400801007387 */ /* 0x0001e60000100a00 */
[-C--:B------:R-:W-:Y:S02]  /*1c2a0*/  LEA.HI.X.SX32 R13, R18, R17.reuse, 0x1, P1 ;  /* 0x00000011120d7211 */ /* 0x080fe400008f0eff */
[----:B------:R-:W-:Y:S01]  /*1c2b0*/  LEA.HI.X.SX32 R21, R6, R17, 0x1, P5 ;  /* 0x0000001106157211 */ /* 0x000fe200028f0eff */
[----:B------:R-:W-:Y:S02]  /*1c2c0*/  IMAD R6, R3, 0x16d, RZ ;  /* 0x0000016d03067824 */ /* 0x000fe400078e02ff */
[----:B------:R-:W-:Y:S01]  /*1c2d0*/  STL.64 [R1+0x21d8], R12 ;  /* 0x0021d80c01007387 */ /* 0x000fe20000100a00 */
[----:B0-----:R-:W-:Y:S01]  /*1c2e0*/  IADD3 R8, P2, R5, R16, RZ ;  /* 0x0000001005087210 */ /* 0x001fe20007f5e0ff */
[----:B------:R-:W-:-:S02]  /*1c2f0*/  IMAD R5, R3, 0x16e, RZ ;  /* 0x0000016e03057824 */ /* 0x000fc400078e02ff */
[----:B------:R0:W-:Y:S01]  /*1c300*/  STL.64 [R1+0x24a8], R22 ;  /* 0x0024a81601007387 */ /* 0x0001e20000100a00 */
[-C--:B------:R-:W-:Y:S02]  /*1c310*/  LEA.HI.X.SX32 R25, R6, R17.reuse, 0x1, P4 ;  /* 0x0000001106197211 */ /* 0x080fe400020f0eff */
[C---:B------:R-:W-:Y:S01]  /*1c320*/  IADD3 R18, P1, R5.reuse, R16, RZ ;  /* 0x0000001005127210 */ /* 0x040fe20007f3e0ff */
[----:B------:R-:W-:Y:S01]  /*1c330*/  STL.64 [R1+0x1c38], R20 ;  /* 0x001c381401007387 */ /* 0x000fe20000100a00 */
[-C--:B------:R-:W-:Y:S01]  /*1c340*/  LEA.HI.X.SX32 R15, R5, R17.reuse, 0x1, P6 ;  /* 0x00000011050f7211 */ /* 0x080fe200030f0eff */
[C---:B0-----:R-:W-:Y:S02]  /*1c350*/  IMAD R22, R3.reuse, 0xb7, RZ ;  /* 0x000000b703167824 */ /* 0x041fe400078e02ff */
[----:B------:R0:W-:Y:S01]  /*1c360*/  STL.64 [R1+0x1c30], R24 ;  /* 0x001c301801007387 */ /* 0x0001e20000100a00 */
[----:B------:R-:W-:Y:S02]  /*1c370*/  IMAD R6, R3, 0x2e, RZ ;  /* 0x0000002e03067824 */ /* 0x000fe400078e02ff */
[----:B------:R-:W-:-:S03]  /*1c380*/  LEA.HI.X.SX32 R19, R22, R17, 0x1, P1 ;  /* 0x0000001116137211 */ /* 0x000fc600008f0eff */
[----:B------:R-:W-:Y:S02]  /*1c390*/  IADD3 R22, P1, R6, R16, RZ ;  /* 0x0000001006167210 */ /* 0x000fe40007f3e0ff */
[----:B------:R-:W-:Y:S01]  /*1c3a0*/  STL.64 [R1+0x21d0], R18 ;  /* 0x0021d01201007387 */ /* 0x000fe20000100a00 */
[----:B0-----:R-:W-:-:S03]  /*1c3b0*/  IMAD R25, R3, 0x16f, RZ ;  /* 0x0000016f03197824 */ /* 0x001fc600078e02ff */
[----:B------:R0:W-:Y:S01]  /*1c3c0*/  STL.64 [R1+0x1c28], R14 ;  /* 0x001c280e01007387 */ /* 0x0001e20000100a00 */
[C---:B------:R-:W-:Y:S02]  /*1c3d0*/  IMAD R24, R3.reuse, 0x5c, RZ ;  /* 0x0000005c03187824 */ /* 0x040fe400078e02ff */
[----:B------:R-:W-:Y:S01]  /*1c3e0*/  IMAD R5, R3, 0xb8, RZ ;  /* 0x000000b803057824 */ /* 0x000fe200078e02ff */
[-C--:B------:R-:W-:Y:S01]  /*1c3f0*/  LEA.HI.X.SX32 R9, R25, R17.reuse, 0x1, P2 ;  /* 0x0000001119097211 */ /* 0x080fe200010f0eff */
[C---:B0-----:R-:W-:Y:S01]  /*1c400*/  IMAD R14, R3.reuse, 0x17, RZ ;  /* 0x00000017030e7824 */ /* 0x041fe200078e02ff */
[----:B------:R-:W-:Y:S01]  /*1c410*/  IADD3 R18, P6, R24, R16, RZ ;  /* 0x0000001018127210 */ /* 0x000fe20007fde0ff */
[C---:B------:R-:W-:Y:S02]  /*1c420*/  IMAD R15, R3.reuse, 0x170, RZ ;  /* 0x00000170030f7824 */ /* 0x040fe400078e02ff */
[----:B------:R0:W-:Y:S01]  /*1c430*/  STL.64 [R1+0x1c20], R8 ;  /* 0x001c200801007387 */ /* 0x0001e20000100a00 */
[-C--:B------:R-:W-:Y:S01]  /*1c440*/  LEA.HI.X.SX32 R23, R14, R17.reuse, 0x1, P1 ;  /* 0x000000110e177211 */ /* 0x080fe200008f0eff */
[C---:B------:R-:W-:Y:S01]  /*1c450*/  IMAD R10, R3.reuse, 0x2e0, RZ ;  /* 0x000002e0030a7824 */ /* 0x040fe200078e02ff */
[----:B------:R-:W-:Y:S01]  /*1c460*/  LEA.HI.X.SX32 R19, R6, R17, 0x1, P6 ;  /* 0x0000001106137211 */ /* 0x000fe200030f0eff */
[----:B------:R-:W-:-:S02]  /*1c470*/  IMAD R14, R3, 0x2e6, RZ ;  /* 0x000002e6030e7824 */ /* 0x000fc400078e02ff */
[----:B------:R1:W-:Y:S01]  /*1c480*/  STL.64 [R1+0x26c0], R22 ;  /* 0x0026c01601007387 */ /* 0x0003e20000100a00 */
[-C--:B0-----:R-:W-:Y:S01]  /*1c490*/  IADD3 R8, P2, R5, R16.reuse, RZ ;  /* 0x0000001005087210 */ /* 0x081fe20007f5e0ff */
[----:B------:R-:W-:Y:S01]  /*1c4a0*/  IMAD R6, R3, 0x2e8, RZ ;  /* 0x000002e803067824 */ /* 0x000fe200078e02ff */
[-C--:B------:R-:W-:Y:S02]  /*1c4b0*/  IADD3 R10, P3, R10, R16.reuse, RZ ;  /* 0x000000100a0a7210 */ /* 0x080fe40007f7e0ff */
[-C--:B------:R-:W-:Y:S02]  /*1c4c0*/  LEA.HI.X.SX32 R9, R24, R17.reuse, 0x1, P2 ;  /* 0x0000001118097211 */ /* 0x080fe400010f0eff */
[-C--:B-1----:R-:W-:Y:S01]  /*1c4d0*/  IADD3 R22, P1, R15, R16.reuse, RZ ;  /* 0x000000100f167210 */ /* 0x082fe20007f3e0ff */
[----:B------:R0:W-:Y:S01]  /*1c4e0*/  STL.64 [R1+0x2608], R18 ;  /* 0x0026081201007387 */ /* 0x0001e20000100a00 */
[----:B------:R-:W-:Y:S02]  /*1c4f0*/  IMAD R12, R3, 0x2e2, RZ ;  /* 0x000002e2030c7824 */ /* 0x000fe400078e02ff */
[-C--:B------:R-:W-:Y:S01]  /*1c500*/  LEA.HI.X.SX32 R23, R5, R17.reuse, 0x1, P1 ;  /* 0x0000001105177211 */ /* 0x080fe200008f0eff */
[----:B------:R1:W-:Y:S01]  /*1c510*/  STL.64 [R1+0x24a0], R8 ;  /* 0x0024a00801007387 */ /* 0x0003e20000100a00 */
[----:B------:R-:W-:Y:S01]  /*1c520*/  LEA.HI.X.SX32 R11, R15, R17, 0x1, P3 ;  /* 0x000000110f0b7211 */ /* 0x000fe200018f0eff */
[----:B------:R-:W-:Y:S01]  /*1c530*/  IMAD R5, R3, 0x171, RZ ;  /* 0x0000017103057824 */ /* 0x000fe200078e02ff */
[----:B------:R-:W-:-:S02]  /*1c540*/  IADD3 R20, P5, R12, R16, RZ ;  /* 0x000000100c147210 */ /* 0x000fc40007fbe0ff */
[-C--:B0-----:R-:W-:Y:S01]  /*1c550*/  IADD3 R18, P6, R14, R16.reuse, RZ ;  /* 0x000000100e127210 */ /* 0x081fe20007fde0ff */
[C---:B------:R-:W-:Y:S01]  /*1c560*/  IMAD R14, R3.reuse, 0x172, RZ ;  /* 0x00000172030e7824 */ /* 0x040fe200078e02ff */
[----:B------:R0:W-:Y:S01]  /*1c570*/  STL.64 [R1+0x21c8], R22 ;  /* 0x0021c81601007387 */ /* 0x0001e20000100a00 */
[----:B-1----:R-:W-:Y:S01]  /*1c580*/  IADD3 R8, P2, R6, R16, RZ ;  /* 0x0000001006087210 */ /* 0x002fe20007f5e0ff */
[C---:B------:R-:W-:Y:S02]  /*1c590*/  IMAD R6, R3.reuse, 0x2ea, RZ ;  /* 0x000002ea03067824 */ /* 0x040fe400078e02ff */
[C---:B------:R-:W-:Y:S02]  /*1c5a0*/  IMAD R15, R3.reuse, 0xb9, RZ ;  /* 0x000000b9030f7824 */ /* 0x040fe400078e02ff */
[----:B------:R-:W-:Y:S01]  /*1c5b0*/  IMAD R12, R3, 0x2e4, RZ ;  /* 0x000002e4030c7824 */ /* 0x000fe200078e02ff */
[----:B------:R1:W-:Y:S01]  /*1c5c0*/  STL.64 [R1+0x1c18], R10 ;  /* 0x001c180a01007387 */ /* 0x0003e20000100a00 */
[----:B------:R-:W-:-:S02]  /*1c5d0*/  LEA.HI.X.SX32 R21, R5, R17, 0x1, P5 ;  /* 0x0000001105157211 */ /* 0x000fc400028f0eff */
[-C--:B0-----:R-:W-:Y:S01]  /*1c5e0*/  IADD3 R22, P1, R14, R16.reuse, RZ ;  /* 0x000000100e167210 */ /* 0x081fe20007f3e0ff */
[----:B------:R-:W-:Y:S01]  /*1c5f0*/  IMAD R5, R3, 0xba, RZ ;  /* 0x000000ba03057824 */ /* 0x000fe200078e02ff */
[-C--:B------:R-:W-:Y:S02]  /*1c600*/  IADD3 R12, P4, R12, R16.reuse, RZ ;  /* 0x000000100c0c7210 */ /* 0x080fe40007f9e0ff */
[-C--:B------:R-:W-:Y:S02]  /*1c610*/  LEA.HI.X.SX32 R23, R15, R17.reuse, 0x1, P1 ;  /* 0x000000110f177211 */ /* 0x080fe400008f0eff */
[----:B-1----:R-:W-:Y:S01]  /*1c620*/  IADD3 R10, P3, R6, R16, RZ ;  /* 0x00000010060a7210 */ /* 0x002fe20007f7e0ff */
[C---:B------:R-:W-:Y:S01]  /*1c630*/  IMAD R6, R3.reuse, 0x2ec, RZ ;  /* 0x000002ec03067824 */ /* 0x040fe200078e02ff */
[----:B------:R0:W-:Y:S01]  /*1c640*/  STL.64 [R1+0x1c10], R20 ;  /* 0x001c101401007387 */ /* 0x0001e20000100a00 */
[C---:B------:R-:W-:Y:S01]  /*1c650*/  IMAD R15, R3.reuse, 0x173, RZ ;  /* 0x00000173030f7824 */ /* 0x040fe200078e02ff */
[-C--:B------:R-:W-:Y:S01]  /*1c660*/  LEA.HI.X.SX32 R13, R14, R17.reuse, 0x1, P4 ;  /* 0x000000110e0d7211 */ /* 0x080fe200020f0eff */
[----:B------:R-:W-:Y:S01]  /*1c670*/  IMAD R24, R3, 0x5d, RZ ;  /* 0x0000005d03187824 */ /* 0x000fe200078e02ff */
[----:B------:R1:W-:Y:S02]  /*1c680*/  STL.64 [R1+0x21c0], R22 ;  /* 0x0021c01601007387 */ /* 0x0003e40000100a00 */
[----:B------:R-:W-:-:S02]  /*1c690*/  LEA.HI.X.SX32 R19, R15, R17, 0x1, P6 ;  /* 0x000000110f137211 */ /* 0x000fc400030f0eff */
[-C--:B0-----:R-:W-:Y:S01]  /*1c6a0*/  IADD3 R20, P5, R6, R16.reuse, RZ ;  /* 0x0000001006147210 */ /* 0x081fe20007fbe0ff */
[----:B------:R-:W-:Y:S01]  /*1c6b0*/  IMAD R6, R3, 0x174, RZ ;  /* 0x0000017403067824 */ /* 0x000fe200078e02ff */
[-C--:B-1----:R-:W-:Y:S01]  /*1c6c0*/  IADD3 R22, P1, R5, R16.reuse, RZ ;  /* 0x0000001005167210 */ /* 0x082fe20007f3e0ff */
[----:B------:R0:W-:Y:S01]  /*1c6d0*/  STL.64 [R1+0x1c08], R12 ;  /* 0x001c080c01007387 */ /* 0x0001e20000100a00 */
[C---:B------:R-:W-:Y:S02]  /*1c6e0*/  IMAD R15, R3.reuse, 0x2f0, RZ ;  /* 0x000002f0030f7824 */ /* 0x040fe400078e02ff */
[-C--:B------:R-:W-:Y:S01]  /*1c6f0*/  LEA.HI.X.SX32 R23, R24, R17.reuse, 0x1, P1 ;  /* 0x0000001118177211 */ /* 0x080fe200008f0eff */
[----:B------:R-:W-:Y:S01]  /*1c700*/  IMAD R14, R3, 0x2ee, RZ ;  /* 0x000002ee030e7824 */ /* 0x000fe200078e02ff */
[----:B------:R1:W-:Y:S01]  /*1c710*/  STL.64 [R1+0x1c00], R18 ;  /* 0x001c001201007387 */ /* 0x0003e20000100a00 */
[CC--:B------:R-:W-:Y:S02]  /*1c720*/  LEA.HI.X.SX32 R9, R6.reuse, R17.reuse, 0x1, P2 ;  /* 0x0000001106097211 */ /* 0x0c0fe400010f0eff */
[-C--:B0-----:R-:W-:Y:S01]  /*1c730*/  IADD3 R12, P4, R6, R16.reuse, RZ ;  /* 0x00000010060c7210 */ /* 0x081fe20007f9e0ff */
[----:B------:R0:W-:Y:S03]  /*1c740*/  STL.64 [R1+0x2498], R22 ;  /* 0x0024981601007387 */ /* 0x0001e60000100a00 */
[----:B------:R-:W-:Y:S01]  /*1c750*/  LEA.HI.X.SX32 R13, R5, R17, 0x1, P4 ;  /* 0x00000011050d7211 */ /* 0x000fe200020f0eff */
[C---:B------:R-:W-:Y:S01]  /*1c760*/  IMAD R5, R3.reuse, 0x2f2, RZ ;  /* 0x000002f203057824 */ /* 0x040fe200078e02ff */
[----:B-1----:R-:W-:Y:S01]  /*1c770*/  IADD3 R18, P6, R14, R16, RZ ;  /* 0x000000100e127210 */ /* 0x002fe20007fde0ff */
[----:B------:R-:W-:-:S02]  /*1c780*/  IMAD R14, R3, 0x176, RZ ;  /* 0x00000176030e7824 */ /* 0x000fc400078e02ff */
[----:B------:R1:W-:Y:S01]  /*1c790*/  STL.64 [R1+0x21b8], R12 ;  /* 0x0021b80c01007387 */ /* 0x0003e20000100a00 */
[-C--:B0-----:R-:W-:Y:S01]  /*1c7a0*/  IADD3 R22, P1, R15, R16.reuse, RZ ;  /* 0x000000100f167210 */ /* 0x081fe20007f3e0ff */
[C---:B------:R-:W-:Y:S02]  /*1c7b0*/  IMAD R15, R3.reuse, 0x175, RZ ;  /* 0x00000175030f7824 */ /* 0x040fe400078e02ff */
[----:B------:R0:W-:Y:S01]  /*1c7c0*/  STL.64 [R1+0x1bf8], R8 ;  /* 0x001bf80801007387 */ /* 0x0001e20000100a00 */
[----:B------:R-:W-:Y:S02]  /*1c7d0*/  IMAD R6, R3, 0x2f4, RZ ;  /* 0x000002f403067824 */ /* 0x000fe400078e02ff */
[----:B------:R-:W-:Y:S02]  /*1c7e0*/  LEA.HI.X.SX32 R11, R15, R17, 0x1, P3 ;  /* 0x000000110f0b7211 */ /* 0x000fe400018f0eff */
[-C--:B-1----:R-:W-:Y:S02]  /*1c7f0*/  IADD3 R12, P4, R14, R16.reuse, RZ ;  /* 0x000000100e0c7210 */ /* 0x082fe40007f9e0ff */
[----:B0-----:R-:W-:Y:S01]  /*1c800*/  IADD3 R8, P2, R5, R16, RZ ;  /* 0x0000001005087210 */ /* 0x001fe20007f5e0ff */
[C---:B------:R-:W-:Y:S01]  /*1c810*/  IMAD R5, R3.reuse, 0xbb, RZ ;  /* 0x000000bb03057824 */ /* 0x040fe200078e02ff */
[----:B------:R0:W-:Y:S01]  /*1c820*/  STL.64 [R1+0x1bf0], R10 ;  /* 0x001bf00a01007387 */ /* 0x0001e20000100a00 */
[----:B------:R-:W-:-:S03]  /*1c830*/  IMAD R24, R3, 0x5e, RZ ;  /* 0x0000005e03187824 */ /* 0x000fc600078e02ff */
[-C--:B------:R-:W-:Y:S01]  /*1c840*/  LEA.HI.X.SX32 R13, R5, R17.reuse, 0x1, P4 ;  /* 0x00000011050d7211 */ /* 0x080fe200020f0eff */
[C---:B------:R-:W-:Y:S01]  /*1c850*/  IMAD R5, R3.reuse, 0xbc, RZ ;  /* 0x000000bc03057824 */ /* 0x040fe200078e02ff */
[----:B------:R-:W-:Y:S01]  /*1c860*/  LEA.HI.X.SX32 R21, R14, R17, 0x1, P5 ;  /* 0x000000110e157211 */ /* 0x000fe200028f0eff */
[C---:B------:R-:W-:Y:S01]  /*1c870*/  IMAD R14, R3.reuse, 0x2f, RZ ;  /* 0x0000002f030e7824 */ /* 0x040fe200078e02ff */
[----:B0-----:R-:W-:Y:S01]  /*1c880*/  IADD3 R10, P3, R6, R16, RZ ;  /* 0x00000010060a7210 */ /* 0x001fe20007f7e0ff */
[C---:B------:R-:W-:Y:S01]  /*1c890*/  IMAD R6, R3.reuse, 0x177, RZ ;  /* 0x0000017703067824 */ /* 0x040fe200078e02ff */
[----:B------:R0:W-:Y:S01]  /*1c8a0*/  STL.64 [R1+0x21b0], R12 ;  /* 0x0021b00c01007387 */ /* 0x0001e20000100a00 */
[----:B------:R-:W-:-:S03]  /*1c8b0*/  IMAD R15, R3, 0x178, RZ ;  /* 0x00000178030f7824 */ /* 0x000fc600078e02ff */
[-C--:B------:R-:W-:Y:S01]  /*1c8c0*/  LEA.HI.X.SX32 R19, R6, R17.reuse, 0x1, P6 ;  /* 0x0000001106137211 */ /* 0x080fe200030f0eff */
[----:B------:R1:W-:Y:S01]  /*1c8d0*/  STL.64 [R1+0x1be8], R20 ;  /* 0x001be81401007387 */ /* 0x0003e20000100a00 */
[----:B------:R-:W-:Y:S01]  /*1c8e0*/  IMAD R6, R3, 0x2f6, RZ ;  /* 0x000002f603067824 */ /* 0x000fe200078e02ff */
[-C--:B0-----:R-:W-:Y:S02]  /*1c8f0*/  IADD3 R12, P4, R24, R16.reuse, RZ ;  /* 0x00000010180c7210 */ /* 0x081fe40007f9e0ff */
[----:B------:R0:W-:Y:S02]  /*1c900*/  STL.64 [R1+0x1be0], R18 ;  /* 0x001be01201007387 */ /* 0x0001e40000100a00 */
[----:B------:R-:W-:Y:S02]  /*1c910*/  LEA.HI.X.SX32 R13, R14, R17, 0x1, P4 ;  /* 0x000000110e0d7211 */ /* 0x000fe400020f0eff */
[----:B-1----:R-:W-:Y:S01]  /*1c920*/  IADD3 R20, P5, R5, R16, RZ ;  /* 0x0000001005147210 */ /* 0x002fe20007fbe0ff */
[----:B------:R-:W-:-:S02]  /*1c930*/  IMAD R14, R3, 0x2f8, RZ ;  /* 0x000002f8030e7824 */ /* 0x000fc400078e02ff */
[----:B------:R1:W-:Y:S01]  /*1c940*/  STL.64 [R1+0x2600], R12 ;  /* 0x0026000c01007387 */ /* 0x0003e20000100a00 */
[----:B------:R-:W-:Y:S02]  /*1c950*/  LEA.HI.X.SX32 R21, R24, R17, 0x1, P5 ;  /* 0x0000001118157211 */ /* 0x000fe400028f0eff */
[----:B0-----:R-:W-:-:S04]  /*1c960*/  IADD3 R18, P6, R15, R16, RZ ;  /* 0x000000100f127210 */ /* 0x001fc80007fde0ff */
[-C--:B------:R-:W-:Y:S01]  /*1c970*/  LEA.HI.X.SX32 R19, R5, R17.reuse, 0x1, P6 ;  /* 0x0000001105137211 */ /* 0x080fe200030f0eff */
[----:B------:R0:W-:Y:S01]  /*1c980*/  STL.64 [R1+0x2490], R20 ;  /* 0x0024901401007387 */ /* 0x0001e20000100a00 */
[-C--:B-1----:R-:W-:Y:S01]  /*1c990*/  IADD3 R12, P4, R6, R16.reuse, RZ ;  /* 0x00000010060c7210 */ /* 0x082fe20007f9e0ff */
[----:B------:R-:W-:Y:S01]  /*1c9a0*/  IMAD R6, R3, 0x17a, RZ ;  /* 0x0000017a03067824 */ /* 0x000fe200078e02ff */
[----:B------:R-:W-:Y:S01]  /*1c9b0*/  LEA.HI.X.SX32 R23, R15, R17, 0x1, P1 ;  /* 0x000000110f177211 */ /* 0x000fe200008f0eff */
[C---:B------:R-:W-:Y:S01]  /*1c9c0*/  IMAD R5, R3.reuse, 0x2fa, RZ ;  /* 0x000002fa03057824 */ /* 0x040fe200078e02ff */
[----:B------:R1:W-:Y:S01]  /*1c9d0*/  STL.64 [R1+0x21a8], R18 ;  /* 0x0021a81201007387 */ /* 0x0003e20000100a00 */
[C---:B------:R-:W-:Y:S01]  /*1c9e0*/  IMAD R15, R3.reuse, 0xbd, RZ ;  /* 0x000000bd030f7824 */ /* 0x040fe200078e02ff */
[-C--:B0-----:R-:W-:Y:S01]  /*1c9f0*/  IADD3 R20, P5, R14, R16.reuse, RZ ;  /* 0x000000100e147210 */ /* 0x081fe20007fbe0ff */
[----:B------:R-:W-:Y:S01]  /*1ca00*/  IMAD R14, R3, 0x179, RZ ;  /* 0x00000179030e7824 */ /* 0x000fe200078e02ff */
[----:B------:R0:W-:Y:S01]  /*1ca10*/  STL.64 [R1+0x1bd8], R22 ;  /* 0x001bd81601007387 */ /* 0x0001e20000100a00 */
[----:B-1----:R-:W-:-:S03]  /*1ca20*/  IADD3 R18, P6, R6, R16, RZ ;  /* 0x0000001006127210 */ /* 0x002fc60007fde0ff */
[-C--:B------:R-:W-:Y:S02]  /*1ca30*/  LEA.HI.X.SX32 R9, R14, R17.reuse, 0x1, P2 ;  /* 0x000000110e097211 */ /* 0x080fe400010f0eff */
[-C--:B------:R-:W-:Y:S01]  /*1ca40*/  LEA.HI.X.SX32 R19, R15, R17.reuse, 0x1, P6 ;  /* 0x000000110f137211 */ /* 0x080fe200030f0eff */
[----:B------:R-:W-:Y:S01]  /*1ca50*/  IMAD R15, R3, 0x17b, RZ ;  /* 0x0000017b030f7824 */ /* 0x000fe200078e02ff */
[-C--:B0-----:R-:W-:Y:S01]  /*1ca60*/  IADD3 R22, P1, R5, R16.reuse, RZ ;  /* 0x0000001005167210 */ /* 0x081fe20007f3e0ff */
[----:B------:R-:W-:Y:S01]  /*1ca70*/  IMAD R5, R3, 0x2fc, RZ ;  /* 0x000002fc03057824 */ /* 0x000fe200078e02ff */
[----:B------:R0:W-:Y:S01]  /*1ca80*/  STL.64 [R1+0x1bd0], R8 ;  /* 0x001bd00801007387 */ /* 0x0001e20000100a00 */
[-C--:B------:R-:W-:Y:S02]  /*1ca90*/  LEA.HI.X.SX32 R11, R6, R17.reuse, 0x1, P3 ;  /* 0x00000011060b7211 */ /* 0x080fe400018f0eff */
[----:B------:R-:W-:Y:S01]  /*1caa0*/  LEA.HI.X.SX32 R13, R15, R17, 0x1, P4 ;  /* 0x000000110f0d7211 */ /* 0x000fe200020f0eff */
[----:B------:R-:W-:Y:S01]  /*1cab0*/  IMAD R14, R3, 0xbe, RZ ;  /* 0x000000be030e7824 */ /* 0x000fe200078e02ff */
[----:B------:R-:W-:Y:S01]  /*1cac0*/  STL.64 [R1+0x21a0], R18 ;  /* 0x0021a01201007387 */ /* 0x000fe20000100a00 */
[----:B0-----:R-:W-:Y:S01]  /*1cad0*/  IADD3 R8, P2, R5, R16, RZ ;  /* 0x0000001005087210 */ /* 0x001fe20007f5e0ff */
[----:B------:R-:W-:-:S02]  /*1cae0*/  IMAD R5, R3, 0x17c, RZ ;  /* 0x0000017c03057824 */ /* 0x000fc400078e02ff */
[----:B------:R0:W-:Y:S01]  /*1caf0*/  STL.64 [R1+0x1bc8], R10 ;  /* 0x001bc80a01007387 */ /* 0x0001e20000100a00 */
[----:B------:R-:W-:-:S03]  /*1cb00*/  IADD3 R24, P6, R14, R16, RZ ;  /* 0x000000100e187210 */ /* 0x000fc60007fde0ff */
[----:B------:R1:W-:Y:S01]  /*1cb10*/  STL.64 [R1+0x1bc0], R12 ;  /* 0x001bc00c01007387 */ /* 0x0003e20000100a00 */
[----:B------:R-:W-:Y:S01]  /*1cb20*/  IMAD R6, R3, 0x2fe, RZ ;  /* 0x000002fe03067824 */ /* 0x000fe200078e02ff */
[C---:B------:R-:W-:Y:S02]  /*1cb30*/  LEA.HI.X.SX32 R21, R5.reuse, R17, 0x1, P5 ;  /* 0x0000001105157211 */ /* 0x040fe400028f0eff */
[----:B0-----:R-:W-:Y:S01]  /*1cb40*/  IADD3 R10, P3, R5, R16, RZ ;  /* 0x00000010050a7210 */ /* 0x001fe20007f7e0ff */
[----:B-1----:R-:W-:-:S03]  /*1cb50*/  IMAD R13, R3, 0x5f, RZ ;  /* 0x0000005f030d7824 */ /* 0x002fc600078e02ff */
[-C--:B------:R-:W-:Y:S02]  /*1cb60*/  LEA.HI.X.SX32 R11, R14, R17.reuse, 0x1, P3 ;  /* 0x000000110e0b7211 */ /* 0x080fe400018f0eff */
[----:B------:R-:W-:Y:S02]  /*1cb70*/  IADD3 R18, P4, R6, R16, RZ ;  /* 0x0000001006127210 */ /* 0x000fe40007f9e0ff */
        /* <DEDUP_REMOVED lines=8> */
[----:B------:R-:W-:Y:S01]  /*1cc00*/  LEA.HI.X.SX32 R9, R6, R17, 0x1, P2 ;  /* 0x0000001106097211 */ /* 0x000fe200010f0eff */
[C---:B------:R-:W-:Y:S02]  /*1cc10*/  IMAD R6, R3.reuse, 0x17f, RZ ;  /* 0x0000017f03067824 */ /* 0x040fe400078e02ff */
[C---:B0-----:R-:W-:Y:S01]  /*1cc20*/  IMAD R20, R3.reuse, 0xbf, RZ ;  /* 0x000000bf03147824 */ /* 0x041fe200078e02ff */
[----:B------:R-:W-:Y:S01]  /*1cc30*/  STL.64 [R1+0x1bb0], R22 ;  /* 0x001bb01601007387 */ /* 0x000fe20000100a00 */
[----:B------:R-:W-:-:S03]  /*1cc40*/  IMAD R5, R3, 0x6, RZ ;  /* 0x0000000603057824 */ /* 0x000fc600078e02ff */
[-C--:B------:R-:W-:Y:S01]  /*1cc50*/  LEA.HI.X.SX32 R15, R20, R17.reuse, 0x1, P3 ;  /* 0x00000011140f7211 */ /* 0x080fe200018f0eff */
[----:B------:R-:W-:Y:S01]  /*1cc60*/  IMAD R25, R3, 0xc, RZ ;  /* 0x0000000c03197824 */ /* 0x000fe200078e02ff */
[----:B------:R-:W-:-:S03]  /*1cc70*/  LEA.HI.X.SX32 R19, R6, R17, 0x1, P4 ;  /* 0x0000001106137211 */ /* 0x000fc600020f0eff */
[----:B------:R0:W-:Y:S04]  /*1cc80*/  STL.64 [R1+0x2190], R14 ;  /* 0x0021900e01007387 */ /* 0x0001e80000100a00 */
[----:B------:R1:W-:Y:S01]  /*1cc90*/  STL.64 [R1+0x1ba8], R8 ;  /* 0x001ba80801007387 */ /* 0x0003e20000100a00 */
[----:B------:R-:W-:Y:S01]  /*1cca0*/  IMAD R21, R3, 0x304, RZ ;  /* 0x0000030403157824 */ /* 0x000fe200078e02ff */
[-C--:B------:R-:W-:Y:S01]  /*1ccb0*/  IADD3 R20, P2, R25, R16.reuse, RZ ;  /* 0x0000001019147210 */ /* 0x080fe20007f5e0ff */
[----:B------:R-:W-:Y:S01]  /*1ccc0*/  IMAD R6, R3, 0x30, RZ ;  /* 0x0000003003067824 */ /* 0x000fe200078e02ff */
[----:B------:R2:W-:Y:S01]  /*1ccd0*/  STL.64 [R1+0x1ba0], R18 ;  /* 0x001ba01201007387 */ /* 0x0005e20000100a00 */
[----:B0-----:R-:W-:Y:S01]  /*1cce0*/  IADD3 R14, P3, R5, R16, RZ ;  /* 0x00000010050e7210 */ /* 0x001fe20007f7e0ff */
[----:B-1----:R-:W-:-:S02]  /*1ccf0*/  IMAD R9, R3, 0x3, RZ ;  /* 0x0000000303097824 */ /* 0x002fc400078e02ff */
[----:B------:R-:W-:-:S03]  /*1cd00*/  IMAD R8, R3, 0x18, RZ ;  /* 0x0000001803087824 */ /* 0x000fc600078e02ff */
[-C--:B------:R-:W-:Y:S02]  /*1cd10*/  LEA.HI.X.SX32 R15, R9, R17.reuse, 0x1, P3 ;  /* 0x00000011090f7211 */ /* 0x080fe400018f0eff */
[-C--:B--2---:R-:W-:Y:S02]  /*1cd20*/  IADD3 R18, P4, R8, R16.reuse, RZ ;  /* 0x0000001008127210 */ /* 0x084fe40007f9e0ff */
[----:B------:R-:W-:Y:S01]  /*1cd30*/  IADD3 R22, P1, R21, R16, RZ ;  /* 0x0000001015167210 */ /* 0x000fe20007f3e0ff */
        /* <DEDUP_REMOVED lines=18> */
[C---:B------:R-:W-:Y:S01]  /*1ce60*/  IMAD R8, R3.reuse, 0x306, RZ ;  /* 0x0000030603087824 */ /* 0x040fe200078e02ff */
[----:B------:R1:W-:Y:S01]  /*1ce70*/  STL.64 [R1+0x25f8], R20 ;  /* 0x0025f81401007387 */ /* 0x0003e20000100a00 */
[----:B------:R-:W-:Y:S01]  /*1ce80*/  IMAD R10, R3, 0x302, RZ ;  /* 0x00000302030a7824 */ /* 0x000fe200078e02ff */
[----:B------:R-:W-:-:S02]  /*1ce90*/  LEA.HI.X.SX32 R13, R9, R17, 0x1, P6 ;  /* 0x00000011090d7211 */ /* 0x000fc400030f0eff */
[-C--:B0-----:R-:W-:Y:S01]  /*1cea0*/  IADD3 R14, P3, R9, R16.reuse, RZ ;  /* 0x00000010090e7210 */ /* 0x081fe20007f7e0ff */
[----:B------:R0:W-:Y:S03]  /*1ceb0*/  STL.64 [R1+0x2480], R18 ;  /* 0x0024801201007387 */ /* 0x0001e60000100a00 */
[----:B------:R-:W-:Y:S01]  /*1cec0*/  LEA.HI.X.SX32 R15, R5, R17, 0x1, P3 ;  /* 0x00000011050f7211 */ /* 0x000fe200018f0eff */
[C---:B------:R-:W-:Y:S01]  /*1ced0*/  IMAD R5, R3.reuse, 0x181, RZ ;  /* 0x0000018103057824 */ /* 0x040fe200078e02ff */
[-C--:B-1----:R-:W-:Y:S01]  /*1cee0*/  IADD3 R20, P2, R8, R16.reuse, RZ ;  /* 0x0000001008147210 */ /* 0x082fe20007f5e0ff */
[C---:B------:R-:W-:Y:S01]  /*1cef0*/  IMAD R8, R3.reuse, 0x182, RZ ;  /* 0x0000018203087824 */ /* 0x040fe200078e02ff */
[-C--:B------:R-:W-:Y:S01]  /*1cf00*/  IADD3 R10, P5, R10, R16.reuse, RZ ;  /* 0x000000100a0a7210 */ /* 0x080fe20007fbe0ff */
        /* <DEDUP_REMOVED lines=143> */
[C---:B-1----:R-:W-:Y:S01]  /*1d800*/  IADD3 R12, P6, R6.reuse, R16, RZ ;  /* 0x00000010060c7210 */ /* 0x042fe20007fde0ff */
[C---:B------:R-:W-:Y:S02]  /*1d810*/  IMAD R5, R3.reuse, 0xca, RZ ;  /* 0x000000ca03057824 */ /* 0x040fe400078e02ff */
[----:B0-----:R-:W-:Y:S01]  /*1d820*/  IMAD R23, R3, 0xc9, RZ ;  /* 0x000000c903177824 */ /* 0x001fe200078e02ff */
[----:B------:R-:W-:-:S04]  /*1d830*/  LEA.HI.X.SX32 R15, R6, R17, 0x1, P3 ;  /* 0x00000011060f7211 */ /* 0x000fc800018f0eff */
[----:B------:R-:W-:Y:S01]  /*1d840*/  LEA.HI.X.SX32 R13, R23, R17, 0x1, P6 ;  /* 0x00000011170d7211 */ /* 0x000fe200030f0eff */
[C---:B------:R-:W-:Y:S02]  /*1d850*/  IMAD R22, R3.reuse, 0x194, RZ ;  /* 0x0000019403167824 */ /* 0x040fe400078e02ff */
[----:B------:R-:W-:Y:S02]  /*1d860*/  IMAD R10, R3, 0x328, RZ ;  /* 0x00000328030a7824 */ /* 0x000fe400078e02ff */
[----:B------:R0:W-:Y:S01]  /*1d870*/  STL.64 [R1+0x2140], R12 ;  /* 0x0021400c01007387 */ /* 0x0001e20000100a00 */
[----:B------:R-:W-:-:S03]  /*1d880*/  IADD3 R24, P6, R5, R16, RZ ;  /* 0x0000001005187210 */ /* 0x000fc60007fde0ff */
[----:B------:R1:W-:Y:S01]  /*1d890*/  STL.64 [R1+0x1b08], R14 ;  /* 0x001b080e01007387 */ /* 0x0003e20000100a00 */
[-C--:B------:R-:W-:Y:S01]  /*1d8a0*/  IADD3 R10, P1, R10, R16.reuse, RZ ;  /* 0x000000100a0a7210 */ /* 0x080fe20007f3e0ff */
[C---:B------:R-:W-:Y:S02]  /*1d8b0*/  IMAD R6, R3.reuse, 0x32e, RZ ;  /* 0x0000032e03067824 */ /* 0x040fe400078e02ff */
[C---:B0-----:R-:W-:Y:S02]  /*1d8c0*/  IMAD R12, R3.reuse, 0x193, RZ ;  /* 0x00000193030c7824 */ /* 0x041fe400078e02ff */
[----:B------:R-:W-:Y:S01]  /*1d8d0*/  IMAD R13, R3, 0x65, RZ ;  /* 0x00000065030d7824 */ /* 0x000fe200078e02ff */
[----:B-1----:R-:W-:Y:S02]  /*1d8e0*/  IADD3 R14, P3, R22, R16, RZ ;  /* 0x00000010160e7210 */ /* 0x002fe40007f7e0ff */
[-C--:B------:R-:W-:Y:S02]  /*1d8f0*/  LEA.HI.X.SX32 R9, R12, R17.reuse, 0x1, P4 ;  /* 0x000000110c097211 */ /* 0x080fe400020f0eff */
[----:B------:R-:W-:-:S02]  /*1d900*/  LEA.HI.X.SX32 R25, R13, R17, 0x1, P6 ;  /* 0x000000110d197211 */ /* 0x000fc400030f0eff */
[-C--:B------:R-:W-:Y:S01]  /*1d910*/  LEA.HI.X.SX32 R15, R5, R17.reuse, 0x1, P3 ;  /* 0x00000011050f7211 */ /* 0x080fe200018f0eff */
[----:B------:R0:W-:Y:S01]  /*1d920*/  STL.64 [R1+0x1b00], R8 ;  /* 0x001b000801007387 */ /* 0x0001e20000100a00 */
[----:B------:R-:W-:Y:S01]  /*1d930*/  LEA.HI.X.SX32 R11, R22, R17, 0x1, P1 ;  /* 0x00000011160b7211 */ /* 0x000fe200008f0eff */
[C---:B------:R-:W-:Y:S02]  /*1d940*/  IMAD R5, R3.reuse, 0x332, RZ ;  /* 0x0000033203057824 */ /* 0x040fe400078e02ff */
[----:B------:R-:W-:Y:S01]  /*1d950*/  IMAD R18, R3, 0x32a, RZ ;  /* 0x0000032a03127824 */ /* 0x000fe200078e02ff */
[----:B------:R-:W-:Y:S02]  /*1d960*/  STL.64 [R1+0x2458], R24 ;  /* 0x0024581801007387 */ /* 0x000fe40000100a00 */
[-C--:B------:R-:W-:Y:S02]  /*1d970*/  IADD3 R22, P1, R5, R16.reuse, RZ ;  /* 0x0000001005167210 */ /* 0x080fe40007f3e0ff */
[----:B------:R1:W-:Y:S01]  /*1d980*/  STL.64 [R1+0x2138], R14 ;  /* 0x0021380e01007387 */ /* 0x0003e20000100a00 */
[----:B0-----:R-:W-:Y:S01]  /*1d990*/  IADD3 R8, P4, R6, R16, RZ ;  /* 0x0000001006087210 */ /* 0x001fe20007f9e0ff */
[----:B------:R-:W-:-:S02]  /*1d9a0*/  IMAD R6, R3, 0x196, RZ ;  /* 0x0000019603067824 */ /* 0x000fc400078e02ff */
[----:B------:R0:W-:Y:S01]  /*1d9b0*/  STL.64 [R1+0x1af8], R10 ;  /* 0x001af80a01007387 */ /* 0x0001e20000100a00 */
[-C--:B------:R-:W-:Y:S01]  /*1d9c0*/  IADD3 R20, P2, R18, R16.reuse, RZ ;  /* 0x0000001012147210 */ /* 0x080fe20007f5e0ff */
[C---:B------:R-:W-:Y:S02]  /*1d9d0*/  IMAD R5, R3.reuse, 0xcb, RZ ;  /* 0x000000cb03057824 */ /* 0x040fe400078e02ff */
[C---:B------:R-:W-:Y:S01]  /*1d9e0*/  IMAD R18, R3.reuse, 0x32c, RZ ;  /* 0x0000032c03127824 */ /* 0x040fe200078e02ff */
[----:B-1----:R-:W-:Y:S01]  /*1d9f0*/  IADD3 R14, P3, R6, R16, RZ ;  /* 0x00000010060e7210 */ /* 0x002fe20007f7e0ff */
[----:B0-----:R-:W-:-:S03]  /*1da00*/  IMAD R11, R3, 0x195, RZ ;  /* 0x00000195030b7824 */ /* 0x001fc600078e02ff */
        /* <DEDUP_REMOVED lines=93> */
[-C--:B--2---:R-:W-:Y:S01]  /*1dfe0*/  IADD3 R10, P2, R5, R16.reuse, RZ ;  /* 0x00000010050a7210 */ /* 0x084fe20007f5e0ff */
[C---:B------:R-:W-:Y:S01]  /*1dff0*/  IMAD R14, R3.reuse, 0x346, RZ ;  /* 0x00000346030e7824 */ /* 0x040fe200078e02ff */
[-C--:B------:R-:W-:Y:S01]  /*1e000*/  LEA.HI.X.SX32 R19, R6, R17.reuse, 0x1, P3 ;  /* 0x0000001106137211 */ /* 0x080fe200018f0eff */
[----:B------:R0:W-:Y:S01]  /*1e010*/  STL.64 [R1+0x26a8], R22 ;  /* 0x0026a81601007387 */ /* 0x0001e20000100a00 */
[-C--:B------:R-:W-:Y:S01]  /*1e020*/  LEA.HI.X.SX32 R11, R24, R17.reuse, 0x1, P2 ;  /* 0x00000011180b7211 */ /* 0x080fe200010f0eff */
[----:B------:R-:W-:Y:S01]  /*1e030*/  IMAD R6, R3, 0x348, RZ ;  /* 0x0000034803067824 */ /* 0x000fe200078e02ff */
[-C--:B------:R-:W-:Y:S01]  /*1e040*/  IADD3 R8, P4, R8, R16.reuse, RZ ;  /* 0x0000001008087210 */ /* 0x080fe20007f9e0ff */
[----:B------:R1:W-:Y:S03]  /*1e050*/  STL.64 [R1+0x25d8], R18 ;  /* 0x0025d81201007387 */ /* 0x0003e60000100a00 */
[C---:B------:R-:W-:Y:S01]  /*1e060*/  LEA.HI.X.SX32 R9, R15.reuse, R17, 0x1, P4 ;  /* 0x000000110f097211 */ /* 0x040fe200020f0eff */
[----:B------:R2:W-:Y:S01]  /*1e070*/  STL.64 [R1+0x2440], R10 ;  /* 0x0024400a01007387 */ /* 0x0005e20000100a00 */
[----:B0-----:R-:W-:-:S02]  /*1e080*/  IADD3 R22, P1, R15, R16, RZ ;  /* 0x000000100f167210 */ /* 0x001fc40007f3e0ff */
[-C--:B-1----:R-:W-:Y:S01]  /*1e090*/  IADD3 R18, P3, R14, R16.reuse, RZ ;  /* 0x000000100e127210 */ /* 0x082fe20007f7e0ff */
[----:B------:R-:W-:Y:S01]  /*1e0a0*/  IMAD R14, R3, 0x1a2, RZ ;  /* 0x000001a2030e7824 */ /* 0x000fe200078e02ff */
[-C--:B------:R-:W-:Y:S01]  /*1e0b0*/  LEA.HI.X.SX32 R23, R5, R17.reuse, 0x1, P1 ;  /* 0x0000001105177211 */ /* 0x080fe200008f0eff */
[C---:B------:R-:W-:Y:S01]  /*1e0c0*/  IMAD R5, R3.reuse, 0x1a1, RZ ;  /* 0x000001a103057824 */ /* 0x040fe200078e02ff */
[-C--:B--2---:R-:W-:Y:S01]  /*1e0d0*/  IADD3 R10, P2, R6, R16.reuse, RZ ;  /* 0x00000010060a7210 */ /* 0x084fe20007f5e0ff */
[C---:B------:R-:W-:Y:S02]  /*1e0e0*/  IMAD R6, R3.reuse, 0x34a, RZ ;  /* 0x0000034a03067824 */ /* 0x040fe400078e02ff */
[----:B------:R0:W-:Y:S01]  /*1e0f0*/  STL.64 [R1+0x2108], R22 ;  /* 0x0021081601007387 */ /* 0x0001e20000100a00 */
[----:B------:R-:W-:Y:S01]  /*1e100*/  IMAD R15, R3, 0xd1, RZ ;  /* 0x000000d1030f7824 */ /* 0x000fe200078e02ff */
[----:B------:R-:W-:Y:S02]  /*1e110*/  LEA.HI.X.SX32 R21, R5, R17, 0x1, P5 ;  /* 0x0000001105157211 */ /* 0x000fe400028f0eff */
[----:B------:R1:W-:Y:S01]  /*1e120*/  STL.64 [R1+0x1a98], R8 ;  /* 0x001a980801007387 */ /* 0x0003e20000100a00 */
[----:B------:R-:W-:Y:S01]  /*1e130*/  IMAD R5, R3, 0xd2, RZ ;  /* 0x000000d203057824 */ /* 0x000fe200078e02ff */
[----:B0-----:R-:W-:-:S02]  /*1e140*/  IADD3 R22, P1, R14, R16, RZ ;  /* 0x000000100e167210 */ /* 0x001fc40007f3e0ff */
[-C--:B-1----:R-:W-:Y:S01]  /*1e150*/  IADD3 R8, P4, R6, R16.reuse, RZ ;  /* 0x0000001006087210 */ /* 0x082fe20007f9e0ff */
[----:B------:R-:W-:Y:S01]  /*1e160*/  IMAD R6, R3, 0x34c, RZ ;  /* 0x0000034c03067824 */ /* 0x000fe200078e02ff */
[-C--:B------:R-:W-:Y:S01]  /*1e170*/  LEA.HI.X.SX32 R23, R15, R17.reuse, 0x1, P1 ;  /* 0x000000110f177211 */ /* 0x080fe200008f0eff */
[C---:B------:R-:W-:Y:S01]  /*1e180*/  IMAD R15, R3.reuse, 0x1a3, RZ ;  /* 0x000001a3030f7824 */ /* 0x040fe200078e02ff */
[----:B------:R0:W-:Y:S01]  /*1e190*/  STL.64 [R1+0x1a90], R20 ;  /* 0x001a901401007387 */ /* 0x0001e20000100a00 */
[-C--:B------:R-:W-:Y:S01]  /*1e1a0*/  LEA.HI.X.SX32 R13, R14, R17.reuse, 0x1, P6 ;  /* 0x000000110e0d7211 */ /* 0x080fe200030f0eff */
[----:B------:R-:W-:Y:S02]  /*1e1b0*/  IMAD R24, R3, 0x69, RZ ;  /* 0x0000006903187824 */ /* 0x000fe400078e02ff */
        /* <DEDUP_REMOVED lines=45> */
[----:B-1----:R-:W-:Y:S02]  /*1e490*/  IADD3 R14, P3, R19, R16, RZ ;  /* 0x00000010130e7210 */ /* 0x002fe40007f7e0ff */
[-C--:B------:R-:W-:Y:S02]  /*1e4a0*/  LEA.HI.X.SX32 R21, R24, R17.reuse, 0x1, P5 ;  /* 0x0000001118157211 */ /* 0x080fe400028f0eff */
[----:B------:R-:W-:-:S03]  /*1e4b0*/  LEA.HI.X.SX32 R15, R6, R17, 0x1, P3 ;  /* 0x00000011060f7211 */ /* 0x000fc600018f0eff */
        /* <DEDUP_REMOVED lines=8> */
[----:B0-----:R-:W-:Y:S01]  /*1e540*/  IADD3 R14, P3, R5, R16, RZ ;  /* 0x00000010050e7210 */ /* 0x001fe20007f7e0ff */
[----:B------:R-:W-:-:S03]  /*1e550*/  IMAD R6, R3, 0x35a, RZ ;  /* 0x0000035a03067824 */ /* 0x000fc600078e02ff */
[-C--:B------:R-:W-:Y:S02]  /*1e560*/  LEA.HI.X.SX32 R11, R18, R17.reuse, 0x1, P2 ;  /* 0x00000011120b7211 */ /* 0x080fe400010f0eff */
[-C--:B------:R-:W-:Y:S01]  /*1e570*/  LEA.HI.X.SX32 R15, R19, R17.reuse, 0x1, P3 ;  /* 0x00000011130f7211 */ /* 0x080fe200018f0eff */
[----:B------:R-:W-:Y:S01]  /*1e580*/  STL.64 [R1+0x1a58], R22 ;  /* 0x001a581601007387 */ /* 0x000fe20000100a00 */
[----:B------:R-:W-:Y:S01]  /*1e590*/  IADD3 R24, P1, R6, R16, RZ ;  /* 0x0000001006187210 */ /* 0x000fe20007f3e0ff */
[----:B------:R-:W-:Y:S02]  /*1e5a0*/  IMAD R6, R3, 0x35c, RZ ;  /* 0x0000035c03067824 */ /* 0x000fe400078e02ff */
[----:B------:R-:W-:Y:S04]  /*1e5b0*/  STL.64 [R1+0x1a50], R10 ;  /* 0x001a500a01007387 */ /* 0x000fe80000100a00 */
[----:B------:R0:W-:Y:S01]  /*1e5c0*/  STL.64 [R1+0x20e0], R14 ;  /* 0x0020e00e01007387 */ /* 0x0001e20000100a00 */
[----:B------:R-:W-:Y:S01]  /*1e5d0*/  LEA.HI.X.SX32 R9, R5, R17, 0x1, P4 ;  /* 0x0000001105097211 */ /* 0x000fe200020f0eff */
[----:B------:R-:W-:-:S02]  /*1e5e0*/  IMAD R18, R3, 0xd6, RZ ;  /* 0x000000d603127824 */ /* 0x000fc400078e02ff */
[C---:B0-----:R-:W-:Y:S01]  /*1e5f0*/  IMAD R14, R3.reuse, 0x1ab, RZ ;  /* 0x000001ab030e7824 */ /* 0x041fe200078e02ff */
[----:B------:R-:W-:Y:S01]  /*1e600*/  IADD3 R10, P2, R6, R16, RZ ;  /* 0x00000010060a7210 */ /* 0x000fe20007f5e0ff */
[----:B------:R-:W-:-:S03]  /*1e610*/  IMAD R6, R3, 0x1ac, RZ ;  /* 0x000001ac03067824 */ /* 0x000fc600078e02ff */
[----:B------:R-:W-:Y:S01]  /*1e620*/  LEA.HI.X.SX32 R13, R14, R17, 0x1, P6 ;  /* 0x000000110e0d7211 */ /* 0x000fe200030f0eff */
[----:B------:R0:W-:Y:S01]  /*1e630*/  STL.64 [R1+0x1a48], R8 ;  /* 0x001a480801007387 */ /* 0x0001e20000100a00 */
[----:B------:R-:W-:-:S03]  /*1e640*/  IADD3 R22, P3, R18, R16, RZ ;  /* 0x0000001012167210 */ /* 0x000fc60007f7e0ff */
[----:B------:R1:W-:Y:S01]  /*1e650*/  STL.64 [R1+0x1a40], R12 ;  /* 0x001a400c01007387 */ /* 0x0003e20000100a00 */
[C---:B------:R-:W-:Y:S01]  /*1e660*/  IMAD R5, R3.reuse, 0x35e, RZ ;  /* 0x0000035e03057824 */ /* 0x040fe200078e02ff */
[C---:B------:R-:W-:Y:S02]  /*1e670*/  LEA.HI.X.SX32 R21, R6.reuse, R17, 0x1, P5 ;  /* 0x0000001106157211 */ /* 0x040fe400028f0eff */
[----:B0-----:R-:W-:Y:S01]  /*1e680*/  IADD3 R8, P4, R6, R16, RZ ;  /* 0x0000001006087210 */ /* 0x001fe20007f9e0ff */
[----:B-1----:R-:W-:-:S03]  /*1e690*/  IMAD R13, R3, 0x6b, RZ ;  /* 0x0000006b030d7824 */ /* 0x002fc600078e02ff */
[-C--:B------:R-:W-:Y:S01]  /*1e6a0*/  LEA.HI.X.SX32 R9, R18, R17.reuse, 0x1, P4 ;  /* 0x0000001112097211 */ /* 0x080fe200020f0eff */
[----:B------:R-:W-:Y:S01]  /*1e6b0*/  IMAD R6, R3, 0x1ad, RZ ;  /* 0x000001ad03067824 */ /* 0x000fe200078e02ff */
[----:B------:R-:W-:Y:S02]  /*1e6c0*/  IADD3 R14, P6, R5, R16, RZ ;  /* 0x00000010050e7210 */ /* 0x000fe40007fde0ff */
[-C--:B------:R-:W-:Y:S01]  /*1e6d0*/  LEA.HI.X.SX32 R23, R13, R17.reuse, 0x1, P3 ;  /* 0x000000110d177211 */ /* 0x080fe200018f0eff */
[----:B------:R-:W-:Y:S01]  /*1e6e0*/  IMAD R5, R3, 0x1ae, RZ ;  /* 0x000001ae03057824 */ /* 0x000fe200078e02ff */
[----:B------:R-:W-:Y:S01]  /*1e6f0*/  STL.64 [R1+0x20d8], R8 ;  /* 0x0020d80801007387 */ /* 0x000fe20000100a00 */
[----:B------:R-:W-:-:S03]  /*1e700*/  LEA.HI.X.SX32 R25, R6, R17, 0x1, P1 ;  /* 0x0000001106197211 */ /* 0x000fc600008f0eff */
[----:B------:R-:W-:Y:S01]  /*1e710*/  STL.64 [R1+0x2428], R22 ;  /* 0x0024281601007387 */ /* 0x000fe20000100a00 */
[----:B------:R-:W-:-:S03]  /*1e720*/  IADD3 R18, P4, R5, R16, RZ ;  /* 0x0000001005127210 */ /* 0x000fc60007f9e0ff */
[----:B------:R0:W-:Y:S01]  /*1e730*/  STL.64 [R1+0x1a38], R20 ;  /* 0x001a381401007387 */ /* 0x0001e20000100a00 */
[----:B------:R-:W-:Y:S01]  /*1e740*/  LEA.HI.X.SX32 R11, R5, R17, 0x1, P2 ;  /* 0x00000011050b7211 */ /* 0x000fe200010f0eff */
[C---:B------:R-:W-:Y:S02]  /*1e750*/  IMAD R6, R3.reuse, 0x36, RZ ;  /* 0x0000003603067824 */ /* 0x040fe400078e02ff */
[----:B------:R1:W-:Y:S01]  /*1e760*/  STL.64 [R1+0x1a30], R24 ;  /* 0x001a301801007387 */ /* 0x0003e20000100a00 */
[----:B0-----:R-:W-:-:S05]  /*1e770*/  IMAD R20, R3, 0xd7, RZ ;  /* 0x000000d703147824 */ /* 0x001fca00078e02ff */
[-C--:B------:R-:W-:Y:S01]  /*1e780*/  LEA.HI.X.SX32 R19, R20, R17.reuse, 0x1, P4 ;  /* 0x0000001114137211 */ /* 0x080fe200020f0eff */
[C---:B-1----:R-:W-:Y:S02]  /*1e790*/  IMAD R25, R3.reuse, 0x1af, RZ ;  /* 0x000001af03197824 */ /* 0x042fe400078e02ff */
[----:B------:R-:W-:Y:S02]  /*1e7a0*/  IMAD R24, R3, 0x6c, RZ ;  /* 0x0000006c03187824 */ /* 0x000fe400078e02ff */
[----:B------:R0:W-:Y:S01]  /*1e7b0*/  STL.64 [R1+0x20d0], R18 ;  /* 0x0020d01201007387 */ /* 0x0001e20000100a00 */
[----:B------:R-:W-:Y:S01]  /*1e7c0*/  LEA.HI.X.SX32 R15, R25, R17, 0x1, P6 ;  /* 0x00000011190f7211 */ /* 0x000fe200030f0eff */
[C---:B------:R-:W-:Y:S02]  /*1e7d0*/  IMAD R5, R3.reuse, 0xd8, RZ ;  /* 0x000000d803057824 */ /* 0x040fe400078e02ff */
[----:B------:R1:W-:Y:S01]  /*1e7e0*/  STL.64 [R1+0x1a28], R10 ;  /* 0x001a280a01007387 */ /* 0x0003e20000100a00 */
[----:B------:R-:W-:Y:S01]  /*1e7f0*/  IADD3 R20, P2, R24, R16, RZ ;  /* 0x0000001018147210 */ /* 0x000fe20007f5e0ff */
[----:B------:R-:W-:-:S02]  /*1e800*/  IMAD R12, R3, 0x360, RZ ;  /* 0x00000360030c7824 */ /* 0x000fc400078e02ff */
[----:B------:R2:W-:Y:S01]  /*1e810*/  STL.64 [R1+0x1a20], R14 ;  /* 0x001a200e01007387 */ /* 0x0005e20000100a00 */
[-C--:B0-----:R-:W-:Y:S01]  /*1e820*/  IADD3 R18, P4, R6, R16.reuse, RZ ;  /* 0x0000001006127210 */ /* 0x081fe20007f9e0ff */
[C---:B-1----:R-:W-:Y:S02]  /*1e830*/  IMAD R10, R3.reuse, 0x1b, RZ ;  /* 0x0000001b030a7824 */ /* 0x042fe400078e02ff */
[----:B------:R-:W-:Y:S01]  /*1e840*/  IMAD R11, R3, 0x1b0, RZ ;  /* 0x000001b0030b7824 */ /* 0x000fe200078e02ff */
[-C--:B--2---:R-:W-:Y:S02]  /*1e850*/  IADD3 R14, P6, R5, R16.reuse, RZ ;  /* 0x00000010050e7210 */ /* 0x084fe40007fde0ff */
        /* <DEDUP_REMOVED lines=26> */
[----:B-1----:R-:W-:Y:S01]  /*1ea00*/  IADD3 R12, P3, R6, R16, RZ ;  /* 0x00000010060c7210 */ /* 0x002fe20007f7e0ff */
[----:B------:R-:W-:Y:S01]  /*1ea10*/  IMAD R6, R3, 0x36c, RZ ;  /* 0x0000036c03067824 */ /* 0x000fe200078e02ff */
[-C--:B------:R-:W-:Y:S01]  /*1ea20*/  LEA.HI.X.SX32 R19, R11, R17.reuse, 0x1, P4 ;  /* 0x000000110b137211 */ /* 0x080fe200020f0eff */
[----:B------:R-:W-:Y:S01]  /*1ea30*/  IMAD R11, R3, 0x1b3, RZ ;  /* 0x000001b3030b7824 */ /* 0x000fe200078e02ff */
[----:B------:R-:W-:-:S02]  /*1ea40*/  LEA.HI.X.SX32 R9, R10, R17, 0x1, P1 ;  /* 0x000000110a097211 */ /* 0x000fc400008f0eff */
[----:B------:R-:W-:Y:S01]  /*1ea50*/  IADD3 R24, P5, R6, R16, RZ ;  /* 0x0000001006187210 */ /* 0x000fe20007fbe0ff */
[C---:B------:R-:W-:Y:S01]  /*1ea60*/  IMAD R6, R3.reuse, 0x1b4, RZ ;  /* 0x000001b403067824 */ /* 0x040fe200078e02ff */
[----:B------:R0:W-:Y:S01]  /*1ea70*/  STL.64 [R1+0x1a10], R22 ;  /* 0x001a101601007387 */ /* 0x0001e20000100a00 */
[----:B------:R-:W-:Y:S01]  /*1ea80*/  IMAD R5, R3, 0xda, RZ ;  /* 0x000000da03057824 */ /* 0x000fe200078e02ff */
[----:B------:R-:W-:Y:S02]  /*1ea90*/  LEA.HI.X.SX32 R21, R11, R17, 0x1, P2 ;  /* 0x000000110b157211 */ /* 0x000fe400010f0eff */
[----:B------:R1:W-:Y:S01]  /*1eaa0*/  STL.64 [R1+0x20c0], R18 ;  /* 0x0020c01201007387 */ /* 0x0003e20000100a00 */
[----:B------:R-:W-:-:S03]  /*1eab0*/  IMAD R10, R3, 0x36e, RZ ;  /* 0x0000036e030a7824 */ /* 0x000fc600078e02ff */
[----:B------:R2:W-:Y:S01]  /*1eac0*/  STL.64 [R1+0x1a08], R8 ;  /* 0x001a080801007387 */ /* 0x0005e20000100a00 */
[----:B0-----:R-:W-:Y:S01]  /*1ead0*/  IMAD R22, R3, 0x6d, RZ ;  /* 0x0000006d03167824 */ /* 0x001fe200078e02ff */
[CC--:B-1----:R-:W-:Y:S02]  /*1eae0*/  IADD3 R18, P4, R5.reuse, R16.reuse, RZ ;  /* 0x0000001005127210 */ /* 0x0c2fe40007f9e0ff */
[-C--:B--2---:R-:W-:Y:S01]  /*1eaf0*/  IADD3 R8, P1, R6, R16.reuse, RZ ;  /* 0x0000001006087210 */ /* 0x084fe20007f3e0ff */
[----:B------:R0:W-:Y:S01]  /*1eb00*/  STL.64 [R1+0x1a00], R20 ;  /* 0x001a001401007387 */ /* 0x0001e20000100a00 */
[-C--:B------:R-:W-:Y:S02]  /*1eb10*/  LEA.HI.X.SX32 R19, R22, R17.reuse, 0x1, P4 ;  /* 0x0000001116137211 */ /* 0x080fe400020f0eff */
[-C--:B------:R-:W-:Y:S01]  /*1eb20*/  LEA.HI.X.SX32 R9, R5, R17.reuse, 0x1, P1 ;  /* 0x0000001105097211 */ /* 0x080fe200008f0eff */
[C---:B------:R-:W-:Y:S01]  /*1eb30*/  IMAD R5, R3.reuse, 0x372, RZ ;  /* 0x0000037203057824 */ /* 0x040fe200078e02ff */
[----:B------:R-:W-:Y:S01]  /*1eb40*/  LEA.HI.X.SX32 R15, R6, R17, 0x1, P6 ;  /* 0x00000011060f7211 */ /* 0x000fe200030f0eff */
[C---:B------:R-:W-:Y:S01]  /*1eb50*/  IMAD R11, R3.reuse, 0x370, RZ ;  /* 0x00000370030b7824 */ /* 0x040fe200078e02ff */
[----:B------:R1:W-:Y:S01]  /*1eb60*/  STL.64 [R1+0x2418], R18 ;  /* 0x0024181201007387 */ /* 0x0003e20000100a00 */
[-C--:B0-----:R-:W-:Y:S01]  /*1eb70*/  IADD3 R20, P2, R10, R16.reuse, RZ ;  /* 0x000000100a147210 */ /* 0x081fe20007f5e0ff */
[----:B------:R-:W-:Y:S01]  /*1eb80*/  IMAD R10, R3, 0x1b6, RZ ;  /* 0x000001b6030a7824 */ /* 0x000fe200078e02ff */
[-C--:B------:R-:W-:Y:S01]  /*1eb90*/  IADD3 R22, P6, R5, R16.reuse, RZ ;  /* 0x0000001005167210 */ /* 0x080fe20007fde0ff */
[----:B------:R0:W-:Y:S01]  /*1eba0*/  STL.64 [R1+0x20b8], R8 ;  /* 0x0020b80801007387 */ /* 0x0001e20000100a00 */
[----:B------:R-:W-:Y:S01]  /*1ebb0*/  IMAD R5, R3, 0xdb, RZ ;  /* 0x000000db03057824 */ /* 0x000fe200078e02ff */
[-C--:B-1----:R-:W-:Y:S01]  /*1ebc0*/  IADD3 R18, P4, R11, R16.reuse, RZ ;  /* 0x000000100b127210 */ /* 0x082fe20007f9e0ff */
        /* <DEDUP_REMOVED lines=69> */
[-C--:B------:R-:W-:Y:S02]  /*1f020*/  LEA.HI.X.SX32 R19, R11, R17.reuse, 0x1, P4 ;  /* 0x000000110b137211 */ /* 0x080fe400020f0eff */
[----:B------:R-:W-:Y:S01]  /*1f030*/  IADD3 R14, P6, R14, R16, RZ ;  /* 0x000000100e0e7210 */ /* 0x000fe20007fde0ff */
[----:B------:R-:W-:Y:S02]  /*1f040*/  IMAD R25, R3, 0xe, RZ ;  /* 0x0000000e03197824 */ /* 0x000fe400078e02ff */
[----:B------:R-:W-:Y:S01]  /*1f050*/  STL.64 [R1+0x19b0], R18 ;  /* 0x0019b01201007387 */ /* 0x000fe20000100a00 */
[----:B------:R-:W-:-:S03]  /*1f060*/  LEA.HI.X.SX32 R15, R5, R17, 0x1, P6 ;  /* 0x00000011050f7211 */ /* 0x000fc600030f0eff */
[----:B------:R0:W-:Y:S01]  /*1f070*/  STL.64 [R1+0x2090], R12 ;  /* 0x0020900c01007387 */ /* 0x0001e20000100a00 */
[C---:B------:R-:W-:Y:S02]  /*1f080*/  IMAD R5, R3.reuse, 0x7, RZ ;  /* 0x0000000703057824 */ /* 0x040fe400078e02ff */
[C---:B------:R-:W-:Y:S01]  /*1f090*/  IMAD R6, R3.reuse, 0x38, RZ ;  /* 0x0000003803067824 */ /* 0x040fe200078e02ff */
[----:B------:R1:W-:Y:S01]  /*1f0a0*/  STL.64 [R1+0x19a8], R14 ;  /* 0x0019a80e01007387 */ /* 0x0003e20000100a00 */
[C---:B0-----:R-:W-:Y:S02]  /*1f0b0*/  IMAD R13, R3.reuse, 0x1bf, RZ ;  /* 0x000001bf030d7824 */ /* 0x041fe400078e02ff */
[----:B------:R-:W-:Y:S01]  /*1f0c0*/  IMAD R12, R3, 0x1c, RZ ;  /* 0x0000001c030c7824 */ /* 0x000fe200078e02ff */
[----:B------:R-:W-:Y:S02]  /*1f0d0*/  IADD3 R18, P3, R25, R16, RZ ;  /* 0x0000001019127210 */ /* 0x000fe40007f7e0ff */
[----:B------:R-:W-:-:S02]  /*1f0e0*/  LEA.HI.X.SX32 R21, R13, R17, 0x1, P1 ;  /* 0x000000110d157211 */ /* 0x000fc400008f0eff */
[----:B-1----:R-:W-:Y:S01]  /*1f0f0*/  IADD3 R14, P6, R12, R16, RZ ;  /* 0x000000100c0e7210 */ /* 0x002fe20007fde0ff */
        /* <DEDUP_REMOVED lines=23> */
[----:B------:R-:W-:Y:S02]  /*1f270*/  LEA.HI.X.SX32 R21, R5, R17, 0x1, P1 ;  /* 0x0000001105157211 */ /* 0x000fe400008f0eff */
[-C--:B-1----:R-:W-:Y:S01]  /*1f280*/  IADD3 R18, P3, R12, R16.reuse, RZ ;  /* 0x000000100c127210 */ /* 0x082fe20007f7e0ff */
[C---:B------:R-:W-:Y:S02]  /*1f290*/  IMAD R12, R3.reuse, 0x1c2, RZ ;  /* 0x000001c2030c7824 */ /* 0x040fe400078e02ff */
        /* <DEDUP_REMOVED lines=18> */
[----:B------:R-:W-:-:S03]  /*1f3c0*/  IMAD R13, R3, 0x1c3, RZ ;  /* 0x000001c3030d7824 */ /* 0x000fc600078e02ff */
[----:B------:R1:W-:Y:S01]  /*1f3d0*/  STL.64 [R1+0x2080], R20 ;  /* 0x0020801401007387 */ /* 0x0003e20000100a00 */
[----:B------:R-:W-:Y:S01]  /*1f3e0*/  IMAD R12, R3, 0x38e, RZ ;  /* 0x0000038e030c7824 */ /* 0x000fe200078e02ff */
[-C--:B------:R-:W-:Y:S02]  /*1f3f0*/  LEA.HI.X.SX32 R19, R13, R17.reuse, 0x1, P3 ;  /* 0x000000110d137211 */ /* 0x080fe400018f0eff */
[----:B------:R2:W-:Y:S01]  /*1f400*/  STL.64 [R1+0x1988], R10 ;  /* 0x0019880a01007387 */ /* 0x0005e20000100a00 */
[----:B0-----:R-:W-:Y:S01]  /*1f410*/  IMAD R22, R3, 0x71, RZ ;  /* 0x0000007103167824 */ /* 0x001fe200078e02ff */
[-C--:B-1----:R-:W-:Y:S02]  /*1f420*/  IADD3 R20, P1, R5, R16.reuse, RZ ;  /* 0x0000001005147210 */ /* 0x082fe40007f3e0ff */
[----:B--2---:R-:W-:Y:S02]  /*1f430*/  IADD3 R10, P4, R6, R16, RZ ;  /* 0x00000010060a7210 */ /* 0x004fe40007f9e0ff */
[-C--:B------:R-:W-:Y:S01]  /*1f440*/  LEA.HI.X.SX32 R21, R22, R17.reuse, 0x1, P1 ;  /* 0x0000001116157211 */ /* 0x080fe200008f0eff */
[----:B------:R-:W-:Y:S01]  /*1f450*/  IMAD R13, R3, 0x390, RZ ;  /* 0x00000390030d7824 */ /* 0x000fe200078e02ff */
[-C--:B------:R-:W-:Y:S01]  /*1f460*/  LEA.HI.X.SX32 R11, R5, R17.reuse, 0x1, P4 ;  /* 0x00000011050b7211 */ /* 0x080fe200020f0eff */
[----:B------:R0:W-:Y:S01]  /*1f470*/  STL.64 [R1+0x1980], R18 ;  /* 0x0019801201007387 */ /* 0x0001e20000100a00 */
[----:B------:R-:W-:Y:S01]  /*1f480*/  LEA.HI.X.SX32 R15, R6, R17, 0x1, P6 ;  /* 0x00000011060f7211 */ /* 0x000fe200030f0eff */
[----:B------:R-:W-:-:S02]  /*1f490*/  IMAD R5, R3, 0x392, RZ ;  /* 0x0000039203057824 */ /* 0x000fc400078e02ff */
[----:B------:R-:W-:Y:S01]  /*1f4a0*/  STL.64 [R1+0x23f8], R20 ;  /* 0x0023f81401007387 */ /* 0x000fe20000100a00 */
[-C--:B------:R-:W-:Y:S01]  /*1f4b0*/  IADD3 R22, P1, R13, R16.reuse, RZ ;  /* 0x000000100d167210 */ /* 0x080fe20007f3e0ff */
[C---:B------:R-:W-:Y:S02]  /*1f4c0*/  IMAD R13, R3.reuse, 0x1c5, RZ ;  /* 0x000001c5030d7824 */ /* 0x040fe400078e02ff */
[----:B------:R1:W-:Y:S01]  /*1f4d0*/  STL.64 [R1+0x2078], R10 ;  /* 0x0020780a01007387 */ /* 0x0003e20000100a00 */
[-C--:B0-----:R-:W-:Y:S01]  /*1f4e0*/  IADD3 R18, P3, R12, R16.reuse, RZ ;  /* 0x000000100c127210 */ /* 0x081fe20007f7e0ff */
[----:B------:R-:W-:Y:S02]  /*1f4f0*/  IMAD R12, R3, 0x1c6, RZ ;  /* 0x000001c6030c7824 */ /* 0x000fe400078e02ff */
[----:B------:R0:W-:Y:S01]  /*1f500*/  STL.64 [R1+0x1978], R14 ;  /* 0x0019780e01007387 */ /* 0x0001e20000100a00 */
[----:B------:R-:W-:Y:S01]  /*1f510*/  LEA.HI.X.SX32 R9, R13, R17, 0x1, P2 ;  /* 0x000000110d097211 */ /* 0x000fe200010f0eff */
[----:B------:R-:W-:Y:S01]  /*1f520*/  IMAD R6, R3, 0x394, RZ ;  /* 0x0000039403067824 */ /* 0x000fe200078e02ff */
[----:B-1----:R-:W-:-:S02]  /*1f530*/  IADD3 R10, P4, R12, R16, RZ ;  /* 0x000000100c0a7210 */ /* 0x002fc40007f9e0ff */
        /* <DEDUP_REMOVED lines=12> */
[----:B------:R-:W-:Y:S01]  /*1f600*/  IMAD R6, R3, 0xe4, RZ ;  /* 0x000000e403067824 */ /* 0x000fe200078e02ff */
[----:B-1----:R-:W-:Y:S01]  /*1f610*/  IADD3 R10, P4, R13, R16, RZ ;  /* 0x000000100d0a7210 */ /* 0x002fe20007f9e0ff */
[----:B------:R0:W-:Y:S01]  /*1f620*/  STL.64 [R1+0x1968], R24 ;  /* 0x0019681801007387 */ /* 0x0001e20000100a00 */
[----:B------:R-:W-:-:S02]  /*1f630*/  IMAD R5, R3, 0x396, RZ ;  /* 0x0000039603057824 */ /* 0x000fc400078e02ff */
[-C--:B------:R-:W-:Y:S01]  /*1f640*/  LEA.HI.X.SX32 R11, R12, R17.reuse, 0x1, P4 ;  /* 0x000000110c0b7211 */ /* 0x080fe200020f0eff */
[----:B------:R1:W-:Y:S04]  /*1f650*/  STL.64 [R1+0x1960], R18 ;  /* 0x0019601201007387 */ /* 0x0003e80000100a00 */
[----:B------:R2:W-:Y:S01]  /*1f660*/  STL.64 [R1+0x25b0], R10 ;  /* 0x0025b00a01007387 */ /* 0x0005e20000100a00 */
[-C--:B0-----:R-:W-:Y:S02]  /*1f670*/  IADD3 R24, P5, R6, R16.reuse, RZ ;  /* 0x0000001006187210 */ /* 0x081fe40007fbe0ff */
[----:B-1----:R-:W-:Y:S02]  /*1f680*/  IADD3 R18, P3, R21, R16, RZ ;  /* 0x0000001015127210 */ /* 0x002fe40007f7e0ff */
[----:B------:R-:W-:-:S02]  /*1f690*/  LEA.HI.X.SX32 R25, R13, R17, 0x1, P5 ;  /* 0x000000110d197211 */ /* 0x000fc400028f0eff */
[-C--:B--2---:R-:W-:Y:S01]  /*1f6a0*/  IADD3 R10, P4, R5, R16.reuse, RZ ;  /* 0x00000010050a7210 */ /* 0x084fe20007f9e0ff */
[C---:B------:R-:W-:Y:S01]  /*1f6b0*/  IMAD R5, R3.reuse, 0x1ca, RZ ;  /* 0x000001ca03057824 */ /* 0x040fe200078e02ff */
[-C--:B------:R-:W-:Y:S01]  /*1f6c0*/  LEA.HI.X.SX32 R19, R6, R17.reuse, 0x1, P3 ;  /* 0x0000001106137211 */ /* 0x080fe200018f0eff */
[----:B------:R-:W-:Y:S01]  /*1f6d0*/  STL.64 [R1+0x23f0], R24 ;  /* 0x0023f01801007387 */ /* 0x000fe20000100a00 */
[----:B------:R-:W-:Y:S01]  /*1f6e0*/  IMAD R20, R3, 0x1c9, RZ ;  /* 0x000001c903147824 */ /* 0x000fe200078e02ff */
[-C--:B------:R-:W-:Y:S01]  /*1f6f0*/  LEA.HI.X.SX32 R23, R21, R17.reuse, 0x1, P1 ;  /* 0x0000001115177211 */ /* 0x080fe200008f0eff */
[C---:B------:R-:W-:Y:S01]  /*1f700*/  IMAD R21, R3.reuse, 0xe5, RZ ;  /* 0x000000e503157824 */ /* 0x040fe200078e02ff */
[----:B------:R0:W-:Y:S01]  /*1f710*/  STL.64 [R1+0x2068], R18 ;  /* 0x0020681201007387 */ /* 0x0001e20000100a00 */
[----:B------:R-:W-:Y:S01]  /*1f720*/  IMAD R6, R3, 0x39a, RZ ;  /* 0x0000039a03067824 */ /* 0x000fe200078e02ff */
[----:B------:R-:W-:Y:S02]  /*1f730*/  LEA.HI.X.SX32 R15, R20, R17, 0x1, P6 ;  /* 0x00000011140f7211 */ /* 0x000fe400030f0eff */
[----:B------:R-:W-:Y:S01]  /*1f740*/  STL.64 [R1+0x1958], R22 ;  /* 0x0019581601007387 */ /* 0x000fe20000100a00 */
[----:B0-----:R-:W-:-:S04]  /*1f750*/  IADD3 R18, P3, R5, R16, RZ ;  /* 0x0000001005127210 */ /* 0x001fc80007f7e0ff */
[-C--:B------:R-:W-:Y:S01]  /*1f760*/  LEA.HI.X.SX32 R19, R21, R17.reuse, 0x1, P3 ;  /* 0x0000001115137211 */ /* 0x080fe200018f0eff */
[----:B------:R-:W-:Y:S01]  /*1f770*/  STL.64 [R1+0x1950], R14 ;  /* 0x0019500e01007387 */ /* 0x000fe20000100a00 */
[-C--:B------:R-:W-:Y:S01]  /*1f780*/  IADD3 R24, P1, R6, R16.reuse, RZ ;  /* 0x0000001006187210 */ /* 0x080fe20007f3e0ff */
[----:B------:R-:W-:Y:S02]  /*1f790*/  IMAD R6, R3, 0x39c, RZ ;  /* 0x0000039c03067824 */ /* 0x000fe400078e02ff */
[----:B------:R0:W-:Y:S01]  /*1f7a0*/  STL.64 [R1+0x2060], R18 ;  /* 0x0020601201007387 */ /* 0x0001e20000100a00 */
[----:B------:R-:W-:Y:S01]  /*1f7b0*/  LEA.HI.X.SX32 R9, R5, R17, 0x1, P2 ;  /* 0x0000001105097211 */ /* 0x000fe200010f0eff */
[C---:B------:R-:W-:Y:S02]  /*1f7c0*/  IMAD R20, R3.reuse, 0xe6, RZ ;  /* 0x000000e603147824 */ /* 0x040fe400078e02ff */
[C---:B0-----:R-:W-:Y:S01]  /*1f7d0*/  IMAD R18, R3.reuse, 0x1cb, RZ ;  /* 0x000001cb03127824 */ /* 0x041fe200078e02ff */
[----:B------:R-:W-:Y:S01]  /*1f7e0*/  IADD3 R14, P6, R6, R16, RZ ;  /* 0x00000010060e7210 */ /* 0x000fe20007fde0ff */
[----:B------:R-:W-:-:S03]  /*1f7f0*/  IMAD R6, R3, 0x1cc, RZ ;  /* 0x000001cc03067824 */ /* 0x000fc600078e02ff */
[----:B------:R-:W-:Y:S01]  /*1f800*/  LEA.HI.X.SX32 R11, R18, R17, 0x1, P4 ;  /* 0x00000011120b7211 */ /* 0x000fe200020f0eff */
[----:B------:R0:W-:Y:S01]  /*1f810*/  STL.64 [R1+0x1948], R8 ;  /* 0x0019480801007387 */ /* 0x0001e20000100a00 */
[C---:B------:R-:W-:Y:S01]  /*1f820*/  IMAD R12, R3.reuse, 0x398, RZ ;  /* 0x00000398030c7824 */ /* 0x040fe200078e02ff */
[-C--:B------:R-:W-:Y:S02]  /*1f830*/  IADD3 R22, P3, R20, R16.reuse, RZ ;  /* 0x0000001014167210 */ /* 0x080fe40007f7e0ff */
[----:B------:R1:W-:Y:S01]  /*1f840*/  STL.64 [R1+0x1940], R10 ;  /* 0x0019400a01007387 */ /* 0x0003e20000100a00 */
[C---:B------:R-:W-:Y:S01]  /*1f850*/  IMAD R5, R3.reuse, 0x39e, RZ ;  /* 0x0000039e03057824 */ /* 0x040fe200078e02ff */
[-C--:B------:R-:W-:Y:S02]  /*1f860*/  IADD3 R12, P5, R12, R16.reuse, RZ ;  /* 0x000000100c0c7210 */ /* 0x080fe40007fbe0ff */
[----:B0-----:R-:W-:Y:S01]  /*1f870*/  IADD3 R8, P2, R6, R16, RZ ;  /* 0x0000001006087210 */ /* 0x001fe20007f5e0ff */
[----:B-1----:R-:W-:-:S03]  /*1f880*/  IMAD R11, R3, 0x73, RZ ;  /* 0x00000073030b7824 */ /* 0x002fc600078e02ff */
[-C--:B------:R-:W-:Y:S02]  /*1f890*/  LEA.HI.X.SX32 R9, R20, R17.reuse, 0x1, P2 ;  /* 0x0000001114097211 */ /* 0x080fe400010f0eff */
[-C--:B------:R-:W-:Y:S02]  /*1f8a0*/  IADD3 R18, P4, R5, R16.reuse, RZ ;  /* 0x0000001005127210 */ /* 0x080fe40007f9e0ff */
[-C--:B------:R-:W-:Y:S01]  /*1f8b0*/  LEA.HI.X.SX32 R23, R11, R17.reuse, 0x1, P3 ;  /* 0x000000110b177211 */ /* 0x080fe200018f0eff */
[C---:B------:R-:W-:Y:S01]  /*1f8c0*/  IMAD R5, R3.reuse, 0x1ce, RZ ;  /* 0x000001ce03057824 */ /* 0x040fe200078e02ff */
[----:B------:R-:W-:Y:S01]  /*1f8d0*/  STL.64 [R1+0x2058], R8 ;  /* 0x0020580801007387 */ /* 0x000fe20000100a00 */
[----:B------:R-:W-:Y:S01]  /*1f8e0*/  LEA.HI.X.SX32 R13, R6, R17, 0x1, P5 ;  /* 0x00000011060d7211 */ /* 0x000fe200028f0eff */
[----:B------:R-:W-:Y:S02]  /*1f8f0*/  IMAD R6, R3, 0x1cd, RZ ;  /* 0x000001cd03067824 */ /* 0x000fe400078e02ff */
[----:B------:R0:W-:Y:S01]  /*1f900*/  STL.64 [R1+0x23e8], R22 ;  /* 0x0023e81601007387 */ /* 0x0001e20000100a00 */
[----:B------:R-:W-:-:S02]  /*1f910*/  IADD3 R20, P2, R5, R16, RZ ;  /* 0x0000001005147210 */ /* 0x000fc40007f5e0ff */
[-C--:B------:R-:W-:Y:S02]  /*1f920*/  LEA.HI.X.SX32 R25, R6, R17.reuse, 0x1, P1 ;  /* 0x0000001106197211 */ /* 0x080fe400008f0eff */
[----:B------:R-:W-:Y:S01]  /*1f930*/  LEA.HI.X.SX32 R15, R5, R17, 0x1, P6 ;  /* 0x00000011050f7211 */ /* 0x000fe200030f0eff */
[C---:B0-----:R-:W-:Y:S02]  /*1f940*/  IMAD R22, R3.reuse, 0xe7, RZ ;  /* 0x000000e703167824 */ /* 0x041fe400078e02ff */
[----:B------:R-:W-:-:S03]  /*1f950*/  IMAD R23, R3, 0x1cf, RZ ;  /* 0x000001cf03177824 */ /* 0x000fc600078e02ff */
[-C--:B------:R-:W-:Y:S01]  /*1f960*/  LEA.HI.X.SX32 R21, R22, R17.reuse, 0x1, P2 ;  /* 0x0000001116157211 */ /* 0x080fe200010f0eff */
[----:B------:R-:W-:Y:S01]  /*1f970*/  STL.64 [R1+0x1938], R12 ;  /* 0x0019380c01007387 */ /* 0x000fe20000100a00 */
[----:B------:R-:W-:Y:S01]  /*1f980*/  IMAD R6, R3, 0x3a, RZ ;  /* 0x0000003a03067824 */ /* 0x000fe200078e02ff */
[----:B------:R-:W-:Y:S01]  /*1f990*/  LEA.HI.X.SX32 R19, R23, R17, 0x1, P4 ;  /* 0x0000001117137211 */ /* 0x000fe200020f0eff */
[C---:B------:R-:W-:Y:S01]  /*1f9a0*/  IMAD R22, R3.reuse, 0x74, RZ ;  /* 0x0000007403167824 */ /* 0x040fe200078e02ff */
[----:B------:R0:W-:Y:S01]  /*1f9b0*/  STL.64 [R1+0x1930], R24 ;  /* 0x0019301801007387 */ /* 0x0001e20000100a00 */
[----:B------:R-:W-:-:S03]  /*1f9c0*/  IMAD R5, R3, 0xe8, RZ ;  /* 0x000000e803057824 */ /* 0x000fc600078e02ff */
[----:B------:R1:W-:Y:S04]  /*1f9d0*/  STL.64 [R1+0x2050], R20 ;  /* 0x0020501401007387 */ /* 0x0003e80000100a00 */
[----:B------:R2:W-:Y:S01]  /*1f9e0*/  STL.64 [R1+0x1928], R14 ;  /* 0x0019280e01007387 */ /* 0x0005e20000100a00 */
[----:B0-----:R-:W-:-:S03]  /*1f9f0*/  IADD3 R24, P6, R22, R16, RZ ;  /* 0x0000001016187210 */ /* 0x001fc60007fde0ff */
[----:B------:R0:W-:Y:S01]  /*1fa00*/  STL.64 [R1+0x1920], R18 ;  /* 0x0019201201007387 */ /* 0x0001e20000100a00 */
[CC--:B-1----:R-:W-:Y:S01]  /*1fa10*/  IADD3 R20, P2, R6.reuse, R16.reuse, RZ ;  /* 0x0000001006147210 */ /* 0x0c2fe20007f5e0ff */
[C---:B--2---:R-:W-:Y:S01]  /*1fa20*/  IMAD R14, R3.reuse, 0x1d, RZ ;  /* 0x0000001d030e7824 */ /* 0x044fe200078e02ff */
[-C--:B------:R-:W-:Y:S01]  /*1fa30*/  LEA.HI.X.SX32 R25, R6, R17.reuse, 0x1, P6 ;  /* 0x0000001106197211 */ /* 0x080fe200030f0eff */
[----:B------:R-:W-:Y:S01]  /*1fa40*/  IMAD R15, R3, 0x1d0, RZ ;  /* 0x000001d0030f7824 */ /* 0x000fe200078e02ff */
[----:B0-----:R-:W-:Y:S02]  /*1fa50*/  IADD3 R18, P4, R5, R16, RZ ;  /* 0x0000001005127210 */ /* 0x001fe40007f9e0ff */
[-C--:B------:R-:W-:Y:S01]  /*1fa60*/  LEA.HI.X.SX32 R21, R14, R17.reuse, 0x1, P2 ;  /* 0x000000110e157211 */ /* 0x080fe200010f0eff */
[C---:B------:R-:W-:Y:S01]  /*1fa70*/  IMAD R10, R3.reuse, 0x3a0, RZ ;  /* 0x000003a0030a7824 */ /* 0x040fe200078e02ff */
[----:B------:R-:W-:Y:S01]  /*1fa80*/  LEA.HI.X.SX32 R19, R22, R17, 0x1, P4 ;  /* 0x0000001116137211 */ /* 0x000fe200020f0eff */
[----:B------:R-:W-:-:S02]  /*1fa90*/  IMAD R6, R3, 0x3a8, RZ ;  /* 0x000003a803067824 */ /* 0x000fc400078e02ff */
[C---:B------:R-:W-:Y:S01]  /*1faa0*/  IMAD R8, R3.reuse, 0x3a2, RZ ;  /* 0x000003a203087824 */ /* 0x040fe200078e02ff */
[----:B------:R0:W-:Y:S01]  /*1fab0*/  STL.64 [R1+0x2690], R20 ;  /* 0x0026901401007387 */ /* 0x0001e20000100a00 */
[----:B------:R-:W-:Y:S01]  /*1fac0*/  IMAD R14, R3, 0x3a6, RZ ;  /* 0x000003a6030e7824 */ /* 0x000fe200078e02ff */
[-C--:B------:R-:W-:Y:S02]  /*1fad0*/  IADD3 R10, P3, R10, R16.reuse, RZ ;  /* 0x000000100a0a7210 */ /* 0x080fe40007f7e0ff */
[----:B------:R1:W-:Y:S01]  /*1fae0*/  STL.64 [R1+0x25a8], R24 ;  /* 0x0025a81801007387 */ /* 0x0003e20000100a00 */
[----:B------:R-:W-:-:S03]  /*1faf0*/  IADD3 R8, P5, R8, R16, RZ ;  /* 0x0000001008087210 */ /* 0x000fc60007fbe0ff */
[----:B------:R2:W-:Y:S01]  /*1fb00*/  STL.64 [R1+0x23e0], R18 ;  /* 0x0023e01201007387 */ /* 0x0005e20000100a00 */
[CC--:B0-----:R-:W-:Y:S02]  /*1fb10*/  IADD3 R20, P2, R15.reuse, R16.reuse, RZ ;  /* 0x000000100f147210 */ /* 0x0c1fe40007f5e0ff */
[-C--:B------:R-:W-:Y:S02]  /*1fb20*/  LEA.HI.X.SX32 R11, R15, R17.reuse, 0x1, P3 ;  /* 0x000000110f0b7211 */ /* 0x080fe400018f0eff */
[-C--:B-1----:R-:W-:Y:S01]  /*1fb30*/  IADD3 R24, P6, R14, R16.reuse, RZ ;  /* 0x000000100e187210 */ /* 0x082fe20007fde0ff */
[----:B------:R-:W-:Y:S01]  /*1fb40*/  IMAD R14, R3, 0x1d2, RZ ;  /* 0x000001d2030e7824 */ /* 0x000fe200078e02ff */
[----:B------:R-:W-:Y:S02]  /*1fb50*/  LEA.HI.X.SX32 R21, R5, R17, 0x1, P2 ;  /* 0x0000001105157211 */ /* 0x000fe400010f0eff */
[----:B--2---:R-:W-:Y:S01]  /*1fb60*/  IADD3 R18, P4, R6, R16, RZ ;  /* 0x0000001006127210 */ /* 0x004fe20007f9e0ff */
[----:B------:R-:W-:-:S02]  /*1fb70*/  IMAD R6, R3, 0x1d1, RZ ;  /* 0x000001d103067824 */ /* 0x000fc400078e02ff */
[C---:B------:R-:W-:Y:S01]  /*1fb80*/  IMAD R5, R3.reuse, 0x3aa, RZ ;  /* 0x000003aa03057824 */ /* 0x040fe200078e02ff */
[----:B------:R0:W-:Y:S01]  /*1fb90*/  STL.64 [R1+0x2048], R20 ;  /* 0x0020481401007387 */ /* 0x0001e20000100a00 */
[C---:B------:R-:W-:Y:S01]  /*1fba0*/  IMAD R12, R3.reuse, 0x3a4, RZ ;  /* 0x000003a4030c7824 */ /* 0x040fe200078e02ff */
[-C--:B------:R-:W-:Y:S01]  /*1fbb0*/  LEA.HI.X.SX32 R9, R6, R17.reuse, 0x1, P5 ;  /* 0x0000001106097211 */ /* 0x080fe200028f0eff */
[C---:B------:R-:W-:Y:S01]  /*1fbc0*/  IMAD R6, R3.reuse, 0xe9, RZ ;  /* 0x000000e903067824 */ /* 0x040fe200078e02ff */
[----:B------:R1:W-:Y:S02]  /*1fbd0*/  STL.64 [R1+0x1918], R10 ;  /* 0x0019180a01007387 */ /* 0x0003e40000100a00 */
[-C--:B------:R-:W-:Y:S01]  /*1fbe0*/  IADD3 R12, P1, R12, R16.reuse, RZ ;  /* 0x000000100c0c7210 */ /* 0x080fe20007f3e0ff */
[----:B------:R-:W-:Y:S01]  /*1fbf0*/  IMAD R22, R3, 0xea, RZ ;  /* 0x000000ea03167824 */ /* 0x000fe200078e02ff */
[-C--:B0-----:R-:W-:Y:S02]  /*1fc00*/  IADD3 R20, P2, R14, R16.reuse, RZ ;  /* 0x000000100e147210 */ /* 0x081fe40007f5e0ff */
[----:B-1----:R-:W-:Y:S01]  /*1fc10*/  IADD3 R10, P3, R5, R16, RZ ;  /* 0x00000010050a7210 */ /* 0x002fe20007f7e0ff */
[C---:B------:R-:W-:Y:S01]  /*1fc20*/  IMAD R5, R3.reuse, 0x3ac, RZ ;  /* 0x000003ac03057824 */ /* 0x040fe200078e02ff */
[-C--:B------:R-:W-:Y:S01]  /*1fc30*/  LEA.HI.X.SX32 R21, R6, R17.reuse, 0x1, P2 ;  /* 0x0000001106157211 */ /* 0x080fe200010f0eff */
[----:B------:R0:W-:Y:S01]  /*1fc40*/  STL.64 [R1+0x1910], R8 ;  /* 0x0019100801007387 */ /* 0x0001e20000100a00 */
[----:B------:R-:W-:Y:S01]  /*1fc50*/  LEA.HI.X.SX32 R13, R14, R17, 0x1, P1 ;  /* 0x000000110e0d7211 */ /* 0x000fe200008f0eff */
[----:B------:R-:W-:-:S02]  /*1fc60*/  IMAD R6, R3, 0x1d3, RZ ;  /* 0x000001d303067824 */ /* 0x000fc400078e02ff */
[----:B------:R1:W-:Y:S01]  /*1fc70*/  STL.64 [R1+0x2040], R20 ;  /* 0x0020401401007387 */ /* 0x0003e20000100a00 */
[----:B------:R-:W-:Y:S01]  /*1fc80*/  IMAD R23, R3, 0x75, RZ ;  /* 0x0000007503177824 */ /* 0x000fe200078e02ff */
[-C--:B0-----:R-:W-:Y:S01]  /*1fc90*/  IADD3 R8, P5, R5, R16.reuse, RZ ;  /* 0x0000001005087210 */ /* 0x081fe20007fbe0ff */
[C---:B------:R-:W-:Y:S01]  /*1fca0*/  IMAD R5, R3.reuse, 0x1d4, RZ ;  /* 0x000001d403057824 */ /* 0x040fe200078e02ff */
[----:B------:R0:W-:Y:S01]  /*1fcb0*/  STL.64 [R1+0x1908], R12 ;  /* 0x0019080c01007387 */ /* 0x0001e20000100a00 */
[-C--:B-1----:R-:W-:Y:S02]  /*1fcc0*/  IADD3 R20, P2, R22, R16.reuse, RZ ;  /* 0x0000001016147210 */ /* 0x082fe40007f5e0ff */
[-C--:B------:R-:W-:Y:S01]  /*1fcd0*/  LEA.HI.X.SX32 R25, R6, R17.reuse, 0x1, P6 ;  /* 0x0000001106197211 */ /* 0x080fe200030f0eff */
[----:B------:R-:W-:Y:S01]  /*1fce0*/  IMAD R6, R3, 0x1d6, RZ ;  /* 0x000001d603067824 */ /* 0x000fe200078e02ff */
[-C--:B------:R-:W-:Y:S02]  /*1fcf0*/  LEA.HI.X.SX32 R21, R23, R17.reuse, 0x1, P2 ;  /* 0x0000001117157211 */ /* 0x080fe400010f0eff */
[C---:B0-----:R-:W-:Y:S01]  /*1fd00*/  IADD3 R12, P1, R5.reuse, R16, RZ ;  /* 0x00000010050c7210 */ /* 0x041fe20007f3e0ff */
[----:B------:R-:W-:Y:S01]  /*1fd10*/  STL.64 [R1+0x1900], R24 ;  /* 0x0019001801007387 */ /* 0x000fe20000100a00 */
[----:B------:R-:W-:-:S02]  /*1fd20*/  LEA.HI.X.SX32 R19, R5, R17, 0x1, P4 ;  /* 0x0000001105137211 */ /* 0x000fc400020f0eff */
[-C--:B------:R-:W-:Y:S01]  /*1fd30*/  LEA.HI.X.SX32 R13, R22, R17.reuse, 0x1, P1 ;  /* 0x00000011160d7211 */ /* 0x080fe200008f0eff */
[C---:B------:R-:W-:Y:S01]  /*1fd40*/  IMAD R22, R3.reuse, 0x1d5, RZ ;  /* 0x000001d503167824 */ /* 0x040fe200078e02ff */
[----:B------:R0:W-:Y:S01]  /*1fd50*/  STL.64 [R1+0x23d8], R20 ;  /* 0x0023d81401007387 */ /* 0x0001e20000100a00 */
[C---:B------:R-:W-:Y:S02]  /*1fd60*/  IMAD R5, R3.reuse, 0xeb, RZ ;  /* 0x000000eb03057824 */ /* 0x040fe400078e02ff */
[----:B------:R-:W-:Y:S01]  /*1fd70*/  IMAD R14, R3, 0x3ae, RZ ;  /* 0x000003ae030e7824 */ /* 0x000fe200078e02ff */
[-C--:B------:R-:W-:Y:S01]  /*1fd80*/  LEA.HI.X.SX32 R11, R22, R17.reuse, 0x1, P3 ;  /* 0x00000011160b7211 */ /* 0x080fe200018f0eff */
[----:B------:R-:W-:Y:S01]  /*1fd90*/  STL.64 [R1+0x2038], R12 ;  /* 0x0020380c01007387 */ /* 0x000fe20000100a00 */
[C---:B------:R-:W-:Y:S02]  /*1fda0*/  LEA.HI.X.SX32 R9, R6.reuse, R17, 0x1, P5 ;  /* 0x0000001106097211 */ /* 0x040fe400028f0eff */
[-C--:B0-----:R-:W-:Y:S01]  /*1fdb0*/  IADD3 R20, P2, R6, R16.reuse, RZ ;  /* 0x0000001006147210 */ /* 0x081fe20007f5e0ff */
[----:B------:R-:W-:Y:S01]  /*1fdc0*/  STL.64 [R1+0x18f8], R18 ;  /* 0x0018f81201007387 */ /* 0x000fe20000100a00 */
[----:B------:R-:W-:-:S02]  /*1fdd0*/  IADD3 R14, P6, R14, R16, RZ ;  /* 0x000000100e0e7210 */ /* 0x000fc40007fde0ff */
[-C--:B------:R-:W-:Y:S01]  /*1fde0*/  LEA.HI.X.SX32 R21, R5, R17.reuse, 0x1, P2 ;  /* 0x0000001105157211 */ /* 0x080fe200010f0eff */
[----:B------:R-:W-:Y:S01]  /*1fdf0*/  IMAD R5, R3, 0x1d7, RZ ;  /* 0x000001d703057824 */ /* 0x000fe200078e02ff */
[----:B------:R0:W-:Y:S04]  /*1fe00*/  STL.64 [R1+0x18f0], R10 ;  /* 0x0018f00a01007387 */ /* 0x0001e80000100a00 */
[----:B------:R-:W-:Y:S01]  /*1fe10*/  STL.64 [R1+0x2030], R20 ;  /* 0x0020301401007387 */ /* 0x000fe20000100a00 */
[----:B------:R-:W-:-:S03]  /*1fe20*/  LEA.HI.X.SX32 R15, R5, R17, 0x1, P6 ;  /* 0x00000011050f7211 */ /* 0x000fc600030f0eff */
[----:B------:R1:W-:Y:S04]  /*1fe30*/  STL.64 [R1+0x18e8], R8 ;  /* 0x0018e80801007387 */ /* 0x0003e80000100a00 */
[----:B------:R-:W2:Y:S01]  /*1fe40*/  LDL R5, [R1+0xca0] ;  /* 0x000ca00001057983 */ /* 0x000ea20000100800 */
[C---:B0-----:R-:W-:Y:S02]  /*1fe50*/  LEA R10, P3, R3.reuse, R16, 0x3 ;  /* 0x00000010030a7211 */ /* 0x041fe400078618ff */
[C---:B------:R-:W-:Y:S01]  /*1fe60*/  SHF.L.U32 R24, R3.reuse, 0x1, RZ ;  /* 0x0000000103187819 */ /* 0x040fe200000006ff */
[----:B------:R-:W3:Y:S01]  /*1fe70*/  LDL R26, [R1+0xe08] ;  /* 0x000e0800011a7983 */ /* 0x000ee20000100800 */
[----:B-1----:R-:W-:-:S03]  /*1fe80*/  SHF.L.U32 R9, R3, 0x2, RZ ;  /* 0x0000000203097819 */ /* 0x002fc600000006ff */
[----:B------:R-:W4:Y:S01]  /*1fe90*/  LDL R8, [R1+0xe04] ;  /* 0x000e040001087983 */ /* 0x000f220000100800 */
[-C--:B------:R-:W-:Y:S02]  /*1fea0*/  IADD3 R12, P1, R24, R16.reuse, RZ ;  /* 0x00000010180c7210 */ /* 0x080fe40007f3e0ff */
[-C--:B------:R-:W-:Y:S01]  /*1feb0*/  LEA.HI.X.SX32 R11, R9, R17.reuse, 0x1, P3 ;  /* 0x00000011090b7211 */ /* 0x080fe200018f0eff */
[----:B------:R-:W-:Y:S01]  /*1fec0*/  IMAD.MOV.U32 R9, RZ, RZ, c[0x0][0x1b8] ;  /* 0x00006e00ff097624 */ /* 0x000fe200078e00ff */
[CC--:B------:R-:W-:Y:S01]  /*1fed0*/  LEA R18, P4, R3.reuse, R16.reuse, 0x2 ;  /* 0x0000001003127211 */ /* 0x0c0fe200078810ff */
[----:B------:R-:W3:Y:S01]  /*1fee0*/  LDL R6, [R1+0xe00] ;  /* 0x000e000001067983 */ /* 0x000ee20000100800 */
[C---:B------:R-:W-:Y:S02]  /*1fef0*/  LEA.HI.X.SX32 R13, R3.reuse, R17, 0x1, P1 ;  /* 0x00000011030d7211 */ /* 0x040fe400008f0eff */
[----:B------:R-:W-:Y:S01]  /*1ff00*/  LEA R20, P5, R3, R16, 0x5 ;  /* 0x0000001003147211 */ /* 0x000fe200078a28ff */
[----:B------:R0:W-:Y:S01]  /*1ff10*/  STL.64 [R1+0x18e0], R14 ;  /* 0x0018e00e01007387 */ /* 0x0001e20000100a00 */
[----:B------:R-:W-:-:S02]  /*1ff20*/  SHF.L.U32 R9, R9, 0x4, RZ ;  /* 0x0000000409097819 */ /* 0x000fc400000006ff */
[-C--:B------:R-:W-:Y:S02]  /*1ff30*/  LEA.HI.X.SX32 R19, R24, R17.reuse, 0x1, P4 ;  /* 0x0000001118137211 */ /* 0x080fe400020f0eff */
[----:B------:R-:W-:Y:S02]  /*1ff40*/  LEA.HI.X.SX32 R21, R9, R17, 0x1, P5 ;  /* 0x0000001109157211 */ /* 0x000fe400028f0eff */
[----:B------:R-:W-:Y:S02]  /*1ff50*/  LEA R22, P2, R3, R16, 0x4 ;  /* 0x0000001003167211 */ /* 0x000fe400078420ff */
[----:B------:R-:W-:-:S05]  /*1ff60*/  MOV R27, c[0x0][0x1b8] ;  /* 0x00006e00001b7a02 */ /* 0x000fca0000000f00 */
[----:B------:R-:W-:Y:S01]  /*1ff70*/  IMAD R27, R27, 0x76, RZ ;  /* 0x000000761b1b7824 */ /* 0x000fe200078e02ff */
[----:B------:R-:W-:Y:S02]  /*1ff80*/  MOV R9, c[0x0][0x1b8] ;  /* 0x00006e0000097a02 */ /* 0x000fe40000000f00 */
[----:B------:R-:W-:Y:S02]  /*1ff90*/  LEA R28, P6, R3, R16, 0x6 ;  /* 0x00000010031c7211 */ /* 0x000fe400078c30ff */
[----:B------:R-:W-:-:S04]  /*1ffa0*/  SHF.L.U32 R9, R9, 0x5, RZ ;  /* 0x0000000509097819 */ /* 0x000fc800000006ff */
[----:B------:R-:W-:Y:S01]  /*1ffb0*/  LEA.HI.X.SX32 R29, R9, R17, 0x1, P6 ;  /* 0x00000011091d7211 */ /* 0x000fe200030f0eff */
[----:B--2---:R-:W-:Y:S04]  /*1ffc0*/  STL.64 [R1+0x37a8], R4 ;  /* 0x0037a80401007387 */ /* 0x004fe80000100a00 */
[----:B0-----:R-:W2:Y:S04]  /*1ffd0*/  LDL.64 R14, [R1+0xdf8] ;  /* 0x000df800010e7983 */ /* 0x001ea80000100a00 */
[----:B------:R0:W-:Y:S04]  /*1ffe0*/  STL.64 [R1+0x2770], R12 ;  /* 0x0027700c01007387 */ /* 0x0001e80000100a00 */
[----:B0-----:R-:W2:Y:S04]  /*1fff0*/  LDL.64 R12, [R1+0xdf0] ;  /* 0x000df000010c7983 */ /* 0x001ea80000100a00 */
[----:B------:R-:W-:Y:S04]  /*20000*/  STL.64 [R1+0x2768], R18 ;  /* 0x0027681201007387 */ /* 0x000fe80000100a00 */
[----:B------:R-:W-:Y:S04]  /*20010*/  STL [R1+0x3774], R2 ;  /* 0x0037740201007387 */ /* 0x000fe80000100800 */
[----:B------:R-:W-:Y:S04]  /*20020*/  STL.64 [R1+0x2758], R10 ;  /* 0x0027580a01007387 */ /* 0x000fe80000100a00 */
[----:B------:R0:W-:Y:S04]  /*20030*/  STL.64 [R1+0x26f8], R20 ;  /* 0x0026f81401007387 */ /* 0x0001e80000100a00 */
[----:B0-----:R-:W0:Y:S01]  /*20040*/  S2R R20, SR_TID.X ;  /* 0x0000000000147919 */ /* 0x001e220000002100 */
[----:B------:R-:W-:-:S04]  /*20050*/  MOV R11, c[0x0][0x1b8] ;  /* 0x00006e00000b7a02 */ /* 0x000fc80000000f00 */
[----:B------:R-:W-:-:S04]  /*20060*/  SHF.L.U32 R11, R11, 0x3, RZ ;  /* 0x000000030b0b7819 */ /* 0x000fc800000006ff */
[----:B------:R-:W-:-:S05]  /*20070*/  LEA.HI.X.SX32 R23, R11, R17, 0x1, P2 ;  /* 0x000000110b177211 */ /* 0x000fca00010f0eff */
[----:B------:R1:W-:Y:S01]  /*20080*/  STL.64 [R1+0x2738], R22 ;  /* 0x0027381601007387 */ /* 0x0003e20000100a00 */
[----:B0-----:R-:W-:Y:S02]  /*20090*/  LOP3.LUT R2, R7, 0x10, R20, 0x78, !PT ;  /* 0x0000001007027812 */ /* 0x001fe400078e7814 */
[----:B------:R-:W-:Y:S02]  /*200a0*/  MOV R20, c[0x0][0x1b8] ;  /* 0x00006e0000147a02 */ /* 0x000fe40000000f00 */
[----:B-1----:R-:W-:-:S03]  /*200b0*/  IADD3 R22, P5, R27, R16, RZ ;  /* 0x000000101b167210 */ /* 0x002fc60007fbe0ff */
[----:B------:R-:W-:-:S05]  /*200c0*/  IMAD R20, R20, 0x3b, RZ ;  /* 0x0000003b14147824 */ /* 0x000fca00078e02ff */
[-C--:B------:R-:W-:Y:S02]  /*200d0*/  LEA.HI.X.SX32 R23, R20, R17.reuse, 0x1, P5 ;  /* 0x0000001114177211 */ /* 0x080fe400028f0eff */
[----:B------:R-:W-:Y:S02]  /*200e0*/  MOV R20, c[0x0][0x1b8] ;  /* 0x00006e0000147a02 */ /* 0x000fe40000000f00 */
[----:B------:R-:W-:Y:S02]  /*200f0*/  LEA R4, P1, R3, R16, 0x7 ;  /* 0x0000001003047211 */ /* 0x000fe400078238ff */
[----:B------:R-:W-:Y:S01]  /*20100*/  SHF.L.U32 R20, R20, 0x6, RZ ;  /* 0x0000000614147819 */ /* 0x000fe200000006ff */
[----:B------:R-:W-:Y:S03]  /*20110*/  STL.64 [R1+0x2678], R28 ;  /* 0x0026781c01007387 */ /* 0x000fe60000100a00 */
[----:B------:R-:W-:Y:S01]  /*20120*/  LEA.HI.X.SX32 R5, R20, R17, 0x1, P1 ;  /* 0x0000001114057211 */ /* 0x000fe200008f0eff */
[----:B------:R-:W-:Y:S04]  /*20130*/  STL [R1+0xe10], R2 ;  /* 0x000e100201007387 */ /* 0x000fe80000100800 */
[----:B------:R-:W-:Y:S04]  /*20140*/  STL.64 [R1+0x17a0], R22 ;  /* 0x0017a01601007387 */ /* 0x000fe80000100a00 */
[----:B------:R0:W-:Y:S04]  /*20150*/  STL.64 [R1+0x2580], R4 ;  /* 0x0025800401007387 */ /* 0x0001e80000100a00 */
[----:B0-----:R-:W2:Y:S01]  /*20160*/  LDL.LU.64 R4, [R1+0x37a8] ;  /* 0x0037a80001047983 */ /* 0x001ea20000300a00 */
[----:B------:R-:W-:-:S02]  /*20170*/  MOV R21, c[0x0][0x1b8] ;  /* 0x00006e0000157a02 */ /* 0x000fc40000000f00 */
[----:B------:R-:W-:Y:S02]  /*20180*/  MOV R9, c[0x0][0x1b8] ;  /* 0x00006e0000097a02 */ /* 0x000fe40000000f00 */
[CC--:B------:R-:W-:Y:S02]  /*20190*/  LEA R24, P4, R3.reuse, R16.reuse, 0x8 ;  /* 0x0000001003187211 */ /* 0x0c0fe400078840ff */
[-C--:B------:R-:W-:Y:S01]  /*201a0*/  LEA R18, P3, R3, R16.reuse, 0x9 ;  /* 0x0000001003127211 */ /* 0x080fe200078648ff */
[----:B------:R-:W-:Y:S01]  /*201b0*/  IMAD R21, R21, 0xec, RZ ;  /* 0x000000ec15157824 */ /* 0x000fe200078e02ff */
[----:B------:R-:W-:Y:S02]  /*201c0*/  MOV R10, c[0x0][0x1b8] ;  /* 0x00006e00000a7a02 */ /* 0x000fe40000000f00 */
[----:B---3--:R-:W-:Y:S02]  /*201d0*/  LOP3.LUT R3, R26, 0x40, RZ, 0x3c, !PT ;  /* 0x000000401a037812 */ /* 0x008fe400078e3cff */
[----:B------:R-:W-:Y:S01]  /*201e0*/  MOV R26, c[0x0][0x1b8] ;  /* 0x00006e00001a7a02 */ /* 0x000fe20000000f00 */
[----:B------:R-:W-:Y:S01]  /*201f0*/  IMAD R9, R9, 0x1d8, RZ ;  /* 0x000001d809097824 */ /* 0x000fe200078e02ff */
[----:B------:R-:W-:Y:S01]  /*20200*/  MOV R20, c[0x0][0x1b8] ;  /* 0x00006e0000147a02 */ /* 0x000fe20000000f00 */
[----:B------:R-:W-:Y:S01]  /*20210*/  IMAD R10, R10, 0x3b0, RZ ;  /* 0x000003b00a0a7824 */ /* 0x000fe200078e02ff */
[-C--:B------:R-:W-:Y:S01]  /*20220*/  IADD3 R28, P6, R21, R16.reuse, RZ ;  /* 0x00000010151c7210 */ /* 0x080fe20007fde0ff */
[----:B------:R-:W-:Y:S01]  /*20230*/  IMAD.SHL.U32 R26, R26, 0x80, RZ ;  /* 0x000000801a1a7824 */ /* 0x000fe200078e00ff */
[----:B------:R-:W-:-:S02]  /*20240*/  IADD3 R22, P5, R9, R16, RZ ;  /* 0x0000001009167210 */ /* 0x000fc40007fbe0ff */
[----:B------:R-:W-:Y:S02]  /*20250*/  SHF.L.U32 R20, R20, 0x8, RZ ;  /* 0x0000000814147819 */ /* 0x000fe400000006ff */
[----:B------:R-:W-:Y:S02]  /*20260*/  IADD3 R10, P2, R10, R16, RZ ;  /* 0x000000100a0a7210 */ /* 0x000fe40007f5e0ff */
[-C--:B------:R-:W-:Y:S02]  /*20270*/  LEA.HI.X.SX32 R29, R27, R17.reuse, 0x1, P6 ;  /* 0x000000111b1d7211 */ /* 0x080fe400030f0eff */
[-C--:B------:R-:W-:Y:S02]  /*20280*/  LEA.HI.X.SX32 R25, R26, R17.reuse, 0x1, P4 ;  /* 0x000000111a197211 */ /* 0x080fe400020f0eff */
[-C--:B------:R-:W-:Y:S02]  /*20290*/  LEA.HI.X.SX32 R23, R21, R17.reuse, 0x1, P5 ;  /* 0x0000001115177211 */ /* 0x080fe400028f0eff */
[-C--:B------:R-:W-:Y:S01]  /*202a0*/  LEA.HI.X.SX32 R19, R20, R17.reuse, 0x1, P3 ;  /* 0x0000001114137211 */ /* 0x080fe200018f0eff */
[----:B------:R-:W-:Y:S01]  /*202b0*/  STL.64 [R1+0x1798], R28 ;  /* 0x0017981c01007387 */ /* 0x000fe20000100a00 */
[----:B------:R-:W-:-:S02]  /*202c0*/  LEA.HI.X.SX32 R11, R9, R17, 0x1, P2 ;  /* 0x00000011090b7211 */ /* 0x000fc400010f0eff */
[----:B----4-:R-:W-:Y:S01]  /*202d0*/  LOP3.LUT R8, R8, 0x40, RZ, 0x3c, !PT ;  /* 0x0000004008087812 */ /* 0x010fe200078e3cff */
[----:B------:R-:W-:Y:S01]  /*202e0*/  STL.64 [R1+0x2388], R24 ;  /* 0x0023881801007387 */ /* 0x000fe20000100a00 */
[C---:B------:R-:W-:Y:S02]  /*202f0*/  LOP3.LUT R7, R2.reuse, 0x20, RZ, 0x3c, !PT ;  /* 0x0000002002077812 */ /* 0x040fe400078e3cff */
[C---:B------:R-:W-:Y:S01]  /*20300*/  LOP3.LUT R3, R2.reuse, 0x40, RZ, 0x3c, !PT ;  /* 0x0000004002037812 */ /* 0x040fe200078e3cff */
[----:B------:R-:W-:Y:S01]  /*20310*/  STL.64 [R1+0x1790], R22 ;  /* 0x0017901601007387 */ /* 0x000fe20000100a00 */
[----:B------:R-:W-:-:S03]  /*20320*/  LOP3.LUT R2, R2, 0x60, RZ, 0x3c, !PT ;  /* 0x0000006002027812 */ /* 0x000fc600078e3cff */
[----:B------:R-:W-:Y:S01]  /*20330*/  STL.64 [R1+0x1788], R18 ;  /* 0x0017881201007387 */ /* 0x000fe20000100a00 */
[----:B------:R-:W-:-:S03]  /*20340*/  LOP3.LUT R6, R6, 0x40, RZ, 0x3c, !PT ;  /* 0x0000004006067812 */ /* 0x000fc600078e3cff */
[----:B------:R-:W-:Y:S04]  /*20350*/  STL.64 [R1+0x1780], R10 ;  /* 0x0017800a01007387 */ /* 0x000fe80000100a00 */
[----:B------:R-:W-:Y:S04]  /*20360*/  STL [R1+0x2780], R8 ;  /* 0x0027800801007387 */ /* 0x000fe80000100800 */
[----:B------:R-:W-:Y:S04]  /*20370*/  STL [R1+0x278c], R7 ;  /* 0x00278c0701007387 */ /* 0x000fe80000100800 */
[----:B------:R2:W-:Y:S04]  /*20380*/  STL [R1+0x2788], R3 ;  /* 0x0027880301007387 */ /* 0x0005e80000100800 */
[----:B------:R0:W-:Y:S04]  /*20390*/  STL [R1+0x2784], R2 ;  /* 0x0027840201007387 */ /* 0x0001e80000100800 */
[----:B------:R1:W-:Y:S01]  /*203a0*/  STL [R1+0x2778], R6 ;  /* 0x0027780601007387 */ /* 0x0003e20000100800 */
[----:B--2---:R-:W-:-:S02]  /*203b0*/  LOP3.LUT R3, R5, 0x20, RZ, 0x3c, !PT ;  /* 0x0000002005037812 */ /* 0x004fc400078e3cff */
[C---:B0-----:R-:W-:Y:S02]  /*203c0*/  LOP3.LUT R2, R5.reuse, 0x40, RZ, 0x3c, !PT ;  /* 0x0000004005027812 */ /* 0x041fe400078e3cff */
[----:B-1----:R-:W-:Y:S01]  /*203d0*/  LOP3.LUT R6, R5, 0x60, RZ, 0x3c, !PT ;  /* 0x0000006005067812 */ /* 0x002fe200078e3cff */
[----:B------:R-:W-:Y:S01]  /*203e0*/  STL [R1+0x1734], R3 ;  /* 0x0017340301007387 */ /* 0x000fe20000100800 */
[----:B------:R-:W-:-:S03]  /*203f0*/  SHF.L.U32 R5, R4, 0x1, RZ ;  /* 0x0000000104057819 */ /* 0x000fc600000006ff */
[----:B------:R0:W-:Y:S01]  /*20400*/  STL [R1+0x1730], R2 ;  /* 0x0017300201007387 */ /* 0x0001e20000100800 */
[----:B------:R-:W-:-:S03]  /*20410*/  IMAD.WIDE R8, R4, 0x2, R12 ;  /* 0x0000000204087825 */ /* 0x000fc600078e020c */
[----:B------:R1:W-:Y:S01]  /*20420*/  STL [R1+0x172c], R6 ;  /* 0x00172c0601007387 */ /* 0x0003e20000100800 */
[----:B0-----:R-:W-:-:S05]  /*20430*/  IMAD.WIDE R2, R4, 0x2, R14 ;  /* 0x0000000204027825 */ /* 0x001fca00078e020e */
[----:B------:R0:W-:Y:S01]  /*20440*/  STL.64 [R1+0x3768], R2 ;  /* 0x0037680201007387 */ /* 0x0001e20000100a00 */
[----:B-1----:R-:W-:-:S03]  /*20450*/  IMAD R6, R4, 0x3, RZ ;  /* 0x0000000304067824 */ /* 0x002fc600078e02ff */
[----:B------:R1:W-:Y:S01]  /*20460*/  STL.64 [R1+0x3760], R8 ;  /* 0x0037600801007387 */ /* 0x0003e20000100a00 */
[----:B0-----:R-:W-:-:S04]  /*20470*/  IMAD.WIDE R2, R5, 0x2, R14 ;  /* 0x0000000205027825 */ /* 0x001fc800078e020e */
[----:B-1----:R-:W-:Y:S01]  /*20480*/  IMAD.WIDE R8, R5, 0x2, R12 ;  /* 0x0000000205087825 */ /* 0x002fe200078e020c */
[----:B------:R0:W-:Y:S01]  /*20490*/  STL.64 [R1+0x3748], R2 ;  /* 0x0037480201007387 */ /* 0x0001e20000100a00 */
[----:B------:R-:W-:-:S03]  /*204a0*/  SHF.L.U32 R5, R4, 0x2, RZ ;  /* 0x0000000204057819 */ /* 0x000fc600000006ff */
[----:B------:R1:W-:Y:S01]  /*204b0*/  STL.64 [R1+0x3740], R8 ;  /* 0x0037400801007387 */ /* 0x0003e20000100a00 */
[----:B0-----:R-:W-:-:S04]  /*204c0*/  IMAD.WIDE R2, R6, 0x2, R14 ;  /* 0x0000000206027825 */ /* 0x001fc800078e020e */
[----:B-1----:R-:W-:Y:S01]  /*204d0*/  IMAD.WIDE R8, R6, 0x2, R12 ;  /* 0x0000000206087825 */ /* 0x002fe200078e020c */
[----:B------:R0:W-:Y:S03]  /*204e0*/  STL.64 [R1+0x3730], R2 ;  /* 0x0037300201007387 */ /* 0x0001e60000100a00 */
[----:B------:R-:W-:Y:S01]  /*204f0*/  IMAD R6, R4, 0x5, RZ ;  /* 0x0000000504067824 */ /* 0x000fe200078e02ff */
        /* <DEDUP_REMOVED lines=337> */
[----:B------:R-:W-:Y:S01]  /*21a10*/  IMAD.WIDE R6, R6, 0x2, R12 ;  /* 0x0000000206067825 */ /* 0x000fe200078e020c */
[----:B------:R0:W-:Y:S03]  /*21a20*/  STL.64 [R1+0x30d0], R2 ;  /* 0x0030d00201007387 */ /* 0x0001e60000100a00 */
[C---:B-1----:R-:W-:Y:S01]  /*21a30*/  IMAD R9, R4.reuse, 0x49, RZ ;  /* 0x0000004904097824 */ /* 0x042fe200078e02ff */
[----:B------:R1:W-:Y:S01]  /*21a40*/  STL.64 [R1+0x30c8], R6 ;  /* 0x0030c80601007387 */ /* 0x0003e20000100a00 */
[----:B------:R-:W-:Y:S02]  /*21a50*/  IMAD R8, R4, 0x4a, RZ ;  /* 0x0000004a04087824 */ /* 0x000fe400078e02ff */
[----:B------:R-:W-:-:S04]  /*21a60*/  IMAD.WIDE R10, R9, 0x2, R14 ;  /* 0x00000002090a7825 */ /* 0x000fc800078e020e */
[----:B0-----:R-:W-:-:S04]  /*21a70*/  IMAD.WIDE R2, R5, 0x2, R14 ;  /* 0x0000000205027825 */ /* 0x001fc800078e020e */
[--C-:B-1----:R-:W-:Y:S01]  /*21a80*/  IMAD.WIDE R6, R5, 0x2, R12.reuse ;  /* 0x0000000205067825 */ /* 0x102fe200078e020c */
[----:B------:R0:W-:Y:S04]  /*21a90*/  STL.64 [R1+0x30b8], R2 ;  /* 0x0030b80201007387 */ /* 0x0001e80000100a00 */
[----:B------:R1:W-:Y:S04]  /*21aa0*/  STL.64 [R1+0x30b0], R6 ;  /* 0x0030b00601007387 */ /* 0x0003e80000100a00 */
[----:B------:R2:W-:Y:S01]  /*21ab0*/  STL.64 [R1+0x30a0], R10 ;  /* 0x0030a00a01007387 */ /* 0x0005e20000100a00 */
[----:B0-----:R-:W-:-:S04]  /*21ac0*/  IMAD.WIDE R2, R9, 0x2, R12 ;  /* 0x0000000209027825 */ /* 0x001fc800078e020c */
[----:B-1----:R-:W-:Y:S02]  /*21ad0*/  IMAD R6, R4, 0x4b, RZ ;  /* 0x0000004b04067824 */ /* 0x002fe400078e02ff */
[----:B--2---:R-:W-:Y:S01]  /*21ae0*/  IMAD.WIDE R10, R8, 0x2, R14 ;  /* 0x00000002080a7825 */ /* 0x004fe200078e020e */
[----:B------:R0:W-:Y:S04]  /*21af0*/  STL.64 [R1+0x3098], R2 ;  /* 0x0030980201007387 */ /* 0x0001e80000100a00 */
[----:B------:R1:W-:Y:S01]  /*21b00*/  STL.64 [R1+0x3088], R10 ;  /* 0x0030880a01007387 */ /* 0x0003e20000100a00 */
[----:B------:R-:W-:Y:S02]  /*21b10*/  IMAD R5, R4, 0x4c, RZ ;  /* 0x0000004c04057824 */ /* 0x000fe400078e02ff */
[----:B0-----:R-:W-:-:S04]  /*21b20*/  IMAD.WIDE R2, R8, 0x2, R12 ;  /* 0x0000000208027825 */ /* 0x001fc800078e020c */
[C---:B-1----:R-:W-:Y:S01]  /*21b30*/  IMAD.WIDE R10, R6.reuse, 0x2, R14 ;  /* 0x00000002060a7825 */ /* 0x042fe200078e020e */
[----:B------:R0:W-:Y:S04]  /*21b40*/  STL.64 [R1+0x3080], R2 ;  /* 0x0030800201007387 */ /* 0x0001e80000100a00 */
[----:B------:R1:W-:Y:S01]  /*21b50*/  STL.64 [R1+0x3070], R10 ;  /* 0x0030700a01007387 */ /* 0x0003e20000100a00 */
[----:B0-----:R-:W-:-:S04]  /*21b60*/  IMAD.WIDE R2, R6, 0x2, R12 ;  /* 0x0000000206027825 */ /* 0x001fc800078e020c */
[C---:B-1----:R-:W-:Y:S01]  /*21b70*/  IMAD.WIDE R10, R5.reuse, 0x2, R14 ;  /* 0x00000002050a7825 */ /* 0x042fe200078e020e */
        /* <DEDUP_REMOVED lines=46> */
[C---:B------:R-:W-:Y:S01]  /*21e60*/  IMAD R5, R4.reuse, 0x56, RZ ;  /* 0x0000005604057824 */ /* 0x040fe200078e02ff */
[----:B------:R1:W-:Y:S01]  /*21e70*/  STL.64 [R1+0x2f80], R10 ;  /* 0x002f800a01007387 */ /* 0x0003e20000100a00 */
[----:B------:R-:W-:Y:S02]  /*21e80*/  IMAD R7, R4, 0x57, RZ ;  /* 0x0000005704077824 */ /* 0x000fe400078e02ff */
[----:B0-----:R-:W-:-:S04]  /*21e90*/  IMAD.WIDE R2, R6, 0x2, R12 ;  /* 0x0000000206027825 */ /* 0x001fc800078e020c */
[C---:B-1----:R-:W-:Y:S01]  /*21ea0*/  IMAD.WIDE R10, R5.reuse, 0x2, R14 ;  /* 0x00000002050a7825 */ /* 0x042fe200078e020e */
[----:B------:R0:W-:Y:S03]  /*21eb0*/  STL.64 [R1+0x2f78], R2 ;  /* 0x002f780201007387 */ /* 0x0001e60000100a00 */
[----:B------:R-:W-:Y:S01]  /*21ec0*/  IMAD.WIDE R16, R5, 0x2, R12 ;  /* 0x0000000205107825 */ /* 0x000fe200078e020c */
[----:B------:R1:W-:Y:S04]  /*21ed0*/  STL.64 [R1+0x2f68], R10 ;  /* 0x002f680a01007387 */ /* 0x0003e80000100a00 */
[----:B------:R2:W-:Y:S01]  /*21ee0*/  STL.64 [R1+0x2f60], R16 ;  /* 0x002f601001007387 */ /* 0x0005e20000100a00 */
[----:B0-----:R-:W-:-:S02]  /*21ef0*/  IMAD R2, R4, 0x58, RZ ;  /* 0x0000005804027824 */ /* 0x001fc400078e02ff */
[----:B-1----:R-:W-:-:S04]  /*21f00*/  IMAD.WIDE R10, R7, 0x2, R14 ;  /* 0x00000002070a7825 */ /* 0x002fc800078e020e */
[--C-:B--2---:R-:W-:Y:S01]  /*21f10*/  IMAD.WIDE R16, R7, 0x2, R12.reuse ;  /* 0x0000000207107825 */ /* 0x104fe200078e020c */
[----:B------:R0:W-:Y:S03]  /*21f20*/  STL.64 [R1+0x2f50], R10 ;  /* 0x002f500a01007387 */ /* 0x0001e60000100a00 */
[----:B------:R-:W-:Y:S01]  /*21f30*/  IMAD R3, R4, 0x59, RZ ;  /* 0x0000005904037824 */ /* 0x000fe200078e02ff */
[----:B------:R1:W-:Y:S01]  /*21f40*/  STL.64 [R1+0x2f48], R16 ;  /* 0x002f481001007387 */ /* 0x0003e20000100a00 */
[----:B------:R-:W-:-:S04]  /*21f50*/  IMAD.WIDE R18, R2, 0x2, R12 ;  /* 0x0000000202127825 */ /* 0x000fc800078e020c */
[----:B0-----:R-:W-:-:S05]  /*21f60*/  IMAD.WIDE R10, R2, 0x2, R14 ;  /* 0x00000002020a7825 */ /* 0x001fca00078e020e */
[----:B------:R0:W-:Y:S01]  /*21f70*/  STL.64 [R1+0x2f38], R10 ;  /* 0x002f380a01007387 */ /* 0x0001e20000100a00 */
[----:B------:R-:W-:-:S03]  /*21f80*/  IMAD R29, R4, 0x5a, RZ ;  /* 0x0000005a041d7824 */ /* 0x000fc600078e02ff */
[----:B------:R-:W-:Y:S01]  /*21f90*/  STL.64 [R1+0x2f30], R18 ;  /* 0x002f301201007387 */ /* 0x000fe20000100a00 */
[----:B-1----:R-:W-:-:S03]  /*21fa0*/  IMAD.WIDE R16, R3, 0x2, R12 ;  /* 0x0000000203107825 */ /* 0x002fc600078e020c */
[----:B------:R-:W-:Y:S01]  /*21fb0*/  STL.64 [R1+0x37a0], R2 ;  /* 0x0037a00201007387 */ /* 0x000fe20000100a00 */
[----:B0-----:R-:W-:-:S05]  /*21fc0*/  IMAD.WIDE R10, R3, 0x2, R14 ;  /* 0x00000002030a7825 */ /* 0x001fca00078e020e */
[----:B------:R0:W-:Y:S04]  /*21fd0*/  STL.64 [R1+0x2f20], R10 ;  /* 0x002f200a01007387 */ /* 0x0001e80000100a00 */
[----:B------:R-:W-:Y:S01]  /*21fe0*/  STL.64 [R1+0x2f18], R16 ;  /* 0x002f181001007387 */ /* 0x000fe20000100a00 */
[----:B0-----:R-:W-:-:S05]  /*21ff0*/  IMAD.WIDE R10, R29, 0x2, R14 ;  /* 0x000000021d0a7825 */ /* 0x001fca00078e020e */
[----:B------:R0:W-:Y:S04]  /*22000*/  STL.64 [R1+0x2f08], R10 ;  /* 0x002f080a01007387 */ /* 0x0001e80000100a00 */
[----:B0-----:R-:W2:Y:S01]  /*22010*/  LDL.64 R10, [R1+0xde8] ;  /* 0x000de800010a7983 */ /* 0x001ea20000100a00 */
[----:B------:R-:W-:-:S04]  /*22020*/  IMAD.WIDE R2, R29, 0x2, R12 ;  /* 0x000000021d027825 */ /* 0x000fc800078e020c */
[C---:B------:R-:W-:Y:S01]  /*22030*/  IMAD R28, R4.reuse, 0x5b, RZ ;  /* 0x0000005b041c7824 */ /* 0x040fe200078e02ff */
[----:B------:R0:W-:Y:S01]  /*22040*/  STL.64 [R1+0x2f00], R2 ;  /* 0x002f000201007387 */ /* 0x0001e20000100a00 */
[----:B------:R-:W-:Y:S02]  /*22050*/  IMAD R27, R4, 0x5c, RZ ;  /* 0x0000005c041b7824 */ /* 0x000fe400078e02ff */
[----:B------:R-:W-:-:S05]  /*22060*/  IMAD.WIDE R16, R28, 0x2, R14 ;  /* 0x000000021c107825 */ /* 0x000fca00078e020e */
[----:B------:R1:W-:Y:S01]  /*22070*/  STL.64 [R1+0x2ef0], R16 ;  /* 0x002ef01001007387 */ /* 0x0003e20000100a00 */
[----:B0-----:R-:W-:-:S05]  /*22080*/  IMAD.WIDE R2, R28, 0x2, R12 ;  /* 0x000000021c027825 */ /* 0x001fca00078e020c */
[----:B------:R0:W-:Y:S01]  /*22090*/  STL.64 [R1+0x2ee8], R2 ;  /* 0x002ee80201007387 */ /* 0x0001e20000100a00 */
[----:B------:R-:W-:Y:S02]  /*220a0*/  IMAD R26, R4, 0x5d, RZ ;  /* 0x0000005d041a7824 */ /* 0x000fe400078e02ff */
[----:B-1----:R-:W-:-:S05]  /*220b0*/  IMAD.WIDE R16, R27, 0x2, R14 ;  /* 0x000000021b107825 */ /* 0x002fca00078e020e */
        /* <DEDUP_REMOVED lines=38> */
[----:B-1----:R-:W-:-:S04]  /*22320*/  IMAD.WIDE R16, R19, 0x2, R14 ;  /* 0x0000000213107825 */ /* 0x002fc800078e020e */
[----:B------:R-:W-:Y:S01]  /*22330*/  IMAD R18, R4, 0x65, RZ ;  /* 0x0000006504127824 */ /* 0x000fe200078e02ff */
[----:B------:R1:W-:Y:S01]  /*22340*/  STL.64 [R1+0x2e18], R16 ;  /* 0x002e181001007387 */ /* 0x0003e20000100a00 */
[----:B0-----:R-:W-:-:S05]  /*22350*/  IMAD.WIDE R2, R19, 0x2, R12 ;  /* 0x0000000213027825 */ /* 0x001fca00078e020c */
[----:B------:R0:W-:Y:S01]  /*22360*/  STL.64 [R1+0x2e10], R2 ;  /* 0x002e100201007387 */ /* 0x0001e20000100a00 */
[----:B-1----:R-:W-:Y:S02]  /*22370*/  IMAD R17, R4, 0x66, RZ ;  /* 0x0000006604117824 */ /* 0x002fe400078e02ff */
[----:B0-----:R-:W-:-:S05]  /*22380*/  IMAD.WIDE R2, R18, 0x2, R14 ;  /* 0x0000000212027825 */ /* 0x001fca00078e020e */
[----:B------:R0:W-:Y:S02]  /*22390*/  STL.64 [R1+0x2e00], R2 ;  /* 0x002e000201007387 */ /* 0x0001e40000100a00 */
[----:B0-----:R-:W-:-:S05]  /*223a0*/  IMAD.WIDE R2, R18, 0x2, R12 ;  /* 0x0000000212027825 */ /* 0x001fca00078e020c */
[----:B------:R0:W-:Y:S01]  /*223b0*/  STL.64 [R1+0x2df8], R2 ;  /* 0x002df80201007387 */ /* 0x0001e20000100a00 */
[----:B------:R-:W-:Y:S02]  /*223c0*/  IMAD R6, R4, 0x67, RZ ;  /* 0x0000006704067824 */ /* 0x000fe400078e02ff */
        /* <DEDUP_REMOVED lines=13> */
[----:B------:R0:W-:Y:S04]  /*224a0*/  STL.64 [R1+0x2db0], R2 ;  /* 0x002db00201007387 */ /* 0x0001e80000100a00 */
[----:B------:R1:W-:Y:S01]  /*224b0*/  STL.64 [R1+0x3778], R14 ;  /* 0x0037780e01007387 */ /* 0x0003e20000100a00 */
[----:B0-----:R-:W-:-:S05]  /*224c0*/  IMAD.WIDE R2, R5, 0x2, R14 ;  /* 0x0000000205027825 */ /* 0x001fca00078e020e */
[----:B------:R0:W-:Y:S01]  /*224d0*/  STL.64 [R1+0x2da0], R2 ;  /* 0x002da00201007387 */ /* 0x0001e20000100a00 */
[----:B-1----:R-:W-:-:S03]  /*224e0*/  SHF.L.U32 R15, R4, 0x1, RZ ;  /* 0x00000001040f7819 */ /* 0x002fc600000006ff */
[----:B------:R1:W-:Y:S02]  /*224f0*/  STL.64 [R1+0x3780], R12 ;  /* 0x0037800c01007387 */ /* 0x0003e40000100a00 */
[----:B--2---:R-:W-:-:S04]  /*22500*/  IMAD.WIDE R14, R15, 0x2, R10 ;  /* 0x000000020f0e7825 */ /* 0x004fc800078e020a */
[----:B0-----:R-:W-:-:S04]  /*22510*/  IMAD.WIDE R2, R5, 0x2, R12 ;  /* 0x0000000205027825 */ /* 0x001fc800078e020c */
[C-C-:B-1----:R-:W-:Y:S01]  /*22520*/  IMAD.WIDE R12, R4.reuse, 0x2, R10.reuse ;  /* 0x00000002040c7825 */ /* 0x142fe200078e020a */
[----:B------:R0:W-:Y:S04]  /*22530*/  STL.64 [R1+0x2d98], R2 ;  /* 0x002d980201007387 */ /* 0x0001e80000100a00 */
[----:B------:R1:W-:Y:S01]  /*22540*/  STL.64 [R1+0x3758], R12 ;  /* 0x0037580c01007387 */ /* 0x0003e20000100a00 */
[C---:B0-----:R-:W-:Y:S01]  /*22550*/  IMAD R2, R4.reuse, 0x3, RZ ;  /* 0x0000000304027824 */ /* 0x041fe200078e02ff */
[----:B------:R-:W-:Y:S02]  /*22560*/  SHF.L.U32 R3, R4, 0x2, RZ ;  /* 0x0000000204037819 */ /* 0x000fe400000006ff */
[----:B------:R0:W-:Y:S01]  /*22570*/  STL.64 [R1+0x3738], R14 ;  /* 0x0037380e01007387 */ /* 0x0001e20000100a00 */
[----:B-1----:R-:W-:-:S04]  /*22580*/  IMAD.WIDE R12, R2, 0x2, R10 ;  /* 0x00000002020c7825 */ /* 0x002fc800078e020a */
[--C-:B------:R-:W-:Y:S01]  /*22590*/  IMAD.WIDE R2, R3, 0x2, R10.reuse ;  /* 0x0000000203027825 */ /* 0x100fe200078e020a */
[----:B------:R1:W-:Y:S03]  /*225a0*/  STL.64 [R1+0x3720], R12 ;  /* 0x0037200c01007387 */ /* 0x0003e60000100a00 */
[C---:B0-----:R-:W-:Y:S02]  /*225b0*/  IMAD R14, R4.reuse, 0x5, RZ ;  /* 0x00000005040e7824 */ /* 0x041fe400078e02ff */
[----:B------:R-:W-:Y:S01]  /*225c0*/  IMAD R15, R4, 0x6, RZ ;  /* 0x00000006040f7824 */ /* 0x000fe200078e02ff */
[----:B------:R0:W-:Y:S01]  /*225d0*/  STL.64 [R1+0x3708], R2 ;  /* 0x0037080201007387 */ /* 0x0001e20000100a00 */
[----:B-1----:R-:W-:-:S04]  /*225e0*/  IMAD.WIDE R12, R14, 0x2, R10 ;  /* 0x000000020e0c7825 */ /* 0x002fc800078e020a */
[--C-:B------:R-:W-:Y:S01]  /*225f0*/  IMAD.WIDE R14, R15, 0x2, R10.reuse ;  /* 0x000000020f0e7825 */ /* 0x100fe200078e020a */
[----:B------:R1:W-:Y:S03]  /*22600*/  STL.64 [R1+0x36f0], R12 ;  /* 0x0036f00c01007387 */ /* 0x0003e60000100a00 */
[C---:B0-----:R-:W-:Y:S01]  /*22610*/  IMAD R2, R4.reuse, 0x7, RZ ;  /* 0x0000000704027824 */ /* 0x041fe200078e02ff */
[----:B------:R-:W-:Y:S01]  /*22620*/  SHF.L.U32 R3, R4, 0x3, RZ ;  /* 0x0000000304037819 */ /* 0x000fe200000006ff */
[----:B------:R0:W-:Y:S02]  /*22630*/  STL.64 [R1+0x36d8], R14 ;  /* 0x0036d80e01007387 */ /* 0x0001e40000100a00 */
        /* <DEDUP_REMOVED lines=19> */
[----:B------:R-:W-:Y:S01]  /*22770*/  IMAD.WIDE R14, R15, 0x2, R10 ;  /* 0x000000020f0e7825 */ /* 0x000fe200078e020a */
[----:B0-----:R-:W-:-:S03]  /*22780*/  SHF.L.U32 R3, R4, 0x4, RZ ;  /* 0x0000000404037819 */ /* 0x001fc600000006ff */
[----:B------:R-:W-:Y:S01]  /*22790*/  IMAD R2, R4, 0xf, RZ ;  /* 0x0000000f04027824 */ /* 0x000fe200078e02ff */
[----:B------:R0:W-:Y:S04]  /*227a0*/  STL.64 [R1+0x3630], R12 ;  /* 0x0036300c01007387 */ /* 0x0001e80000100a00 */
[----:B------:R1:W-:Y:S01]  /*227b0*/  STL.64 [R1+0x3618], R14 ;  /* 0x0036180e01007387 */ /* 0x0003e20000100a00 */
[----:B0-----:R-:W-:-:S04]  /*227c0*/  IMAD.WIDE R12, R2, 0x2, R10 ;  /* 0x00000002020c7825 */ /* 0x001fc800078e020a */
[--C-:B------:R-:W-:Y:S01]  /*227d0*/  IMAD.WIDE R2, R3, 0x2, R10.reuse ;  /* 0x0000000203027825 */ /* 0x100fe200078e020a */
[----:B------:R0:W-:Y:S03]  /*227e0*/  STL.64 [R1+0x3600], R12 ;  /* 0x0036000c01007387 */ /* 0x0001e60000100a00 */
[C---:B-1----:R-:W-:Y:S02]  /*227f0*/  IMAD R14, R4.reuse, 0x11, RZ ;  /* 0x00000011040e7824 */ /* 0x042fe400078e02ff */
[----:B------:R-:W-:Y:S01]  /*22800*/  IMAD R15, R4, 0x12, RZ ;  /* 0x00000012040f7824 */ /* 0x000fe200078e02ff */
        /* <DEDUP_REMOVED lines=41> */
[----:B------:R-:W-:Y:S01]  /*22aa0*/  IMAD.SHL.U32 R3, R4, 0x20, RZ ;  /* 0x0000002004037824 */ /* 0x000fe200078e00ff */
        /* <DEDUP_REMOVED lines=92> */
[----:B------:R-:W-:Y:S01]  /*23070*/  IMAD.WIDE R14, R15, 0x2, R10 ;  /* 0x000000020f0e7825 */ /* 0x000fe200078e020a */
[----:B-1----:R-:W-:-:S03]  /*23080*/  SHF.L.U32 R3, R4, 0x6, RZ ;  /* 0x0000000604037819 */ /* 0x002fc600000006ff */
        /* <DEDUP_REMOVED lines=28> */
[--C-:B-1----:R-:W-:Y:S01]  /*23250*/  IMAD.WIDE R14, R3, 0x2, R10.reuse ;  /* 0x00000002030e7825 */ /* 0x102fe200078e020a */
[----:B------:R0:W-:Y:S03]  /*23260*/  STL.64 [R1+0x30c0], R12 ;  /* 0x0030c00c01007387 */ /* 0x0001e60000100a00 */
[--C-:B------:R-:W-:Y:S01]  /*23270*/  IMAD.WIDE R2, R8, 0x2, R10.reuse ;  /* 0x0000000208027825 */ /* 0x100fe200078e020a */
[----:B------:R1:W-:Y:S03]  /*23280*/  STL.64 [R1+0x30a8], R14 ;  /* 0x0030a80e01007387 */ /* 0x0003e60000100a00 */
[----:B0-----:R-:W-:Y:S02]  /*23290*/  IMAD.WIDE R12, R9, 0x2, R10 ;  /* 0x00000002090c7825 */ /* 0x001fe400078e020a */
[----:B------:R-:W2:Y:S02]  /*232a0*/  LDL.64 R8, [R1+0xde0] ;  /* 0x000de00001087983 */ /* 0x000ea40000100a00 */
[----:B-1----:R-:W-:-:S02]  /*232b0*/  IMAD R14, R4, 0x4b, RZ ;  /* 0x0000004b040e7824 */ /* 0x002fc400078e02ff */
[----:B------:R-:W-:Y:S01]  /*232c0*/  IMAD R15, R4, 0x4c, RZ ;  /* 0x0000004c040f7824 */ /* 0x000fe200078e02ff */
[----:B------:R0:W-:Y:S04]  /*232d0*/  STL.64 [R1+0x3090], R12 ;  /* 0x0030900c01007387 */ /* 0x0001e80000100a00 */
[----:B------:R1:W-:Y:S01]  /*232e0*/  STL.64 [R1+0x3078], R2 ;  /* 0x0030780201007387 */ /* 0x0003e20000100a00 */
[----:B0-----:R-:W-:-:S04]  /*232f0*/  IMAD.WIDE R12, R14, 0x2, R10 ;  /* 0x000000020e0c7825 */ /* 0x001fc800078e020a */
[C---:B-1----:R-:W-:Y:S02]  /*23300*/  IMAD R2, R4.reuse, 0x4d, RZ ;  /* 0x0000004d04027824 */ /* 0x042fe400078e02ff */
[--C-:B------:R-:W-:Y:S01]  /*23310*/  IMAD.WIDE R14, R15, 0x2, R10.reuse ;  /* 0x000000020f0e7825 */ /* 0x100fe200078e020a */
[----:B------:R0:W-:Y:S03]  /*23320*/  STL.64 [R1+0x3060], R12 ;  /* 0x0030600c01007387 */ /* 0x0001e60000100a00 */
[----:B------:R-:W-:Y:S01]  /*23330*/  IMAD R3, R4, 0x4e, RZ ;  /* 0x0000004e04037824 */ /* 0x000fe200078e02ff */
[----:B------:R1:W-:Y:S01]  /*23340*/  STL.64 [R1+0x3048], R14 ;  /* 0x0030480e01007387 */ /* 0x0003e20000100a00 */
[----:B0-----:R-:W-:-:S04]  /*23350*/  IMAD.WIDE R12, R2, 0x2, R10 ;  /* 0x00000002020c7825 */ /* 0x001fc800078e020a */
[----:B-1----:R-:W-:Y:S01]  /*23360*/  IMAD R14, R4, 0x4f, RZ ;  /* 0x0000004f040e7824 */ /* 0x002fe200078e02ff */
[----:B------:R0:W-:Y:S01]  /*23370*/  STL.64 [R1+0x3030], R12 ;  /* 0x0030300c01007387 */ /* 0x0001e20000100a00 */
[----:B------:R-:W-:-:S04]  /*23380*/  IMAD.WIDE R2, R3, 0x2, R10 ;  /* 0x0000000203027825 */ /* 0x000fc800078e020a */
[----:B------:R-:W-:Y:S01]  /*23390*/  IMAD R15, R4, 0x50, RZ ;  /* 0x00000050040f7824 */ /* 0x000fe200078e02ff */
[----:B------:R1:W-:Y:S01]  /*233a0*/  STL.64 [R1+0x3018], R2 ;  /* 0x0030180201007387 */ /* 0x0003e20000100a00 */
[----:B0-----:R-:W-:-:S05]  /*233b0*/  IMAD.WIDE R12, R14, 0x2, R10 ;  /* 0x000000020e0c7825 */ /* 0x001fca00078e020a */
[----:B------:R0:W-:Y:S01]  /*233c0*/  STL.64 [R1+0x3000], R12 ;  /* 0x0030000c01007387 */ /* 0x0001e20000100a00 */
[C---:B-1----:R-:W-:Y:S02]  /*233d0*/  IMAD R2, R4.reuse, 0x51, RZ ;  /* 0x0000005104027824 */ /* 0x042fe400078e02ff */
[----:B------:R-:W-:Y:S02]  /*233e0*/  IMAD R3, R4, 0x52, RZ ;  /* 0x0000005204037824 */ /* 0x000fe400078e02ff */
[----:B0-----:R-:W-:-:S04]  /*233f0*/  IMAD.WIDE R12, R15, 0x2, R10 ;  /* 0x000000020f0c7825 */ /* 0x001fc800078e020a */
[--C-:B------:R-:W-:Y:S01]  /*23400*/  IMAD.WIDE R14, R2, 0x2, R10.reuse ;  /* 0x00000002020e7825 */ /* 0x100fe200078e020a */
[----:B------:R0:W-:Y:S03]  /*23410*/  STL.64 [R1+0x2fe8], R12 ;  /* 0x002fe80c01007387 */ /* 0x0001e60000100a00 */
[----:B------:R-:W-:Y:S01]  /*23420*/  IMAD.WIDE R2, R3, 0x2, R10 ;  /* 0x0000000203027825 */ /* 0x000fe200078e020a */
[----:B------:R-:W-:Y:S04]  /*23430*/  STL.64 [R1+0x2fd0], R14 ;  /* 0x002fd00e01007387 */ /* 0x000fe80000100a00 */
[----:B------:R1:W-:Y:S01]  /*23440*/  STL.64 [R1+0x2fb8], R2 ;  /* 0x002fb80201007387 */ /* 0x0003e20000100a00 */
[----:B0-----:R-:W-:-:S02]  /*23450*/  IMAD R12, R4, 0x53, RZ ;  /* 0x00000053040c7824 */ /* 0x001fc400078e02ff */
[----:B------:R-:W-:Y:S02]  /*23460*/  IMAD R13, R4, 0x54, RZ ;  /* 0x00000054040d7824 */ /* 0x000fe400078e02ff */
[----:B-1----:R-:W-:-:S05]  /*23470*/  IMAD.WIDE R2, R12, 0x2, R10 ;  /* 0x000000020c027825 */ /* 0x002fca00078e020a */
[----:B------:R0:W-:Y:S02]  /*23480*/  STL.64 [R1+0x2fa0], R2 ;  /* 0x002fa00201007387 */ /* 0x0001e40000100a00 */
[----:B0-----:R-:W-:-:S05]  /*23490*/  IMAD.WIDE R2, R13, 0x2, R10 ;  /* 0x000000020d027825 */ /* 0x001fca00078e020a */
[----:B------:R0:W-:Y:S04]  /*234a0*/  STL.64 [R1+0x2f88], R2 ;  /* 0x002f880201007387 */ /* 0x0001e80000100a00 */
[----:B0-----:R-:W3:Y:S01]  /*234b0*/  LDL.LU.64 R2, [R1+0x37a0] ;  /* 0x0037a00001027983 */ /* 0x001ee20000300a00 */
[----:B------:R-:W-:-:S03]  /*234c0*/  IMAD R14, R4, 0x55, RZ ;  /* 0x00000055040e7824 */ /* 0x000fc600078e02ff */
[----:B------:R-:W-:Y:S01]  /*234d0*/  STL [R1+0x3788], R13 ;  /* 0x0037880d01007387 */ /* 0x000fe20000100800 */
[----:B------:R-:W-:-:S03]  /*234e0*/  IMAD R15, R4, 0x56, RZ ;  /* 0x00000056040f7824 */ /* 0x000fc600078e02ff */
[----:B------:R0:W-:Y:S02]  /*234f0*/  STL [R1+0x378c], R12 ;  /* 0x00378c0c01007387 */ /* 0x0001e40000100800 */
[----:B0-----:R-:W-:-:S05]  /*23500*/  IMAD.WIDE R12, R14, 0x2, R10 ;  /* 0x000000020e0c7825 */ /* 0x001fca00078e020a */
[----:B------:R0:W-:Y:S04]  /*23510*/  STL.64 [R1+0x2f70], R12 ;  /* 0x002f700c01007387 */ /* 0x0001e80000100a00 */
[----:B------:R-:W-:Y:S01]  /*23520*/  STL.64 [R1+0x3790], R14 ;  /* 0x0037900e01007387 */ /* 0x000fe20000100a00 */
[----:B0-----:R-:W-:-:S05]  /*23530*/  IMAD.WIDE R12, R15, 0x2, R10 ;  /* 0x000000020f0c7825 */ /* 0x001fca00078e020a */
[----:B------:R0:W-:Y:S02]  /*23540*/  STL.64 [R1+0x2f58], R12 ;  /* 0x002f580c01007387 */ /* 0x0001e40000100a00 */
[----:B0-----:R-:W-:-:S05]  /*23550*/  IMAD.WIDE R12, R7, 0x2, R10 ;  /* 0x00000002070c7825 */ /* 0x001fca00078e020a */
[----:B------:R0:W-:Y:S01]  /*23560*/  STL.64 [R1+0x2f40], R12 ;  /* 0x002f400c01007387 */ /* 0x0001e20000100a00 */
[----:B---3--:R-:W-:-:S03]  /*23570*/  IMAD.WIDE R14, R2, 0x2, R10 ;  /* 0x00000002020e7825 */ /* 0x008fc600078e020a */
[----:B------:R1:W-:Y:S01]  /*23580*/  STL.64 [R1+0x3798], R2 ;  /* 0x0037980201007387 */ /* 0x0003e20000100a00 */
[----:B0-----:R-:W-:-:S03]  /*23590*/  IMAD.WIDE R12, R3, 0x2, R10 ;  /* 0x00000002030c7825 */ /* 0x001fc600078e020a */
[----:B------:R0:W-:Y:S04]  /*235a0*/  STL.64 [R1+0x2f28], R14 ;  /* 0x002f280e01007387 */ /* 0x0001e80000100a00 */
[----:B------:R3:W-:Y:S01]  /*235b0*/  STL.64 [R1+0x2f10], R12 ;  /* 0x002f100c01007387 */ /* 0x0007e20000100a00 */
[----:B-1----:R-:W-:-:S04]  /*235c0*/  IMAD.WIDE R2, R29, 0x2, R10 ;  /* 0x000000021d027825 */ /* 0x002fc800078e020a */
[----:B0-----:R-:W-:-:S04]  /*235d0*/  IMAD.WIDE R14, R27, 0x2, R10 ;  /* 0x000000021b0e7825 */ /* 0x001fc800078e020a */
[--C-:B---3--:R-:W-:Y:S01]  /*235e0*/  IMAD.WIDE R12, R28, 0x2, R10.reuse ;  /* 0x000000021c0c7825 */ /* 0x108fe200078e020a */
[----:B------:R0:W-:Y:S04]  /*235f0*/  STL.64 [R1+0x2ef8], R2 ;  /* 0x002ef80201007387 */ /* 0x0001e80000100a00 */
[----:B------:R1:W-:Y:S04]  /*23600*/  STL.64 [R1+0x2ee0], R12 ;  /* 0x002ee00c01007387 */ /* 0x0003e80000100a00 */
[----:B------:R3:W-:Y:S01]  /*23610*/  STL.64 [R1+0x2ec8], R14 ;  /* 0x002ec80e01007387 */ /* 0x0007e20000100a00 */
[----:B0-----:R-:W-:-:S04]  /*23620*/  IMAD.WIDE R2, R26, 0x2, R10 ;  /* 0x000000021a027825 */ /* 0x001fc800078e020a */
[--C-:B-1----:R-:W-:Y:S01]  /*23630*/  IMAD.WIDE R12, R25, 0x2, R10.reuse ;  /* 0x00000002190c7825 */ /* 0x102fe200078e020a */
[----:B------:R0:W-:Y:S03]  /*23640*/  STL.64 [R1+0x2eb0], R2 ;  /* 0x002eb00201007387 */ /* 0x0001e60000100a00 */
[--C-:B---3--:R-:W-:Y:S01]  /*23650*/  IMAD.WIDE R14, R24, 0x2, R10.reuse ;  /* 0x00000002180e7825 */ /* 0x108fe200078e020a */
        /* <DEDUP_REMOVED lines=12> */
[----:B------:R-:W-:Y:S04]  /*23720*/  STL.64 [R1+0x2e08], R12 ;  /* 0x002e080c01007387 */ /* 0x000fe80000100a00 */
[----:B------:R1:W-:Y:S01]  /*23730*/  STL.64 [R1+0x2df0], R14 ;  /* 0x002df00e01007387 */ /* 0x0003e20000100a00 */
[----:B0-----:R-:W-:-:S04]  /*23740*/  IMAD.WIDE R2, R17, 0x2, R10 ;  /* 0x0000000211027825 */ /* 0x001fc800078e020a */
[--C-:B-1----:R-:W-:Y:S01]  /*23750*/  IMAD.WIDE R14, R6, 0x2, R10.reuse ;  /* 0x00000002060e7825 */ /* 0x102fe200078e020a */
[----:B------:R0:W-:Y:S04]  /*23760*/  STL.64 [R1+0x2dd8], R2 ;  /* 0x002dd80201007387 */ /* 0x0001e80000100a00 */
[----:B------:R2:W-:Y:S01]  /*23770*/  STL.64 [R1+0x2dc0], R14 ;  /* 0x002dc00e01007387 */ /* 0x0005e20000100a00 */
[----:B------:R-:W-:Y:S01]  /*23780*/  SHF.L.U32 R13, R4, 0x1, RZ ;  /* 0x00000001040d7819 */ /* 0x000fe200000006ff */
[----:B0-----:R-:W-:-:S04]  /*23790*/  IMAD.WIDE R2, R16, 0x2, R10 ;  /* 0x0000000210027825 */ /* 0x001fc800078e020a */
[--C-:B--2---:R-:W-:Y:S01]  /*237a0*/  IMAD.WIDE R14, R4, 0x2, R8.reuse ;  /* 0x00000002040e7825 */ /* 0x104fe200078e0208 */
[----:B------:R0:W-:Y:S04]  /*237b0*/  STL.64 [R1+0x2da8], R2 ;  /* 0x002da80201007387 */ /* 0x0001e80000100a00 */
[----:B------:R1:W-:Y:S01]  /*237c0*/  STL.64 [R1+0x3750], R14 ;  /* 0x0037500e01007387 */ /* 0x0003e20000100a00 */
[----:B------:R-:W-:Y:S01]  /*237d0*/  MOV R12, c[0x0][0x1a4] ;  /* 0x00006900000c7a02 */ /* 0x000fe20000000f00 */
[----:B0-----:R-:W-:Y:S01]  /*237e0*/  IMAD.WIDE R2, R13, 0x2, R8 ;  /* 0x000000020d027825 */ /* 0x001fe200078e0208 */
[----:B-1----:R-:W-:Y:S02]  /*237f0*/  MOV R14, c[0x0][0x1a4] ;  /* 0x00006900000e7a02 */ /* 0x002fe40000000f00 */
[----:B------:R-:W-:-:S03]  /*23800*/  MOV R15, c[0x0][0x1a4] ;  /* 0x00006900000f7a02 */ /* 0x000fc60000000f00 */
[----:B------:R-:W-:Y:S01]  /*23810*/  IMAD R14, R14, 0x3, RZ ;  /* 0x000000030e0e7824 */ /* 0x000fe200078e02ff */
[----:B------:R0:W-:Y:S01]  /*23820*/  STL.64 [R1+0x2d90], R2 ;  /* 0x002d900201007387 */ /* 0x0001e20000100a00 */
[----:B------:R-:W-:Y:S01]  /*23830*/  SHF.L.U32 R15, R15, 0x2, RZ ;  /* 0x000000020f0f7819 */ /* 0x000fe200000006ff */
[----:B------:R-:W-:Y:S01]  /*23840*/  IMAD R12, R12, 0x5, RZ ;  /* 0x000000050c0c7824 */ /* 0x000fe200078e02ff */
[----:B------:R-:W-:Y:S01]  /*23850*/  MOV R13, c[0x0][0x1a4] ;  /* 0x00006900000d7a02 */ /* 0x000fe20000000f00 */
[----:B0-----:R-:W-:-:S05]  /*23860*/  IMAD.WIDE R2, R14, 0x2, R8 ;  /* 0x000000020e027825 */ /* 0x001fca00078e0208 */
[----:B------:R0:W-:Y:S01]  /*23870*/  STL.64 [R1+0x2d88], R2 ;  /* 0x002d880201007387 */ /* 0x0001e20000100a00 */
[----:B------:R-:W-:Y:S02]  /*23880*/  IMAD R13, R13, 0x6, RZ ;  /* 0x000000060d0d7824 */ /* 0x000fe400078e02ff */
[----:B0-----:R-:W-:-:S04]  /*23890*/  IMAD.WIDE R2, R15, 0x2, R8 ;  /* 0x000000020f027825 */ /* 0x001fc800078e0208 */
[--C-:B------:R-:W-:Y:S01]  /*238a0*/  IMAD.WIDE R14, R12, 0x2, R8.reuse ;  /* 0x000000020c0e7825 */ /* 0x100fe200078e0208 */
        /* <DEDUP_REMOVED lines=24> */
[----:B------:R-:W-:Y:S02]  /*23a30*/  IMAD R15, R15, 0xc, RZ ;  /* 0x0000000c0f0f7824 */ /* 0x000fe400078e02ff */
[----:B------:R-:W-:Y:S02]  /*23a40*/  IMAD R12, R12, 0xd, RZ ;  /* 0x0000000d0c0c7824 */ /* 0x000fe400078e02ff */
[----:B0-----:R-:W-:-:S05]  /*23a50*/  IMAD.WIDE R2, R14, 0x2, R8 ;  /* 0x000000020e027825 */ /* 0x001fca00078e0208 */
[----:B------:R0:W-:Y:S01]  /*23a60*/  STL.64 [R1+0x2d48], R2 ;  /* 0x002d480201007387 */ /* 0x0001e20000100a00 */
[----:B------:R-:W-:-:S04]  /*23a70*/  IMAD.MOV.U32 R13, RZ, RZ, c[0x0][0x1a4] ;  /* 0x00006900ff0d7624 */ /* 0x000fc800078e00ff */
        /* <DEDUP_REMOVED lines=133> */
[----:B------:R-:W-:Y:S02]  /*242d0*/  IMAD.MOV.U32 R12, RZ, RZ, c[0x0][0x1a4] ;  /* 0x00006900ff0c7624 */ /* 0x000fe400078e00ff */
        /* <DEDUP_REMOVED lines=49> */
[----:B-1----:R-:W-:-:S03]  /*245f0*/  MOV R14, c[0x0][0x1a4] ;  /* 0x00006900000e7a02 */ /* 0x002fc60000000f00 */
[----:B------:R-:W-:Y:S01]  /*24600*/  IMAD.MOV.U32 R15, RZ, RZ, c[0x0][0x1a4] ;  /* 0x00006900ff0f7624 */ /* 0x000fe200078e00ff */
[----:B------:R0:W-:Y:S01]  /*24610*/  STL.64 [R1+0x2bd0], R2 ;  /* 0x002bd00201007387 */ /* 0x0001e20000100a00 */
[----:B------:R-:W-:Y:S02]  /*24620*/  IMAD R14, R14, 0x3b, RZ ;  /* 0x0000003b0e0e7824 */ /* 0x000fe400078e02ff */
[----:B------:R-:W-:Y:S02]  /*24630*/  IMAD R15, R15, 0x3c, RZ ;  /* 0x0000003c0f0f7824 */ /* 0x000fe400078e02ff */
[----:B------:R-:W-:Y:S02]  /*24640*/  IMAD R12, R12, 0x3d, RZ ;  /* 0x0000003d0c0c7824 */ /* 0x000fe400078e02ff */
[----:B0-----:R-:W-:Y:S01]  /*24650*/  IMAD.WIDE R2, R14, 0x2, R8 ;  /* 0x000000020e027825 */ /* 0x001fe200078e0208 */
[----:B------:R-:W-:-:S04]  /*24660*/  MOV R13, c[0x0][0x1a4] ;  /* 0x00006900000d7a02 */ /* 0x000fc80000000f00 */
        /* <DEDUP_REMOVED lines=76> */
[----:B------:R-:W-:Y:S01]  /*24b30*/  IMAD R15, R15, 0x50, RZ ;  /* 0x000000500f0f7824 */ /* 0x000fe200078e02ff */
[----:B------:R-:W-:Y:S01]  /*24b40*/  MOV R13, c[0x0][0x1a4] ;  /* 0x00006900000d7a02 */ /* 0x000fe20000000f00 */
[----:B------:R-:W-:Y:S02]  /*24b50*/  IMAD R12, R12, 0x51, RZ ;  /* 0x000000510c0c7824 */ /* 0x000fe400078e02ff */
[----:B0-----:R-:W-:-:S04]  /*24b60*/  IMAD.WIDE R2, R14, 0x2, R8 ;  /* 0x000000020e027825 */ /* 0x001fc800078e0208 */
[--C-:B------:R-:W-:Y:S01]  /*24b70*/  IMAD.WIDE R14, R15, 0x2, R8.reuse ;  /* 0x000000020f0e7825 */ /* 0x100fe200078e0208 */
[----:B------:R0:W-:Y:S03]  /*24b80*/  STL.64 [R1+0x2b28], R2 ;  /* 0x002b280201007387 */ /* 0x0001e60000100a00 */
[----:B------:R-:W-:Y:S01]  /*24b90*/  IMAD R13, R13, 0x52, RZ ;  /* 0x000000520d0d7824 */ /* 0x000fe200078e02ff */
[----:B0-----:R-:W2:Y:S04]  /*24ba0*/  LDL.LU.64 R2, [R1+0x3798] ;  /* 0x0037980001027983 */ /* 0x001ea80000300a00 */
[----:B------:R0:W-:Y:S02]  /*24bb0*/  STL.64 [R1+0x2b20], R14 ;  /* 0x002b200e01007387 */ /* 0x0001e40000100a00 */
[----:B0-----:R-:W-:-:S04]  /*24bc0*/  IMAD.WIDE R14, R12, 0x2, R8 ;  /* 0x000000020c0e7825 */ /* 0x001fc800078e0208 */
[--C-:B------:R-:W-:Y:S01]  /*24bd0*/  IMAD.WIDE R12, R13, 0x2, R8.reuse ;  /* 0x000000020d0c7825 */ /* 0x100fe200078e0208 */
[----:B------:R0:W-:Y:S04]  /*24be0*/  STL.64 [R1+0x2b18], R14 ;  /* 0x002b180e01007387 */ /* 0x0001e80000100a00 */
[----:B0-----:R-:W3:Y:S04]  /*24bf0*/  LDL.LU.64 R14, [R1+0x3790] ;  /* 0x00379000010e7983 */ /* 0x001ee80000300a00 */
[----:B------:R0:W-:Y:S04]  /*24c00*/  STL.64 [R1+0x2b10], R12 ;  /* 0x002b100c01007387 */ /* 0x0001e80000100a00 */
[----:B0-----:R-:W4:Y:S02]  /*24c10*/  LDL.LU R12, [R1+0x378c] ;  /* 0x00378c00010c7983 */ /* 0x001f240000300800 */
[----:B----4-:R-:W-:-:S05]  /*24c20*/  IMAD.WIDE R12, R12, 0x2, R8 ;  /* 0x000000020c0c7825 */ /* 0x010fca00078e0208 */
[----:B------:R0:W-:Y:S04]  /*24c30*/  STL.64 [R1+0x2b08], R12 ;  /* 0x002b080c01007387 */ /* 0x0001e80000100a00 */
[----:B0-----:R-:W4:Y:S02]  /*24c40*/  LDL.LU R13, [R1+0x3788] ;  /* 0x00378800010d7983 */ /* 0x001f240000300800 */
[----:B----4-:R-:W-:-:S05]  /*24c50*/  IMAD.WIDE R12, R13, 0x2, R8 ;  /* 0x000000020d0c7825 */ /* 0x010fca00078e0208 */
[----:B------:R3:W-:Y:S02]  /*24c60*/  STL.64 [R1+0x2b00], R12 ;  /* 0x002b000c01007387 */ /* 0x0007e40000100a00 */
[----:B---3--:R-:W-:-:S04]  /*24c70*/  IMAD.WIDE R12, R14, 0x2, R8 ;  /* 0x000000020e0c7825 */ /* 0x008fc800078e0208 */
[--C-:B------:R-:W-:Y:S01]  /*24c80*/  IMAD.WIDE R14, R15, 0x2, R8.reuse ;  /* 0x000000020f0e7825 */ /* 0x100fe200078e0208 */
[----:B------:R0:W-:Y:S04]  /*24c90*/  STL.64 [R1+0x2af8], R12 ;  /* 0x002af80c01007387 */ /* 0x0001e80000100a00 */
[----:B0-----:R-:W3:Y:S04]  /*24ca0*/  LDL.LU.64 R12, [R1+0x3780] ;  /* 0x00378000010c7983 */ /* 0x001ee80000300a00 */
[----:B------:R0:W-:Y:S02]  /*24cb0*/  STL.64 [R1+0x2af0], R14 ;  /* 0x002af00e01007387 */ /* 0x0001e40000100a00 */
[----:B0-----:R-:W-:-:S05]  /*24cc0*/  IMAD.WIDE R14, R7, 0x2, R8 ;  /* 0x00000002070e7825 */ /* 0x001fca00078e0208 */
[----:B------:R2:W-:Y:S02]  /*24cd0*/  STL.64 [R1+0x2ae8], R14 ;  /* 0x002ae80e01007387 */ /* 0x0005e40000100a00 */
[----:B--2---:R-:W-:-:S05]  /*24ce0*/  IMAD.WIDE R14, R2, 0x2, R8 ;  /* 0x00000002020e7825 */ /* 0x004fca00078e0208 */
[----:B------:R0:W-:Y:S04]  /*24cf0*/  STL.64 [R1+0x2ae0], R14 ;  /* 0x002ae00e01007387 */ /* 0x0001e80000100a00 */
[----:B0-----:R-:W2:Y:S01]  /*24d00*/  LDL.LU.64 R14, [R1+0x3778] ;  /* 0x00377800010e7983 */ /* 0x001ea20000300a00 */
[----:B------:R-:W-:-:S05]  /*24d10*/  IMAD.WIDE R2, R3, 0x2, R8 ;  /* 0x0000000203027825 */ /* 0x000fca00078e0208 */
[----:B------:R0:W-:Y:S02]  /*24d20*/  STL.64 [R1+0x2ad8], R2 ;  /* 0x002ad80201007387 */ /* 0x0001e40000100a00 */
[----:B0-----:R-:W-:-:S04]  /*24d30*/  IMAD.WIDE R2, R29, 0x2, R8 ;  /* 0x000000021d027825 */ /* 0x001fc800078e0208 */
[--C-:B------:R-:W-:Y:S01]  /*24d40*/  IMAD.WIDE R28, R28, 0x2, R8.reuse ;  /* 0x000000021c1c7825 */ /* 0x100fe200078e0208 */
[----:B------:R0:W-:Y:S04]  /*24d50*/  STL.64 [R1+0x2ad0], R2 ;  /* 0x002ad00201007387 */ /* 0x0001e80000100a00 */
[----:B0-----:R0:W5:Y:S04]  /*24d60*/  LDL.LU R2, [R1+0x3774] ;  /* 0x0037740001027983 */ /* 0x0011680000300800 */
[----:B------:R1:W-:Y:S02]  /*24d70*/  STL.64 [R1+0x2ac8], R28 ;  /* 0x002ac81c01007387 */ /* 0x0003e40000100a00 */
[----:B-1----:R-:W-:-:S05]  /*24d80*/  IMAD.WIDE R28, R27, 0x2, R8 ;  /* 0x000000021b1c7825 */ /* 0x002fca00078e0208 */
[----:B------:R1:W-:Y:S02]  /*24d90*/  STL.64 [R1+0x2ac0], R28 ;  /* 0x002ac01c01007387 */ /* 0x0003e40000100a00 */
[----:B-1----:R-:W-:-:S04]  /*24da0*/  IMAD.WIDE R28, R26, 0x2, R8 ;  /* 0x000000021a1c7825 */ /* 0x002fc800078e0208 */
[--C-:B------:R-:W-:Y:S01]  /*24db0*/  IMAD.WIDE R26, R25, 0x2, R8.reuse ;  /* 0x00000002191a7825 */ /* 0x100fe200078e0208 */
[----:B------:R1:W-:Y:S04]  /*24dc0*/  STL.64 [R1+0x2ab8], R28 ;  /* 0x002ab81c01007387 */ /* 0x0003e80000100a00 */
[----:B------:R4:W-:Y:S01]  /*24dd0*/  STL.64 [R1+0x2ab0], R26 ;  /* 0x002ab01a01007387 */ /* 0x0009e20000100a00 */
[----:B-1----:R-:W-:-:S04]  /*24de0*/  IMAD.WIDE R28, R24, 0x2, R8 ;  /* 0x00000002181c7825 */ /* 0x002fc800078e0208 */
[--C-:B----4-:R-:W-:Y:S01]  /*24df0*/  IMAD.WIDE R26, R23, 0x2, R8.reuse ;  /* 0x00000002171a7825 */ /* 0x110fe200078e0208 */
[----:B------:R-:W-:Y:S03]  /*24e00*/  STL.64 [R1+0x2aa8], R28 ;  /* 0x002aa81c01007387 */ /* 0x000fe60000100a00 */
[--C-:B------:R-:W-:Y:S01]  /*24e10*/  IMAD.WIDE R24, R22, 0x2, R8.reuse ;  /* 0x0000000216187825 */ /* 0x100fe200078e0208 */
[----:B------:R-:W-:Y:S03]  /*24e20*/  STL.64 [R1+0x2aa0], R26 ;  /* 0x002aa01a01007387 */ /* 0x000fe60000100a00 */
[--C-:B------:R-:W-:Y:S01]  /*24e30*/  IMAD.WIDE R22, R21, 0x2, R8.reuse ;  /* 0x0000000215167825 */ /* 0x100fe200078e0208 */
[----:B------:R1:W-:Y:S03]  /*24e40*/  STL.64 [R1+0x2a98], R24 ;  /* 0x002a981801007387 */ /* 0x0003e60000100a00 */
[--C-:B------:R-:W-:Y:S01]  /*24e50*/  IMAD.WIDE R20, R20, 0x2, R8.reuse ;  /* 0x0000000214147825 */ /* 0x100fe200078e0208 */
[----:B------:R4:W-:Y:S04]  /*24e60*/  STL.64 [R1+0x2a90], R22 ;  /* 0x002a901601007387 */ /* 0x0009e80000100a00 */
[----:B------:R0:W-:Y:S01]  /*24e70*/  STL.64 [R1+0x2a88], R20 ;  /* 0x002a881401007387 */ /* 0x0001e20000100a00 */
[----:B-1----:R-:W-:-:S04]  /*24e80*/  IMAD.WIDE R24, R19, 0x2, R8 ;  /* 0x0000000213187825 */ /* 0x002fc800078e0208 */
[----:B----4-:R-:W-:-:S04]  /*24e90*/  IMAD.WIDE R22, R18, 0x2, R8 ;  /* 0x0000000212167825 */ /* 0x010fc800078e0208 */
[----:B------:R-:W-:Y:S01]  /*24ea0*/  IMAD.WIDE R18, R6, 0x2, R8 ;  /* 0x0000000206127825 */ /* 0x000fe200078e0208 */
[----:B------:R-:W-:-:S03]  /*24eb0*/  MOV R6, c[0x0][0x1a4] ;  /* 0x0000690000067a02 */ /* 0x000fc60000000f00 */
[--C-:B0-----:R-:W-:Y:S01]  /*24ec0*/  IMAD.WIDE R20, R17, 0x2, R8.reuse ;  /* 0x0000000211147825 */ /* 0x101fe200078e0208 */
[----:B------:R-:W-:Y:S03]  /*24ed0*/  STL.64 [R1+0x2a80], R24 ;  /* 0x002a801801007387 */ /* 0x000fe60000100a00 */
[----:B------:R-:W-:Y:S01]  /*24ee0*/  IMAD.WIDE R16, R16, 0x2, R8 ;  /* 0x0000000210107825 */ /* 0x000fe200078e0208 */
[----:B------:R-:W-:Y:S03]  /*24ef0*/  STL.64 [R1+0x2a78], R22 ;  /* 0x002a781601007387 */ /* 0x000fe60000100a00 */
[----:B------:R-:W-:Y:S01]  /*24f00*/  IMAD R6, R6, 0x6a, RZ ;  /* 0x0000006a06067824 */ /* 0x000fe200078e02ff */
[----:B------:R0:W-:Y:S04]  /*24f10*/  STL.64 [R1+0x2a70], R20 ;  /* 0x002a701401007387 */ /* 0x0001e80000100a00 */
[----:B------:R1:W-:Y:S04]  /*24f20*/  STL.64 [R1+0x2a68], R18 ;  /* 0x002a681201007387 */ /* 0x0003e80000100a00 */
[----:B------:R-:W-:Y:S01]  /*24f30*/  STL.64 [R1+0x2a60], R16 ;  /* 0x002a601001007387 */ /* 0x000fe20000100a00 */
[----:B0-----:R-:W-:-:S04]  /*24f40*/  IMAD.WIDE R20, R5, 0x2, R10 ;  /* 0x0000000205147825 */ /* 0x001fc800078e020a */
[----:B-1----:R-:W-:Y:S01]  /*24f50*/  IMAD.WIDE R18, R5, 0x2, R8 ;  /* 0x0000000205127825 */ /* 0x002fe200078e0208 */
[----:B------:R0:W-:Y:S01]  /*24f60*/  STL.64 [R1+0x2a58], R20 ;  /* 0x002a581401007387 */ /* 0x0001e20000100a00 */
[----:B------:R-:W-:-:S03]  /*24f70*/  MOV R5, c[0x0][0x1a4] ;  /* 0x0000690000057a02 */ /* 0x000fc60000000f00 */
[----:B------:R1:W-:Y:S02]  /*24f80*/  STL.64 [R1+0x2a50], R18 ;  /* 0x002a501201007387 */ /* 0x0003e40000100a00 */
[----:B------:R-:W-:Y:S02]  /*24f90*/  IMAD R5, R5, 0x6b, RZ ;  /* 0x0000006b05057824 */ /* 0x000fe400078e02ff */
[----:B0-----:R-:W-:-:S04]  /*24fa0*/  IMAD.WIDE R20, R6, 0x2, R10 ;  /* 0x0000000206147825 */ /* 0x001fc800078e020a */
[----:B-1----:R-:W-:-:S04]  /*24fb0*/  IMAD.WIDE R18, R6, 0x2, R8 ;  /* 0x0000000206127825 */ /* 0x002fc800078e0208 */
[----:B--2---:R-:W-:-:S05]  /*24fc0*/  IMAD.WIDE R16, R6, 0x2, R14 ;  /* 0x0000000206107825 */ /* 0x004fca00078e020e */
[----:B------:R3:W-:Y:S02]  /*24fd0*/  STL.64 [R1+0x2a48], R16 ;  /* 0x002a481001007387 */ /* 0x0007e40000100a00 */
[----:B---3--:R-:W-:Y:S01]  /*24fe0*/  IMAD.WIDE R16, R6, 0x2, R12 ;  /* 0x0000000206107825 */ /* 0x008fe200078e020c */
[----:B------:R-:W-:-:S04]  /*24ff0*/  MOV R6, c[0x0][0x1a4] ;  /* 0x0000690000067a02 */ /* 0x000fc80000000f00 */
[----:B------:R0:W-:Y:S04]  /*25000*/  STL.64 [R1+0x2a40], R16 ;  /* 0x002a401001007387 */ /* 0x0001e80000100a00 */
[----:B------:R1:W-:Y:S04]  /*25010*/  STL.64 [R1+0x2a38], R20 ;  /* 0x002a381401007387 */ /* 0x0003e80000100a00 */
[----:B------:R2:W-:Y:S01]  /*25020*/  STL.64 [R1+0x2a30], R18 ;  /* 0x002a301201007387 */ /* 0x0005e20000100a00 */
[----:B0-----:R-:W-:-:S05]  /*25030*/  IMAD.WIDE R16, R5, 0x2, R14 ;  /* 0x0000000205107825 */ /* 0x001fca00078e020e */
[----:B------:R0:W-:Y:S01]  /*25040*/  STL.64 [R1+0x2a28], R16 ;  /* 0x002a281001007387 */ /* 0x0001e20000100a00 */
[----:B------:R-:W-:Y:S02]  /*25050*/  IMAD R6, R6, 0x6c, RZ ;  /* 0x0000006c06067824 */ /* 0x000fe400078e02ff */
[----:B-1----:R-:W-:-:S04]  /*25060*/  IMAD.WIDE R20, R5, 0x2, R10 ;  /* 0x0000000205147825 */ /* 0x002fc800078e020a */
[----:B--2---:R-:W-:-:S04]  /*25070*/  IMAD.WIDE R18, R5, 0x2, R8 ;  /* 0x0000000205127825 */ /* 0x004fc800078e0208 */
[----:B0-----:R-:W-:-:S05]  /*25080*/  IMAD.WIDE R16, R5, 0x2, R12 ;  /* 0x0000000205107825 */ /* 0x001fca00078e020c */
[----:B------:R0:W-:Y:S01]  /*25090*/  STL.64 [R1+0x2a20], R16 ;  /* 0x002a201001007387 */ /* 0x0001e20000100a00 */
[----:B------:R-:W-:-:S03]  /*250a0*/  IMAD.MOV.U32 R5, RZ, RZ, c[0x0][0x1a4] ;  /* 0x00006900ff057624 */ /* 0x000fc600078e00ff */
[----:B------:R1:W-:Y:S04]  /*250b0*/  STL.64 [R1+0x2a18], R20 ;  /* 0x002a181401007387 */ /* 0x0003e80000100a00 */
[----:B------:R2:W-:Y:S01]  /*250c0*/  STL.64 [R1+0x2a10], R18 ;  /* 0x002a101201007387 */ /* 0x0005e20000100a00 */
[----:B0-----:R-:W-:-:S05]  /*250d0*/  IMAD.WIDE R16, R6, 0x2, R14 ;  /* 0x0000000206107825 */ /* 0x001fca00078e020e */
[----:B------:R0:W-:Y:S01]  /*250e0*/  STL.64 [R1+0x2a08], R16 ;  /* 0x002a081001007387 */ /* 0x0001e20000100a00 */
[----:B------:R-:W-:Y:S02]  /*250f0*/  IMAD R5, R5, 0x6d, RZ ;  /* 0x0000006d05057824 */ /* 0x000fe400078e02ff */
[----:B-1----:R-:W-:-:S04]  /*25100*/  IMAD.WIDE R20, R6, 0x2, R10 ;  /* 0x0000000206147825 */ /* 0x002fc800078e020a */
[----:B--2---:R-:W-:-:S04]  /*25110*/  IMAD.WIDE R18, R6, 0x2, R8 ;  /* 0x0000000206127825 */ /* 0x004fc800078e0208 */
[----:B0-----:R-:W-:Y:S01]  /*25120*/  IMAD.WIDE R16, R6, 0x2, R12 ;  /* 0x0000000206107825 */ /* 0x001fe200078e020c */
        /* <DEDUP_REMOVED lines=172> */
[----:B------:R-:W-:Y:S04]  /*25bf0*/  STL.64 [R1+0x27d8], R20 ;  /* 0x0027d81401007387 */ /* 0x000fe80000100a00 */
[----:B------:R1:W-:Y:S01]  /*25c00*/  STL.64 [R1+0x27d0], R18 ;  /* 0x0027d01201007387 */ /* 0x0003e20000100a00 */
[----:B0-----:R-:W-:-:S05]  /*25c10*/  IMAD.WIDE R16, R6, 0x2, R14 ;  /* 0x0000000206107825 */ /* 0x001fca00078e020e */
[----:B------:R0:W-:Y:S01]  /*25c20*/  STL.64 [R1+0x27c8], R16 ;  /* 0x0027c81001007387 */ /* 0x0001e20000100a00 */
[----:B-1----:R-:W-:-:S04]  /*25c30*/  IMAD.WIDE R18, R6, 0x2, R12 ;  /* 0x0000000206127825 */ /* 0x002fc800078e020c */
[----:B------:R-:W-:Y:S01]  /*25c40*/  IMAD R5, R5, 0x7f, RZ ;  /* 0x0000007f05057824 */ /* 0x000fe200078e02ff */
[----:B------:R-:W-:Y:S01]  /*25c50*/  STL.64 [R1+0x27c0], R18 ;  /* 0x0027c01201007387 */ /* 0x000fe20000100a00 */
[----:B0-----:R-:W-:-:S04]  /*25c60*/  IMAD.WIDE R16, R6, 0x2, R10 ;  /* 0x0000000206107825 */ /* 0x001fc800078e020a */
[----:B------:R-:W-:Y:S01]  /*25c70*/  IMAD.WIDE R6, R6, 0x2, R8 ;  /* 0x0000000206067825 */ /* 0x000fe200078e0208 */
[----:B------:R-:W-:Y:S03]  /*25c80*/  STL.64 [R1+0x27b8], R16 ;  /* 0x0027b81001007387 */ /* 0x000fe60000100a00 */
[C---:B------:R-:W-:Y:S01]  /*25c90*/  IMAD.WIDE R14, R5.reuse, 0x2, R14 ;  /* 0x00000002050e7825 */ /* 0x040fe200078e020e */
[----:B------:R0:W-:Y:S03]  /*25ca0*/  STL.64 [R1+0x27b0], R6 ;  /* 0x0027b00601007387 */ /* 0x0001e60000100a00 */
[C---:B------:R-:W-:Y:S01]  /*25cb0*/  IMAD.WIDE R12, R5.reuse, 0x2, R12 ;  /* 0x00000002050c7825 */ /* 0x040fe200078e020c */
[----:B------:R1:W-:Y:S03]  /*25cc0*/  STL.64 [R1+0x27a8], R14 ;  /* 0x0027a80e01007387 */ /* 0x0003e60000100a00 */
[----:B0-----:R-:W-:-:S04]  /*25cd0*/  IMAD.WIDE R6, R5, 0x2, R10 ;  /* 0x0000000205067825 */ /* 0x001fc800078e020a */
[----:B------:R-:W-:Y:S01]  /*25ce0*/  IMAD.WIDE R4, R5, 0x2, R8 ;  /* 0x0000000205047825 */ /* 0x000fe200078e0208 */
[----:B------:R1:W-:Y:S04]  /*25cf0*/  STL.64 [R1+0x27a0], R12 ;  /* 0x0027a00c01007387 */ /* 0x0003e80000100a00 */
[----:B------:R1:W-:Y:S04]  /*25d00*/  STL.64 [R1+0x2790], R4 ;  /* 0x0027900401007387 */ /* 0x0003e80000100a00 */
[----:B------:R1:W-:Y:S02]  /*25d10*/  STL.64 [R1+0x2798], R6 ;  /* 0x0027980601007387 */ /* 0x0003e40000100a00 */
.L_x_1:
[----:B01----:R-:W2:Y:S04]  /*25d20*/  LDL.64 R4, [R1+0xdf8] ;  /* 0x000df80001047983 */ /* 0x003ea80000100a00 */
[----:B------:R-:W3:Y:S04]  /*25d30*/  LDL.64 R6, [R1+0xdf0] ;  /* 0x000df00001067983 */ /* 0x000ee80000100a00 */
[----:B------:R-:W4:Y:S04]  /*25d40*/  LDL.64 R16, [R1+0xde0] ;  /* 0x000de00001107983 */ /* 0x000f280000100a00 */
[----:B------:R-:W4:Y:S04]  /*25d50*/  LDL.64 R8, [R1+0xde8] ;  /* 0x000de80001087983 */ /* 0x000f280000100a00 */
[----:B------:R-:W4:Y:S04]  /*25d60*/  LDL.64 R18, [R1+0x3768] ;  /* 0x0037680001127983 */ /* 0x000f280000100a00 */
[----:B------:R-:W4:Y:S04]  /*25d70*/  LDL.64 R14, [R1+0x3760] ;  /* 0x00376000010e7983 */ /* 0x000f280000100a00 */
[----:B------:R-:W4:Y:S04]  /*25d80*/  LDL.64 R10, [R1+0x3758] ;  /* 0x00375800010a7983 */ /* 0x000f280000100a00 */
[----:B------:R-:W4:Y:S04]  /*25d90*/  LDL.64 R12, [R1+0x3750] ;  /* 0x00375000010c7983 */ /* 0x000f280000100a00 */
[----:B------:R0:W-:Y:S04]  /*25da0*/  STL [R1+0x378c], R0 ;  /* 0x00378c0001007387 */ /* 0x0001e80000100800 */
[----:B------:R-:W4:Y:S04]  /*25db0*/  LDL.64 R20, [R1+0x3748] ;  /* 0x0037480001147983 */ /* 0x000f280000100a00 */
[----:B------:R-:W4:Y:S04]  /*25dc0*/  LDL.64 R22, [R1+0x3740] ;  /* 0x0037400001167983 */ /* 0x000f280000100a00 */
[----:B------:R-:W4:Y:S01]  /*25dd0*/  LDL.64 R26, [R1+0x2d90] ;  /* 0x002d9000011a7983 */ /* 0x000f220000100a00 */
[----:B--2--5:R-:W-:-:S04]  /*25de0*/  IMAD.WIDE R4, R2, 0x2, R4 ;  /* 0x0000000202047825 */ /* 0x024fc800078e0204 */
[C---:B---3--:R-:W-:Y:S01]  /*25df0*/  IMAD.WIDE R6, R2.reuse, 0x2, R6 ;  /* 0x0000000202067825 */ /* 0x048fe200078e0206 */
[----:B------:R1:W2:Y:S04]  /*25e00*/  LDG.E.U16 R28, [R4.64] ;  /* 0x00000004041c7981 */ /* 0x0002a8000c1e1500 */
[----:B------:R3:W2:Y:S01]  /*25e10*/  LDG.E.U16 R29, [R6.64] ;  /* 0x00000004061d7981 */ /* 0x0006a2000c1e1500 */
[----:B----4-:R-:W-:-:S04]  /*25e20*/  IMAD.WIDE R8, R2, 0x2, R8 ;  /* 0x0000000202087825 */ /* 0x010fc800078e0208 */
[C---:B-1----:R-:W-:Y:S01]  /*25e30*/  IMAD.WIDE R4, R2.reuse, 0x2, R16 ;  /* 0x0000000202047825 */ /* 0x042fe200078e0210 */
[----:B------:R1:W4:Y:S04]  /*25e40*/  LDG.E.U16 R24, [R8.64] ;  /* 0x0000000408187981 */ /* 0x000328000c1e1500 */
[----:B------:R0:W4:Y:S01]  /*25e50*/  LDG.E.U16 R25, [R4.64] ;  /* 0x0000000404197981 */ /* 0x000122000c1e1500 */
[----:B---3--:R-:W-:-:S03]  /*25e60*/  IMAD.WIDE R6, R2, 0x2, R18 ;  /* 0x0000000202067825 */ /* 0x008fc600078e0212 */
[----:B------:R-:W3:Y:S01]  /*25e70*/  LDL.64 R16, [R1+0x3738] ;  /* 0x0037380001107983 */ /* 0x000ee20000100a00 */
[----:B-1----:R-:W-:-:S03]  /*25e80*/  IMAD.WIDE R8, R2, 0x2, R14 ;  /* 0x0000000202087825 */ /* 0x002fc600078e020e */
[----:B------:R1:W3:Y:S04]  /*25e90*/  LDG.E.U16 R3, [R6.64] ;  /* 0x0000000406037981 */ /* 0x0002e8000c1e1500 */
[----:B0-----:R3:W3:Y:S01]  /*25ea0*/  LDG.E.U16 R0, [R8.64] ;  /* 0x0000000408007981 */ /* 0x0016e2000c1e1500 */
[----:B------:R-:W-:-:S03]  /*25eb0*/  IMAD.WIDE R10, R2, 0x2, R10 ;  /* 0x00000002020a7825 */ /* 0x000fc600078e020a */
[----:B------:R-:W3:Y:S01]  /*25ec0*/  LDL.64 R18, [R1+0x3730] ;  /* 0x0037300001127983 */ /* 0x000ee20000100a00 */
[----:B------:R-:W-:-:S04]  /*25ed0*/  IMAD.WIDE R12, R2, 0x2, R12 ;  /* 0x00000002020c7825 */ /* 0x000fc800078e020c */
[----:B------:R-:W-:-:S04]  /*25ee0*/  IMAD.WIDE R4, R2, 0x2, R20 ;  /* 0x0000000202047825 */ /* 0x000fc800078e0214 */
[C---:B-1----:R-:W-:Y:S01]  /*25ef0*/  IMAD.WIDE R6, R2.reuse, 0x2, R22 ;  /* 0x0000000202067825 */ /* 0x042fe200078e0216 */
[----:B--2---:R0:W-:Y:S04]  /*25f00*/  STL [R1+0x794], R28 ;  /* 0x0007941c01007387 */ /* 0x0041e80000100800 */
[----:B------:R-:W2:Y:S04]  /*25f10*/  LDL.64 R14, [R1+0x3728] ;  /* 0x00372800010e7983 */ /* 0x000ea80000100a00 */
[----:B------:R1:W-:Y:S04]  /*25f20*/  STL [R1+0x790], R29 ;  /* 0x0007901d01007387 */ /* 0x0003e80000100800 */
[----:B0-----:R0:W2:Y:S04]  /*25f30*/  LDG.E.U16 R28, [R10.64] ;  /* 0x000000040a1c7981 */ /* 0x0010a8000c1e1500 */
[----:B----4-:R-:W-:Y:S04]  /*25f40*/  STL [R1+0x788], R25 ;  /* 0x0007881901007387 */ /* 0x010fe80000100800 */
[----:B-1----:R1:W4:Y:S01]  /*25f50*/  LDG.E.U16 R29, [R12.64] ;  /* 0x000000040c1d7981 */ /* 0x002322000c1e1500 */
[----:B0-----:R-:W-:-:S03]  /*25f60*/  IMAD.WIDE R10, R2, 0x2, R26 ;  /* 0x00000002020a7825 */ /* 0x001fc600078e021a */
[----:B------:R0:W-:Y:S04]  /*25f70*/  STL [R1+0x78c], R24 ;  /* 0x00078c1801007387 */ /* 0x0001e80000100800 */
[----:B------:R-:W4:Y:S04]  /*25f80*/  LDL.64 R22, [R1+0x3718] ;  /* 0x0037180001167983 */ /* 0x000f280000100a00 */
[----:B------:R2:W4:Y:S04]  /*25f90*/  LDG.E.U16 R27, [R4.64] ;  /* 0x00000004041b7981 */ /* 0x000528000c1e1500 */
[----:B0-----:R-:W4:Y:S01]  /*25fa0*/  LDL.64 R24, [R1+0x3720] ;  /* 0x0037200001187983 */ /* 0x001f220000100a00 */
[----:B---3--:R-:W-:-:S03]  /*25fb0*/  IMAD.WIDE R8, R2, 0x2, R16 ;  /* 0x0000000202087825 */ /* 0x008fc600078e0210 */
[----:B------:R-:W3:Y:S04]  /*25fc0*/  LDL.64 R20, [R1+0x2d88] ;  /* 0x002d880001147983 */ /* 0x000ee80000100a00 */
[----:B------:R-:W3:Y:S04]  /*25fd0*/  LDL.64 R16, [R1+0x3710] ;  /* 0x0037100001107983 */ /* 0x000ee80000100a00 */
[----:B------:R0:W-:Y:S04]  /*25fe0*/  STL [R1+0x784], R3 ;  /* 0x0007840301007387 */ /* 0x0001e80000100800 */
[----:B------:R1:W-:Y:S04]  /*25ff0*/  STL [R1+0x780], R0 ;  /* 0x0007800001007387 */ /* 0x0003e80000100800 */
[----:B0-----:R0:W3:Y:S04]  /*26000*/  LDG.E.U16 R3, [R6.64] ;  /* 0x0000000406037981 */ /* 0x0010e8000c1e1500 */
[----:B-1----:R3:W3:Y:S01]  /*26010*/  LDG.E.U16 R0, [R8.64] ;  /* 0x0000000408007981 */ /* 0x0026e2000c1e1500 */
[----:B------:R-:W-:-:S04]  /*26020*/  IMAD.WIDE R12, R2, 0x2, R18 ;  /* 0x00000002020c7825 */ /* 0x000fc800078e0212 */
[C---:B--2---:R-:W-:Y:S01]  /*26030*/  IMAD.WIDE R4, R2.reuse, 0x2, R14 ;  /* 0x0000000202047825 */ /* 0x044fe200078e020e */
[----:B------:R1:W-:Y:S04]  /*26040*/  STL [R1+0x77c], R28 ;  /* 0x00077c1c01007387 */ /* 0x0003e80000100800 */
[----:B------:R-:W2:Y:S04]  /*26050*/  LDL.64 R18, [R1+0x3708] ;  /* 0x0037080001127983 */ /* 0x000ea80000100a00 */
[----:B----4-:R4:W-:Y:S04]  /*26060*/  STL [R1+0x778], R29 ;  /* 0x0007781d01007387 */ /* 0x0109e80000100800 */
[----:B-1----:R1:W2:Y:S04]  /*26070*/  LDG.E.U16 R28, [R10.64] ;  /* 0x000000040a1c7981 */ /* 0x0022a8000c1e1500 */
[----:B----4-:R4:W2:Y:S04]  /*26080*/  LDG.E.U16 R29, [R12.64] ;  /* 0x000000040c1d7981 */ /* 0x0108a8000c1e1500 */
[----:B------:R4:W-:Y:S01]  /*26090*/  STL [R1+0x774], R27 ;  /* 0x0007741b01007387 */ /* 0x0009e20000100800 */
[----:B-1----:R-:W-:-:S03]  /*260a0*/  IMAD.WIDE R10, R2, 0x2, R22 ;  /* 0x00000002020a7825 */ /* 0x002fc600078e0216 */
[----:B------:R2:W2:Y:S01]  /*260b0*/  LDG.E.U16 R23, [R4.64] ;  /* 0x0000000404177981 */ /* 0x0004a2000c1e1500 */
[----:B0-----:R-:W-:-:S03]  /*260c0*/  IMAD.WIDE R6, R2, 0x2, R24 ;  /* 0x0000000202067825 */ /* 0x001fc600078e0218 */
[----:B------:R-:W2:Y:S04]  /*260d0*/  LDL.64 R24, [R1+0x36f8] ;  /* 0x0036f80001187983 */ /* 0x000ea80000100a00 */
[----:B----4-:R-:W4:Y:S01]  /*260e0*/  LDL.64 R26, [R1+0x2d80] ;  /* 0x002d8000011a7983 */ /* 0x010f220000100a00 */
        /* <DEDUP_REMOVED lines=11> */
[----:B------:R1:W-:Y:S04]  /*261a0*/  STL [R1+0x764], R29 ;  /* 0x0007641d01007387 */ /* 0x0003e80000100800 */
[----:B0-----:R0:W2:Y:S04]  /*261b0*/  LDG.E.U16 R28, [R10.64] ;  /* 0x000000040a1c7981 */ /* 0x0010a8000c1e1500 */
[----:B------:R0:W-:Y:S04]  /*261c0*/  STL [R1+0x760], R23 ;  /* 0x0007601701007387 */ /* 0x0001e80000100800 */
[----:B-1----:R1:W2:Y:S01]  /*261d0*/  LDG.E.U16 R29, [R12.64] ;  /* 0x000000040c1d7981 */ /* 0x0022a2000c1e1500 */
[----:B----4-:R-:W-:-:S03]  /*261e0*/  IMAD.WIDE R6, R2, 0x2, R26 ;  /* 0x0000000202067825 */ /* 0x010fc600078e021a */
[----:B------:R-:W4:Y:S01]  /*261f0*/  LDL.64 R26, [R1+0x36d8] ;  /* 0x0036d800011a7983 */ /* 0x000f220000100a00 */
[----:B0-----:R-:W-:-:S03]  /*26200*/  IMAD.WIDE R10, R2, 0x2, R24 ;  /* 0x00000002020a7825 */ /* 0x001fc600078e0218 */
[----:B------:R-:W4:Y:S04]  /*26210*/  LDL.64 R22, [R1+0x36e8] ;  /* 0x0036e80001167983 */ /* 0x000f280000100a00 */
[----:B------:R2:W4:Y:S01]  /*26220*/  LDG.E.U16 R25, [R4.64] ;  /* 0x0000000404197981 */ /* 0x000522000c1e1500 */
        /* <DEDUP_REMOVED lines=12> */
[----:B0-----:R0:W2:Y:S01]  /*262f0*/  LDG.E.U16 R28, [R10.64] ;  /* 0x000000040a1c7981 */ /* 0x0010a2000c1e1500 */
[----:B----4-:R-:W-:-:S03]  /*26300*/  IMAD.WIDE R6, R2, 0x2, R22 ;  /* 0x0000000202067825 */ /* 0x010fc600078e0216 */
[----:B-1----:R1:W4:Y:S04]  /*26310*/  LDG.E.U16 R29, [R12.64] ;  /* 0x000000040c1d7981 */ /* 0x002328000c1e1500 */
[----:B------:R1:W-:Y:S01]  /*26320*/  STL [R1+0x74c], R25 ;  /* 0x00074c1901007387 */ /* 0x0003e20000100800 */
[----:B0-----:R-:W-:-:S03]  /*26330*/  IMAD.WIDE R10, R2, 0x2, R26 ;  /* 0x00000002020a7825 */ /* 0x001fc600078e021a */
[----:B------:R-:W4:Y:S04]  /*26340*/  LDL.64 R22, [R1+0x2d68] ;  /* 0x002d680001167983 */ /* 0x000f280000100a00 */
[----:B------:R2:W4:Y:S04]  /*26350*/  LDG.E.U16 R27, [R4.64] ;  /* 0x00000004041b7981 */ /* 0x000528000c1e1500 */
[----:B-1----:R-:W4:Y:S01]  /*26360*/  LDL.64 R24, [R1+0x36c8] ;  /* 0x0036c80001187983 */ /* 0x002f220000100a00 */
        /* <DEDUP_REMOVED lines=15> */
[----:B0-----:R-:W-:-:S03]  /*26460*/  IMAD.WIDE R6, R2, 0x2, R24 ;  /* 0x0000000202067825 */ /* 0x001fc600078e0218 */
[----:B------:R-:W2:Y:S01]  /*26470*/  LDL.64 R24, [R1+0x36a0] ;  /* 0x0036a00001187983 */ /* 0x000ea20000100a00 */
[----:B-1----:R-:W-:-:S03]  /*26480*/  IMAD.WIDE R10, R2, 0x2, R22 ;  /* 0x00000002020a7825 */ /* 0x002fc600078e0216 */
[----:B------:R2:W2:Y:S04]  /*26490*/  LDG.E.U16 R23, [R4.64] ;  /* 0x0000000404177981 */ /* 0x0004a8000c1e1500 */
        /* <DEDUP_REMOVED lines=14> */
[----:B-1----:R1:W2:Y:S04]  /*26580*/  LDG.E.U16 R29, [R12.64] ;  /* 0x000000040c1d7981 */ /* 0x0022a8000c1e1500 */
[----:B------:R1:W-:Y:S01]  /*26590*/  STL [R1+0x724], R23 ;  /* 0x0007241701007387 */ /* 0x0003e20000100800 */
[----:B----4-:R-:W-:-:S03]  /*265a0*/  IMAD.WIDE R6, R2, 0x2, R26 ;  /* 0x0000000202067825 */ /* 0x010fc600078e021a */
[----:B------:R-:W4:Y:S01]  /*265b0*/  LDL.64 R26, [R1+0x3680] ;  /* 0x00368000011a7983 */ /* 0x000f220000100a00 */
[----:B0-----:R-:W-:-:S03]  /*265c0*/  IMAD.WIDE R10, R2, 0x2, R24 ;  /* 0x00000002020a7825 */ /* 0x001fc600078e0218 */
        /* <DEDUP_REMOVED lines=14> */
[----:B-1----:R1:W2:Y:S04]  /*266b0*/  LDG.E.U16 R28, [R10.64] ;  /* 0x000000040a1c7981 */ /* 0x0022a8000c1e1500 */
[----:B0-----:R0:W2:Y:S04]  /*266c0*/  LDG.E.U16 R29, [R12.64] ;  /* 0x000000040c1d7981 */ /* 0x0010a8000c1e1500 */
[----:B----4-:R4:W-:Y:S01]  /*266d0*/  STL [R1+0x710], R25 ;  /* 0x0007101901007387 */ /* 0x0109e20000100800 */
[----:B------:R-:W-:-:S03]  /*266e0*/  IMAD.WIDE R6, R2, 0x2, R22 ;  /* 0x0000000202067825 */ /* 0x000fc600078e0216 */
        /* <DEDUP_REMOVED lines=9> */
[----:B-1----:R4:W3:Y:S04]  /*26780*/  LDG.E.U16 R3, [R6.64] ;  /* 0x0000000406037981 */ /* 0x0028e8000c1e1500 */
[----:B0-----:R3:W3:Y:S01]  /*26790*/  LDG.E.U16 R0, [R8.64] ;  /* 0x0000000408007981 */ /* 0x0016e2000c1e1500 */
        /* <DEDUP_REMOVED lines=1031> */
[----:B------:R2:W2:Y:S01]  /*2a810*/  LDG.E.U16 R23, [R4.64] ;  /* 0x0000000404177981 */ /* 0x0004a2000c1e1500 */
[----:B---3--:R-:W-:-:S03]  /*2a820*/  IMAD.WIDE R8, R2, 0x2, R14 ;  /* 0x0000000202087825 */ /* 0x008fc600078e020e */
[----:B----4-:R-:W3:Y:S04]  /*2a830*/  LDL.64 R26, [R1+0x3058] ;  /* 0x00305800011a7983 */ /* 0x010ee80000100a00 */
[----:B------:R-:W4:Y:S04]  /*2a840*/  LDL.64 R18, [R1+0x3050] ;  /* 0x0030500001127983 */ /* 0x000f280000100a00 */
[----:B------:R-:W4:Y:S04]  /*2a850*/  LDL.64 R14, [R1+0x2b40] ;  /* 0x002b4000010e7983 */ /* 0x000f280000100a00 */
[----:B------:R1:W-:Y:S04]  /*2a860*/  STL [R1+0x2fc], R3 ;  /* 0x0002fc0301007387 */ /* 0x0003e80000100800 */
[----:B------:R0:W-:Y:S04]  /*2a870*/  STL [R1+0x2f8], R0 ;  /* 0x0002f80001007387 */ /* 0x0001e80000100800 */
[----:B-1----:R3:W4:Y:S04]  /*2a880*/  LDG.E.U16 R3, [R6.64] ;  /* 0x0000000406037981 */ /* 0x002728000c1e1500 */
[----:B0-----:R4:W4:Y:S01]  /*2a890*/  LDG.E.U16 R0, [R8.64] ;  /* 0x0000000408007981 */ /* 0x001922000c1e1500 */
        /* <DEDUP_REMOVED lines=8> */
[----:B0-----:R-:W-:-:S03]  /*2a920*/  IMAD.WIDE R10, R2, 0x2, R24 ;  /* 0x00000002020a7825 */ /* 0x001fc600078e0218 */
[----:B------:R-:W2:Y:S01]  /*2a930*/  LDG.E.U16 R25, [R4.64] ;  /* 0x0000000404197981 */ /* 0x000ea2000c1e1500 */
[----:B---3--:R-:W-:-:S03]  /*2a940*/  IMAD.WIDE R6, R2, 0x2, R26 ;  /* 0x0000000202067825 */ /* 0x008fc600078e021a */
[----:B------:R-:W3:Y:S04]  /*2a950*/  LDL.64 R26, [R1+0x2b38] ;  /* 0x002b3800011a7983 */ /* 0x000ee80000100a00 */
[----:B-1----:R-:W3:Y:S01]  /*2a960*/  LDL.64 R22, [R1+0x3038] ;  /* 0x0030380001167983 */ /* 0x002ee20000100a00 */
[----:B----4-:R-:W-:-:S03]  /*2a970*/  IMAD.WIDE R8, R2, 0x2, R18 ;  /* 0x0000000202087825 */ /* 0x010fc600078e0212 */
[----:B------:R-:W4:Y:S04]  /*2a980*/  LDL.64 R16, [R1+0x3030] ;  /* 0x0030300001107983 */ /* 0x000f280000100a00 */
[----:B------:R-:W4:Y:S04]  /*2a990*/  LDL.64 R18, [R1+0x3028] ;  /* 0x0030280001127983 */ /* 0x000f280000100a00 */
[----:B------:R0:W-:Y:S04]  /*2a9a0*/  STL [R1+0x2e8], R3 ;  /* 0x0002e80301007387 */ /* 0x0001e80000100800 */
[----:B------:R1:W-:Y:S04]  /*2a9b0*/  STL [R1+0x2e4], R0 ;  /* 0x0002e40001007387 */ /* 0x0003e80000100800 */
[----:B0-----:R3:W4:Y:S04]  /*2a9c0*/  LDG.E.U16 R3, [R6.64] ;  /* 0x0000000406037981 */ /* 0x001728000c1e1500 */
[----:B-1----:R4:W4:Y:S01]  /*2a9d0*/  LDG.E.U16 R0, [R8.64] ;  /* 0x0000000408007981 */ /* 0x002922000c1e1500 */
[----:B------:R-:W-:-:S03]  /*2a9e0*/  IMAD.WIDE R12, R2, 0x2, R14 ;  /* 0x00000002020c7825 */ /* 0x000fc600078e020e */
[----:B--2---:R0:W-:Y:S04]  /*2a9f0*/  STL [R1+0x2e0], R28 ;  /* 0x0002e01c01007387 */ /* 0x0041e80000100800 */
[----:B------:R-:W2:Y:S04]  /*2aa00*/  LDL.64 R14, [R1+0x3020] ;  /* 0x00302000010e7983 */ /* 0x000ea80000100a00 */
[----:B------:R1:W-:Y:S04]  /*2aa10*/  STL [R1+0x2dc], R29 ;  /* 0x0002dc1d01007387 */ /* 0x0003e80000100800 */
[----:B0-----:R0:W2:Y:S04]  /*2aa20*/  LDG.E.U16 R28, [R10.64] ;  /* 0x000000040a1c7981 */ /* 0x0010a8000c1e1500 */
[----:B------:R0:W-:Y:S04]  /*2aa30*/  STL [R1+0x2d8], R25 ;  /* 0x0002d81901007387 */ /* 0x0001e80000100800 */
[----:B-1----:R1:W2:Y:S01]  /*2aa40*/  LDG.E.U16 R29, [R12.64] ;  /* 0x000000040c1d7981 */ /* 0x0022a2000c1e1500 */
[----:B---3--:R-:W-:-:S03]  /*2aa50*/  IMAD.WIDE R6, R2, 0x2, R22 ;  /* 0x0000000202067825 */ /* 0x008fc600078e0216 */
[----:B------:R-:W3:Y:S01]  /*2aa60*/  LDL.64 R22, [R1+0x3010] ;  /* 0x0030100001167983 */ /* 0x000ee20000100a00 */
[----:B------:R-:W-:-:S03]  /*2aa70*/  IMAD.WIDE R4, R2, 0x2, R20 ;  /* 0x0000000202047825 */ /* 0x000fc600078e0214 */
[----:B0-----:R-:W3:Y:S01]  /*2aa80*/  LDL.64 R24, [R1+0x3018] ;  /* 0x0030180001187983 */ /* 0x001ee20000100a00 */
[----:B------:R-:W-:-:S03]  /*2aa90*/  IMAD.WIDE R10, R2, 0x2, R26 ;  /* 0x00000002020a7825 */ /* 0x000fc600078e021a */
[----:B------:R2:W3:Y:S01]  /*2aaa0*/  LDG.E.U16 R27, [R4.64] ;  /* 0x00000004041b7981 */ /* 0x0004e2000c1e1500 */
[----:B----4-:R-:W-:-:S03]  /*2aab0*/  IMAD.WIDE R8, R2, 0x2, R16 ;  /* 0x0000000202087825 */ /* 0x010fc600078e0210 */
[----:B------:R-:W4:Y:S04]  /*2aac0*/  LDL.64 R20, [R1+0x2b30] ;  /* 0x002b300001147983 */ /* 0x000f280000100a00 */
[----:B------:R-:W4:Y:S04]  /*2aad0*/  LDL.64 R16, [R1+0x3008] ;  /* 0x0030080001107983 */ /* 0x000f280000100a00 */
[----:B------:R0:W-:Y:S04]  /*2aae0*/  STL [R1+0x2d4], R3 ;  /* 0x0002d40301007387 */ /* 0x0001e80000100800 */
[----:B------:R1:W-:Y:S04]  /*2aaf0*/  STL [R1+0x2d0], R0 ;  /* 0x0002d00001007387 */ /* 0x0003e80000100800 */
[----:B0-----:R0:W4:Y:S04]  /*2ab00*/  LDG.E.U16 R3, [R6.64] ;  /* 0x0000000406037981 */ /* 0x001128000c1e1500 */
[----:B-1----:R4:W4:Y:S01]  /*2ab10*/  LDG.E.U16 R0, [R8.64] ;  /* 0x0000000408007981 */ /* 0x002922000c1e1500 */
[----:B------:R-:W-:-:S04]  /*2ab20*/  IMAD.WIDE R12, R2, 0x2, R18 ;  /* 0x00000002020c7825 */ /* 0x000fc800078e0212 */
[C---:B--2---:R-:W-:Y:S01]  /*2ab30*/  IMAD.WIDE R4, R2.reuse, 0x2, R14 ;  /* 0x0000000202047825 */ /* 0x044fe200078e020e */
[----:B------:R1:W-:Y:S04]  /*2ab40*/  STL [R1+0x2cc], R28 ;  /* 0x0002cc1c01007387 */ /* 0x0003e80000100800 */
[----:B------:R-:W2:Y:S04]  /*2ab50*/  LDL.64 R18, [R1+0x3000] ;  /* 0x0030000001127983 */ /* 0x000ea80000100a00 */
[----:B------:R0:W-:Y:S04]  /*2ab60*/  STL [R1+0x2c8], R29 ;  /* 0x0002c81d01007387 */ /* 0x0001e80000100800 */
[----:B-1----:R3:W2:Y:S04]  /*2ab70*/  LDG.E.U16 R28, [R10.64] ;  /* 0x000000040a1c7981 */ /* 0x0026a8000c1e1500 */
[----:B0-----:R0:W2:Y:S01]  /*2ab80*/  LDG.E.U16 R29, [R12.64] ;  /* 0x000000040c1d7981 */ /* 0x0010a2000c1e1500 */
[----:B---3--:R-:W-:-:S03]  /*2ab90*/  IMAD.WIDE R10, R2, 0x2, R22 ;  /* 0x00000002020a7825 */ /* 0x008fc600078e0216 */
[----:B------:R-:W3:Y:S01]  /*2aba0*/  LDG.E.U16 R23, [R4.64] ;  /* 0x0000000404177981 */ /* 0x000ee2000c1e1500 */
[----:B------:R-:W-:-:S03]  /*2abb0*/  IMAD.WIDE R6, R2, 0x2, R24 ;  /* 0x0000000202067825 */ /* 0x000fc600078e0218 */
[----:B------:R1:W-:Y:S01]  /*2abc0*/  STL [R1+0x2c4], R27 ;  /* 0x0002c41b01007387 */ /* 0x0003e20000100800 */
[----:B----4-:R-:W-:-:S03]  /*2abd0*/  IMAD.WIDE R8, R2, 0x2, R20 ;  /* 0x0000000202087825 */ /* 0x010fc600078e0214 */
[----:B------:R-:W4:Y:S04]  /*2abe0*/  LDL.64 R14, [R1+0x2ff8] ;  /* 0x002ff800010e7983 */ /* 0x000f280000100a00 */
[----:B------:R-:W4:Y:S04]  /*2abf0*/  LDL.64 R24, [R1+0x2ff0] ;  /* 0x002ff00001187983 */ /* 0x000f280000100a00 */
[----:B-1----:R-:W4:Y:S04]  /*2ac00*/  LDL.64 R26, [R1+0x2b28] ;  /* 0x002b2800011a7983 */ /* 0x002f280000100a00 */
[----:B------:R-:W4:Y:S04]  /*2ac10*/  LDL.64 R20, [R1+0x2fe8] ;  /* 0x002fe80001147983 */ /* 0x000f280000100a00 */
[----:B------:R1:W-:Y:S04]  /*2ac20*/  STL [R1+0x2c0], R3 ;  /* 0x0002c00301007387 */ /* 0x0003e80000100800 */
[----:B------:R0:W-:Y:S04]  /*2ac30*/  STL [R1+0x2bc], R0 ;  /* 0x0002bc0001007387 */ /* 0x0001e80000100800 */
[----:B-1----:R4:W4:Y:S04]  /*2ac40*/  LDG.E.U16 R3, [R6.64] ;  /* 0x0000000406037981 */ /* 0x002928000c1e1500 */
[----:B0-----:R0:W4:Y:S01]  /*2ac50*/  LDG.E.U16 R0, [R8.64] ;  /* 0x0000000408007981 */ /* 0x001122000c1e1500 */
[----:B------:R-:W-:-:S03]  /*2ac60*/  IMAD.WIDE R12, R2, 0x2, R16 ;  /* 0x00000002020c7825 */ /* 0x000fc600078e0210 */
[----:B--2---:R1:W-:Y:S04]  /*2ac70*/  STL [R1+0x2b8], R28 ;  /* 0x0002b81c01007387 */ /* 0x0043e80000100800 */
[----:B------:R-:W2:Y:S04]  /*2ac80*/  LDL.64 R16, [R1+0x2b20] ;  /* 0x002b200001107983 */ /* 0x000ea80000100a00 */
[----:B------:R0:W-:Y:S04]  /*2ac90*/  STL [R1+0x2b4], R29 ;  /* 0x0002b41d01007387 */ /* 0x0001e80000100800 */
[----:B-1----:R1:W2:Y:S04]  /*2aca0*/  LDG.E.U16 R28, [R10.64] ;  /* 0x000000040a1c7981 */ /* 0x0022a8000c1e1500 */
[----:B---3--:R3:W-:Y:S04]  /*2acb0*/  STL [R1+0x2b0], R23 ;  /* 0x0002b01701007387 */ /* 0x0087e80000100800 */
[----:B0-----:R0:W2:Y:S04]  /*2acc0*/  LDG.E.U16 R29, [R12.64] ;  /* 0x000000040c1d7981 */ /* 0x0010a8000c1e1500 */
[----:B---3--:R-:W3:Y:S01]  /*2acd0*/  LDL.64 R22, [R1+0x2fe0] ;  /* 0x002fe00001167983 */ /* 0x008ee20000100a00 */
[----:B------:R-:W-:-:S03]  /*2ace0*/  IMAD.WIDE R4, R2, 0x2, R18 ;  /* 0x0000000202047825 */ /* 0x000fc600078e0212 */
[----:B------:R-:W3:Y:S01]  /*2acf0*/  LDL.64 R18, [R1+0x2fd8] ;  /* 0x002fd80001127983 */ /* 0x000ee20000100a00 */
[----:B----4-:R-:W-:-:S03]  /*2ad00*/  IMAD.WIDE R6, R2, 0x2, R26 ;  /* 0x0000000202067825 */ /* 0x010fc600078e021a */
[----:B------:R-:W4:Y:S01]  /*2ad10*/  LDL.64 R26, [R1+0x2fd0] ;  /* 0x002fd000011a7983 */ /* 0x000f220000100a00 */
[----:B------:R-:W-:-:S03]  /*2ad20*/  IMAD.WIDE R8, R2, 0x2, R14 ;  /* 0x0000000202087825 */ /* 0x000fc600078e020e */
[----:B------:R-:W4:Y:S04]  /*2ad30*/  LDL.64 R14, [R1+0x2b18] ;  /* 0x002b1800010e7983 */ /* 0x000f280000100a00 */
[----:B------:R-:W4:Y:S04]  /*2ad40*/  LDG.E.U16 R5, [R4.64] ;  /* 0x0000000404057981 */ /* 0x000f28000c1e1500 */
[----:B------:R0:W-:Y:S04]  /*2ad50*/  STL [R1+0x2ac], R3 ;  /* 0x0002ac0301007387 */ /* 0x0001e80000100800 */
[----:B------:R1:W-:Y:S04]  /*2ad60*/  STL [R1+0x2a8], R0 ;  /* 0x0002a80001007387 */ /* 0x0003e80000100800 */
[----:B0-----:R2:W4:Y:S04]  /*2ad70*/  LDG.E.U16 R3, [R6.64] ;  /* 0x0000000406037981 */ /* 0x001528000c1e1500 */
[----:B-1----:R3:W4:Y:S01]  /*2ad80*/  LDG.E.U16 R0, [R8.64] ;  /* 0x0000000408007981 */ /* 0x002722000c1e1500 */
[----:B------:R-:W-:-:S04]  /*2ad90*/  IMAD.WIDE R10, R2, 0x2, R24 ;  /* 0x00000002020a7825 */ /* 0x000fc800078e0218 */
[----:B------:R-:W-:-:S04]  /*2ada0*/  IMAD.WIDE R12, R2, 0x2, R20 ;  /* 0x00000002020c7825 */ /* 0x000fc800078e0214 */
[----:B--2---:R-:W-:-:S06]  /*2adb0*/  IMAD.WIDE R6, R2, 0x2, R16 ;  /* 0x0000000202067825 */ /* 0x004fcc00078e0210 */
[----:B------:R-:W2:Y:S04]  /*2adc0*/  LDG.E.U16 R7, [R6.64] ;  /* 0x0000000406077981 */ /* 0x000ea8000c1e1500 */
[----:B------:R0:W-:Y:S04]  /*2add0*/  STL [R1+0x2a4], R28 ;  /* 0x0002a41c01007387 */ /* 0x0001e80000100800 */
[----:B------:R-:W2:Y:S04]  /*2ade0*/  LDL.64 R20, [R1+0x2fc8] ;  /* 0x002fc80001147983 */ /* 0x000ea80000100a00 */
[----:B------:R1:W-:Y:S04]  /*2adf0*/  STL [R1+0x2a0], R29 ;  /* 0x0002a01d01007387 */ /* 0x0003e80000100800 */
[----:B0-----:R0:W2:Y:S01]  /*2ae00*/  LDG.E.U16 R28, [R10.64] ;  /* 0x000000040a1c7981 */ /* 0x0010a2000c1e1500 */
[----:B---3--:R-:W-:-:S03]  /*2ae10*/  IMAD.WIDE R8, R2, 0x2, R22 ;  /* 0x0000000202087825 */ /* 0x008fc600078e0216 */
[----:B------:R-:W3:Y:S04]  /*2ae20*/  LDL.64 R24, [R1+0x2fc0] ;  /* 0x002fc00001187983 */ /* 0x000ee80000100a00 */
[----:B-1----:R1:W3:Y:S04]  /*2ae30*/  LDG.E.U16 R29, [R12.64] ;  /* 0x000000040c1d7981 */ /* 0x0022e8000c1e1500 */
[----:B------:R-:W3:Y:S04]  /*2ae40*/  LDL.64 R16, [R1+0x2fb8] ;  /* 0x002fb80001107983 */ /* 0x000ee80000100a00 */
[----:B------:R-:W3:Y:S01]  /*2ae50*/  LDL.64 R22, [R1+0x2b10] ;  /* 0x002b100001167983 */ /* 0x000ee20000100a00 */
[----:B0-----:R-:W-:-:S03]  /*2ae60*/  IMAD.WIDE R10, R2, 0x2, R18 ;  /* 0x00000002020a7825 */ /* 0x001fc600078e0212 */
[----:B------:R-:W3:Y:S04]  /*2ae70*/  LDL.64 R18, [R1+0x2fb0] ;  /* 0x002fb00001127983 */ /* 0x000ee80000100a00 */
[----:B----4-:R-:W-:Y:S04]  /*2ae80*/  STL [R1+0x29c], R5 ;  /* 0x00029c0501007387 */ /* 0x010fe80000100800 */
[----:B------:R0:W-:Y:S04]  /*2ae90*/  STL [R1+0x298], R3 ;  /* 0x0002980301007387 */ /* 0x0001e80000100800 */
[----:B------:R4:W-:Y:S04]  /*2aea0*/  STL [R1+0x294], R0 ;  /* 0x0002940001007387 */ /* 0x0009e80000100800 */
[----:B0-----:R0:W3:Y:S04]  /*2aeb0*/  LDG.E.U16 R3, [R8.64] ;  /* 0x0000000408037981 */ /* 0x0010e8000c1e1500 */
[----:B----4-:R3:W4:Y:S01]  /*2aec0*/  LDG.E.U16 R0, [R10.64] ;  /* 0x000000040a007981 */ /* 0x010722000c1e1500 */
[----:B-1----:R-:W-:-:S04]  /*2aed0*/  IMAD.WIDE R12, R2, 0x2, R26 ;  /* 0x00000002020c7825 */ /* 0x002fc800078e021a */
[C---:B------:R-:W-:Y:S01]  /*2aee0*/  IMAD.WIDE R4, R2.reuse, 0x2, R14 ;  /* 0x0000000202047825 */ /* 0x040fe200078e020e */
[----:B--2---:R1:W-:Y:S04]  /*2aef0*/  STL [R1+0x290], R28 ;  /* 0x0002901c01007387 */ /* 0x0043e80000100800 */
[----:B------:R-:W2:Y:S01]  /*2af00*/  LDL.64 R14, [R1+0x2fa8] ;  /* 0x002fa800010e7983 */ /* 0x000ea20000100a00 */
[----:B---3--:R-:W-:-:S03]  /*2af10*/  IMAD.WIDE R10, R2, 0x2, R24 ;  /* 0x00000002020a7825 */ /* 0x008fc600078e0218 */
[----:B------:R3:W-:Y:S04]  /*2af20*/  STL [R1+0x28c], R29 ;  /* 0x00028c1d01007387 */ /* 0x0007e80000100800 */
[----:B-1----:R1:W2:Y:S01]  /*2af30*/  LDG.E.U16 R28, [R12.64] ;  /* 0x000000040c1c7981 */ /* 0x0022a2000c1e1500 */
[----:B0-----:R-:W-:-:S03]  /*2af40*/  IMAD.WIDE R8, R2, 0x2, R16 ;  /* 0x0000000202087825 */ /* 0x001fc600078e0210 */
[----:B------:R-:W2:Y:S04]  /*2af50*/  LDL.64 R26, [R1+0x2fa0] ;  /* 0x002fa000011a7983 */ /* 0x000ea80000100a00 */
[----:B------:R-:W2:Y:S01]  /*2af60*/  LDL.64 R24, [R1+0x2f98] ;  /* 0x002f980001187983 */ /* 0x000ea20000100a00 */
[----:B-1----:R-:W-:-:S03]  /*2af70*/  IMAD.WIDE R12, R2, 0x2, R20 ;  /* 0x00000002020c7825 */ /* 0x002fc600078e0214 */
[----:B------:R-:W2:Y:S04]  /*2af80*/  LDL.64 R20, [R1+0x2b08] ;  /* 0x002b080001147983 */ /* 0x000ea80000100a00 */
[----:B------:R-:W2:Y:S04]  /*2af90*/  LDL.64 R16, [R1+0x2f90] ;  /* 0x002f900001107983 */ /* 0x000ea80000100a00 */
[----:B------:R0:W-:Y:S04]  /*2afa0*/  STL [R1+0x288], R7 ;  /* 0x0002880701007387 */ /* 0x0001e80000100800 */
[----:B---3--:R1:W3:Y:S01]  /*2afb0*/  LDG.E.U16 R29, [R4.64] ;  /* 0x00000004041d7981 */ /* 0x0082e2000c1e1500 */
[----:B0-----:R-:W-:-:S03]  /*2afc0*/  IMAD.WIDE R6, R2, 0x2, R22 ;  /* 0x0000000202067825 */ /* 0x001fc600078e0216 */
[----:B------:R2:W3:Y:S04]  /*2afd0*/  LDG.E.U16 R23, [R12.64] ;  /* 0x000000040c177981 */ /* 0x0004e8000c1e1500 */
[----:B------:R0:W-:Y:S04]  /*2afe0*/  STL [R1+0x284], R3 ;  /* 0x0002840301007387 */ /* 0x0001e80000100800 */
[----:B----4-:R4:W-:Y:S04]  /*2aff0*/  STL [R1+0x280], R0 ;  /* 0x0002800001007387 */ /* 0x0109e80000100800 */
[----:B0-----:R0:W3:Y:S04]  /*2b000*/  LDG.E.U16 R3, [R10.64] ;  /* 0x000000040a037981 */ /* 0x0010e8000c1e1500 */
[----:B----4-:R4:W3:Y:S01]  /*2b010*/  LDG.E.U16 R0, [R8.64] ;  /* 0x0000000408007981 */ /* 0x0108e2000c1e1500 */
[----:B-1----:R-:W-:-:S04]  /*2b020*/  IMAD.WIDE R4, R2, 0x2, R18 ;  /* 0x0000000202047825 */ /* 0x002fc800078e0212 */
[C---:B--2---:R-:W-:Y:S01]  /*2b030*/  IMAD.WIDE R12, R2.reuse, 0x2, R14 ;  /* 0x00000002020c7825 */ /* 0x044fe200078e020e */
[----:B------:R1:W-:Y:S04]  /*2b040*/  STL [R1+0x27c], R28 ;  /* 0x00027c1c01007387 */ /* 0x0003e80000100800 */
[----:B------:R-:W2:Y:S01]  /*2b050*/  LDL.64 R18, [R1+0x2f88] ;  /* 0x002f880001127983 */ /* 0x000ea20000100a00 */
[----:B0-----:R-:W-:-:S03]  /*2b060*/  IMAD.WIDE R10, R2, 0x2, R26 ;  /* 0x00000002020a7825 */ /* 0x001fc600078e021a */
[----:B-1----:R0:W2:Y:S02]  /*2b070*/  LDG.E.U16 R28, [R6.64] ;  /* 0x00000004061c7981 */ /* 0x0020a4000c1e1500 */
[C---:B0-----:R-:W-:Y:S02]  /*2b080*/  IMAD.WIDE R6, R2.reuse, 0x2, R24 ;  /* 0x0000000202067825 */ /* 0x041fe400078e0218 */
[----:B------:R2:W2:Y:S04]  /*2b090*/  LDG.E.U16 R25, [R12.64] ;  /* 0x000000040c197981 */ /* 0x0004a8000c1e1500 */
[----:B---3--:R0:W-:Y:S04]  /*2b0a0*/  STL [R1+0x278], R29 ;  /* 0x0002781d01007387 */ /* 0x0081e80000100800 */
[----:B------:R1:W-:Y:S04]  /*2b0b0*/  STL [R1+0x274], R23 ;  /* 0x0002741701007387 */ /* 0x0003e80000100800 */
[----:B0-----:R0:W3:Y:S04]  /*2b0c0*/  LDG.E.U16 R29, [R4.64] ;  /* 0x00000004041d7981 */ /* 0x0010e8000c1e1500 */
[----:B------:R-:W3:Y:S04]  /*2b0d0*/  LDL.64 R26, [R1+0x2f78] ;  /* 0x002f7800011a7983 */ /* 0x000ee80000100a00 */
[----:B-1----:R-:W3:Y:S01]  /*2b0e0*/  LDL.64 R22, [R1+0x2b00] ;  /* 0x002b000001167983 */ /* 0x002ee20000100a00 */
[----:B----4-:R-:W-:-:S03]  /*2b0f0*/  IMAD.WIDE R8, R2, 0x2, R20 ;  /* 0x0000000202087825 */ /* 0x010fc600078e0214 */
        /* <DEDUP_REMOVED lines=10> */
[----:B0-----:R0:W2:Y:S04]  /*2b1a0*/  LDG.E.U16 R28, [R6.64] ;  /* 0x00000004061c7981 */ /* 0x0010a8000c1e1500 */
[----:B---3--:R3:W-:Y:S04]  /*2b1b0*/  STL [R1+0x264], R29 ;  /* 0x0002641d01007387 */ /* 0x0087e80000100800 */
[----:B------:R3:W-:Y:S01]  /*2b1c0*/  STL [R1+0x260], R25 ;  /* 0x0002601901007387 */ /* 0x0007e20000100800 */
[----:B0-----:R-:W-:-:S03]  /*2b1d0*/  IMAD.WIDE R6, R2, 0x2, R26 ;  /* 0x0000000202067825 */ /* 0x001fc600078e021a */
[----:B------:R2:W2:Y:S01]  /*2b1e0*/  LDG.E.U16 R27, [R12.64] ;  /* 0x000000040c1b7981 */ /* 0x0004a2000c1e1500 */
[----:B-1----:R-:W-:-:S03]  /*2b1f0*/  IMAD.WIDE R10, R2, 0x2, R22 ;  /* 0x00000002020a7825 */ /* 0x002fc600078e0216 */
[----:B---3--:R0:W3:Y:S04]  /*2b200*/  LDG.E.U16 R29, [R4.64] ;  /* 0x00000004041d7981 */ /* 0x0080e8000c1e1500 */
[----:B------:R-:W3:Y:S04]  /*2b210*/  LDL.64 R24, [R1+0x2f68] ;  /* 0x002f680001187983 */ /* 0x000ee80000100a00 */
[----:B------:R-:W3:Y:S01]  /*2b220*/  LDL.64 R22, [R1+0x2f58] ;  /* 0x002f580001167983 */ /* 0x000ee20000100a00 */
        /* <DEDUP_REMOVED lines=14> */
[----:B-1----:R-:W-:-:S03]  /*2b310*/  IMAD.WIDE R10, R2, 0x2, R24 ;  /* 0x00000002020a7825 */ /* 0x002fc600078e0218 */
[----:B------:R-:W2:Y:S01]  /*2b320*/  LDL.64 R24, [R1+0x2ae8] ;  /* 0x002ae80001187983 */ /* 0x000ea20000100a00 */
[----:B0-----:R-:W-:-:S03]  /*2b330*/  IMAD.WIDE R6, R2, 0x2, R22 ;  /* 0x0000000202067825 */ /* 0x001fc600078e0216 */
[----:B---3--:R0:W3:Y:S04]  /*2b340*/  LDG.E.U16 R29, [R4.64] ;  /* 0x00000004041d7981 */ /* 0x0080e8000c1e1500 */
[----:B------:R-:W3:Y:S04]  /*2b350*/  LDL.64 R26, [R1+0x2f48] ;  /* 0x002f4800011a7983 */ /* 0x000ee80000100a00 */
[----:B------:R2:W3:Y:S01]  /*2b360*/  LDG.E.U16 R23, [R12.64] ;  /* 0x000000040c177981 */ /* 0x0004e2000c1e1500 */
        /* <DEDUP_REMOVED lines=11> */
[----:B0-----:R0:W2:Y:S02]  /*2b420*/  LDG.E.U16 R28, [R6.64] ;  /* 0x00000004061c7981 */ /* 0x0010a4000c1e1500 */
[----:B0-----:R-:W-:-:S02]  /*2b430*/  IMAD.WIDE R6, R2, 0x2, R24 ;  /* 0x0000000202067825 */ /* 0x001fc400078e0218 */
[----:B------:R2:W2:Y:S04]  /*2b440*/  LDG.E.U16 R25, [R12.64] ;  /* 0x000000040c197981 */ /* 0x0004a8000c1e1500 */
[----:B---3--:R0:W-:Y:S01]  /*2b450*/  STL [R1+0x23c], R29 ;  /* 0x00023c1d01007387 */ /* 0x0081e20000100800 */
[----:B-1----:R-:W-:-:S03]  /*2b460*/  IMAD.WIDE R10, R2, 0x2, R26 ;  /* 0x00000002020a7825 */ /* 0x002fc600078e021a */
        /* <DEDUP_REMOVED lines=123> */
[----:B------:R-:W3:Y:S01]  /*2bc20*/  LDL.64 R18, [R1+0x2e70] ;  /* 0x002e700001127983 */ /* 0x000ee20000100a00 */
[----:B----4-:R-:W-:-:S03]  /*2bc30*/  IMAD.WIDE R8, R2, 0x2, R14 ;  /* 0x0000000202087825 */ /* 0x010fc600078e020e */
[----:B-1----:R-:W4:Y:S04]  /*2bc40*/  LDL.64 R22, [R1+0x2e78] ;  /* 0x002e780001167983 */ /* 0x002f280000100a00 */
        /* <DEDUP_REMOVED lines=9> */
[----:B-1----:R1:W2:Y:S04]  /*2bce0*/  LDG.E.U16 R28, [R6.64] ;  /* 0x00000004061c7981 */ /* 0x0022a8000c1e1500 */
[----:B---3--:R3:W-:Y:S04]  /*2bcf0*/  STL [R1+0x1b0], R29 ;  /* 0x0001b01d01007387 */ /* 0x0087e80000100800 */
[----:B------:R0:W-:Y:S01]  /*2bd00*/  STL [R1+0x1ac], R25 ;  /* 0x0001ac1901007387 */ /* 0x0001e20000100800 */
[----:B-1----:R-:W-:-:S03]  /*2bd10*/  IMAD.WIDE R6, R2, 0x2, R26 ;  /* 0x0000000202067825 */ /* 0x002fc600078e021a */
[----:B------:R2:W2:Y:S04]  /*2bd20*/  LDG.E.U16 R27, [R12.64] ;  /* 0x000000040c1b7981 */ /* 0x0004a8000c1e1500 */
[----:B---3--:R1:W3:Y:S04]  /*2bd30*/  LDG.E.U16 R29, [R4.64] ;  /* 0x00000004041d7981 */ /* 0x0082e8000c1e1500 */
[----:B0-----:R-:W3:Y:S01]  /*2bd40*/  LDL.64 R24, [R1+0x2e58] ;  /* 0x002e580001187983 */ /* 0x001ee20000100a00 */
[----:B------:R-:W-:-:S03]  /*2bd50*/  IMAD.WIDE R8, R2, 0x2, R18 ;  /* 0x0000000202087825 */ /* 0x000fc600078e0212 */
[----:B------:R-:W3:Y:S01]  /*2bd60*/  LDL.64 R18, [R1+0x2e48] ;  /* 0x002e480001127983 */ /* 0x000ee20000100a00 */
        /* <DEDUP_REMOVED lines=11> */
[----:B-1----:R1:W2:Y:S04]  /*2be20*/  LDG.E.U16 R28, [R6.64] ;  /* 0x00000004061c7981 */ /* 0x0022a8000c1e1500 */
[----:B---3--:R3:W-:Y:S04]  /*2be30*/  STL [R1+0x19c], R29 ;  /* 0x00019c1d01007387 */ /* 0x0087e80000100800 */
[----:B------:R1:W-:Y:S01]  /*2be40*/  STL [R1+0x198], R27 ;  /* 0x0001981b01007387 */ /* 0x0003e20000100800 */
[----:B0-----:R-:W-:-:S03]  /*2be50*/  IMAD.WIDE R10, R2, 0x2, R24 ;  /* 0x00000002020a7825 */ /* 0x001fc600078e0218 */
[----:B------:R-:W2:Y:S04]  /*2be60*/  LDL.64 R24, [R1+0x2e30] ;  /* 0x002e300001187983 */ /* 0x000ea80000100a00 */
[----:B---3--:R0:W3:Y:S01]  /*2be70*/  LDG.E.U16 R29, [R4.64] ;  /* 0x00000004041d7981 */ /* 0x0080e2000c1e1500 */
[----:B----4-:R-:W-:-:S03]  /*2be80*/  IMAD.WIDE R8, R2, 0x2, R16 ;  /* 0x0000000202087825 */ /* 0x010fc600078e0210 */
[----:B------:R-:W4:Y:S04]  /*2be90*/  LDL.64 R20, [R1+0x2a90] ;  /* 0x002a900001147983 */ /* 0x000f280000100a00 */
[----:B-1----:R-:W4:Y:S01]  /*2bea0*/  LDL.64 R26, [R1+0x2e38] ;  /* 0x002e3800011a7983 */ /* 0x002f220000100a00 */
[----:B0-----:R-:W-:-:S03]  /*2beb0*/  IMAD.WIDE R4, R2, 0x2, R18 ;  /* 0x0000000202047825 */ /* 0x001fc600078e0212 */
[----:B------:R2:W4:Y:S04]  /*2bec0*/  LDG.E.U16 R19, [R12.64] ;  /* 0x000000040c137981 */ /* 0x000528000c1e1500 */
        /* <DEDUP_REMOVED lines=9> */
[----:B-1----:R1:W2:Y:S02]  /*2bf60*/  LDG.E.U16 R28, [R6.64] ;  /* 0x00000004061c7981 */ /* 0x0022a4000c1e1500 */
[----:B-1----:R-:W-:-:S02]  /*2bf70*/  IMAD.WIDE R6, R2, 0x2, R24 ;  /* 0x0000000202067825 */ /* 0x002fc400078e0218 */
[----:B------:R2:W2:Y:S04]  /*2bf80*/  LDG.E.U16 R25, [R12.64] ;  /* 0x000000040c197981 */ /* 0x0004a8000c1e1500 */
[----:B---3--:R1:W-:Y:S01]  /*2bf90*/  STL [R1+0x188], R29 ;  /* 0x0001881d01007387 */ /* 0x0083e20000100800 */
[----:B----4-:R-:W-:-:S03]  /*2bfa0*/  IMAD.WIDE R8, R2, 0x2, R20 ;  /* 0x0000000202087825 */ /* 0x010fc600078e0214 */
[----:B-1----:R1:W3:Y:S04]  /*2bfb0*/  LDG.E.U16 R29, [R4.64] ;  /* 0x00000004041d7981 */ /* 0x0022e8000c1e1500 */
[----:B------:R4:W-:Y:S01]  /*2bfc0*/  STL [R1+0x184], R19 ;  /* 0x0001841301007387 */ /* 0x0009e20000100800 */
[----:B0-----:R-:W-:-:S03]  /*2bfd0*/  IMAD.WIDE R10, R2, 0x2, R26 ;  /* 0x00000002020a7825 */ /* 0x001fc600078e021a */
[----:B------:R-:W3:Y:S04]  /*2bfe0*/  LDL.64 R14, [R1+0x2e18] ;  /* 0x002e1800010e7983 */ /* 0x000ee80000100a00 */
[----:B------:R-:W3:Y:S04]  /*2bff0*/  LDL.64 R20, [R1+0x2e08] ;  /* 0x002e080001147983 */ /* 0x000ee80000100a00 */
[----:B----4-:R-:W4:Y:S04]  /*2c000*/  LDL.64 R18, [R1+0x2a88] ;  /* 0x002a880001127983 */ /* 0x010f280000100a00 */
[----:B------:R-:W4:Y:S04]  /*2c010*/  LDL.64 R26, [R1+0x2e10] ;  /* 0x002e1000011a7983 */ /* 0x000f280000100a00 */
[----:B------:R0:W-:Y:S04]  /*2c020*/  STL [R1+0x180], R3 ;  /* 0x0001800301007387 */ /* 0x0001e80000100800 */
[----:B------:R1:W-:Y:S04]  /*2c030*/  STL [R1+0x17c], R0 ;  /* 0x00017c0001007387 */ /* 0x0003e80000100800 */
[----:B0-----:R4:W4:Y:S04]  /*2c040*/  LDG.E.U16 R3, [R10.64] ;  /* 0x000000040a037981 */ /* 0x001928000c1e1500 */
[----:B-1----:R0:W4:Y:S01]  /*2c050*/  LDG.E.U16 R0, [R8.64] ;  /* 0x0000000408007981 */ /* 0x002122000c1e1500 */
[----:B------:R-:W-:-:S03]  /*2c060*/  IMAD.WIDE R4, R2, 0x2, R16 ;  /* 0x0000000202047825 */ /* 0x000fc600078e0210 */
[----:B------:R-:W4:Y:S01]  /*2c070*/  LDL.64 R16, [R1+0x2a80] ;  /* 0x002a800001107983 */ /* 0x000f220000100a00 */
[----:B--2---:R-:W-:-:S03]  /*2c080*/  IMAD.WIDE R12, R2, 0x2, R22 ;  /* 0x00000002020c7825 */ /* 0x004fc600078e0216 */
[----:B------:R1:W-:Y:S04]  /*2c090*/  STL [R1+0x178], R28 ;  /* 0x0001781c01007387 */ /* 0x0003e80000100800 */
[----:B-1----:R1:W2:Y:S04]  /*2c0a0*/  LDG.E.U16 R28, [R6.64] ;  /* 0x00000004061c7981 */ /* 0x0022a8000c1e1500 */
[----:B---3--:R3:W-:Y:S04]  /*2c0b0*/  STL [R1+0x174], R29 ;  /* 0x0001741d01007387 */ /* 0x0087e80000100800 */
[----:B------:R1:W-:Y:S04]  /*2c0c0*/  STL [R1+0x170], R25 ;  /* 0x0001701901007387 */ /* 0x0003e80000100800 */
[----:B------:R-:W2:Y:S01]  /*2c0d0*/  LDL.64 R22, [R1+0x2df8] ;  /* 0x002df80001167983 */ /* 0x000ea20000100a00 */
[----:B0-----:R-:W-:-:S03]  /*2c0e0*/  IMAD.WIDE R8, R2, 0x2, R14 ;  /* 0x0000000202087825 */ /* 0x001fc600078e020e */
[----:B---3--:R0:W3:Y:S04]  /*2c0f0*/  LDG.E.U16 R29, [R4.64] ;  /* 0x00000004041d7981 */ /* 0x0080e8000c1e1500 */
[----:B-1----:R-:W3:Y:S01]  /*2c100*/  LDL.64 R24, [R1+0x2e00] ;  /* 0x002e000001187983 */ /* 0x002ee20000100a00 */
[----:B----4-:R-:W-:-:S03]  /*2c110*/  IMAD.WIDE R10, R2, 0x2, R18 ;  /* 0x00000002020a7825 */ /* 0x010fc600078e0212 */
[----:B------:R-:W4:Y:S01]  /*2c120*/  LDL.64 R18, [R1+0x2df0] ;  /* 0x002df00001127983 */ /* 0x000f220000100a00 */
[----:B0-----:R-:W-:-:S03]  /*2c130*/  IMAD.WIDE R4, R2, 0x2, R20 ;  /* 0x0000000202047825 */ /* 0x001fc600078e0214 */
[----:B------:R0:W4:Y:S01]  /*2c140*/  LDG.E.U16 R21, [R12.64] ;  /* 0x000000040c157981 */ /* 0x000122000c1e1500 */
[----:B------:R-:W-:-:S03]  /*2c150*/  IMAD.WIDE R6, R2, 0x2, R26 ;  /* 0x0000000202067825 */ /* 0x000fc600078e021a */
[----:B------:R2:W4:Y:S04]  /*2c160*/  LDG.E.U16 R27, [R8.64] ;  /* 0x00000004081b7981 */ /* 0x000528000c1e1500 */
[----:B------:R1:W4:Y:S04]  /*2c170*/  LDG.E.U16 R26, [R10.64] ;  /* 0x000000040a1a7981 */ /* 0x000328000c1e1500 */
[----:B------:R-:W4:Y:S04]  /*2c180*/  LDL.64 R14, [R1+0x2a78] ;  /* 0x002a7800010e7983 */ /* 0x000f280000100a00 */
[----:B------:R0:W-:Y:S04]  /*2c190*/  STL [R1+0x16c], R3 ;  /* 0x00016c0301007387 */ /* 0x0001e80000100800 */
[----:B------:R1:W-:Y:S04]  /*2c1a0*/  STL [R1+0x168], R0 ;  /* 0x0001680001007387 */ /* 0x0003e80000100800 */
[----:B0-----:R4:W4:Y:S04]  /*2c1b0*/  LDG.E.U16 R3, [R6.64] ;  /* 0x0000000406037981 */ /* 0x001928000c1e1500 */
[----:B-1----:R0:W4:Y:S01]  /*2c1c0*/  LDG.E.U16 R0, [R4.64] ;  /* 0x0000000404007981 */ /* 0x002122000c1e1500 */
[----:B------:R-:W-:-:S06]  /*2c1d0*/  IMAD.WIDE R12, R2, 0x2, R16 ;  /* 0x00000002020c7825 */ /* 0x000fcc00078e0210 */
[----:B------:R-:W4:Y:S01]  /*2c1e0*/  LDG.E.U16 R13, [R12.64] ;  /* 0x000000040c0d7981 */ /* 0x000f22000c1e1500 */
[----:B--2---:R-:W-:-:S03]  /*2c1f0*/  IMAD.WIDE R8, R2, 0x2, R22 ;  /* 0x0000000202087825 */ /* 0x004fc600078e0216 */
[----:B---3--:R-:W-:Y:S01]  /*2c200*/  STL [R1+0x160], R29 ;  /* 0x0001601d01007387 */ /* 0x008fe20000100800 */
[----:B------:R-:W-:-:S03]  /*2c210*/  IMAD.WIDE R10, R2, 0x2, R24 ;  /* 0x00000002020a7825 */ /* 0x000fc600078e0218 */
[----:B------:R1:W-:Y:S04]  /*2c220*/  STL [R1+0x164], R28 ;  /* 0x0001641c01007387 */ /* 0x0003e80000100800 */
[----:B------:R-:W2:Y:S04]  /*2c230*/  LDG.E.U16 R9, [R8.64] ;  /* 0x0000000408097981 */ /* 0x000ea8000c1e1500 */
[----:B------:R-:W3:Y:S04]  /*2c240*/  LDG.E.U16 R11, [R10.64] ;  /* 0x000000040a0b7981 */ /* 0x000ee8000c1e1500 */
[----:B-1----:R-:W2:Y:S01]  /*2c250*/  LDL.64 R28, [R1+0x2de8] ;  /* 0x002de800011c7983 */ /* 0x002ea20000100a00 */
[----:B----4-:R-:W-:-:S03]  /*2c260*/  IMAD.WIDE R6, R2, 0x2, R18 ;  /* 0x0000000202067825 */ /* 0x010fc600078e0212 */
[----:B------:R1:W-:Y:S04]  /*2c270*/  STL [R1+0x15c], R21 ;  /* 0x00015c1501007387 */ /* 0x0003e80000100800 */
[----:B------:R-:W4:Y:S04]  /*2c280*/  LDL.64 R16, [R1+0x2dd8] ;  /* 0x002dd80001107983 */ /* 0x000f280000100a00 */
[----:B-1----:R-:W4:Y:S04]  /*2c290*/  LDL.64 R20, [R1+0x2de0] ;  /* 0x002de00001147983 */ /* 0x002f280000100a00 */
[----:B------:R-:W-:Y:S04]  /*2c2a0*/  STL [R1+0x154], R27 ;  /* 0x0001541b01007387 */ /* 0x000fe80000100800 */
[----:B------:R1:W-:Y:S01]  /*2c2b0*/  STL [R1+0x158], R26 ;  /* 0x0001581a01007387 */ /* 0x0003e20000100800 */
[----:B0-----:R-:W-:-:S03]  /*2c2c0*/  IMAD.WIDE R4, R2, 0x2, R14 ;  /* 0x0000000202047825 */ /* 0x001fc600078e020e */
[----:B------:R-:W4:Y:S04]  /*2c2d0*/  LDL.64 R24, [R1+0x2dd0] ;  /* 0x002dd00001187983 */ /* 0x000f280000100a00 */
[----:B------:R-:W4:Y:S04]  /*2c2e0*/  LDL.64 R18, [R1+0x2dc8] ;  /* 0x002dc80001127983 */ /* 0x000f280000100a00 */
[----:B-1----:R-:W4:Y:S04]  /*2c2f0*/  LDL.64 R26, [R1+0x2a70] ;  /* 0x002a7000011a7983 */ /* 0x002f280000100a00 */
[----:B------:R0:W-:Y:S04]  /*2c300*/  STL [R1+0x150], R3 ;  /* 0x0001500301007387 */ /* 0x0001e80000100800 */
[----:B------:R1:W-:Y:S04]  /*2c310*/  STL [R1+0x14c], R0 ;  /* 0x00014c0001007387 */ /* 0x0003e80000100800 */
[----:B------:R-:W4:Y:S04]  /*2c320*/  LDL.64 R22, [R1+0x2dc0] ;  /* 0x002dc00001167983 */ /* 0x000f280000100a00 */
[----:B0-----:R0:W4:Y:S04]  /*2c330*/  LDG.E.U16 R3, [R6.64] ;  /* 0x0000000406037981 */ /* 0x001128000c1e1500 */
[----:B-1----:R1:W4:Y:S04]  /*2c340*/  LDG.E.U16 R0, [R4.64] ;  /* 0x0000000404007981 */ /* 0x002328000c1e1500 */
[----:B------:R-:W4:Y:S04]  /*2c350*/  LDL.64 R14, [R1+0x2a68] ;  /* 0x002a6800010e7983 */ /* 0x000f280000100a00 */
[----:B------:R2:W-:Y:S04]  /*2c360*/  STL [R1+0x148], R13 ;  /* 0x0001480d01007387 */ /* 0x0005e80000100800 */
[----:B---3--:R-:W-:Y:S01]  /*2c370*/  STL [R1+0x144], R11 ;  /* 0x0001440b01007387 */ /* 0x008fe20000100800 */
[----:B--2---:R-:W-:-:S03]  /*2c380*/  IMAD.WIDE R12, R2, 0x2, R28 ;  /* 0x00000002020c7825 */ /* 0x004fc600078e021c */
[----:B------:R4:W-:Y:S04]  /*2c390*/  STL [R1+0x140], R9 ;  /* 0x0001400901007387 */ /* 0x0009e80000100800 */
[----:B------:R2:W3:Y:S01]  /*2c3a0*/  LDG.E.U16 R29, [R12.64] ;  /* 0x000000040c1d7981 */ /* 0x0004e2000c1e1500 */
[----:B----4-:R-:W-:-:S03]  /*2c3b0*/  IMAD.WIDE R8, R2, 0x2, R16 ;  /* 0x0000000202087825 */ /* 0x010fc600078e0210 */
[----:B------:R-:W4:Y:S01]  /*2c3c0*/  LDL.64 R16, [R1+0x2db0] ;  /* 0x002db00001107983 */ /* 0x000f220000100a00 */
[----:B------:R-:W-:-:S03]  /*2c3d0*/  IMAD.WIDE R10, R2, 0x2, R20 ;  /* 0x00000002020a7825 */ /* 0x000fc600078e0214 */
[----:B------:R-:W4:Y:S01]  /*2c3e0*/  LDL.64 R20, [R1+0x2db8] ;  /* 0x002db80001147983 */ /* 0x000f220000100a00 */
[----:B-1----:R-:W-:-:S04]  /*2c3f0*/  IMAD.WIDE R4, R2, 0x2, R24 ;  /* 0x0000000202047825 */ /* 0x002fc800078e0218 */
[----:B--2---:R-:W-:-:S04]  /*2c400*/  IMAD.WIDE R12, R2, 0x2, R18 ;  /* 0x00000002020c7825 */ /* 0x004fc800078e0212 */
[C---:B0-----:R-:W-:Y:S02]  /*2c410*/  IMAD.WIDE R6, R2.reuse, 0x2, R26 ;  /* 0x0000000202067825 */ /* 0x041fe400078e021a */
[----:B------:R0:W2:Y:S04]  /*2c420*/  LDG.E.U16 R27, [R8.64] ;  /* 0x00000004081b7981 */ /* 0x0000a8000c1e1500 */
[----:B------:R1:W2:Y:S04]  /*2c430*/  LDG.E.U16 R26, [R10.64] ;  /* 0x000000040a1a7981 */ /* 0x0002a8000c1e1500 */
[----:B------:R-:W2:Y:S04]  /*2c440*/  LDG.E.U16 R13, [R12.64] ;  /* 0x000000040c0d7981 */ /* 0x000ea8000c1e1500 */
[----:B------:R0:W-:Y:S01]  /*2c450*/  STL [R1+0x13c], R3 ;  /* 0x00013c0301007387 */ /* 0x0001e20000100800 */
[----:B-1----:R-:W-:-:S03]  /*2c460*/  IMAD.WIDE R10, R2, 0x2, R22 ;  /* 0x00000002020a7825 */ /* 0x002fc600078e0216 */
[----:B------:R1:W-:Y:S04]  /*2c470*/  STL [R1+0x138], R0 ;  /* 0x0001380001007387 */ /* 0x0003e80000100800 */
[----:B------:R-:W2:Y:S04]  /*2c480*/  LDG.E.U16 R11, [R10.64] ;  /* 0x000000040a0b7981 */ /* 0x000ea8000c1e1500 */
[----:B0-----:R4:W2:Y:S04]  /*2c490*/  LDG.E.U16 R3, [R6.64] ;  /* 0x0000000406037981 */ /* 0x0018a8000c1e1500 */
[----:B-1----:R0:W2:Y:S04]  /*2c4a0*/  LDG.E.U16 R0, [R4.64] ;  /* 0x0000000404007981 */ /* 0x0020a8000c1e1500 */
[----:B------:R-:W2:Y:S04]  /*2c4b0*/  LDL.64 R18, [R1+0x2a60] ;  /* 0x002a600001127983 */ /* 0x000ea80000100a00 */
[----:B------:R-:W2:Y:S01]  /*2c4c0*/  LDL.64 R24, [R1+0x2da8] ;  /* 0x002da80001187983 */ /* 0x000ea20000100a00 */
[----:B------:R-:W-:-:S06]  /*2c4d0*/  IMAD.WIDE R8, R2, 0x2, R14 ;  /* 0x0000000202087825 */ /* 0x000fcc00078e020e */
[----:B------:R-:W2:Y:S04]  /*2c4e0*/  LDG.E.U16 R9, [R8.64] ;  /* 0x0000000408097981 */ /* 0x000ea8000c1e1500 */
[----:B---3--:R1:W-:Y:S04]  /*2c4f0*/  STL [R1+0x134], R29 ;  /* 0x0001341d01007387 */ /* 0x0083e80000100800 */
[----:B-1----:R-:W3:Y:S01]  /*2c500*/  LDL.64 R28, [R1+0x2da0] ;  /* 0x002da000011c7983 */ /* 0x002ee20000100a00 */
[----:B----4-:R-:W-:-:S04]  /*2c510*/  IMAD.WIDE R6, R2, 0x2, R20 ;  /* 0x0000000202067825 */ /* 0x010fc800078e0214 */
[C---:B0-----:R-:W-:Y:S01]  /*2c520*/  IMAD.WIDE R4, R2.reuse, 0x2, R16 ;  /* 0x0000000202047825 */ /* 0x041fe200078e0210 */
[----:B--2---:R-:W-:Y:S04]  /*2c530*/  STL [R1+0x12c], R27 ;  /* 0x00012c1b01007387 */ /* 0x004fe80000100800 */
[----:B------:R0:W-:Y:S04]  /*2c540*/  STL [R1+0x130], R26 ;  /* 0x0001301a01007387 */ /* 0x0001e80000100800 */
[----:B------:R-:W2:Y:S04]  /*2c550*/  LDL.64 R14, [R1+0x2a58] ;  /* 0x002a5800010e7983 */ /* 0x000ea80000100a00 */
[----:B0-----:R-:W4:Y:S04]  /*2c560*/  LDL.64 R26, [R1+0x2d98] ;  /* 0x002d9800011a7983 */ /* 0x001f280000100a00 */
[----:B------:R0:W-:Y:S04]  /*2c570*/  STL [R1+0x128], R3 ;  /* 0x0001280301007387 */ /* 0x0001e80000100800 */
[----:B------:R-:W4:Y:S04]  /*2c580*/  LDL.64 R22, [R1+0x2a50] ;  /* 0x002a500001167983 */ /* 0x000f280000100a00 */
[----:B------:R-:W4:Y:S04]  /*2c590*/  LDL.64 R20, [R1+0x2a48] ;  /* 0x002a480001147983 */ /* 0x000f280000100a00 */
[----:B0-----:R4:W4:Y:S04]  /*2c5a0*/  LDG.E.U16 R3, [R6.64] ;  /* 0x0000000406037981 */ /* 0x001928000c1e1500 */
[----:B------:R-:W4:Y:S04]  /*2c5b0*/  LDL.64 R16, [R1+0x2a40] ;  /* 0x002a400001107983 */ /* 0x000f280000100a00 */
[----:B------:R0:W-:Y:S04]  /*2c5c0*/  STL [R1+0x124], R0 ;  /* 0x0001240001007387 */ /* 0x0001e80000100800 */
[----:B------:R-:W-:Y:S04]  /*2c5d0*/  STL [R1+0x120], R13 ;  /* 0x0001200d01007387 */ /* 0x000fe80000100800 */
[----:B------:R1:W-:Y:S04]  /*2c5e0*/  STL [R1+0x11c], R11 ;  /* 0x00011c0b01007387 */ /* 0x0003e80000100800 */
[----:B0-----:R2:W4:Y:S01]  /*2c5f0*/  LDG.E.U16 R0, [R4.64] ;  /* 0x0000000404007981 */ /* 0x001522000c1e1500 */
[----:B-1----:R-:W-:-:S03]  /*2c600*/  IMAD.WIDE R10, R2, 0x2, R18 ;  /* 0x00000002020a7825 */ /* 0x002fc600078e0212 */
[----:B------:R-:W4:Y:S01]  /*2c610*/  LDL.64 R18, [R1+0x2a30] ;  /* 0x002a300001127983 */ /* 0x000f220000100a00 */
[----:B------:R-:W-:-:S03]  /*2c620*/  IMAD.WIDE R12, R2, 0x2, R24 ;  /* 0x00000002020c7825 */ /* 0x000fc600078e0218 */
[----:B------:R-:W4:Y:S04]  /*2c630*/  LDL.64 R24, [R1+0x2a38] ;  /* 0x002a380001187983 */ /* 0x000f280000100a00 */
[----:B------:R3:W-:Y:S02]  /*2c640*/  STL [R1+0x118], R9 ;  /* 0x0001180901007387 */ /* 0x0007e40000100800 */
[C---:B---3--:R-:W-:Y:S02]  /*2c650*/  IMAD.WIDE R8, R2.reuse, 0x2, R28 ;  /* 0x0000000202087825 */ /* 0x048fe400078e021c */
[----:B------:R0:W3:Y:S04]  /*2c660*/  LDG.E.U16 R28, [R10.64] ;  /* 0x000000040a1c7981 */ /* 0x0000e8000c1e1500 */
[----:B------:R1:W3:Y:S01]  /*2c670*/  LDG.E.U16 R29, [R8.64] ;  /* 0x00000004081d7981 */ /* 0x0002e2000c1e1500 */
[----:B--2---:R-:W-:-:S04]  /*2c680*/  IMAD.WIDE R4, R2, 0x2, R14 ;  /* 0x0000000202047825 */ /* 0x004fc800078e020e */
[C---:B----4-:R-:W-:Y:S02]  /*2c690*/  IMAD.WIDE R6, R2.reuse, 0x2, R26 ;  /* 0x0000000202067825 */ /* 0x050fe400078e021a */
[----:B------:R2:W4:Y:S04]  /*2c6a0*/  LDG.E.U16 R27, [R4.64] ;  /* 0x00000004041b7981 */ /* 0x000528000c1e1500 */
[----:B------:R0:W3:Y:S02]  /*2c6b0*/  LDG.E.U16 R26, [R6.64] ;  /* 0x00000004061a7981 */ /* 0x0000e4000c1e1500 */
[C---:B0-----:R-:W-:Y:S02]  /*2c6c0*/  IMAD.WIDE R10, R2.reuse, 0x2, R20 ;  /* 0x00000002020a7825 */ /* 0x041fe400078e0214 */
[----:B------:R0:W-:Y:S02]  /*2c6d0*/  STL [R1+0x114], R3 ;  /* 0x0001140301007387 */ /* 0x0001e40000100800 */
[----:B-1----:R-:W-:-:S02]  /*2c6e0*/  IMAD.WIDE R8, R2, 0x2, R16 ;  /* 0x0000000202087825 */ /* 0x002fc400078e0210 */
[----:B------:R-:W3:Y:S04]  /*2c6f0*/  LDL.64 R14, [R1+0x2a28] ;  /* 0x002a2800010e7983 */ /* 0x000ee80000100a00 */
[----:B------:R-:W4:Y:S04]  /*2c700*/  LDL.64 R20, [R1+0x2a10] ;  /* 0x002a100001147983 */ /* 0x000f280000100a00 */
[----:B0-----:R0:W4:Y:S04]  /*2c710*/  LDG.E.U16 R3, [R12.64] ;  /* 0x000000040c037981 */ /* 0x001128000c1e1500 */
[----:B------:R-:W4:Y:S04]  /*2c720*/  LDG.E.U16 R9, [R8.64] ;  /* 0x0000000408097981 */ /* 0x000f28000c1e1500 */
[----:B------:R-:W4:Y:S01]  /*2c730*/  LDL.64 R16, [R1+0x2a08] ;  /* 0x002a080001107983 */ /* 0x000f220000100a00 */
[----:B0-----:R-:W-:-:S03]  /*2c740*/  IMAD.WIDE R12, R2, 0x2, R22 ;  /* 0x00000002020c7825 */ /* 0x001fc600078e0216 */
[----:B------:R-:W4:Y:S01]  /*2c750*/  LDL.64 R22, [R1+0x2a18] ;  /* 0x002a180001167983 */ /* 0x000f220000100a00 */
[----:B--2---:R-:W-:-:S03]  /*2c760*/  IMAD.WIDE R4, R2, 0x2, R18 ;  /* 0x0000000202047825 */ /* 0x004fc600078e0212 */
[----:B------:R0:W2:Y:S04]  /*2c770*/  LDG.E.U16 R19, [R10.64] ;  /* 0x000000040a137981 */ /* 0x0000a8000c1e1500 */
[----:B------:R3:W2:Y:S04]  /*2c780*/  LDG.E.U16 R18, [R12.64] ;  /* 0x000000040c127981 */ /* 0x0006a8000c1e1500 */
[----:B0-----:R-:W2:Y:S01]  /*2c790*/  LDL.64 R10, [R1+0x2a20] ;  /* 0x002a2000010a7983 */ /* 0x001ea20000100a00 */
[----:B------:R-:W-:-:S03]  /*2c7a0*/  IMAD.WIDE R6, R2, 0x2, R24 ;  /* 0x0000000202067825 */ /* 0x000fc600078e0218 */
[----:B------:R0:W-:Y:S04]  /*2c7b0*/  STL [R1+0x110], R0 ;  /* 0x0001100001007387 */ /* 0x0001e80000100800 */
[----:B0-----:R0:W2:Y:S01]  /*2c7c0*/  LDG.E.U16 R0, [R6.64] ;  /* 0x0000000406007981 */ /* 0x0010a2000c1e1500 */
[----:B---3--:R-:W-:-:S06]  /*2c7d0*/  IMAD.WIDE R12, R2, 0x2, R14 ;  /* 0x00000002020c7825 */ /* 0x008fcc00078e020e */
[----:B------:R-:W3:Y:S04]  /*2c7e0*/  LDG.E.U16 R13, [R12.64] ;  /* 0x000000040c0d7981 */ /* 0x000ee8000c1e1500 */
[----:B----4-:R1:W-:Y:S04]  /*2c7f0*/  STL [R1+0x10c], R3 ;  /* 0x00010c0301007387 */ /* 0x0103e80000100800 */
[----:B------:R-:W-:Y:S04]  /*2c800*/  STL [R1+0x104], R29 ;  /* 0x0001041d01007387 */ /* 0x000fe80000100800 */
[----:B------:R4:W-:Y:S04]  /*2c810*/  STL [R1+0x108], R28 ;  /* 0x0001081c01007387 */ /* 0x0009e80000100800 */
[----:B-1----:R1:W3:Y:S04]  /*2c820*/  LDG.E.U16 R3, [R4.64] ;  /* 0x0000000404037981 */ /* 0x0022e8000c1e1500 */
[----:B----4-:R-:W4:Y:S04]  /*2c830*/  LDL.64 R28, [R1+0x2a00] ;  /* 0x002a0000011c7983 */ /* 0x010f280000100a00 */
[----:B------:R-:W-:Y:S04]  /*2c840*/  STL [R1+0xfc], R27 ;  /* 0x0000fc1b01007387 */ /* 0x000fe80000100800 */
[----:B------:R0:W-:Y:S04]  /*2c850*/  STL [R1+0x100], R26 ;  /* 0x0001001a01007387 */ /* 0x0001e80000100800 */
[----:B------:R-:W4:Y:S01]  /*2c860*/  LDL.64 R24, [R1+0x29f0] ;  /* 0x0029f00001187983 */ /* 0x000f220000100a00 */
[----:B--2---:R-:W-:-:S03]  /*2c870*/  IMAD.WIDE R10, R2, 0x2, R10 ;  /* 0x00000002020a7825 */ /* 0x004fc600078e020a */
[----:B0-----:R-:W2:Y:S04]  /*2c880*/  LDL.64 R26, [R1+0x29f8] ;  /* 0x0029f800011a7983 */ /* 0x001ea80000100a00 */
[----:B------:R-:W-:Y:S04]  /*2c890*/  STL [R1+0xf4], R19 ;  /* 0x0000f41301007387 */ /* 0x000fe80000100800 */
[----:B------:R0:W-:Y:S04]  /*2c8a0*/  STL [R1+0xf8], R18 ;  /* 0x0000f81201007387 */ /* 0x0001e80000100800 */
[----:B------:R-:W2:Y:S01]  /*2c8b0*/  LDL.64 R14, [R1+0x29e0] ;  /* 0x0029e000010e7983 */ /* 0x000ea20000100a00 */
[----:B------:R-:W-:-:S03]  /*2c8c0*/  IMAD.WIDE R6, R2, 0x2, R20 ;  /* 0x0000000202067825 */ /* 0x000fc600078e0214 */
[----:B------:R-:W2:Y:S04]  /*2c8d0*/  LDG.E.U16 R11, [R10.64] ;  /* 0x000000040a0b7981 */ /* 0x000ea8000c1e1500 */
[----:B0-----:R-:W2:Y:S04]  /*2c8e0*/  LDL.64 R18, [R1+0x29e8] ;  /* 0x0029e80001127983 */ /* 0x001ea80000100a00 */
[----:B------:R0:W-:Y:S02]  /*2c8f0*/  STL [R1+0xf0], R9 ;  /* 0x0000f00901007387 */ /* 0x0001e40000100800 */
[----:B0-----:R-:W-:-:S02]  /*2c900*/  IMAD.WIDE R8, R2, 0x2, R22 ;  /* 0x0000000202087825 */ /* 0x001fc400078e0216 */
[----:B------:R0:W-:Y:S04]  /*2c910*/  STL [R1+0xec], R0 ;  /* 0x0000ec0001007387 */ /* 0x0001e80000100800 */
[----:B------:R-:W2:Y:S04]  /*2c920*/  LDG.E.U16 R9, [R8.64] ;  /* 0x0000000408097981 */ /* 0x000ea8000c1e1500 */
[----:B0-----:R0:W2:Y:S01]  /*2c930*/  LDG.E.U16 R0, [R6.64] ;  /* 0x0000000406007981 */ /* 0x0010a2000c1e1500 */
[----:B-1----:R-:W-:-:S03]  /*2c940*/  IMAD.WIDE R4, R2, 0x2, R16 ;  /* 0x0000000202047825 */ /* 0x002fc600078e0210 */
[----:B------:R-:W2:Y:S04]  /*2c950*/  LDL.64 R16, [R1+0x29d8] ;  /* 0x0029d80001107983 */ /* 0x000ea80000100a00 */
[----:B---3--:R1:W-:Y:S04]  /*2c960*/  STL [R1+0xe8], R3 ;  /* 0x0000e80301007387 */ /* 0x0083e80000100800 */
[----:B------:R-:W3:Y:S04]  /*2c970*/  LDL.64 R20, [R1+0x29c8] ;  /* 0x0029c80001147983 */ /* 0x000ee80000100a00 */
[----:B------:R-:W3:Y:S04]  /*2c980*/  LDL.64 R22, [R1+0x29d0] ;  /* 0x0029d00001167983 */ /* 0x000ee80000100a00 */
[----:B------:R4:W-:Y:S04]  /*2c990*/  STL [R1+0xe4], R13 ;  /* 0x0000e40d01007387 */ /* 0x0009e80000100800 */
[----:B-1----:R2:W3:Y:S01]  /*2c9a0*/  LDG.E.U16 R3, [R4.64] ;  /* 0x0000000404037981 */ /* 0x0024e2000c1e1500 */
[----:B----4-:R-:W-:-:S04]  /*2c9b0*/  IMAD.WIDE R12, R2, 0x2, R28 ;  /* 0x00000002020c7825 */ /* 0x010fc800078e021c */
[C---:B--2---:R-:W-:Y:S01]  /*2c9c0*/  IMAD.WIDE R4, R2.reuse, 0x2, R14 ;  /* 0x0000000202047825 */ /* 0x044fe200078e020e */
[----:B------:R1:W-:Y:S03]  /*2c9d0*/  STL [R1+0xe0], R11 ;  /* 0x0000e00b01007387 */ /* 0x0003e60000100800 */
[----:B0-----:R-:W-:-:S04]  /*2c9e0*/  IMAD.WIDE R6, R2, 0x2, R18 ;  /* 0x0000000202067825 */ /* 0x001fc800078e0212 */
[C---:B-1----:R-:W-:Y:S02]  /*2c9f0*/  IMAD.WIDE R10, R2.reuse, 0x2, R26 ;  /* 0x00000002020a7825 */ /* 0x042fe400078e021a */
[----:B------:R3:W2:Y:S04]  /*2ca00*/  LDG.E.U16 R26, [R4.64] ;  /* 0x00000004041a7981 */ /* 0x0006a8000c1e1500 */
[----:B------:R0:W4:Y:S04]  /*2ca10*/  LDG.E.U16 R29, [R10.64] ;  /* 0x000000040a1d7981 */ /* 0x000128000c1e1500 */
[----:B------:R1:W2:Y:S04]  /*2ca20*/  LDG.E.U16 R27, [R6.64] ;  /* 0x00000004061b7981 */ /* 0x0002a8000c1e1500 */
[----:B------:R0:W-:Y:S04]  /*2ca30*/  STL [R1+0xdc], R9 ;  /* 0x0000dc0901007387 */ /* 0x0001e80000100800 */
[----:B------:R-:W2:Y:S04]  /*2ca40*/  LDL.64 R14, [R1+0x29c0] ;  /* 0x0029c000010e7983 */ /* 0x000ea80000100a00 */
[----:B------:R1:W-:Y:S04]  /*2ca50*/  STL [R1+0xd8], R0 ;  /* 0x0000d80001007387 */ /* 0x0003e80000100800 */
[----:B------:R-:W4:Y:S01]  /*2ca60*/  LDL.64 R18, [R1+0x29b8] ;  /* 0x0029b80001127983 */ /* 0x000f220000100a00 */
[----:B0-----:R-:W-:-:S03]  /*2ca70*/  IMAD.WIDE R8, R2, 0x2, R24 ;  /* 0x0000000202087825 */ /* 0x001fc600078e0218 */
[----:B------:R-:W4:Y:S04]  /*2ca80*/  LDL.64 R10, [R1+0x29b0] ;  /* 0x0029b000010a7983 */ /* 0x000f280000100a00 */
[----:B-1----:R0:W4:Y:S04]  /*2ca90*/  LDG.E.U16 R0, [R12.64] ;  /* 0x000000040c007981 */ /* 0x002128000c1e1500 */
[----:B------:R1:W4:Y:S04]  /*2caa0*/  LDG.E.U16 R28, [R8.64] ;  /* 0x00000004081c7981 */ /* 0x000328000c1e1500 */
[----:B0-----:R-:W4:Y:S01]  /*2cab0*/  LDL.64 R12, [R1+0x2998] ;  /* 0x00299800010c7983 */ /* 0x001f220000100a00 */
[----:B-1----:R-:W-:-:S03]  /*2cac0*/  IMAD.WIDE R8, R2, 0x2, R16 ;  /* 0x0000000202087825 */ /* 0x002fc600078e0210 */
[----:B------:R-:W4:Y:S04]  /*2cad0*/  LDL.64 R16, [R1+0x29a8] ;  /* 0x0029a80001107983 */ /* 0x000f280000100a00 */
[----:B------:R0:W4:Y:S01]  /*2cae0*/  LDG.E.U16 R25, [R8.64] ;  /* 0x0000000408197981 */ /* 0x000122000c1e1500 */
[----:B---3--:R-:W-:-:S03]  /*2caf0*/  IMAD.WIDE R4, R2, 0x2, R20 ;  /* 0x0000000202047825 */ /* 0x008fc600078e0214 */
[----:B------:R-:W3:Y:S01]  /*2cb00*/  LDL.64 R20, [R1+0x29a0] ;  /* 0x0029a00001147983 */ /* 0x000ee20000100a00 */
[----:B------:R-:W-:-:S03]  /*2cb10*/  IMAD.WIDE R6, R2, 0x2, R22 ;  /* 0x0000000202067825 */ /* 0x000fc600078e0216 */
[----:B------:R4:W3:Y:S04]  /*2cb20*/  LDG.E.U16 R23, [R4.64] ;  /* 0x0000000404177981 */ /* 0x0008e8000c1e1500 */
[----:B------:R2:W3:Y:S02]  /*2cb30*/  LDG.E.U16 R24, [R6.64] ;  /* 0x0000000406187981 */ /* 0x0004e4000c1e1500 */
[C---:B--2---:R-:W-:Y:S02]  /*2cb40*/  IMAD.WIDE R6, R2.reuse, 0x2, R14 ;  /* 0x0000000202067825 */ /* 0x044fe400078e020e */
[----:B------:R-:W2:Y:S04]  /*2cb50*/  LDL.64 R14, [R1+0x2990] ;  /* 0x00299000010e7983 */ /* 0x000ea80000100a00 */
[----:B------:R1:W-:Y:S01]  /*2cb60*/  STL [R1+0xd4], R3 ;  /* 0x0000d40301007387 */ /* 0x0003e20000100800 */
[----:B----4-:R-:W-:-:S03]  /*2cb70*/  IMAD.WIDE R4, R2, 0x2, R18 ;  /* 0x0000000202047825 */ /* 0x010fc600078e0212 */
[----:B------:R-:W4:Y:S04]  /*2cb80*/  LDL.64 R18, [R1+0x2988] ;  /* 0x0029880001127983 */ /* 0x000f280000100a00 */
[----:B------:R0:W4:Y:S04]  /*2cb90*/  LDG.E.U16 R22, [R4.64] ;  /* 0x0000000404167981 */ /* 0x000128000c1e1500 */
[----:B-1----:R1:W4:Y:S01]  /*2cba0*/  LDG.E.U16 R3, [R6.64] ;  /* 0x0000000406037981 */ /* 0x002322000c1e1500 */
[----:B0-----:R-:W-:-:S03]  /*2cbb0*/  IMAD.WIDE R4, R2, 0x2, R10 ;  /* 0x0000000202047825 */ /* 0x001fc600078e020a */
[----:B------:R-:W4:Y:S04]  /*2cbc0*/  LDL.64 R10, [R1+0x2980] ;  /* 0x00298000010a7983 */ /* 0x000f280000100a00 */
[----:B------:R0:W-:Y:S04]  /*2cbd0*/  STL [R1+0xd0], R0 ;  /* 0x0000d00001007387 */ /* 0x0001e80000100800 */
[----:B0-----:R0:W4:Y:S02]  /*2cbe0*/  LDG.E.U16 R0, [R4.64] ;  /* 0x0000000404007981 */ /* 0x001124000c1e1500 */
[----:B0-----:R-:W-:-:S02]  /*2cbf0*/  IMAD.WIDE R4, R2, 0x2, R16 ;  /* 0x0000000202047825 */ /* 0x001fc400078e0210 */
[----:B------:R-:W4:Y:S04]  /*2cc00*/  LDL.64 R16, [R1+0x2978] ;  /* 0x0029780001107983 */ /* 0x000f280000100a00 */
[----:B------:R0:W-:Y:S04]  /*2cc10*/  STL [R1+0xcc], R29 ;  /* 0x0000cc1d01007387 */ /* 0x0001e80000100800 */
[----:B------:R-:W4:Y:S04]  /*2cc20*/  LDL.64 R8, [R1+0x2970] ;  /* 0x0029700001087983 */ /* 0x000f280000100a00 */
[----:B0-----:R3:W4:Y:S04]  /*2cc30*/  LDG.E.U16 R29, [R4.64] ;  /* 0x00000004041d7981 */ /* 0x001728000c1e1500 */
[----:B------:R0:W-:Y:S01]  /*2cc40*/  STL [R1+0xc8], R28 ;  /* 0x0000c81c01007387 */ /* 0x0001e20000100800 */
[----:B---3--:R-:W-:-:S05]  /*2cc50*/  IMAD.WIDE R4, R2, 0x2, R20 ;  /* 0x0000000202047825 */ /* 0x008fca00078e0214 */
[----:B0-----:R0:W3:Y:S02]  /*2cc60*/  LDG.E.U16 R28, [R4.64] ;  /* 0x00000004041c7981 */ /* 0x0010e4000c1e1500 */
[C---:B0-----:R-:W-:Y:S02]  /*2cc70*/  IMAD.WIDE R4, R2.reuse, 0x2, R12 ;  /* 0x0000000202047825 */ /* 0x041fe400078e020c */
[----:B------:R-:W3:Y:S04]  /*2cc80*/  LDL.64 R12, [R1+0x2968] ;  /* 0x00296800010c7983 */ /* 0x000ee80000100a00 */
[----:B------:R0:W-:Y:S04]  /*2cc90*/  STL [R1+0xc4], R27 ;  /* 0x0000c41b01007387 */ /* 0x0001e80000100800 */
[----:B0-----:R2:W3:Y:S02]  /*2cca0*/  LDG.E.U16 R27, [R4.64] ;  /* 0x00000004041b7981 */ /* 0x0014e4000c1e1500 */
[----:B--2---:R-:W-:-:S02]  /*2ccb0*/  IMAD.WIDE R4, R2, 0x2, R14 ;  /* 0x0000000202047825 */ /* 0x004fc400078e020e */
[----:B------:R-:W2:Y:S04]  /*2ccc0*/  LDL.64 R14, [R1+0x2960] ;  /* 0x00296000010e7983 */ /* 0x000ea80000100a00 */
[----:B------:R4:W2:Y:S04]  /*2ccd0*/  LDG.E.U16 R20, [R4.64] ;  /* 0x0000000404147981 */ /* 0x0008a8000c1e1500 */
[----:B------:R0:W-:Y:S04]  /*2cce0*/  STL [R1+0xc0], R26 ;  /* 0x0000c01a01007387 */ /* 0x0001e80000100800 */
[----:B-1----:R-:W2:Y:S01]  /*2ccf0*/  LDL.64 R6, [R1+0x2958] ;  /* 0x0029580001067983 */ /* 0x002ea20000100a00 */
[----:B----4-:R-:W-:-:S05]  /*2cd00*/  IMAD.WIDE R4, R2, 0x2, R18 ;  /* 0x0000000202047825 */ /* 0x010fca00078e0212 */
[----:B0-----:R0:W4:Y:S02]  /*2cd10*/  LDG.E.U16 R26, [R4.64] ;  /* 0x00000004041a7981 */ /* 0x001124000c1e1500 */
[C---:B0-----:R-:W-:Y:S02]  /*2cd20*/  IMAD.WIDE R4, R2.reuse, 0x2, R10 ;  /* 0x0000000202047825 */ /* 0x041fe400078e020a */
[----:B------:R-:W4:Y:S04]  /*2cd30*/  LDL.64 R10, [R1+0x2950] ;  /* 0x00295000010a7983 */ /* 0x000f280000100a00 */
[----:B------:R0:W-:Y:S04]  /*2cd40*/  STL [R1+0xbc], R25 ;  /* 0x0000bc1901007387 */ /* 0x0001e80000100800 */
[----:B------:R1:W-:Y:S04]  /*2cd50*/  STL [R1+0xb8], R24 ;  /* 0x0000b81801007387 */ /* 0x0003e80000100800 */
[----:B0-----:R0:W4:Y:S02]  /*2cd60*/  LDG.E.U16 R25, [R4.64] ;  /* 0x0000000404197981 */ /* 0x001124000c1e1500 */
[----:B0-----:R-:W-:-:S02]  /*2cd70*/  IMAD.WIDE R4, R2, 0x2, R16 ;  /* 0x0000000202047825 */ /* 0x001fc400078e0210 */
[----:B------:R-:W4:Y:S04]  /*2cd80*/  LDL.64 R16, [R1+0x2948] ;  /* 0x0029480001107983 */ /* 0x000f280000100a00 */
[----:B-1----:R0:W4:Y:S04]  /*2cd90*/  LDG.E.U16 R24, [R4.64] ;  /* 0x0000000404187981 */ /* 0x002128000c1e1500 */
[----:B------:R1:W-:Y:S01]  /*2cda0*/  STL [R1+0xb4], R23 ;  /* 0x0000b41701007387 */ /* 0x0003e20000100800 */
[----:B0-----:R-:W-:-:S03]  /*2cdb0*/  IMAD.WIDE R4, R2, 0x2, R8 ;  /* 0x0000000202047825 */ /* 0x001fc600078e0208 */
[----:B------:R-:W4:Y:S04]  /*2cdc0*/  LDL.64 R8, [R1+0x2940] ;  /* 0x0029400001087983 */ /* 0x000f280000100a00 */
[----:B-1----:R3:W4:Y:S04]  /*2cdd0*/  LDG.E.U16 R23, [R4.64] ;  /* 0x0000000404177981 */ /* 0x002728000c1e1500 */
[----:B------:R0:W-:Y:S01]  /*2cde0*/  STL [R1+0xb0], R3 ;  /* 0x0000b00301007387 */ /* 0x0001e20000100800 */
[----:B---3--:R-:W-:-:S03]  /*2cdf0*/  IMAD.WIDE R4, R2, 0x2, R12 ;  /* 0x0000000202047825 */ /* 0x008fc600078e020c */
[----:B------:R-:W3:Y:S04]  /*2ce00*/  LDL.64 R12, [R1+0x2938] ;  /* 0x00293800010c7983 */ /* 0x000ee80000100a00 */
[----:B0-----:R2:W3:Y:S04]  /*2ce10*/  LDG.E.U16 R3, [R4.64] ;  /* 0x0000000404037981 */ /* 0x0014e8000c1e1500 */
[----:B------:R0:W-:Y:S01]  /*2ce20*/  STL [R1+0xac], R22 ;  /* 0x0000ac1601007387 */ /* 0x0001e20000100800 */
[----:B--2---:R-:W-:-:S03]  /*2ce30*/  IMAD.WIDE R4, R2, 0x2, R14 ;  /* 0x0000000202047825 */ /* 0x004fc600078e020e */
[----:B------:R-:W2:Y:S04]  /*2ce40*/  LDL.64 R14, [R1+0x2930] ;  /* 0x00293000010e7983 */ /* 0x000ea80000100a00 */
[----:B0-----:R0:W2:Y:S04]  /*2ce50*/  LDG.E.U16 R22, [R4.64] ;  /* 0x0000000404167981 */ /* 0x0010a8000c1e1500 */
[----:B------:R1:W-:Y:S01]  /*2ce60*/  STL [R1+0xa8], R0 ;  /* 0x0000a80001007387 */ /* 0x0003e20000100800 */
[----:B0-----:R-:W-:-:S03]  /*2ce70*/  IMAD.WIDE R4, R2, 0x2, R6 ;  /* 0x0000000202047825 */ /* 0x001fc600078e0206 */
[----:B------:R-:W2:Y:S04]  /*2ce80*/  LDL.64 R6, [R1+0x2928] ;  /* 0x0029280001067983 */ /* 0x000ea80000100a00 */
[----:B-1----:R4:W2:Y:S04]  /*2ce90*/  LDG.E.U16 R0, [R4.64] ;  /* 0x0000000404007981 */ /* 0x0028a8000c1e1500 */
[----:B------:R-:W-:Y:S01]  /*2cea0*/  STL [R1+0xa4], R29 ;  /* 0x0000a41d01007387 */ /* 0x000fe20000100800 */
[----:B----4-:R-:W-:-:S03]  /*2ceb0*/  IMAD.WIDE R4, R2, 0x2, R10 ;  /* 0x0000000202047825 */ /* 0x010fc600078e020a */
[----:B------:R-:W4:Y:S04]  /*2cec0*/  LDL.64 R10, [R1+0x2920] ;  /* 0x00292000010a7983 */ /* 0x000f280000100a00 */
[----:B------:R0:W4:Y:S04]  /*2ced0*/  LDG.E.U16 R21, [R4.64] ;  /* 0x0000000404157981 */ /* 0x000128000c1e1500 */
[----:B------:R-:W-:Y:S01]  /*2cee0*/  STL [R1+0xa0], R28 ;  /* 0x0000a01c01007387 */ /* 0x000fe20000100800 */
[----:B0-----:R-:W-:-:S03]  /*2cef0*/  IMAD.WIDE R4, R2, 0x2, R16 ;  /* 0x0000000202047825 */ /* 0x001fc600078e0210 */
[----:B------:R-:W4:Y:S04]  /*2cf00*/  LDL.64 R16, [R1+0x2918] ;  /* 0x0029180001107983 */ /* 0x000f280000100a00 */
[----:B------:R0:W4:Y:S04]  /*2cf10*/  LDG.E.U16 R19, [R4.64] ;  /* 0x0000000404137981 */ /* 0x000128000c1e1500 */
[----:B------:R-:W-:Y:S01]  /*2cf20*/  STL [R1+0x9c], R27 ;  /* 0x00009c1b01007387 */ /* 0x000fe20000100800 */
[----:B0-----:R-:W-:-:S03]  /*2cf30*/  IMAD.WIDE R4, R2, 0x2, R8 ;  /* 0x0000000202047825 */ /* 0x001fc600078e0208 */
[----:B------:R-:W4:Y:S04]  /*2cf40*/  LDL.64 R8, [R1+0x2910] ;  /* 0x0029100001087983 */ /* 0x000f280000100a00 */
[----:B------:R3:W4:Y:S04]  /*2cf50*/  LDG.E.U16 R18, [R4.64] ;  /* 0x0000000404127981 */ /* 0x000728000c1e1500 */
[----:B------:R0:W-:Y:S01]  /*2cf60*/  STL [R1+0x98], R20 ;  /* 0x0000981401007387 */ /* 0x0001e20000100800 */
[----:B---3--:R-:W-:-:S03]  /*2cf70*/  IMAD.WIDE R4, R2, 0x2, R12 ;  /* 0x0000000202047825 */ /* 0x008fc600078e020c */
[----:B------:R-:W3:Y:S04]  /*2cf80*/  LDL.64 R12, [R1+0x2908] ;  /* 0x00290800010c7983 */ /* 0x000ee80000100a00 */
[----:B0-----:R2:W3:Y:S04]  /*2cf90*/  LDG.E.U16 R20, [R4.64] ;  /* 0x0000000404147981 */ /* 0x0014e8000c1e1500 */
[----:B------:R0:W-:Y:S01]  /*2cfa0*/  STL [R1+0x94], R26 ;  /* 0x0000941a01007387 */ /* 0x0001e20000100800 */
[----:B--2---:R-:W-:-:S03]  /*2cfb0*/  IMAD.WIDE R4, R2, 0x2, R14 ;  /* 0x0000000202047825 */ /* 0x004fc600078e020e */
[----:B------:R-:W2:Y:S04]  /*2cfc0*/  LDL.64 R14, [R1+0x2900] ;  /* 0x00290000010e7983 */ /* 0x000ea80000100a00 */
[----:B------:R1:W2:Y:S04]  /*2cfd0*/  LDG.E.U16 R28, [R4.64] ;  /* 0x00000004041c7981 */ /* 0x0002a8000c1e1500 */
[----:B------:R0:W-:Y:S01]  /*2cfe0*/  STL [R1+0x90], R25 ;  /* 0x0000901901007387 */ /* 0x0001e20000100800 */
[----:B-1----:R-:W-:-:S03]  /*2cff0*/  IMAD.WIDE R4, R2, 0x2, R6 ;  /* 0x0000000202047825 */ /* 0x002fc600078e0206 */
[----:B------:R-:W2:Y:S04]  /*2d000*/  LDL.64 R6, [R1+0x28f8] ;  /* 0x0028f80001067983 */ /* 0x000ea80000100a00 */
[----:B------:R4:W2:Y:S04]  /*2d010*/  LDG.E.U16 R27, [R4.64] ;  /* 0x00000004041b7981 */ /* 0x0008a8000c1e1500 */
[----:B------:R-:W-:Y:S01]  /*2d020*/  STL [R1+0x8c], R24 ;  /* 0x00008c1801007387 */ /* 0x000fe20000100800 */
[----:B----4-:R-:W-:-:S03]  /*2d030*/  IMAD.WIDE R4, R2, 0x2, R10 ;  /* 0x0000000202047825 */ /* 0x010fc600078e020a */
[----:B------:R-:W4:Y:S04]  /*2d040*/  LDL.64 R10, [R1+0x28f0] ;  /* 0x0028f000010a7983 */ /* 0x000f280000100a00 */
[----:B0-----:R0:W4:Y:S04]  /*2d050*/  LDG.E.U16 R26, [R4.64] ;  /* 0x00000004041a7981 */ /* 0x001128000c1e1500 */
[----:B------:R-:W-:Y:S01]  /*2d060*/  STL [R1+0x88], R23 ;  /* 0x0000881701007387 */ /* 0x000fe20000100800 */
[----:B0-----:R-:W-:-:S03]  /*2d070*/  IMAD.WIDE R4, R2, 0x2, R16 ;  /* 0x0000000202047825 */ /* 0x001fc600078e0210 */
[----:B------:R-:W4:Y:S04]  /*2d080*/  LDL.64 R16, [R1+0x2888] ;  /* 0x0028880001107983 */ /* 0x000f280000100a00 */
[----:B------:R0:W4:Y:S04]  /*2d090*/  LDG.E.U16 R25, [R4.64] ;  /* 0x0000000404197981 */ /* 0x000128000c1e1500 */
[----:B------:R1:W-:Y:S01]  /*2d0a0*/  STL [R1+0x84], R3 ;  /* 0x0000840301007387 */ /* 0x0003e20000100800 */
[----:B0-----:R-:W-:-:S03]  /*2d0b0*/  IMAD.WIDE R4, R2, 0x2, R8 ;  /* 0x0000000202047825 */ /* 0x001fc600078e0208 */
[----:B------:R-:W4:Y:S04]  /*2d0c0*/  LDL.64 R8, [R1+0x2880] ;  /* 0x0028800001087983 */ /* 0x000f280000100a00 */
[----:B-1----:R3:W4:Y:S04]  /*2d0d0*/  LDG.E.U16 R3, [R4.64] ;  /* 0x0000000404037981 */ /* 0x002728000c1e1500 */
[----:B------:R-:W-:Y:S01]  /*2d0e0*/  STL [R1+0x80], R22 ;  /* 0x0000801601007387 */ /* 0x000fe20000100800 */
[----:B---3--:R-:W-:-:S03]  /*2d0f0*/  IMAD.WIDE R4, R2, 0x2, R12 ;  /* 0x0000000202047825 */ /* 0x008fc600078e020c */
[----:B------:R-:W3:Y:S04]  /*2d100*/  LDL.64 R12, [R1+0x2878] ;  /* 0x00287800010c7983 */ /* 0x000ee80000100a00 */
[----:B------:R2:W3:Y:S04]  /*2d110*/  LDG.E.U16 R24, [R4.64] ;  /* 0x0000000404187981 */ /* 0x0004e8000c1e1500 */
[----:B------:R0:W-:Y:S01]  /*2d120*/  STL [R1+0x7c], R0 ;  /* 0x00007c0001007387 */ /* 0x0001e20000100800 */
[----:B--2---:R-:W-:-:S03]  /*2d130*/  IMAD.WIDE R4, R2, 0x2, R14 ;  /* 0x0000000202047825 */ /* 0x004fc600078e020e */
[----:B------:R-:W2:Y:S04]  /*2d140*/  LDL.64 R14, [R1+0x2870] ;  /* 0x00287000010e7983 */ /* 0x000ea80000100a00 */
[----:B0-----:R0:W2:Y:S04]  /*2d150*/  LDG.E.U16 R0, [R4.64] ;  /* 0x0000000404007981 */ /* 0x0010a8000c1e1500 */
[----:B------:R-:W-:Y:S01]  /*2d160*/  STL [R1+0x78], R21 ;  /* 0x0000781501007387 */ /* 0x000fe20000100800 */
[----:B0-----:R-:W-:-:S03]  /*2d170*/  IMAD.WIDE R4, R2, 0x2, R6 ;  /* 0x0000000202047825 */ /* 0x001fc600078e0206 */
[----:B------:R-:W2:Y:S04]  /*2d180*/  LDL.64 R6, [R1+0x28e8] ;  /* 0x0028e80001067983 */ /* 0x000ea80000100a00 */
[----:B------:R4:W2:Y:S04]  /*2d190*/  LDG.E.U16 R23, [R4.64] ;  /* 0x0000000404177981 */ /* 0x0008a8000c1e1500 */
[----:B------:R-:W-:Y:S01]  /*2d1a0*/  STL [R1+0x74], R19 ;  /* 0x0000741301007387 */ /* 0x000fe20000100800 */
[----:B----4-:R-:W-:-:S03]  /*2d1b0*/  IMAD.WIDE R4, R2, 0x2, R10 ;  /* 0x0000000202047825 */ /* 0x010fc600078e020a */
[----:B------:R-:W4:Y:S04]  /*2d1c0*/  LDL.64 R10, [R1+0x28e0] ;  /* 0x0028e000010a7983 */ /* 0x000f280000100a00 */
[----:B------:R0:W4:Y:S04]  /*2d1d0*/  LDG.E.U16 R22, [R4.64] ;  /* 0x0000000404167981 */ /* 0x000128000c1e1500 */
[----:B------:R1:W-:Y:S04]  /*2d1e0*/  STL [R1+0x70], R18 ;  /* 0x0000701201007387 */ /* 0x0003e80000100800 */
[----:B-1----:R-:W4:Y:S01]  /*2d1f0*/  LDL.64 R18, [R1+0x28d8] ;  /* 0x0028d80001127983 */ /* 0x002f220000100a00 */
[----:B0-----:R-:W-:-:S03]  /*2d200*/  IMAD.WIDE R4, R2, 0x2, R16 ;  /* 0x0000000202047825 */ /* 0x001fc600078e0210 */
[----:B------:R0:W-:Y:S04]  /*2d210*/  STL [R1+0x6c], R20 ;  /* 0x00006c1401007387 */ /* 0x0001e80000100800 */
[----:B------:R1:W4:Y:S02]  /*2d220*/  LDG.E.U16 R21, [R4.64] ;  /* 0x0000000404157981 */ /* 0x000324000c1e1500 */
[C---:B-1----:R-:W-:Y:S02]  /*2d230*/  IMAD.WIDE R4, R2.reuse, 0x2, R8 ;  /* 0x0000000202047825 */ /* 0x042fe400078e0208 */
[----:B------:R-:W4:Y:S04]  /*2d240*/  LDL.64 R8, [R1+0x28d0] ;  /* 0x0028d00001087983 */ /* 0x000f280000100a00 */
[----:B0-----:R3:W4:Y:S04]  /*2d250*/  LDG.E.U16 R20, [R4.64] ;  /* 0x0000000404147981 */ /* 0x001728000c1e1500 */
[----:B------:R0:W-:Y:S04]  /*2d260*/  STL [R1+0x68], R28 ;  /* 0x0000681c01007387 */ /* 0x0001e80000100800 */
[----:B------:R-:W4:Y:S04]  /*2d270*/  LDL.64 R16, [R1+0x28c8] ;  /* 0x0028c80001107983 */ /* 0x000f280000100a00 */
[----:B------:R1:W-:Y:S01]  /*2d280*/  STL [R1+0x64], R27 ;  /* 0x0000641b01007387 */ /* 0x0003e20000100800 */
[----:B---3--:R-:W-:-:S03]  /*2d290*/  IMAD.WIDE R4, R2, 0x2, R12 ;  /* 0x0000000202047825 */ /* 0x008fc600078e020c */
[----:B------:R-:W3:Y:S04]  /*2d2a0*/  LDL.64 R12, [R1+0x28c0] ;  /* 0x0028c000010c7983 */ /* 0x000ee80000100a00 */
[----:B0-----:R2:W3:Y:S04]  /*2d2b0*/  LDG.E.U16 R28, [R4.64] ;  /* 0x00000004041c7981 */ /* 0x0014e8000c1e1500 */
[----:B------:R0:W-:Y:S01]  /*2d2c0*/  STL [R1+0x60], R26 ;  /* 0x0000601a01007387 */ /* 0x0001e20000100800 */
[----:B--2---:R-:W-:-:S03]  /*2d2d0*/  IMAD.WIDE R4, R2, 0x2, R14 ;  /* 0x0000000202047825 */ /* 0x004fc600078e020e */
[----:B------:R-:W2:Y:S04]  /*2d2e0*/  LDL.64 R14, [R1+0x28b8] ;  /* 0x0028b800010e7983 */ /* 0x000ea80000100a00 */
[----:B-1----:R1:W2:Y:S04]  /*2d2f0*/  LDG.E.U16 R27, [R4.64] ;  /* 0x00000004041b7981 */ /* 0x0022a8000c1e1500 */
[----:B------:R0:W-:Y:S01]  /*2d300*/  STL [R1+0x5c], R25 ;  /* 0x00005c1901007387 */ /* 0x0001e20000100800 */
[----:B-1----:R-:W-:-:S03]  /*2d310*/  IMAD.WIDE R4, R2, 0x2, R6 ;  /* 0x0000000202047825 */ /* 0x002fc600078e0206 */
[----:B------:R-:W2:Y:S04]  /*2d320*/  LDL.64 R6, [R1+0x2868] ;  /* 0x0028680001067983 */ /* 0x000ea80000100a00 */
[----:B0-----:R4:W2:Y:S04]  /*2d330*/  LDG.E.U16 R26, [R4.64] ;  /* 0x00000004041a7981 */ /* 0x0018a8000c1e1500 */
[----:B------:R0:W-:Y:S01]  /*2d340*/  STL [R1+0x58], R3 ;  /* 0x0000580301007387 */ /* 0x0001e20000100800 */
[----:B----4-:R-:W-:-:S03]  /*2d350*/  IMAD.WIDE R4, R2, 0x2, R10 ;  /* 0x0000000202047825 */ /* 0x010fc600078e020a */
[----:B------:R-:W4:Y:S04]  /*2d360*/  LDL.64 R10, [R1+0x2860] ;  /* 0x00286000010a7983 */ /* 0x000f280000100a00 */
[----:B------:R1:W4:Y:S04]  /*2d370*/  LDG.E.U16 R25, [R4.64] ;  /* 0x0000000404197981 */ /* 0x000328000c1e1500 */
[----:B------:R-:W-:Y:S01]  /*2d380*/  STL [R1+0x54], R24 ;  /* 0x0000541801007387 */ /* 0x000fe20000100800 */
[----:B-1----:R-:W-:-:S05]  /*2d390*/  IMAD.WIDE R4, R2, 0x2, R18 ;  /* 0x0000000202047825 */ /* 0x002fca00078e0212 */
[----:B0-----:R0:W4:Y:S02]  /*2d3a0*/  LDG.E.U16 R3, [R4.64] ;  /* 0x0000000404037981 */ /* 0x001124000c1e1500 */
[C---:B0-----:R-:W-:Y:S02]  /*2d3b0*/  IMAD.WIDE R4, R2.reuse, 0x2, R8 ;  /* 0x0000000202047825 */ /* 0x041fe400078e0208 */
[----:B------:R-:W4:Y:S04]  /*2d3c0*/  LDL.64 R8, [R1+0x2858] ;  /* 0x0028580001087983 */ /* 0x000f280000100a00 */
[----:B------:R0:W-:Y:S04]  /*2d3d0*/  STL [R1+0x50], R0 ;  /* 0x0000500001007387 */ /* 0x0001e80000100800 */
[----:B0-----:R0:W4:Y:S02]  /*2d3e0*/  LDG.E.U16 R0, [R4.64] ;  /* 0x0000000404007981 */ /* 0x001124000c1e1500 */
[----:B0-----:R-:W-:-:S05]  /*2d3f0*/  IMAD.WIDE R4, R2, 0x2, R16 ;  /* 0x0000000202047825 */ /* 0x001fca00078e0210 */
[----:B------:R3:W4:Y:S04]  /*2d400*/  LDG.E.U16 R24, [R4.64] ;  /* 0x0000000404187981 */ /* 0x000728000c1e1500 */
[----:B------:R0:W-:Y:S01]  /*2d410*/  STL [R1+0x4c], R23 ;  /* 0x00004c1701007387 */ /* 0x0001e20000100800 */
[----:B---3--:R-:W-:-:S03]  /*2d420*/  IMAD.WIDE R4, R2, 0x2, R12 ;  /* 0x0000000202047825 */ /* 0x008fc600078e020c */
[----:B------:R-:W3:Y:S04]  /*2d430*/  LDL.64 R12, [R1+0x2850] ;  /* 0x00285000010c7983 */ /* 0x000ee80000100a00 */
[----:B0-----:R2:W3:Y:S04]  /*2d440*/  LDG.E.U16 R23, [R4.64] ;  /* 0x0000000404177981 */ /* 0x0014e8000c1e1500 */
[----:B------:R0:W-:Y:S04]  /*2d450*/  STL [R1+0x48], R22 ;  /* 0x0000481601007387 */ /* 0x0001e80000100800 */
[----:B------:R-:W3:Y:S04]  /*2d460*/  LDL.64 R18, [R1+0x28b0] ;  /* 0x0028b00001127983 */ /* 0x000ee80000100a00 */
[----:B------:R1:W-:Y:S01]  /*2d470*/  STL [R1+0x14], R21 ;  /* 0x0000141501007387 */ /* 0x0003e20000100800 */
[----:B--2---:R-:W-:-:S05]  /*2d480*/  IMAD.WIDE R4, R2, 0x2, R14 ;  /* 0x0000000202047825 */ /* 0x004fca00078e020e */
[----:B0-----:R0:W2:Y:S02]  /*2d490*/  LDG.E.U16 R22, [R4.64] ;  /* 0x0000000404167981 */ /* 0x0010a4000c1e1500 */
[C---:B0-----:R-:W-:Y:S02]  /*2d4a0*/  IMAD.WIDE R4, R2.reuse, 0x2, R6 ;  /* 0x0000000202047825 */ /* 0x041fe400078e0206 */
[----:B------:R-:W2:Y:S04]  /*2d4b0*/  LDL.64 R6, [R1+0x28a8] ;  /* 0x0028a80001067983 */ /* 0x000ea80000100a00 */
[----:B-1----:R4:W2:Y:S04]  /*2d4c0*/  LDG.E.U16 R21, [R4.64] ;  /* 0x0000000404157981 */ /* 0x0028a8000c1e1500 */
[----:B------:R0:W-:Y:S04]  /*2d4d0*/  STL [R1+0x10], R20 ;  /* 0x0000101401007387 */ /* 0x0001e80000100800 */
[----:B------:R-:W2:Y:S01]  /*2d4e0*/  LDL.64 R16, [R1+0x28a0] ;  /* 0x0028a00001107983 */ /* 0x000ea20000100a00 */
[----:B----4-:R-:W-:-:S03]  /*2d4f0*/  IMAD.WIDE R4, R2, 0x2, R10 ;  /* 0x0000000202047825 */ /* 0x010fc600078e020a */
[----:B------:R-:W4:Y:S04]  /*2d500*/  LDL.64 R14, [R1+0x2898] ;  /* 0x00289800010e7983 */ /* 0x000f280000100a00 */
[----:B0-----:R0:W2:Y:S04]  /*2d510*/  LDG.E.U16 R20, [R4.64] ;  /* 0x0000000404147981 */ /* 0x0010a8000c1e1500 */
[----:B------:R1:W-:Y:S04]  /*2d520*/  STL [R1+0xc], R28 ;  /* 0x00000c1c01007387 */ /* 0x0003e80000100800 */
[----:B------:R-:W2:Y:S01]  /*2d530*/  LDL.64 R10, [R1+0x2848] ;  /* 0x00284800010a7983 */ /* 0x000ea20000100a00 */
[----:B0-----:R-:W-:-:S03]  /*2d540*/  IMAD.WIDE R4, R2, 0x2, R8 ;  /* 0x0000000202047825 */ /* 0x001fc600078e0208 */
[----:B------:R-:W2:Y:S04]  /*2d550*/  LDL.64 R8, [R1+0x2890] ;  /* 0x0028900001087983 */ /* 0x000ea80000100a00 */
[----:B-1----:R3:W2:Y:S04]  /*2d560*/  LDG.E.U16 R28, [R4.64] ;  /* 0x00000004041c7981 */ /* 0x0026a8000c1e1500 */
[----:B------:R-:W-:Y:S01]  /*2d570*/  STL [R1+0x8], R27 ;  /* 0x0000081b01007387 */ /* 0x000fe20000100800 */
[----:B---3--:R-:W-:-:S03]  /*2d580*/  IMAD.WIDE R4, R2, 0x2, R12 ;  /* 0x0000000202047825 */ /* 0x008fc600078e020c */
[----:B--2---:R-:W-:Y:S04]  /*2d590*/  STL [R1+0x79c0], R28 ;  /* 0x0079c01c01007387 */ /* 0x004fe80000100800 */
[----:B------:R0:W-:Y:S04]  /*2d5a0*/  STL [R1+0x44], R26 ;  /* 0x0000441a01007387 */ /* 0x0001e80000100800 */
[----:B------:R-:W2:Y:S04]  /*2d5b0*/  LDL.64 R12, [R1+0x2840] ;  /* 0x00284000010c7983 */ /* 0x000ea80000100a00 */
[----:B0-----:R0:W3:Y:S02]  /*2d5c0*/  LDG.E.U16 R26, [R4.64] ;  /* 0x00000004041a7981 */ /* 0x0010e4000c1e1500 */
[----:B0-----:R-:W-:-:S05]  /*2d5d0*/  IMAD.WIDE R4, R2, 0x2, R18 ;  /* 0x0000000202047825 */ /* 0x001fca00078e0212 */
[----:B------:R0:W2:Y:S02]  /*2d5e0*/  LDG.E.U16 R19, [R4.64] ;  /* 0x0000000404137981 */ /* 0x0000a4000c1e1500 */
[C---:B0-----:R-:W-:Y:S02]  /*2d5f0*/  IMAD.WIDE R4, R2.reuse, 0x2, R6 ;  /* 0x0000000202047825 */ /* 0x041fe400078e0206 */
[----:B---3--:R-:W-:Y:S04]  /*2d600*/  STL [R1+0x79c4], R26 ;  /* 0x0079c41a01007387 */ /* 0x008fe80000100800 */
[----:B------:R-:W-:Y:S04]  /*2d610*/  STL [R1+0x40], R25 ;  /* 0x0000401901007387 */ /* 0x000fe80000100800 */
[----:B------:R0:W-:Y:S04]  /*2d620*/  STL [R1+0x3c], R3 ;  /* 0x00003c0301007387 */ /* 0x0001e80000100800 */
[----:B------:R-:W3:Y:S04]  /*2d630*/  LDL.64 R6, [R1+0x2838] ;  /* 0x0028380001067983 */ /* 0x000ee80000100a00 */
[----:B0-----:R0:W2:Y:S04]  /*2d640*/  LDG.E.U16 R3, [R4.64] ;  /* 0x0000000404037981 */ /* 0x0010a8000c1e1500 */
[----:B------:R1:W-:Y:S01]  /*2d650*/  STL [R1+0x38], R0 ;  /* 0x0000380001007387 */ /* 0x0003e20000100800 */
[----:B0-----:R-:W-:-:S05]  /*2d660*/  IMAD.WIDE R4, R2, 0x2, R16 ;  /* 0x0000000202047825 */ /* 0x001fca00078e0210 */
[----:B-1----:R4:W2:Y:S02]  /*2d670*/  LDG.E.U16 R0, [R4.64] ;  /* 0x0000000404007981 */ /* 0x0028a4000c1e1500 */
[----:B----4-:R-:W-:-:S05]  /*2d680*/  IMAD.WIDE R4, R2, 0x2, R14 ;  /* 0x0000000202047825 */ /* 0x010fca00078e020e */
[----:B------:R0:W4:Y:S02]  /*2d690*/  LDG.E.U16 R17, [R4.64] ;  /* 0x0000000404117981 */ /* 0x000124000c1e1500 */
[C---:B0-----:R-:W-:Y:S02]  /*2d6a0*/  IMAD.WIDE R4, R2.reuse, 0x2, R8 ;  /* 0x0000000202047825 */ /* 0x041fe400078e0208 */
[----:B--2---:R0:W-:Y:S04]  /*2d6b0*/  STL [R1+0x78f4], R0 ;  /* 0x0078f40001007387 */ /* 0x0041e80000100800 */
[----:B------:R1:W-:Y:S04]  /*2d6c0*/  STL [R1+0x34], R24 ;  /* 0x0000341801007387 */ /* 0x0003e80000100800 */
[----:B------:R-:W2:Y:S04]  /*2d6d0*/  LDL.64 R14, [R1+0x2830] ;  /* 0x00283000010e7983 */ /* 0x000ea80000100a00 */
[----:B0-----:R0:W2:Y:S02]  /*2d6e0*/  LDG.E.U16 R0, [R4.64] ;  /* 0x0000000404007981 */ /* 0x0010a4000c1e1500 */
[----:B0-----:R-:W-:-:S05]  /*2d6f0*/  IMAD.WIDE R4, R2, 0x2, R10 ;  /* 0x0000000202047825 */ /* 0x001fca00078e020a */
[----:B-1----:R0:W2:Y:S04]  /*2d700*/  LDG.E.U16 R24, [R4.64] ;  /* 0x0000000404187981 */ /* 0x0020a8000c1e1500 */
[----:B------:R-:W-:Y:S04]  /*2d710*/  STL [R1+0x30], R23 ;  /* 0x0000301701007387 */ /* 0x000fe80000100800 */
[----:B------:R1:W-:Y:S04]  /*2d720*/  STL [R1+0x2c], R22 ;  /* 0x00002c1601007387 */ /* 0x0003e80000100800 */
[----:B------:R-:W4:Y:S01]  /*2d730*/  LDL.64 R8, [R1+0x2828] ;  /* 0x0028280001087983 */ /* 0x000f220000100a00 */
[----:B0-----:R-:W-:-:S03]  /*2d740*/  IMAD.WIDE R4, R2, 0x2, R12 ;  /* 0x0000000202047825 */ /* 0x001fc600078e020c */
[----:B------:R-:W4:Y:S04]  /*2d750*/  LDL.64 R10, [R1+0x2820] ;  /* 0x00282000010a7983 */ /* 0x000f280000100a00 */
[----:B-1----:R3:W4:Y:S04]  /*2d760*/  LDG.E.U16 R22, [R4.64] ;  /* 0x0000000404167981 */ /* 0x002728000c1e1500 */
[----:B------:R-:W-:Y:S01]  /*2d770*/  STL [R1+0x4], R21 ;  /* 0x0000041501007387 */ /* 0x000fe20000100800 */
[----:B---3--:R-:W-:-:S03]  /*2d780*/  IMAD.WIDE R4, R2, 0x2, R6 ;  /* 0x0000000202047825 */ /* 0x008fc600078e0206 */
[----:B--2---:R-:W-:Y:S04]  /*2d790*/  STL [R1+0x79a0], R24 ;  /* 0x0079a01801007387 */ /* 0x004fe80000100800 */
[----:B------:R-:W2:Y:S04]  /*2d7a0*/  LDL.64 R12, [R1+0x2818] ;  /* 0x00281800010c7983 */ /* 0x000ea80000100a00 */
[----:B------:R0:W-:Y:S04]  /*2d7b0*/  STL [R1], R20 ;  /* 0x0000001401007387 */ /* 0x0001e80000100800 */
[----:B0-----:R0:W3:Y:S02]  /*2d7c0*/  LDG.E.U16 R20, [R4.64] ;  /* 0x0000000404147981 */ /* 0x0010e4000c1e1500 */
[----:B0-----:R-:W-:-:S05]  /*2d7d0*/  IMAD.WIDE R4, R2, 0x2, R14 ;  /* 0x0000000202047825 */ /* 0x001fca00078e020e */
[----:B------:R4:W2:Y:S02]  /*2d7e0*/  LDG.E.U16 R18, [R4.64] ;  /* 0x0000000404127981 */ /* 0x0008a4000c1e1500 */
[----:B----4-:R-:W-:-:S05]  /*2d7f0*/  IMAD.WIDE R4, R2, 0x2, R8 ;  /* 0x0000000202047825 */ /* 0x010fca00078e0208 */
[----:B------:R0:W4:Y:S04]  /*2d800*/  LDG.E.U16 R16, [R4.64] ;  /* 0x0000000404107981 */ /* 0x000128000c1e1500 */
[----:B------:R-:W-:Y:S04]  /*2d810*/  STL [R1+0x79a4], R22 ;  /* 0x0079a41601007387 */ /* 0x000fe80000100800 */
[----:B------:R-:W4:Y:S04]  /*2d820*/  LDL.64 R6, [R1+0x2810] ;  /* 0x0028100001067983 */ /* 0x000f280000100a00 */
[----:B---3--:R1:W-:Y:S04]  /*2d830*/  STL [R1+0x79a8], R20 ;  /* 0x0079a81401007387 */ /* 0x0083e80000100800 */
[----:B------:R-:W3:Y:S04]  /*2d840*/  LDL.64 R14, [R1+0x2808] ;  /* 0x00280800010e7983 */ /* 0x000ee80000100a00 */
[----:B--2---:R-:W-:Y:S04]  /*2d850*/  STL [R1+0x79ac], R18 ;  /* 0x0079ac1201007387 */ /* 0x004fe80000100800 */
[----:B------:R-:W2:Y:S01]  /*2d860*/  LDL.64 R8, [R1+0x2800] ;  /* 0x0028000001087983 */ /* 0x000ea20000100a00 */
[----:B0-----:R-:W-:-:S03]  /*2d870*/  IMAD.WIDE R4, R2, 0x2, R10 ;  /* 0x0000000202047825 */ /* 0x001fc600078e020a */
[----:B------:R-:W-:Y:S04]  /*2d880*/  STL [R1+0x28], R19 ;  /* 0x0000281301007387 */ /* 0x000fe80000100800 */
[----:B----4-:R-:W-:Y:S04]  /*2d890*/  STL [R1+0x7980], R16 ;  /* 0x0079801001007387 */ /* 0x010fe80000100800 */
[----:B------:R0:W-:Y:S01]  /*2d8a0*/  STL [R1+0x24], R3 ;  /* 0x0000240301007387 */ /* 0x0001e20000100800 */
[----:B------:R-:W-:-:S03]  /*2d8b0*/  IMAD.WIDE R6, R2, 0x2, R6 ;  /* 0x0000000202067825 */ /* 0x000fc600078e0206 */
[----:B-1----:R-:W4:Y:S04]  /*2d8c0*/  LDL.64 R20, [R1+0x27f8] ;  /* 0x0027f80001147983 */ /* 0x002f280000100a00 */
[----:B------:R-:W4:Y:S04]  /*2d8d0*/  LDL.64 R10, [R1+0x27f0] ;  /* 0x0027f000010a7983 */ /* 0x000f280000100a00 */
[----:B0-----:R0:W4:Y:S02]  /*2d8e0*/  LDG.E.U16 R3, [R4.64] ;  /* 0x0000000404037981 */ /* 0x001124000c1e1500 */
[----:B0-----:R-:W-:-:S06]  /*2d8f0*/  IMAD.WIDE R4, R2, 0x2, R12 ;  /* 0x0000000202047825 */ /* 0x001fcc00078e020c */
[----:B------:R0:W4:Y:S04]  /*2d900*/  LDG.E.U16 R4, [R4.64] ;  /* 0x0000000404047981 */ /* 0x000128000c1e1500 */
[----:B0-----:R3:W4:Y:S02]  /*2d910*/  LDG.E.U16 R5, [R6.64] ;  /* 0x0000000406057981 */ /* 0x001724000c1e1500 */
[----:B---3--:R-:W-:-:S06]  /*2d920*/  IMAD.WIDE R6, R2, 0x2, R14 ;  /* 0x0000000202067825 */ /* 0x008fcc00078e020e */
[----:B------:R0:W3:Y:S01]  /*2d930*/  LDG.E.U16 R6, [R6.64] ;  /* 0x0000000406067981 */ /* 0x0000e2000c1e1500 */
[----:B--2---:R-:W-:-:S05]  /*2d940*/  IMAD.WIDE R8, R2, 0x2, R8 ;  /* 0x0000000202087825 */ /* 0x004fca00078e0208 */
[----:B0-----:R0:W2:Y:S04]  /*2d950*/  LDG.E.U16 R7, [R8.64] ;  /* 0x0000000408077981 */ /* 0x0010a8000c1e1500 */
[----:B----4-:R-:W-:Y:S04]  /*2d960*/  STL [R1+0x7984], R3 ;  /* 0x0079840301007387 */ /* 0x010fe80000100800 */
[----:B------:R-:W4:Y:S04]  /*2d970*/  LDL.64 R18, [R1+0x27e8] ;  /* 0x0027e80001127983 */ /* 0x000f280000100a00 */
[----:B------:R1:W-:Y:S04]  /*2d980*/  STL [R1+0x1c], R17 ;  /* 0x00001c1101007387 */ /* 0x0003e80000100800 */
[----:B------:R-:W4:Y:S04]  /*2d990*/  LDL.64 R12, [R1+0x27e0] ;  /* 0x0027e000010c7983 */ /* 0x000f280000100a00 */
[----:B------:R-:W-:Y:S04]  /*2d9a0*/  STL [R1+0x18], R0 ;  /* 0x0000180001007387 */ /* 0x000fe80000100800 */
[----:B------:R-:W-:Y:S04]  /*2d9b0*/  STL [R1+0x7988], R4 ;  /* 0x0079880401007387 */ /* 0x000fe80000100800 */
[----:B-1----:R-:W4:Y:S04]  /*2d9c0*/  LDL.64 R16, [R1+0x27d8] ;  /* 0x0027d80001107983 */ /* 0x002f280000100a00 */
[----:B------:R-:W-:Y:S04]  /*2d9d0*/  STL [R1+0x798c], R5 ;  /* 0x00798c0501007387 */ /* 0x000fe80000100800 */
[----:B------:R-:W4:Y:S01]  /*2d9e0*/  LDL.64 R14, [R1+0x27d0] ;  /* 0x0027d000010e7983 */ /* 0x000f220000100a00 */
[----:B0-----:R-:W-:-:S06]  /*2d9f0*/  IMAD.WIDE R8, R2, 0x2, R20 ;  /* 0x0000000202087825 */ /* 0x001fcc00078e0214 */
[----:B------:R0:W4:Y:S04]  /*2da00*/  LDG.E.U16 R8, [R8.64] ;  /* 0x0000000408087981 */ /* 0x000128000c1e1500 */
[----:B---3--:R-:W-:Y:S04]  /*2da10*/  STL [R1+0x795c], R6 ;  /* 0x00795c0601007387 */ /* 0x008fe80000100800 */
[----:B--2---:R1:W-:Y:S04]  /*2da20*/  STL [R1+0x7960], R7 ;  /* 0x0079600701007387 */ /* 0x0043e80000100800 */
[----:B-1----:R-:W2:Y:S01]  /*2da30*/  LDL.64 R6, [R1+0x27c8] ;  /* 0x0027c80001067983 */ /* 0x002ea20000100a00 */
[----:B------:R-:W-:-:S05]  /*2da40*/  IMAD.WIDE R10, R2, 0x2, R10 ;  /* 0x00000002020a7825 */ /* 0x000fca00078e020a */
[----:B0-----:R4:W3:Y:S02]  /*2da50*/  LDG.E.U16 R9, [R10.64] ;  /* 0x000000040a097981 */ /* 0x0018e4000c1e1500 */
[----:B----4-:R-:W-:-:S06]  /*2da60*/  IMAD.WIDE R10, R2, 0x2, R18 ;  /* 0x00000002020a7825 */ /* 0x010fcc00078e0212 */
[----:B------:R0:W4:Y:S01]  /*2da70*/  LDG.E.U16 R10, [R10.64] ;  /* 0x000000040a0a7981 */ /* 0x000122000c1e1500 */
[----:B------:R-:W-:-:S05]  /*2da80*/  IMAD.WIDE R12, R2, 0x2, R12 ;  /* 0x00000002020c7825 */ /* 0x000fca00078e020c */
[----:B0-----:R0:W4:Y:S02]  /*2da90*/  LDG.E.U16 R11, [R12.64] ;  /* 0x000000040c0b7981 */ /* 0x001124000c1e1500 */
[----:B0-----:R-:W-:-:S04]  /*2daa0*/  IMAD.WIDE R12, R2, 0x2, R16 ;  /* 0x00000002020c7825 */ /* 0x001fc800078e0210 */
[C---:B------:R-:W-:Y:S02]  /*2dab0*/  IMAD.WIDE R14, R2.reuse, 0x2, R14 ;  /* 0x00000002020e7825 */ /* 0x040fe400078e020e */
[----:B------:R0:W4:Y:S04]  /*2dac0*/  LDG.E.U16 R12, [R12.64] ;  /* 0x000000040c0c7981 */ /* 0x000128000c1e1500 */
[----:B0-----:R2:W4:Y:S04]  /*2dad0*/  LDG.E.U16 R13, [R14.64] ;  /* 0x000000040e0d7981 */ /* 0x001528000c1e1500 */
[----:B------:R-:W-:Y:S04]  /*2dae0*/  STL [R1+0x7964], R8 ;  /* 0x0079640801007387 */ /* 0x000fe80000100800 */
[----:B------:R-:W4:Y:S01]  /*2daf0*/  LDL.64 R4, [R1+0x27c0] ;  /* 0x0027c00001047983 */ /* 0x000f220000100a00 */
[----:B--2---:R-:W-:-:S05]  /*2db00*/  IMAD.WIDE R14, R2, 0x2, R6 ;  /* 0x00000002020e7825 */ /* 0x004fca00078e0206 */
[----:B------:R0:W2:Y:S04]  /*2db10*/  LDG.E.U16 R17, [R14.64] ;  /* 0x000000040e117981 */ /* 0x0000a8000c1e1500 */
[----:B---3--:R-:W-:Y:S04]  /*2db20*/  STL [R1+0x7968], R9 ;  /* 0x0079680901007387 */ /* 0x008fe80000100800 */
[----:B----4-:R-:W-:Y:S04]  /*2db30*/  STL [R1+0x7930], R10 ;  /* 0x0079300a01007387 */ /* 0x010fe80000100800 */
[----:B------:R1:W-:Y:S04]  /*2db40*/  STL [R1+0x7934], R11 ;  /* 0x0079340b01007387 */ /* 0x0003e80000100800 */
[----:B------:R-:W3:Y:S04]  /*2db50*/  LDL.64 R20, [R1+0x27b8] ;  /* 0x0027b80001147983 */ /* 0x000ee80000100a00 */
[----:B------:R-:W-:Y:S04]  /*2db60*/  STL [R1+0x7938], R12 ;  /* 0x0079380c01007387 */ /* 0x000fe80000100800 */
[----:B------:R-:W4:Y:S04]  /*2db70*/  LDL.64 R24, [R1+0x27b0] ;  /* 0x0027b00001187983 */ /* 0x000f280000100a00 */
[----:B------:R-:W-:Y:S04]  /*2db80*/  STL [R1+0x793c], R13 ;  /* 0x00793c0d01007387 */ /* 0x000fe80000100800 */
[----:B-1----:R-:W4:Y:S04]  /*2db90*/  LDL.64 R10, [R1+0x27a8] ;  /* 0x0027a800010a7983 */ /* 0x002f280000100a00 */
[----:B------:R-:W4:Y:S01]  /*2dba0*/  LDL.64 R8, [R1+0x27a0] ;  /* 0x0027a00001087983 */ /* 0x000f220000100a00 */
[----:B0-----:R-:W-:-:S05]  /*2dbb0*/  IMAD.WIDE R14, R2, 0x2, R4 ;  /* 0x00000002020e7825 */ /* 0x001fca00078e0204 */
[----:B------:R3:W4:Y:S04]  /*2dbc0*/  LDG.E.U16 R19, [R14.64] ;  /* 0x000000040e137981 */ /* 0x000728000c1e1500 */
[----:B--2---:R-:W-:Y:S04]  /*2dbd0*/  STL [R1+0x7904], R17 ;  /* 0x0079041101007387 */ /* 0x004fe80000100800 */
[----:B------:R-:W2:Y:S04]  /*2dbe0*/  LDL.64 R6, [R1+0x2798] ;  /* 0x0027980001067983 */ /* 0x000ea80000100a00 */
[----:B------:R-:W2:Y:S04]  /*2dbf0*/  LDL.64 R4, [R1+0x2790] ;  /* 0x0027900001047983 */ /* 0x000ea80000100a00 */
[----:B------:R-:W2:Y:S04]  /*2dc00*/  LDL.LU R22, [R1+0x794] ;  /* 0x0007940001167983 */ /* 0x000ea80000300800 */
[----:B------:R-:W2:Y:S01]  /*2dc10*/  LDL.LU R26, [R1+0x790] ;  /* 0x00079000011a7983 */ /* 0x000ea20000300800 */
[----:B---3--:R-:W-:-:S05]  /*2dc20*/  IMAD.WIDE R14, R2, 0x2, R20 ;  /* 0x00000002020e7825 */ /* 0x008fca00078e0214 */
[----:B------:R4:W3:Y:S02]  /*2dc30*/  LDG.E.U16 R21, [R14.64] ;  /* 0x000000040e157981 */ /* 0x0008e4000c1e1500 */
[----:B----4-:R-:W-:-:S05]  /*2dc40*/  IMAD.WIDE R14, R2, 0x2, R24 ;  /* 0x00000002020e7825 */ /* 0x010fca00078e0218 */
[----:B------:R0:W4:Y:S02]  /*2dc50*/  LDG.E.U16 R23, [R14.64] ;  /* 0x000000040e177981 */ /* 0x000124000c1e1500 */
[----:B0-----:R-:W-:-:S05]  /*2dc60*/  IMAD.WIDE R14, R2, 0x2, R10 ;  /* 0x00000002020e7825 */ /* 0x001fca00078e020a */
[----:B------:R0:W4:Y:S02]  /*2dc70*/  LDG.E.U16 R25, [R14.64] ;  /* 0x000000040e197981 */ /* 0x000124000c1e1500 */
[----:B0-----:R-:W-:-:S05]  /*2dc80*/  IMAD.WIDE R14, R2, 0x2, R8 ;  /* 0x00000002020e7825 */ /* 0x001fca00078e0208 */
[----:B------:R2:W4:Y:S02]  /*2dc90*/  LDG.E.U16 R27, [R14.64] ;  /* 0x000000040e1b7981 */ /* 0x000524000c1e1500 */
[----:B--2---:R-:W-:-:S05]  /*2dca0*/  IMAD.WIDE R14, R2, 0x2, R6 ;  /* 0x00000002020e7825 */ /* 0x004fca00078e0206 */
[----:B------:R0:W2:Y:S02]  /*2dcb0*/  LDG.E.U16 R29, [R14.64] ;  /* 0x000000040e1d7981 */ /* 0x0000a4000c1e1500 */
[----:B0-----:R-:W-:-:S06]  /*2dcc0*/  IMAD.WIDE R14, R2, 0x2, R4 ;  /* 0x00000002020e7825 */ /* 0x001fcc00078e0204 */
[----:B------:R-:W2:Y:S04]  /*2dcd0*/  LDG.E.U16 R14, [R14.64] ;  /* 0x000000040e0e7981 */ /* 0x000ea8000c1e1500 */
[----:B------:R-:W0:Y:S04]  /*2dce0*/  S2R R10, SR_TID.X ;  /* 0x00000000000a7919 */ /* 0x000e280000002100 */
[----:B------:R-:W-:Y:S04]  /*2dcf0*/  STL [R1+0x7908], R19 ;  /* 0x0079081301007387 */ /* 0x000fe80000100800 */
[----:B---3--:R-:W-:Y:S04]  /*2dd00*/  STL [R1+0x790c], R21 ;  /* 0x00790c1501007387 */ /* 0x008fe80000100800 */
[----:B----4-:R-:W-:Y:S01]  /*2dd10*/  STL [R1+0x7910], R23 ;  /* 0x0079101701007387 */ /* 0x010fe20000100800 */
[----:B0-----:R-:W-:-:S03]  /*2dd20*/  LOP3.LUT R0, R10, 0x7f, RZ, 0xc0, !PT ;  /* 0x0000007f0a007812 */ /* 0x001fc600078ec0ff */
[----:B------:R-:W-:Y:S04]  /*2dd30*/  STL [R1+0x78f8], R25 ;  /* 0x0078f81901007387 */ /* 0x000fe80000100800 */
[----:B------:R-:W-:Y:S04]  /*2dd40*/  STL [R1+0x78fc], R27 ;  /* 0x0078fc1b01007387 */ /* 0x000fe80000100800 */
[----:B------:R-:W-:Y:S04]  /*2dd50*/  STL [R1+0x796c], R10 ;  /* 0x00796c0a01007387 */ /* 0x000fe80000100800 */
[----:B------:R-:W-:Y:S06]  /*2dd60*/  BAR.SYNC.DEFER_BLOCKING 0x0 ;  /* 0x0000000000007b1d */ /* 0x000fec0000010000 */
[----:B--2---:R-:W-:Y:S04]  /*2dd70*/  STL [R1+0x7900], R29 ;  /* 0x0079001d01007387 */ /* 0x004fe80000100800 */
[----:B------:R-:W2:Y:S04]  /*2dd80*/  LDL.LU R28, [R1+0x78c] ;  /* 0x00078c00011c7983 */ /* 0x000ea80000300800 */
[----:B------:R-:W3:Y:S04]  /*2dd90*/  LDL.LU R24, [R1+0x788] ;  /* 0x0007880001187983 */ /* 0x000ee80000300800 */
[----:B------:R-:W-:Y:S04]  /*2dda0*/  STL [R1+0x7940], R0 ;  /* 0x0079400001007387 */ /* 0x000fe80000100800 */
[----:B------:R-:W-:Y:S04]  /*2ddb0*/  STL [R1+0x3774], R2 ;  /* 0x0037740201007387 */ /* 0x000fe80000100800 */
[----:B------:R0:W-:Y:S04]  /*2ddc0*/  STL [R1+0x7914], R14 ;  /* 0x0079140e01007387 */ /* 0x0001e80000100800 */
[----:B0-----:R-:W4:Y:S01]  /*2ddd0*/  LDL.LU R14, [R1+0x710] ;  /* 0x00071000010e7983 */ /* 0x001f220000300800 */
[----:B------:R-:W-:-:S05]  /*2dde0*/  SHF.L.U32 R27, R0, 0x1, RZ ;  /* 0x00000001001b7819 */ /* 0x000fca00000006ff */
[----:B------:R-:W-:Y:S04]  /*2ddf0*/  STS.U16 [R27+0x20000], R22 ;  /* 0x020000161b007388 */ /* 0x000fe80000000400 */
        /* <DEDUP_REMOVED lines=18> */
[----:B------:R0:W-:Y:S04]  /*2df20*/  STS.U16 [R27+0x20100], R26 ;  /* 0x0201001a1b007388 */ /* 0x0001e80000000400 */
[----:B------:R-:W4:Y:S04]  /*2df30*/  LDL.LU R6, [R1+0x50c] ;  /* 0x00050c0001067983 */ /* 0x000f280000300800 */
[----:B0-----:R-:W4:Y:S04]  /*2df40*/  LDL.LU R26, [R1+0x508] ;  /* 0x00050800011a7983 */ /* 0x001f280000300800 */
[----:B------:R-:W4:Y:S04]  /*2df50*/  LDL.LU R5, [R1+0x494] ;  /* 0x0004940001057983 */ /* 0x000f280000300800 */
[----:B------:R-:W4:Y:S04]  /*2df60*/  LDL.LU R4, [R1+0x490] ;  /* 0x0004900001047983 */ /* 0x000f280000300800 */
[----:B--2---:R0:W-:Y:S04]  /*2df70*/  STS.U16 [R27+0x20200], R28 ;  /* 0x0202001c1b007388 */ /* 0x0041e80000000400 */
[----:B------:R-:W2:Y:S04]  /*2df80*/  LDL.LU R3, [R1+0x48c] ;  /* 0x00048c0001037983 */ /* 0x000ea80000300800 */
[----:B0-----:R-:W2:Y:S04]  /*2df90*/  LDL.LU R28, [R1+0x488] ;  /* 0x00048800011c7983 */ /* 0x001ea80000300800 */
[----:B------:R-:W2:Y:S04]  /*2dfa0*/  LDL.LU R16, [R1+0x414] ;  /* 0x0004140001107983 */ /* 0x000ea80000300800 */
[----:B------:R-:W2:Y:S04]  /*2dfb0*/  LDL.LU R18, [R1+0x410] ;  /* 0x0004100001127983 */ /* 0x000ea80000300800 */
[----:B------:R-:W2:Y:S04]  /*2dfc0*/  LDL.LU R20, [R1+0x40c] ;  /* 0x00040c0001147983 */ /* 0x000ea80000300800 */
[----:B---3--:R0:W-:Y:S04]  /*2dfd0*/  STS.U16 [R27+0x20300], R24 ;  /* 0x020300181b007388 */ /* 0x0081e80000000400 */
[----:B------:R-:W3:Y:S04]  /*2dfe0*/  LDL.LU R22, [R1+0x408] ;  /* 0x0004080001167983 */ /* 0x000ee80000300800 */
[----:B0-----:R-:W2:Y:S04]  /*2dff0*/  LDL.LU R24, [R1+0x394] ;  /* 0x0003940001187983 */ /* 0x001ea80000300800 */
[----:B----4-:R0:W-:Y:S04]  /*2e000*/  STS.U16 [R27+0x22000], R14 ;  /* 0x0220000e1b007388 */ /* 0x0101e80000000400 */
[----:B0-----:R-:W4:Y:S04]  /*2e010*/  LDL.LU R14, [R1+0x79d4] ;  /* 0x0079d400010e7983 */ /* 0x001f280000300800 */
        /* <DEDUP_REMOVED lines=21> */
[----:B--2---:R-:W-:Y:S04]  /*2e170*/  STS.U16 [R27+0x2c200], R3 ;  /* 0x02c200031b007388 */ /* 0x004fe80000000400 */
[----:B0-----:R-:W2:Y:S04]  /*2e180*/  LDL.LU R26, [R1+0x390] ;  /* 0x00039000011a7983 */ /* 0x001ea80000300800 */
[----:B------:R0:W-:Y:S04]  /*2e190*/  STS.U16 [R27+0x2c300], R28 ;  /* 0x02c3001c1b007388 */ /* 0x0001e80000000400 */
[----:B0-----:R-:W4:Y:S04]  /*2e1a0*/  LDL.LU R28, [R1+0x38c] ;  /* 0x00038c00011c7983 */ /* 0x001f280000300800 */
[----:B------:R-:W2:Y:S04]  /*2e1b0*/  LDL.LU R14, [R1+0x314] ;  /* 0x00031400010e7983 */ /* 0x000ea80000300800 */
[----:B------:R-:W-:Y:S04]  /*2e1c0*/  STS.U16 [R27+0x2e000], R16 ;  /* 0x02e000101b007388 */ /* 0x000fe80000000400 */
[----:B------:R-:W-:Y:S04]  /*2e1d0*/  STS.U16 [R27+0x2e100], R18 ;  /* 0x02e100121b007388 */ /* 0x000fe80000000400 */
[----:B--2---:R0:W-:Y:S04]  /*2e1e0*/  STL [R1+0x79d0], R14 ;  /* 0x0079d00e01007387 */ /* 0x0041e80000100800 */
        /* <DEDUP_REMOVED lines=15> */
[----:B------:R-:W-:Y:S04]  /*2e2e0*/  STS.U16 [R27+0x2e200], R20 ;  /* 0x02e200141b007388 */ /* 0x000fe80000000400 */
[----:B------:R-:W2:Y:S04]  /*2e2f0*/  LDL.LU R8, [R1+0x188] ;  /* 0x0001880001087983 */ /* 0x000ea80000300800 */
[----:B---3--:R0:W-:Y:S04]  /*2e300*/  STS.U16 [R27+0x2e300], R22 ;  /* 0x02e300161b007388 */ /* 0x0081e80000000400 */
[----:B------:R-:W3:Y:S04]  /*2e310*/  LDL.LU R7, [R1+0x114] ;  /* 0x0001140001077983 */ /* 0x000ee80000300800 */
[----:B------:R-:W-:Y:S04]  /*2e320*/  STS.U16 [R27+0x30000], R24 ;  /* 0x030000181b007388 */ /* 0x000fe80000000400 */
[----:B0-----:R-:W3:Y:S04]  /*2e330*/  LDL.LU R22, [R1+0x110] ;  /* 0x0001100001167983 */ /* 0x001ee80000300800 */
[----:B------:R-:W3:Y:S04]  /*2e340*/  LDL.LU R6, [R1+0x10c] ;  /* 0x00010c0001067983 */ /* 0x000ee80000300800 */
[----:B------:R-:W3:Y:S04]  /*2e350*/  LDL.LU R5, [R1+0x108] ;  /* 0x0001080001057983 */ /* 0x000ee80000300800 */
[----:B------:R0:W-:Y:S04]  /*2e360*/  STS.U16 [R27+0x30100], R26 ;  /* 0x0301001a1b007388 */ /* 0x0001e80000000400 */
[----:B------:R-:W3:Y:S04]  /*2e370*/  LDL.LU R4, [R1+0x94] ;  /* 0x0000940001047983 */ /* 0x000ee80000300800 */
[----:B0-----:R-:W3:Y:S04]  /*2e380*/  LDL.LU R26, [R1+0x90] ;  /* 0x00009000011a7983 */ /* 0x001ee80000300800 */
[----:B------:R-:W3:Y:S04]  /*2e390*/  LDL.LU R3, [R1+0x8c] ;  /* 0x00008c0001037983 */ /* 0x000ee80000300800 */
[----:B------:R-:W3:Y:S04]  /*2e3a0*/  LDL.LU R16, [R1+0x88] ;  /* 0x0000880001107983 */ /* 0x000ee80000300800 */
[----:B------:R-:W3:Y:S04]  /*2e3b0*/  LDL.LU R18, [R1+0x14] ;  /* 0x0000140001127983 */ /* 0x000ee80000300800 */
[----:B------:R-:W3:Y:S04]  /*2e3c0*/  LDL.LU R20, [R1+0x10] ;  /* 0x0000100001147983 */ /* 0x000ee80000300800 */
[----:B----4-:R0:W-:Y:S04]  /*2e3d0*/  STS.U16 [R27+0x30200], R28 ;  /* 0x0302001c1b007388 */ /* 0x0101e80000000400 */
[----:B------:R-:W4:Y:S04]  /*2e3e0*/  LDL.LU R24, [R1+0xc] ;  /* 0x00000c0001187983 */ /* 0x000f280000300800 */
[----:B0-----:R-:W3:Y:S04]  /*2e3f0*/  LDL.LU R28, [R1+0x8] ;  /* 0x00000800011c7983 */ /* 0x001ee80000300800 */
[----:B--2---:R0:W-:Y:S04]  /*2e400*/  STS.U16 [R27+0x30300], R14 ;  /* 0x0303000e1b007388 */ /* 0x0041e80000000400 */
[----:B0-----:R-:W2:Y:S04]  /*2e410*/  LDL.LU R14, [R1+0x79d0] ;  /* 0x0079d000010e7983 */ /* 0x001ea80000300800 */
[----:B--2---:R-:W-:Y:S04]  /*2e420*/  STS.U16 [R27+0x32000], R14 ;  /* 0x0320000e1b007388 */ /* 0x004fe80000000400 */
        /* <DEDUP_REMOVED lines=15> */
[----:B---3--:R-:W-:Y:S04]  /*2e520*/  STS.U16 [R27+0x3a000], R7 ;  /* 0x03a000071b007388 */ /* 0x008fe80000000400 */
[----:B------:R-:W-:Y:S04]  /*2e530*/  STS.U16 [R27+0x3a100], R22 ;  /* 0x03a100161b007388 */ /* 0x000fe80000000400 */
[----:B------:R-:W-:Y:S04]  /*2e540*/  STS.U16 [R27+0x3a200], R6 ;  /* 0x03a200061b007388 */ /* 0x000fe80000000400 */
[----:B------:R-:W-:Y:S04]  /*2e550*/  STS.U16 [R27+0x3a300], R5 ;  /* 0x03a300051b007388 */ /* 0x000fe80000000400 */
[----:B------:R-:W-:Y:S04]  /*2e560*/  STS.U16 [R27+0x3c000], R4 ;  /* 0x03c000041b007388 */ /* 0x000fe80000000400 */
[----:B------:R0:W-:Y:S04]  /*2e570*/  STS.U16 [R27+0x3c100], R26 ;  /* 0x03c1001a1b007388 */ /* 0x0001e80000000400 */
[----:B------:R-:W-:Y:S04]  /*2e580*/  STS.U16 [R27+0x3c200], R3 ;  /* 0x03c200031b007388 */ /* 0x000fe80000000400 */
[----:B------:R-:W-:Y:S04]  /*2e590*/  STS.U16 [R27+0x3c300], R16 ;  /* 0x03c300101b007388 */ /* 0x000fe80000000400 */
[----:B------:R-:W-:Y:S04]  /*2e5a0*/  STS.U16 [R27+0x3e000], R18 ;  /* 0x03e000121b007388 */ /* 0x000fe80000000400 */
[----:B------:R-:W-:Y:S04]  /*2e5b0*/  STS.U16 [R27+0x3e100], R20 ;  /* 0x03e100141b007388 */ /* 0x000fe80000000400 */
[----:B----4-:R-:W-:Y:S04]  /*2e5c0*/  STS.U16 [R27+0x3e200], R24 ;  /* 0x03e200181b007388 */ /* 0x010fe80000000400 */
[----:B0-----:R-:W2:Y:S04]  /*2e5d0*/  LDL.LU R26, [R1+0x784] ;  /* 0x00078400011a7983 */ /* 0x001ea80000300800 */
[----:B------:R0:W-:Y:S04]  /*2e5e0*/  STS.U16 [R27+0x3e300], R28 ;  /* 0x03e3001c1b007388 */ /* 0x0001e80000000400 */
[----:B0-----:R-:W3:Y:S04]  /*2e5f0*/  LDL.LU R28, [R1+0x778] ;  /* 0x00077800011c7983 */ /* 0x001ee80000300800 */
[----:B------:R-:W0:Y:S04]  /*2e600*/  S2R R22, SR_TID.X ;  /* 0x0000000000167919 */ /* 0x000e280000002100 */
[----:B---3--:R1:W-:Y:S04]  /*2e610*/  STL [R1+0x79cc], R28 ;  /* 0x0079cc1c01007387 */ /* 0x0083e80000100800 */
[----:B-1----:R-:W3:Y:S04]  /*2e620*/  LDL.LU R28, [R1+0x780] ;  /* 0x00078000011c7983 */ /* 0x002ee80000300800 */
        /* <DEDUP_REMOVED lines=9> */
[----:B------:R-:W4:Y:S01]  /*2e6c0*/  LDL.LU R17, [R1+0x600] ;  /* 0x0006000001117983 */ /* 0x000f220000300800 */
[----:B0-----:R-:W-:-:S03]  /*2e6d0*/  LOP3.LUT R22, R22, 0x7f, RZ, 0xc0, !PT ;  /* 0x0000007f16167812 */ /* 0x001fc600078ec0ff */
[----:B------:R-:W4:Y:S04]  /*2e6e0*/  LDL.LU R13, [R1+0x5fc] ;  /* 0x0005fc00010d7983 */ /* 0x000f280000300800 */
[----:B------:R-:W4:Y:S04]  /*2e6f0*/  LDL.LU R12, [R1+0x5f8] ;  /* 0x0005f800010c7983 */ /* 0x000f280000300800 */
[----:B------:R-:W4:Y:S04]  /*2e700*/  LDL.LU R11, [R1+0x584] ;  /* 0x00058400010b7983 */ /* 0x000f280000300800 */
[----:B------:R-:W4:Y:S01]  /*2e710*/  LDL.LU R9, [R1+0x580] ;  /* 0x0005800001097983 */ /* 0x000f220000300800 */
[----:B------:R-:W-:-:S03]  /*2e720*/  SHF.L.U32 R22, R22, 0x1, RZ ;  /* 0x0000000116167819 */ /* 0x000fc600000006ff */
[----:B------:R-:W4:Y:S04]  /*2e730*/  LDL.LU R8, [R1+0x57c] ;  /* 0x00057c0001087983 */ /* 0x000f280000300800 */
[----:B------:R-:W4:Y:S04]  /*2e740*/  LDL.LU R7, [R1+0x578] ;  /* 0x0005780001077983 */ /* 0x000f280000300800 */
[----:B------:R-:W4:Y:S04]  /*2e750*/  LDL.LU R6, [R1+0x504] ;  /* 0x0005040001067983 */ /* 0x000f280000300800 */
[----:B------:R-:W4:Y:S01]  /*2e760*/  LDL.LU R20, [R1+0x500] ;  /* 0x0005000001147983 */ /* 0x000f220000300800 */
[----:B------:R-:W-:-:S03]  /*2e770*/  LOP3.LUT R0, R22, 0x10, RZ, 0x3c, !PT ;  /* 0x0000001016007812 */ /* 0x000fc600078e3cff */
[----:B------:R0:W-:Y:S04]  /*2e780*/  STL [R1+0x7944], R27 ;  /* 0x0079441b01007387 */ /* 0x0001e80000100800 */
[----:B0-----:R-:W4:Y:S04]  /*2e790*/  LDL.LU R27, [R1+0x77c] ;  /* 0x00077c00011b7983 */ /* 0x001f280000300800 */
[----:B------:R-:W4:Y:S04]  /*2e7a0*/  LDL.LU R5, [R1+0x4fc] ;  /* 0x0004fc0001057983 */ /* 0x000f280000300800 */
[----:B------:R-:W4:Y:S04]  /*2e7b0*/  LDL.LU R4, [R1+0x4f8] ;  /* 0x0004f80001047983 */ /* 0x000f280000300800 */
[----:B------:R-:W4:Y:S04]  /*2e7c0*/  LDL.LU R3, [R1+0x484] ;  /* 0x0004840001037983 */ /* 0x000f280000300800 */
[----:B------:R-:W4:Y:S04]  /*2e7d0*/  LDL.LU R16, [R1+0x480] ;  /* 0x0004800001107983 */ /* 0x000f280000300800 */
[----:B------:R-:W4:Y:S04]  /*2e7e0*/  LDL.LU R18, [R1+0x47c] ;  /* 0x00047c0001127983 */ /* 0x000f280000300800 */
[----:B------:R-:W4:Y:S04]  /*2e7f0*/  LDL.LU R22, [R1+0x478] ;  /* 0x0004780001167983 */ /* 0x000f280000300800 */
[----:B--2---:R0:W-:Y:S04]  /*2e800*/  STS.U16 [R0+0x20400], R26 ;  /* 0x0204001a00007388 */ /* 0x0041e80000000400 */
[----:B------:R-:W2:Y:S04]  /*2e810*/  LDL.LU R24, [R1+0x404] ;  /* 0x0004040001187983 */ /* 0x000ea80000300800 */
[----:B0-----:R-:W2:Y:S04]  /*2e820*/  LDL.LU R26, [R1+0x400] ;  /* 0x00040000011a7983 */ /* 0x001ea80000300800 */
[----:B---3--:R0:W-:Y:S04]  /*2e830*/  STS.U16 [R0+0x20500], R28 ;  /* 0x0205001c00007388 */ /* 0x0081e80000000400 */
[----:B0-----:R-:W3:Y:S04]  /*2e840*/  LDL.LU R28, [R1+0x79cc] ;  /* 0x0079cc00011c7983 */ /* 0x001ee80000300800 */
[----:B----4-:R-:W-:Y:S04]  /*2e850*/  STS.U16 [R0+0x20600], R27 ;  /* 0x0206001b00007388 */ /* 0x010fe80000000400 */
[----:B---3--:R0:W-:Y:S04]  /*2e860*/  STS.U16 [R0+0x20700], R28 ;  /* 0x0207001c00007388 */ /* 0x0081e80000000400 */
        /* <DEDUP_REMOVED lines=22> */
[----:B------:R-:W-:Y:S04]  /*2e9d0*/  STS.U16 [R0+0x2c600], R18 ;  /* 0x02c6001200007388 */ /* 0x000fe80000000400 */
[----:B0-----:R-:W3:Y:S04]  /*2e9e0*/  LDL.LU R28, [R1+0x3fc] ;  /* 0x0003fc00011c7983 */ /* 0x001ee80000300800 */
[----:B------:R-:W-:Y:S04]  /*2e9f0*/  STS.U16 [R0+0x2c700], R22 ;  /* 0x02c7001600007388 */ /* 0x000fe80000000400 */
[----:B-1----:R-:W4:Y:S04]  /*2ea00*/  LDL.LU R20, [R1+0x3f8] ;  /* 0x0003f80001147983 */ /* 0x002f280000300800 */
[----:B--2---:R0:W-:Y:S04]  /*2ea10*/  STS.U16 [R0+0x2e400], R24 ;  /* 0x02e4001800007388 */ /* 0x0041e80000000400 */
[----:B0-----:R-:W2:Y:S04]  /*2ea20*/  LDL.LU R24, [R1+0x380] ;  /* 0x0003800001187983 */ /* 0x001ea80000300800 */
[----:B------:R-:W-:Y:S04]  /*2ea30*/  STS.U16 [R0+0x2e500], R26 ;  /* 0x02e5001a00007388 */ /* 0x000fe80000000400 */
[----:B--2---:R0:W-:Y:S04]  /*2ea40*/  STL [R1+0x79c8], R24 ;  /* 0x0079c81801007387 */ /* 0x0041e80000100800 */
[----:B0-----:R-:W2:Y:S04]  /*2ea50*/  LDL.LU R24, [R1+0x384] ;  /* 0x0003840001187983 */ /* 0x001ea80000300800 */
[----:B---3--:R0:W-:Y:S04]  /*2ea60*/  STS.U16 [R0+0x2e600], R28 ;  /* 0x02e6001c00007388 */ /* 0x0081e80000000400 */
[----:B------:R-:W3:Y:S04]  /*2ea70*/  LDL.LU R26, [R1+0x37c] ;  /* 0x00037c00011a7983 */ /* 0x000ee80000300800 */
[----:B0-----:R-:W3:Y:S04]  /*2ea80*/  LDL.LU R28, [R1+0x378] ;  /* 0x00037800011c7983 */ /* 0x001ee80000300800 */
        /* <DEDUP_REMOVED lines=28> */
[----:B--2---:R0:W-:Y:S04]  /*2ec50*/  STS.U16 [R0+0x30500], R24 ;  /* 0x0305001800007388 */ /* 0x0041e80000000400 */
[----:B---3--:R-:W-:Y:S04]  /*2ec60*/  STS.U16 [R0+0x30600], R26 ;  /* 0x0306001a00007388 */ /* 0x008fe80000000400 */
        /* <DEDUP_REMOVED lines=17> */
[----:B0-----:R-:W2:Y:S04]  /*2ed80*/  LDL.LU R24, [R1] ;  /* 0x0000000001187983 */ /* 0x001ea80000300800 */
[----:B-1----:R-:W0:Y:S04]  /*2ed90*/  S2R R22, SR_TID.X ;  /* 0x0000000000167919 */ /* 0x002e280000002100 */
[----:B------:R-:W-:Y:S04]  /*2eda0*/  STS.U16 [R0+0x3a400], R8 ;  /* 0x03a4000800007388 */ /* 0x000fe80000000400 */
[----:B------:R-:W-:Y:S04]  /*2edb0*/  STS.U16 [R0+0x3a500], R7 ;  /* 0x03a5000700007388 */ /* 0x000fe80000000400 */
[----:B------:R-:W-:Y:S04]  /*2edc0*/  STS.U16 [R0+0x3a600], R6 ;  /* 0x03a6000600007388 */ /* 0x000fe80000000400 */
[----:B------:R-:W-:Y:S04]  /*2edd0*/  STS.U16 [R0+0x3a700], R5 ;  /* 0x03a7000500007388 */ /* 0x000fe80000000400 */
[----:B------:R-:W-:Y:S01]  /*2ede0*/  STS.U16 [R0+0x3c400], R4 ;  /* 0x03c4000400007388 */ /* 0x000fe20000000400 */
[----:B0-----:R-:W-:-:S03]  /*2edf0*/  LOP3.LUT R22, R22, 0x7f, RZ, 0xc0, !PT ;  /* 0x0000007f16167812 */ /* 0x001fc600078ec0ff */
[----:B------:R-:W-:Y:S01]  /*2ee00*/  STS.U16 [R0+0x3c500], R3 ;  /* 0x03c5000300007388 */ /* 0x000fe20000000400 */
[----:B------:R-:W-:-:S03]  /*2ee10*/  SHF.L.U32 R22, R22, 0x1, RZ ;  /* 0x0000000116167819 */ /* 0x000fc600000006ff */
[----:B------:R-:W-:Y:S04]  /*2ee20*/  STS.U16 [R0+0x3c600], R16 ;  /* 0x03c6001000007388 */ /* 0x000fe80000000400 */
[----:B----4-:R-:W-:Y:S04]  /*2ee30*/  STS.U16 [R0+0x3c700], R18 ;  /* 0x03c7001200007388 */ /* 0x010fe80000000400 */
[----:B------:R0:W-:Y:S04]  /*2ee40*/  STS.U16 [R0+0x3e400], R20 ;  /* 0x03e4001400007388 */ /* 0x0001e80000000400 */
[----:B------:R-:W3:Y:S04]  /*2ee50*/  LDL.LU R26, [R1+0x79c4] ;  /* 0x0079c400011a7983 */ /* 0x000ee80000300800 */
[----:B------:R-:W4:Y:S01]  /*2ee60*/  LDL.LU R28, [R1+0x79c0] ;  /* 0x0079c000011c7983 */ /* 0x000f220000300800 */
[----:B0-----:R-:W-:-:S05]  /*2ee70*/  LOP3.LUT R0, R22, 0x20, RZ, 0x3c, !PT ;  /* 0x0000002016007812 */ /* 0x001fca00078e3cff */
[----:B------:R0:W-:Y:S04]  /*2ee80*/  STL [R1+0x79bc], R0 ;  /* 0x0079bc0001007387 */ /* 0x0001e80000100800 */
[----:B------:R-:W3:Y:S01]  /*2ee90*/  LDL.LU R27, [R1+0x768] ;  /* 0x00076800011b7983 */ /* 0x000ee20000300800 */
[----:B0-----:R-:W-:-:S05]  /*2eea0*/  LOP3.LUT R0, R22, 0x10, RZ, 0x3c, !PT ;  /* 0x0000001016007812 */ /* 0x001fca00078e3cff */
[----:B--2---:R-:W-:Y:S04]  /*2eeb0*/  STS.U16 [R0+0x3e500], R24 ;  /* 0x03e5001800007388 */ /* 0x004fe80000000400 */
[----:B---3--:R0:W-:Y:S04]  /*2eec0*/  STL [R1+0x79b8], R27 ;  /* 0x0079b81b01007387 */ /* 0x0081e80000100800 */
[----:B0-----:R-:W2:Y:S04]  /*2eed0*/  LDL.LU R27, [R1+0x774] ;  /* 0x00077400011b7983 */ /* 0x001ea80000300800 */
[----:B------:R-:W3:Y:S04]  /*2eee0*/  LDL.LU R14, [R1+0x6f4] ;  /* 0x0006f400010e7983 */ /* 0x000ee80000300800 */
        /* <DEDUP_REMOVED lines=24> */
[----:B----4-:R0:W-:Y:S04]  /*2f070*/  STS.U16 [R0+0x3e600], R28 ;  /* 0x03e6001c00007388 */ /* 0x0101e80000000400 */
[----:B------:R1:W-:Y:S04]  /*2f080*/  STS.U16 [R0+0x3e700], R26 ;  /* 0x03e7001a00007388 */ /* 0x0003e80000000400 */
[----:B0-----:R-:W4:Y:S04]  /*2f090*/  LDL.LU R28, [R1+0x76c] ;  /* 0x00076c00011c7983 */ /* 0x001f280000300800 */
[----:B-1----:R-:W2:Y:S04]  /*2f0a0*/  LDL.LU R0, [R1+0x79bc] ;  /* 0x0079bc0001007983 */ /* 0x002ea80000300800 */
[----:B------:R-:W3:Y:S04]  /*2f0b0*/  LDL.LU R26, [R1+0x770] ;  /* 0x00077000011a7983 */ /* 0x000ee80000300800 */
[----:B--2---:R0:W-:Y:S04]  /*2f0c0*/  STS.U16 [R0+0x20800], R27 ;  /* 0x0208001b00007388 */ /* 0x0041e80000000400 */
[----:B0-----:R-:W2:Y:S04]  /*2f0d0*/  LDL.LU R27, [R1+0x79b8] ;  /* 0x0079b800011b7983 */ /* 0x001ea80000300800 */
[----:B---3--:R-:W-:Y:S04]  /*2f0e0*/  STS.U16 [R0+0x20900], R26 ;  /* 0x0209001a00007388 */ /* 0x008fe80000000400 */
[----:B----4-:R-:W-:Y:S04]  /*2f0f0*/  STS.U16 [R0+0x20a00], R28 ;  /* 0x020a001c00007388 */ /* 0x010fe80000000400 */
        /* <DEDUP_REMOVED lines=22> */
[----:B0-----:R-:W2:Y:S04]  /*2f260*/  LDL.LU R3, [R1+0x3f0] ;  /* 0x0003f00001037983 */ /* 0x001ea80000300800 */
[----:B------:R0:W-:Y:S04]  /*2f270*/  STS.U16 [R0+0x2c900], R18 ;  /* 0x02c9001200007388 */ /* 0x0001e80000000400 */
[----:B0-----:R-:W3:Y:S04]  /*2f280*/  LDL.LU R18, [R1+0x374] ;  /* 0x0003740001127983 */ /* 0x001ee80000300800 */
[----:B---3--:R0:W-:Y:S04]  /*2f290*/  STL [R1+0x79b0], R18 ;  /* 0x0079b01201007387 */ /* 0x0081e80000100800 */
[----:B0-----:R-:W3:Y:S04]  /*2f2a0*/  LDL.LU R18, [R1+0x3e8] ;  /* 0x0003e80001127983 */ /* 0x001ee80000300800 */
[----:B------:R-:W-:Y:S04]  /*2f2b0*/  STS.U16 [R0+0x2ca00], R20 ;  /* 0x02ca001400007388 */ /* 0x000fe80000000400 */
[----:B------:R-:W-:Y:S04]  /*2f2c0*/  STS.U16 [R0+0x2cb00], R22 ;  /* 0x02cb001600007388 */ /* 0x000fe80000000400 */
[----:B------:R-:W-:Y:S04]  /*2f2d0*/  STS.U16 [R0+0x2e800], R24 ;  /* 0x02e8001800007388 */ /* 0x000fe80000000400 */
[----:B---3--:R0:W-:Y:S04]  /*2f2e0*/  STL [R1+0x79b4], R18 ;  /* 0x0079b41201007387 */ /* 0x0081e80000100800 */
[----:B0-----:R-:W3:Y:S04]  /*2f2f0*/  LDL.LU R18, [R1+0x3ec] ;  /* 0x0003ec0001127983 */ /* 0x001ee80000300800 */
        /* <DEDUP_REMOVED lines=30> */
[----:B---3--:R0:W-:Y:S04]  /*2f4e0*/  STS.U16 [R0+0x2eb00], R18 ;  /* 0x02eb001200007388 */ /* 0x0081e80000000400 */
[----:B0-----:R-:W3:Y:S04]  /*2f4f0*/  LDL.LU R18, [R1+0x79b0] ;  /* 0x0079b00001127983 */ /* 0x001ee80000300800 */
[----:B---3--:R0:W-:Y:S04]  /*2f500*/  STS.U16 [R0+0x30800], R18 ;  /* 0x0308001200007388 */ /* 0x0081e80000000400 */
[----:B----4-:R1:W-:Y:S04]  /*2f510*/  STS.U16 [R0+0x30900], R20 ;  /* 0x0309001400007388 */ /* 0x0103e80000000400 */
[----:B------:R3:W-:Y:S04]  /*2f520*/  STS.U16 [R0+0x30a00], R22 ;  /* 0x030a001600007388 */ /* 0x0007e80000000400 */
[----:B0-----:R-:W4:Y:S04]  /*2f530*/  LDL.LU R18, [R1+0x79ac] ;  /* 0x0079ac0001127983 */ /* 0x001f280000300800 */
[----:B-1----:R-:W4:Y:S04]  /*2f540*/  LDL.LU R20, [R1+0x79a8] ;  /* 0x0079a80001147983 */ /* 0x002f280000300800 */
[----:B---3--:R-:W3:Y:S04]  /*2f550*/  LDL.LU R22, [R1+0x79a4] ;  /* 0x0079a40001167983 */ /* 0x008ee80000300800 */
[----:B------:R0:W-:Y:S04]  /*2f560*/  STS.U16 [R0+0x30b00], R24 ;  /* 0x030b001800007388 */ /* 0x0001e80000000400 */
[----:B0-----:R-:W3:Y:S04]  /*2f570*/  LDL.LU R24, [R1+0x79a0] ;  /* 0x0079a00001187983 */ /* 0x001ee80000300800 */
        /* <DEDUP_REMOVED lines=25> */
[----:B--2---:R-:W-:Y:S04]  /*2f710*/  STS.U16 [R0+0x3ca00], R4 ;  /* 0x03ca000400007388 */ /* 0x004fe80000000400 */
[----:B------:R-:W-:Y:S04]  /*2f720*/  STS.U16 [R0+0x3cb00], R3 ;  /* 0x03cb000300007388 */ /* 0x000fe80000000400 */
[----:B---3--:R0:W-:Y:S02]  /*2f730*/  STS.U16 [R0+0x3e800], R24 ;  /* 0x03e8001800007388 */ /* 0x0081e40000000400 */
[----:B0-----:R-:W-:-:S05]  /*2f740*/  LOP3.LUT R0, R16, 0x30, RZ, 0x3c, !PT ;  /* 0x0000003010007812 */ /* 0x001fca00078e3cff */
[----:B------:R0:W-:Y:S04]  /*2f750*/  STL [R1+0x799c], R0 ;  /* 0x00799c0001007387 */ /* 0x0001e80000100800 */
[----:B------:R-:W2:Y:S01]  /*2f760*/  LDL.LU R24, [R1+0x6e4] ;  /* 0x0006e40001187983 */ /* 0x000ea20000300800 */
[----:B0-----:R-:W-:-:S05]  /*2f770*/  LOP3.LUT R0, R16, 0x20, RZ, 0x3c, !PT ;  /* 0x0000002010007812 */ /* 0x001fca00078e3cff */
[----:B------:R-:W-:Y:S04]  /*2f780*/  STS.U16 [R0+0x3e900], R22 ;  /* 0x03e9001600007388 */ /* 0x000fe80000000400 */
[----:B----4-:R-:W-:Y:S04]  /*2f790*/  STS.U16 [R0+0x3ea00], R20 ;  /* 0x03ea001400007388 */ /* 0x010fe80000000400 */
[----:B------:R-:W-:Y:S04]  /*2f7a0*/  STS.U16 [R0+0x3eb00], R18 ;  /* 0x03eb001200007388 */ /* 0x000fe80000000400 */
[----:B--2---:R0:W-:Y:S04]  /*2f7b0*/  STL [R1+0x7998], R24 ;  /* 0x0079981801007387 */ /* 0x0041e80000100800 */
[----:B0-----:R-:W2:Y:S04]  /*2f7c0*/  LDL.LU R24, [R1+0x764] ;  /* 0x0007640001187983 */ /* 0x001ea80000300800 */
        /* <DEDUP_REMOVED lines=27> */
[----:B------:R-:W3:Y:S04]  /*2f980*/  LDL.LU R18, [R1+0x760] ;  /* 0x0007600001127983 */ /* 0x000ee80000300800 */
[----:B--2---:R0:W-:Y:S04]  /*2f990*/  STS.U16 [R0+0x20c00], R24 ;  /* 0x020c001800007388 */ /* 0x0041e80000000400 */
[----:B0-----:R-:W2:Y:S04]  /*2f9a0*/  LDL.LU R24, [R1+0x7998] ;  /* 0x0079980001187983 */ /* 0x001ea80000300800 */
[----:B---3--:R-:W-:Y:S04]  /*2f9b0*/  STS.U16 [R0+0x20d00], R18 ;  /* 0x020d001200007388 */ /* 0x008fe80000000400 */
[----:B------:R-:W-:Y:S04]  /*2f9c0*/  STS.U16 [R0+0x20e00], R20 ;  /* 0x020e001400007388 */ /* 0x000fe80000000400 */
[----:B------:R-:W-:Y:S04]  /*2f9d0*/  STS.U16 [R0+0x20f00], R22 ;  /* 0x020f001600007388 */ /* 0x000fe80000000400 */
[----:B--2---:R-:W-:Y:S04]  /*2f9e0*/  STS.U16 [R0+0x22c00], R24 ;  /* 0x022c001800007388 */ /* 0x004fe80000000400 */
[----:B------:R-:W-:Y:S04]  /*2f9f0*/  STS.U16 [R0+0x22d00], R26 ;  /* 0x022d001a00007388 */ /* 0x000fe80000000400 */
        /* <DEDUP_REMOVED lines=160> */
[----:B0-----:R-:W2:Y:S04]  /*30400*/  LDL.LU R11, [R1+0x3d0] ;  /* 0x0003d000010b7983 */ /* 0x001ea80000300800 */
[----:B------:R-:W3:Y:S04]  /*30410*/  LDL.LU R10, [R1+0x354] ;  /* 0x00035400010a7983 */ /* 0x000ee80000300800 */
[----:B---3--:R0:W-:Y:S04]  /*30420*/  STL [R1+0x7970], R10 ;  /* 0x0079700a01007387 */ /* 0x0081e80000100800 */
[----:B0-----:R-:W3:Y:S04]  /*30430*/  LDL.LU R10, [R1+0x3c8] ;  /* 0x0003c800010a7983 */ /* 0x001ee80000300800 */
[----:B------:R-:W-:Y:S04]  /*30440*/  STS.U16 [R0+0x2d100], R9 ;  /* 0x02d1000900007388 */ /* 0x000fe80000000400 */
        /* <DEDUP_REMOVED lines=38> */
[----:B0-----:R-:W3:Y:S04]  /*306b0*/  LDL.LU R10, [R1+0x796c] ;  /* 0x00796c00010a7983 */ /* 0x001ee80000300800 */
[----:B----4-:R0:W-:Y:S04]  /*306c0*/  STS.U16 [R0+0x31100], R9 ;  /* 0x0311000900007388 */ /* 0x0101e80000000400 */
[----:B------:R1:W-:Y:S04]  /*306d0*/  STS.U16 [R0+0x31200], R8 ;  /* 0x0312000800007388 */ /* 0x0003e80000000400 */
[----:B------:R4:W-:Y:S04]  /*306e0*/  STS.U16 [R0+0x31300], R7 ;  /* 0x0313000700007388 */ /* 0x0009e80000000400 */
[----:B0-----:R-:W3:Y:S04]  /*306f0*/  LDL.LU R9, [R1+0x7968] ;  /* 0x0079680001097983 */ /* 0x001ee80000300800 */
[----:B-1----:R-:W3:Y:S04]  /*30700*/  LDL.LU R8, [R1+0x7964] ;  /* 0x0079640001087983 */ /* 0x002ee80000300800 */
[----:B----4-:R-:W4:Y:S04]  /*30710*/  LDL.LU R7, [R1+0x7960] ;  /* 0x0079600001077983 */ /* 0x010f280000300800 */
[----:B------:R0:W-:Y:S04]  /*30720*/  STS.U16 [R0+0x33000], R6 ;  /* 0x0330000600007388 */ /* 0x0001e80000000400 */
[----:B0-----:R-:W4:Y:S04]  /*30730*/  LDL.LU R6, [R1+0x795c] ;  /* 0x00795c0001067983 */ /* 0x001f280000300800 */
        /* <DEDUP_REMOVED lines=21> */
[----:B--2---:R-:W-:Y:S04]  /*30890*/  STS.U16 [R0+0x3d200], R12 ;  /* 0x03d2000c00007388 */ /* 0x004fe80000000400 */
[----:B------:R-:W-:Y:S01]  /*308a0*/  STS.U16 [R0+0x3d300], R11 ;  /* 0x03d3000b00007388 */ /* 0x000fe20000000400 */
[----:B---3--:R-:W-:-:S04]  /*308b0*/  LOP3.LUT R10, R10, 0x7f, RZ, 0xc0, !PT ;  /* 0x0000007f0a0a7812 */ /* 0x008fc800078ec0ff */
[----:B------:R-:W-:-:S04]  /*308c0*/  SHF.L.U32 R10, R10, 0x1, RZ ;  /* 0x000000010a0a7819 */ /* 0x000fc800000006ff */
[----:B0-----:R-:W-:-:S05]  /*308d0*/  LOP3.LUT R2, R10, 0x50, RZ, 0x3c, !PT ;  /* 0x000000500a027812 */ /* 0x001fca00078e3cff */
[----:B------:R-:W-:Y:S04]  /*308e0*/  STL [R1+0x7958], R2 ;  /* 0x0079580201007387 */ /* 0x000fe80000100800 */
[----:B----4-:R0:W-:Y:S04]  /*308f0*/  STS.U16 [R0+0x3f000], R6 ;  /* 0x03f0000600007388 */ /* 0x0101e80000000400 */
[----:B0-----:R-:W2:Y:S01]  /*30900*/  LDL.LU R6, [R1+0x6c4] ;  /* 0x0006c40001067983 */ /* 0x001ea20000300800 */
[----:B------:R-:W-:-:S05]  /*30910*/  LOP3.LUT R2, R10, 0x40, RZ, 0x3c, !PT ;  /* 0x000000400a027812 */ /* 0x000fca00078e3cff */
[----:B------:R-:W-:Y:S04]  /*30920*/  STS.U16 [R2+0x3f100], R7 ;  /* 0x03f1000702007388 */ /* 0x000fe80000000400 */
[----:B------:R-:W-:Y:S04]  /*30930*/  STS.U16 [R2+0x3f200], R8 ;  /* 0x03f2000802007388 */ /* 0x000fe80000000400 */
        /* <DEDUP_REMOVED lines=49> */
[----:B--2---:R0:W-:Y:S04]  /*30c50*/  STL [R1+0x7948], R27 ;  /* 0x0079481b01007387 */ /* 0x0041e80000100800 */
[----:B0-----:R-:W2:Y:S04]  /*30c60*/  LDL.LU R27, [R1+0x3b8] ;  /* 0x0003b800011b7983 */ /* 0x001ea80000300800 */
[----:B--2---:R0:W-:Y:S04]  /*30c70*/  STL [R1+0x794c], R27 ;  /* 0x00794c1b01007387 */ /* 0x0041e80000100800 */
[----:B0-----:R-:W2:Y:S04]  /*30c80*/  LDL.LU R27, [R1+0x3bc] ;  /* 0x0003bc00011b7983 */ /* 0x001ea80000300800 */
[----:B------:R-:W-:Y:S04]  /*30c90*/  STS.U16 [R2+0x29400], R14 ;  /* 0x0294000e02007388 */ /* 0x000fe80000000400 */
[----:B------:R-:W-:Y:S04]  /*30ca0*/  STS.U16 [R2+0x29500], R15 ;  /* 0x0295000f02007388 */ /* 0x000fe80000000400 */
[----:B------:R-:W-:Y:S04]  /*30cb0*/  STS.U16 [R2+0x29600], R0 ;  /* 0x0296000002007388 */ /* 0x000fe80000000400 */
[----:B------:R-:W-:Y:S04]  /*30cc0*/  STS.U16 [R2+0x29700], R29 ;  /* 0x0297001d02007388 */ /* 0x000fe80000000400 */
[----:B------:R-:W-:Y:S04]  /*30cd0*/  STS.U16 [R2+0x2b400], R25 ;  /* 0x02b4001902007388 */ /* 0x000fe80000000400 */
[----:B------:R-:W-:Y:S04]  /*30ce0*/  STS.U16 [R2+0x2b500], R23 ;  /* 0x02b5001702007388 */ /* 0x000fe80000000400 */
[----:B------:R-:W-:Y:S04]  /*30cf0*/  STS.U16 [R2+0x2b600], R21 ;  /* 0x02b6001502007388 */ /* 0x000fe80000000400 */
[----:B--2---:R0:W-:Y:S04]  /*30d00*/  STL [R1+0x7950], R27 ;  /* 0x0079501b01007387 */ /* 0x0041e80000100800 */
[----:B0-----:R-:W2:Y:S04]  /*30d10*/  LDL.LU R27, [R1+0x3c0] ;  /* 0x0003c000011b7983 */ /* 0x001ea80000300800 */
[----:B------:R-:W-:Y:S04]  /*30d20*/  STS.U16 [R2+0x2b700], R19 ;  /* 0x02b7001302007388 */ /* 0x000fe80000000400 */
[----:B------:R-:W-:Y:S04]  /*30d30*/  STS.U16 [R2+0x2d400], R17 ;  /* 0x02d4001102007388 */ /* 0x000fe80000000400 */
[----:B------:R0:W-:Y:S04]  /*30d40*/  STS.U16 [R2+0x2d500], R13 ;  /* 0x02d5000d02007388 */ /* 0x0001e80000000400 */
[----:B------:R-:W3:Y:S04]  /*30d50*/  LDL.LU R0, [R1+0x340] ;  /* 0x0003400001007983 */ /* 0x000ee80000300800 */
[----:B------:R1:W-:Y:S04]  /*30d60*/  STS.U16 [R2+0x2d600], R12 ;  /* 0x02d6000c02007388 */ /* 0x0003e80000000400 */
[----:B0-----:R-:W4:Y:S04]  /*30d70*/  LDL.LU R13, [R1+0x33c] ;  /* 0x00033c00010d7983 */ /* 0x001f280000300800 */
[----:B------:R0:W-:Y:S04]  /*30d80*/  STS.U16 [R2+0x2d700], R11 ;  /* 0x02d7000b02007388 */ /* 0x0001e80000000400 */
[----:B-1----:R-:W3:Y:S04]  /*30d90*/  LDL.LU R12, [R1+0x338] ;  /* 0x00033800010c7983 */ /* 0x002ee80000300800 */
        /* <DEDUP_REMOVED lines=30> */
[----:B0-----:R-:W2:Y:S04]  /*30f80*/  LDL.LU R27, [R1+0x7948] ;  /* 0x00794800011b7983 */ /* 0x001ea80000300800 */
[----:B--2---:R0:W-:Y:S04]  /*30f90*/  STS.U16 [R2+0x31400], R27 ;  /* 0x0314001b02007388 */ /* 0x0041e80000000400 */
[----:B---3--:R1:W-:Y:S04]  /*30fa0*/  STS.U16 [R2+0x31500], R0 ;  /* 0x0315000002007388 */ /* 0x0083e80000000400 */
[----:B----4-:R2:W-:Y:S04]  /*30fb0*/  STS.U16 [R2+0x31600], R13 ;  /* 0x0316000d02007388 */ /* 0x0105e80000000400 */
[----:B0-----:R-:W3:Y:S04]  /*30fc0*/  LDL.LU R27, [R1+0x7944] ;  /* 0x00794400011b7983 */ /* 0x001ee80000300800 */
[----:B-1----:R-:W4:Y:S04]  /*30fd0*/  LDL.LU R0, [R1+0x7940] ;  /* 0x0079400001007983 */ /* 0x002f280000300800 */
[----:B--2---:R-:W2:Y:S04]  /*30fe0*/  LDL.LU R13, [R1+0x793c] ;  /* 0x00793c00010d7983 */ /* 0x004ea80000300800 */
        /* <DEDUP_REMOVED lines=8> */
[----:B------:R-:W-:Y:S04]  /*31070*/  STS.U16 [R2+0x33700], R8 ;  /* 0x0337000802007388 */ /* 0x000fe80000000400 */
        /* <DEDUP_REMOVED lines=15> */
[----:B------:R-:W-:Y:S01]  /*31170*/  STS.U16 [R2+0x3b500], R15 ;  /* 0x03b5000f02007388 */ /* 0x000fe20000000400 */
[----:B----4-:R-:W-:-:S03]  /*31180*/  SHF.L.U32 R0, R0, 0x1, RZ ;  /* 0x0000000100007819 */ /* 0x010fc600000006ff */
[----:B------:R-:W-:Y:S04]  /*31190*/  STS.U16 [R2+0x3b600], R29 ;  /* 0x03b6001d02007388 */ /* 0x000fe80000000400 */
[----:B------:R3:W-:Y:S04]  /*311a0*/  STS.U16 [R2+0x3b700], R25 ;  /* 0x03b7001902007388 */ /* 0x0007e80000000400 */
[----:B------:R-:W-:Y:S04]  /*311b0*/  STS.U16 [R2+0x3d400], R23 ;  /* 0x03d4001702007388 */ /* 0x000fe80000000400 */
[----:B------:R-:W-:Y:S04]  /*311c0*/  STS.U16 [R2+0x3d500], R21 ;  /* 0x03d5001502007388 */ /* 0x000fe80000000400 */
[----:B------:R-:W-:Y:S04]  /*311d0*/  STS.U16 [R2+0x3d600], R19 ;  /* 0x03d6001302007388 */ /* 0x000fe80000000400 */
[----:B------:R-:W-:Y:S01]  /*311e0*/  STS.U16 [R2+0x3d700], R17 ;  /* 0x03d7001102007388 */ /* 0x000fe20000000400 */
[----:B---3--:R-:W-:-:S03]  /*311f0*/  LOP3.LUT R25, R27, 0x60, RZ, 0x3c, !PT ;  /* 0x000000601b197812 */ /* 0x008fc600078e3cff */
        /* <DEDUP_REMOVED lines=25> */
[----:B------:R-:W-:Y:S04]  /*31390*/  STS.U16 [R9+0x3f500], R11 ;  /* 0x03f5000b09007388 */ /* 0x000fe80000000400 */
[----:B0-----:R-:W2:Y:S04]  /*313a0*/  LDL.LU R10, [R1+0x6b0] ;  /* 0x0006b000010a7983 */ /* 0x001ea80000300800 */
[----:B------:R0:W-:Y:S04]  /*313b0*/  STL [R1+0x7918], R27 ;  /* 0x0079181b01007387 */ /* 0x0001e80000100800 */
[----:B------:R1:W-:Y:S04]  /*313c0*/  STS.U16 [R9+0x3f600], R12 ;  /* 0x03f6000c09007388 */ /* 0x0003e80000000400 */
[----:B------:R1:W-:Y:S04]  /*313d0*/  STS.U16 [R9+0x3f700], R13 ;  /* 0x03f7000d09007388 */ /* 0x0003e80000000400 */
[----:B0-----:R-:W2:Y:S04]  /*313e0*/  LDL.LU R27, [R1+0x6b4] ;  /* 0x0006b400011b7983 */ /* 0x001ea80000300800 */
[----:B------:R-:W2:Y:S04]  /*313f0*/  LDL.LU R11, [R1+0x728] ;  /* 0x00072800010b7983 */ /* 0x000ea80000300800 */
[----:B-1----:R-:W2:Y:S04]  /*31400*/  LDL.LU R12, [R1+0x72c] ;  /* 0x00072c00010c7983 */ /* 0x002ea80000300800 */
[----:B------:R-:W2:Y:S04]  /*31410*/  LDL.LU R9, [R1+0x792c] ;  /* 0x00792c0001097983 */ /* 0x000ea80000300800 */
[----:B------:R-:W3:Y:S04]  /*31420*/  LDL.LU R13, [R1+0x730] ;  /* 0x00073000010d7983 */ /* 0x000ee80000300800 */
[----:B--2---:R0:W-:Y:S04]  /*31430*/  STS.U16 [R25+0x21800], R9 ;  /* 0x0218000919007388 */ /* 0x0041e80000000400 */
[----:B---3--:R-:W-:Y:S04]  /*31440*/  STS.U16 [R25+0x21900], R13 ;  /* 0x0219000d19007388 */ /* 0x008fe80000000400 */
[----:B------:R-:W-:Y:S04]  /*31450*/  STS.U16 [R25+0x21a00], R12 ;  /* 0x021a000c19007388 */ /* 0x000fe80000000400 */
[----:B------:R-:W-:Y:S04]  /*31460*/  STS.U16 [R25+0x21b00], R11 ;  /* 0x021b000b19007388 */ /* 0x000fe80000000400 */
[----:B0-----:R-:W2:Y:S04]  /*31470*/  LDL.LU R9, [R1+0x7928] ;  /* 0x0079280001097983 */ /* 0x001ea80000300800 */
[----:B------:R0:W-:Y:S04]  /*31480*/  STS.U16 [R25+0x23800], R27 ;  /* 0x0238001b19007388 */ /* 0x0001e80000000400 */
[----:B0-----:R-:W3:Y:S04]  /*31490*/  LDL.LU R27, [R1+0x334] ;  /* 0x00033400011b7983 */ /* 0x001ee80000300800 */
[----:B---3--:R0:W-:Y:S04]  /*314a0*/  STL [R1+0x791c], R27 ;  /* 0x00791c1b01007387 */ /* 0x0081e80000100800 */
[----:B0-----:R-:W3:Y:S04]  /*314b0*/  LDL.LU R27, [R1+0x3a8] ;  /* 0x0003a800011b7983 */ /* 0x001ee80000300800 */
[----:B---3--:R0:W-:Y:S04]  /*314c0*/  STL [R1+0x7920], R27 ;  /* 0x0079201b01007387 */ /* 0x0081e80000100800 */
[----:B0-----:R-:W3:Y:S04]  /*314d0*/  LDL.LU R27, [R1+0x3ac] ;  /* 0x0003ac00011b7983 */ /* 0x001ee80000300800 */
[----:B------:R-:W-:Y:S04]  /*314e0*/  STS.U16 [R25+0x23900], R10 ;  /* 0x0239000a19007388 */ /* 0x000fe80000000400 */
[----:B--2---:R-:W-:Y:S04]  /*314f0*/  STS.U16 [R25+0x23a00], R9 ;  /* 0x023a000919007388 */ /* 0x004fe80000000400 */
[----:B------:R-:W-:Y:S04]  /*31500*/  STS.U16 [R25+0x23b00], R8 ;  /* 0x023b000819007388 */ /* 0x000fe80000000400 */
[----:B------:R-:W-:Y:S04]  /*31510*/  STS.U16 [R25+0x25800], R7 ;  /* 0x0258000719007388 */ /* 0x000fe80000000400 */
[----:B----4-:R-:W-:Y:S04]  /*31520*/  STS.U16 [R25+0x25900], R6 ;  /* 0x0259000619007388 */ /* 0x010fe80000000400 */
[----:B------:R-:W-:Y:S04]  /*31530*/  STS.U16 [R25+0x25a00], R5 ;  /* 0x025a000519007388 */ /* 0x000fe80000000400 */
[----:B------:R-:W-:Y:S04]  /*31540*/  STS.U16 [R25+0x25b00], R4 ;  /* 0x025b000419007388 */ /* 0x000fe80000000400 */
[----:B------:R-:W-:Y:S04]  /*31550*/  STS.U16 [R25+0x27800], R3 ;  /* 0x0278000319007388 */ /* 0x000fe80000000400 */
[----:B------:R-:W-:Y:S04]  /*31560*/  STS.U16 [R25+0x27900], R16 ;  /* 0x0279001019007388 */ /* 0x000fe80000000400 */
[----:B---3--:R0:W-:Y:S04]  /*31570*/  STL [R1+0x7924], R27 ;  /* 0x0079241b01007387 */ /* 0x0081e80000100800 */
[----:B0-----:R-:W2:Y:S04]  /*31580*/  LDL.LU R27, [R1+0x3b0] ;  /* 0x0003b000011b7983 */ /* 0x001ea80000300800 */
        /* <DEDUP_REMOVED lines=10> */
[----:B------:R1:W-:Y:S04]  /*31630*/  STS.U16 [R25+0x2d800], R23 ;  /* 0x02d8001719007388 */ /* 0x0003e80000000400 */
[----:B0-----:R-:W3:Y:S04]  /*31640*/  LDL.LU R14, [R1+0x330] ;  /* 0x00033000010e7983 */ /* 0x001ee80000300800 */
[----:B------:R0:W-:Y:S04]  /*31650*/  STS.U16 [R25+0x2d900], R21 ;  /* 0x02d9001519007388 */ /* 0x0001e80000000400 */
[----:B-1----:R-:W4:Y:S04]  /*31660*/  LDL.LU R23, [R1+0x32c] ;  /* 0x00032c0001177983 */ /* 0x002f280000300800 */
[----:B------:R1:W-:Y:S04]  /*31670*/  STS.U16 [R25+0x2da00], R19 ;  /* 0x02da001319007388 */ /* 0x0003e80000000400 */
[----:B0-----:R-:W3:Y:S04]  /*31680*/  LDL.LU R21, [R1+0x328] ;  /* 0x0003280001157983 */ /* 0x001ee80000300800 */
[----:B------:R0:W-:Y:S04]  /*31690*/  STS.U16 [R25+0x2db00], R17 ;  /* 0x02db001119007388 */ /* 0x0001e80000000400 */
[----:B-1----:R-:W3:Y:S04]  /*316a0*/  LDL.LU R19, [R1+0x2b4] ;  /* 0x0002b40001137983 */ /* 0x002ee80000300800 */
        /* <DEDUP_REMOVED lines=21> */
[----:B------:R0:W-:Y:S04]  /*31800*/  STS.U16 [R25+0x2f800], R0 ;  /* 0x02f8000019007388 */ /* 0x0001e80000000400 */
[----:B------:R-:W3:Y:S04]  /*31810*/  LDL.LU R29, [R1+0x2c] ;  /* 0x00002c00011d7983 */ /* 0x000ee80000300800 */
[----:B0-----:R-:W3:Y:S04]  /*31820*/  LDL.LU R0, [R1+0x28] ;  /* 0x0000280001007983 */ /* 0x001ee80000300800 */
        /* <DEDUP_REMOVED lines=40> */
[----:B0-----:R-:W4:Y:S01]  /*31ab0*/  LDL.LU R0, [R1+0x724] ;  /* 0x0007240001007983 */ /* 0x001f220000300800 */
[----:B---3--:R-:W-:-:S03]  /*31ac0*/  LOP3.LUT R2, R27, 0x70, RZ, 0x3c, !PT ;  /* 0x000000701b027812 */ /* 0x008fc600078e3cff */
[----:B--2---:R0:W-:Y:S04]  /*31ad0*/  STS.U16 [R25+0x3f800], R17 ;  /* 0x03f8001119007388 */ /* 0x0041e80000000400 */
        /* <DEDUP_REMOVED lines=23> */
[----:B------:R1:W-:Y:S04]  /*31c50*/  STS.U16 [R25+0x3fa00], R21 ;  /* 0x03fa001519007388 */ /* 0x0003e80000000400 */
[----:B------:R4:W-:Y:S04]  /*31c60*/  STS.U16 [R25+0x3fb00], R23 ;  /* 0x03fb001719007388 */ /* 0x0009e80000000400 */
[----:B0-----:R-:W2:Y:S04]  /*31c70*/  LDL.LU R19, [R1+0x718] ;  /* 0x0007180001137983 */ /* 0x001ea80000300800 */
[----:B-1----:R-:W2:Y:S04]  /*31c80*/  LDL.LU R21, [R1+0x71c] ;  /* 0x00071c0001157983 */ /* 0x002ea80000300800 */
[----:B----4-:R-:W4:Y:S04]  /*31c90*/  LDL.LU R23, [R1+0x720] ;  /* 0x0007200001177983 */ /* 0x010f280000300800 */
[----:B------:R0:W-:Y:S04]  /*31ca0*/  STS.U16 [R2+0x21c00], R0 ;  /* 0x021c000002007388 */ /* 0x0001e80000000400 */
[----:B------:R-:W3:Y:S04]  /*31cb0*/  LDL.LU R25, [R1+0x41c] ;  /* 0x00041c0001197983 */ /* 0x000ee80000300800 */
[----:B0-----:R-:W3:Y:S04]  /*31cc0*/  LDL.LU R0, [R1+0x418] ;  /* 0x0004180001007983 */ /* 0x001ee80000300800 */
[----:B----4-:R-:W-:Y:S04]  /*31cd0*/  STS.U16 [R2+0x21d00], R23 ;  /* 0x021d001702007388 */ /* 0x010fe80000000400 */
[----:B--2---:R-:W-:Y:S04]  /*31ce0*/  STS.U16 [R2+0x21e00], R21 ;  /* 0x021e001502007388 */ /* 0x004fe80000000400 */
[----:B------:R-:W-:Y:S04]  /*31cf0*/  STS.U16 [R2+0x21f00], R19 ;  /* 0x021f001302007388 */ /* 0x000fe80000000400 */
[----:B------:R-:W-:Y:S04]  /*31d00*/  STS.U16 [R2+0x23c00], R17 ;  /* 0x023c001102007388 */ /* 0x000fe80000000400 */
        /* <DEDUP_REMOVED lines=16> */
[----:B------:R0:W-:Y:S04]  /*31e10*/  STS.U16 [R2+0x2bc00], R24 ;  /* 0x02bc001802007388 */ /* 0x0001e80000000400 */
[----:B------:R-:W-:Y:S04]  /*31e20*/  STS.U16 [R2+0x2bd00], R22 ;  /* 0x02bd001602007388 */ /* 0x000fe80000000400 */
[----:B------:R1:W-:Y:S04]  /*31e30*/  STS.U16 [R2+0x2be00], R26 ;  /* 0x02be001a02007388 */ /* 0x0003e80000000400 */
[----:B0-----:R-:W3:Y:S04]  /*31e40*/  LDL.LU R24, [R1+0x3a0] ;  /* 0x0003a00001187983 */ /* 0x001ee80000300800 */
[----:B------:R0:W-:Y:S04]  /*31e50*/  STS.U16 [R2+0x2bf00], R15 ;  /* 0x02bf000f02007388 */ /* 0x0001e80000000400 */
[----:B-1----:R-:W4:Y:S04]  /*31e60*/  LDL.LU R26, [R1+0x39c] ;  /* 0x00039c00011a7983 */ /* 0x002f280000300800 */
[----:B------:R1:W-:Y:S04]  /*31e70*/  STS.U16 [R2+0x2dc00], R29 ;  /* 0x02dc001d02007388 */ /* 0x0003e80000000400 */
[----:B0-----:R-:W4:Y:S04]  /*31e80*/  LDL.LU R15, [R1+0x398] ;  /* 0x00039800010f7983 */ /* 0x001f280000300800 */
[----:B------:R0:W-:Y:S04]  /*31e90*/  STS.U16 [R2+0x2dd00], R27 ;  /* 0x02dd001b02007388 */ /* 0x0001e80000000400 */
[----:B-1----:R-:W4:Y:S04]  /*31ea0*/  LDL.LU R29, [R1+0x324] ;  /* 0x00032400011d7983 */ /* 0x002f280000300800 */
[----:B------:R1:W-:Y:S04]  /*31eb0*/  STS.U16 [R2+0x2de00], R25 ;  /* 0x02de001902007388 */ /* 0x0003e80000000400 */
[----:B0-----:R-:W4:Y:S04]  /*31ec0*/  LDL.LU R27, [R1+0x320] ;  /* 0x00032000011b7983 */ /* 0x001f280000300800 */
        /* <DEDUP_REMOVED lines=24> */
[----:B------:R-:W3:Y:S04]  /*32050*/  LDL.LU R22, [R1+0x98] ;  /* 0x0000980001167983 */ /* 0x000ee80000300800 */
[----:B----4-:R1:W-:Y:S04]  /*32060*/  STS.U16 [R2+0x2fe00], R26 ;  /* 0x02fe001a02007388 */ /* 0x0103e80000000400 */
[----:B0-----:R-:W4:Y:S04]  /*32070*/  LDL.LU R24, [R1+0x24] ;  /* 0x0000240001187983 */ /* 0x001f280000300800 */
        /* <DEDUP_REMOVED lines=26> */
[----:B0-----:R-:W4:Y:S04]  /*32220*/  LDL R3, [R1+0xca0] ;  /* 0x000ca00001037983 */ /* 0x001f280000100800 */
[----:B--2---:R0:W-:Y:S04]  /*32230*/  STS.U16 [R2+0x39f00], R28 ;  /* 0x039f001c02007388 */ /* 0x0041e80000000400 */
[----:B0-----:R-:W2:Y:S04]  /*32240*/  LDL R28, [R1+0xe04] ;  /* 0x000e0400011c7983 */ /* 0x001ea80000100800 */
[----:B------:R-:W-:Y:S04]  /*32250*/  STS.U16 [R2+0x3bc00], R16 ;  /* 0x03bc001002007388 */ /* 0x000fe80000000400 */
[----:B------:R-:W-:Y:S04]  /*32260*/  STS.U16 [R2+0x3bd00], R18 ;  /* 0x03bd001202007388 */ /* 0x000fe80000000400 */
[----:B------:R-:W-:Y:S04]  /*32270*/  STS.U16 [R2+0x3be00], R20 ;  /* 0x03be001402007388 */ /* 0x000fe80000000400 */
[----:B---3--:R-:W-:Y:S04]  /*32280*/  STS.U16 [R2+0x3bf00], R22 ;  /* 0x03bf001602007388 */ /* 0x008fe80000000400 */
[----:B----4-:R-:W-:Y:S04]  /*32290*/  STS.U16 [R2+0x3dc00], R24 ;  /* 0x03dc001802007388 */ /* 0x010fe80000000400 */
[----:B------:R0:W-:Y:S04]  /*322a0*/  STS.U16 [R2+0x3dd00], R0 ;  /* 0x03dd000002007388 */ /* 0x0001e80000000400 */
[----:B------:R-:W-:Y:S04]  /*322b0*/  STS.U16 [R2+0x3de00], R26 ;  /* 0x03de001a02007388 */ /* 0x000fe80000000400 */
[----:B------:R-:W-:Y:S04]  /*322c0*/  STS.U16 [R2+0x3df00], R15 ;  /* 0x03df000f02007388 */ /* 0x000fe80000000400 */
[----:B------:R-:W-:Y:S04]  /*322d0*/  STS.U16 [R2+0x3fc00], R25 ;  /* 0x03fc001902007388 */ /* 0x000fe80000000400 */
[----:B------:R-:W-:Y:S04]  /*322e0*/  STS.U16 [R2+0x3fd00], R27 ;  /* 0x03fd001b02007388 */ /* 0x000fe80000000400 */
[----:B------:R1:W-:Y:S04]  /*322f0*/  STS.U16 [R2+0x3fe00], R29 ;  /* 0x03fe001d02007388 */ /* 0x0003e80000000400 */
[----:B------:R-:W-:Y:S04]  /*32300*/  STS.U16 [R2+0x3ff00], R14 ;  /* 0x03ff000e02007388 */ /* 0x000fe80000000400 */
[----:B------:R-:W-:Y:S06]  /*32310*/  BAR.SYNC.DEFER_BLOCKING 0x0 ;  /* 0x0000000000007b1d */ /* 0x000fec0000010000 */
[----:B0-----:R-:W3:Y:S04]  /*32320*/  LDL R0, [R1+0x1730] ;  /* 0x0017300001007983 */ /* 0x001ee80000100800 */
[----:B-1----:R-:W4:Y:S04]  /*32330*/  LDL R29, [R1+0x172c] ;  /* 0x00172c00011d7983 */ /* 0x002f280000100800 */
[----:B------:R-:W0:Y:S02]  /*32340*/  LDSM.16.MT88.4 R4, [R3] ;  /* 0x000000000304783b */ /* 0x000e240000004200 */
[----:B0-----:R-:W-:Y:S01]  /*32350*/  IMAD.MOV.U32 R26, RZ, RZ, R4 ;  /* 0x000000ffff1a7224 */ /* 0x001fe200078e0004 */
[----:B------:R-:W-:-:S02]  /*32360*/  MOV R25, R5 ;  /* 0x0000000500197202 */ /* 0x000fc40000000f00 */
[----:B------:R-:W-:Y:S02]  /*32370*/  MOV R24, R6 ;  /* 0x0000000600187202 */ /* 0x000fe40000000f00 */
[----:B------:R-:W-:Y:S02]  /*32380*/  MOV R2, R7 ;  /* 0x0000000700027202 */ /* 0x000fe40000000f00 */
[----:B--2---:R-:W0:Y:S04]  /*32390*/  LDSM.16.M88.4 R4, [R28+0x20000] ;  /* 0x020000001c04783b */ /* 0x004e280000000200 */
[----:B------:R-:W1:Y:S04]  /*323a0*/  LDSM.16.M88.4 R8, [R28+0x28000] ;  /* 0x028000001c08783b */ /* 0x000e680000000200 */
[----:B------:R-:W2:Y:S04]  /*323b0*/  LDSM.16.M88.4 R12, [R28+0x30000] ;  /* 0x030000001c0c783b */ /* 0x000ea80000000200 */
[----:B------:R-:W1:Y:S04]  /*323c0*/  LDSM.16.M88.4 R16, [R28+0x38000] ;  /* 0x038000001c10783b */ /* 0x000e680000000200 */
[----:B0-----:R0:W-:Y:S04]  /*323d0*/  STL [R1+0x77b4], R6 ;  /* 0x0077b40601007387 */ /* 0x0011e80000100800 */
[----:B0-----:R-:W4:Y:S04]  /*323e0*/  LDL R6, [R1+0x1734] ;  /* 0x0017340001067983 */ /* 0x001f280000100800 */
[----:B------:R-:W-:Y:S04]  /*323f0*/  STL [R1+0x77b0], R7 ;  /* 0x0077b00701007387 */ /* 0x000fe80000100800 */
[----:B-1----:R-:W-:Y:S04]  /*32400*/  STL [R1+0x78ec], R8 ;  /* 0x0078ec0801007387 */ /* 0x002fe80000100800 */
[----:B------:R-:W-:Y:S04]  /*32410*/  STL [R1+0x78e8], R9 ;  /* 0x0078e80901007387 */ /* 0x000fe80000100800 */
[----:B------:R-:W-:Y:S04]  /*32420*/  STL [R1+0x78e4], R10 ;  /* 0x0078e40a01007387 */ /* 0x000fe80000100800 */
[----:B------:R-:W-:Y:S04]  /*32430*/  STL [R1+0x78e0], R11 ;  /* 0x0078e00b01007387 */ /* 0x000fe80000100800 */
[----:B--2---:R-:W-:Y:S04]  /*32440*/  STL [R1+0x78f0], R12 ;  /* 0x0078f00c01007387 */ /* 0x004fe80000100800 */
[----:B------:R-:W-:Y:S04]  /*32450*/  STL [R1+0x78dc], R13 ;  /* 0x0078dc0d01007387 */ /* 0x000fe80000100800 */
[----:B------:R-:W-:Y:S04]  /*32460*/  STL [R1+0x7808], R14 ;  /* 0x0078080e01007387 */ /* 0x000fe80000100800 */
[----:B------:R-:W-:Y:S04]  /*32470*/  STL [R1+0x77b8], R15 ;  /* 0x0077b80f01007387 */ /* 0x000fe80000100800 */
[----:B---3--:R-:W0:Y:S04]  /*32480*/  LDSM.16.MT88.4 R20, [R0] ;  /* 0x000000000014783b */ /* 0x008e280000004200 */
[----:B------:R-:W-:Y:S04]  /*32490*/  STL [R1+0x7784], R18 ;  /* 0x0077841201007387 */ /* 0x000fe80000100800 */
[----:B------:R-:W-:Y:S04]  /*324a0*/  STL [R1+0x7780], R19 ;  /* 0x0077801301007387 */ /* 0x000fe80000100800 */
[----:B------:R1:W-:Y:S01]  /*324b0*/  STL [R1+0x7250], R28 ;  /* 0x0072501c01007387 */ /* 0x0003e20000100800 */
[----:B0-----:R-:W-:-:S02]  /*324c0*/  MOV R11, R20 ;  /* 0x00000014000b7202 */ /* 0x001fc40000000f00 */
[----:B-1----:R-:W-:Y:S02]  /*324d0*/  MOV R28, R22 ;  /* 0x00000016001c7202 */ /* 0x002fe40000000f00 */
[----:B------:R-:W-:Y:S01]  /*324e0*/  MOV R19, R23 ;  /* 0x0000001700137202 */ /* 0x000fe20000000f00 */
[----:B----4-:R-:W0:Y:S04]  /*324f0*/  LDSM.16.MT88.4 R12, [R6] ;  /* 0x00000000060c783b */ /* 0x010e280000004200 */
[----:B0-----:R0:W-:Y:S04]  /*32500*/  STL.64 [R1+0x20], R12 ;  /* 0x0000200c01007387 */ /* 0x0011e80000100a00 */
[----:B------:R-:W-:Y:S04]  /*32510*/  STL.64 [R1+0x28], R14 ;  /* 0x0000280e01007387 */ /* 0x000fe80000100a00 */
[----:B------:R-:W-:Y:S01]  /*32520*/  STL.64 [R1+0x10], R20 ;  /* 0x0000101401007387 */ /* 0x000fe20000100a00 */
[----:B0-----:R-:W-:-:S03]  /*32530*/  MOV R13, R21 ;  /* 0x00000015000d7202 */ /* 0x001fc60000000f00 */
[----:B------:R-:W-:Y:S04]  /*32540*/  STL.64 [R1+0x18], R22 ;  /* 0x0000181601007387 */ /* 0x000fe80000100a00 */
[----:B------:R-:W0:Y:S04]  /*32550*/  LDSM.16.MT88.4 R20, [R29] ;  /* 0x000000001d14783b */ /* 0x000e280000004200 */
[----:B0-----:R0:W-:Y:S04]  /*32560*/  STL.64 [R1+0x78b8], R22 ;  /* 0x0078b81601007387 */ /* 0x0011e80000100a00 */
[----:B------:R1:W-:Y:S01]  /*32570*/  STL.64 [R1+0x78b0], R20 ;  /* 0x0078b01401007387 */ /* 0x0003e20000100a00 */
[----:B0-----:R-:W-:-:S02]  /*32580*/  MOV R22, R24 ;  /* 0x0000001800167202 */ /* 0x001fc40000000f00 */
[----:B-1----:R-:W-:Y:S02]  /*32590*/  MOV R20, R26 ;  /* 0x0000001a00147202 */ /* 0x002fe40000000f00 */
[----:B------:R-:W-:Y:S02]  /*325a0*/  MOV R21, R25 ;  /* 0x0000001900157202 */ /* 0x000fe40000000f00 */
[----:B------:R-:W0:Y:S04]  /*325b0*/  LDSM.16.MT88.4 R24, [R3+0x80] ;  /* 0x000080000318783b */ /* 0x000e280000004200 */
[----:B0-----:R-:W-:Y:S01]  /*325c0*/  STL.64 [R1+0x50], R24 ;  /* 0x0000501801007387 */ /* 0x001fe20000100a00 */
[----:B------:R-:W-:Y:S01]  /*325d0*/  MOV R12, R24 ;  /* 0x00000018000c7202 */ /* 0x000fe20000000f00 */
[----:B------:R-:W-:Y:S01]  /*325e0*/  IMAD.MOV.U32 R8, RZ, RZ, R25 ;  /* 0x000000ffff087224 */ /* 0x000fe200078e0019 */
[----:B------:R-:W-:Y:S01]  /*325f0*/  MOV R9, R26 ;  /* 0x0000001a00097202 */ /* 0x000fe20000000f00 */
[----:B------:R-:W-:Y:S01]  /*32600*/  STL.64 [R1+0x58], R26 ;  /* 0x0000581a01007387 */ /* 0x000fe20000100a00 */
[----:B------:R-:W-:-:S03]  /*32610*/  MOV R10, R27 ;  /* 0x0000001b000a7202 */ /* 0x000fc60000000f00 */
[----:B------:R-:W0:Y:S01]  /*32620*/  LDSM.16.MT88.4 R24, [R6+0x80] ;  /* 0x000080000618783b */ /* 0x000e220000004200 */
[----:B------:R-:W-:-:S03]  /*32630*/  MOV R23, R2 ;  /* 0x0000000200177202 */ /* 0x000fc60000000f00 */
[----:B0-----:R-:W-:Y:S01]  /*32640*/  STL.64 [R1+0x40], R24 ;  /* 0x0000401801007387 */ /* 0x001fe20000100a00 */
[----:B------:R-:W-:Y:S02]  /*32650*/  MOV R18, R24 ;  /* 0x0000001800127202 */ /* 0x000fe40000000f00 */
[----:B------:R-:W-:Y:S01]  /*32660*/  MOV R14, R25 ;  /* 0x00000019000e7202 */ /* 0x000fe20000000f00 */
[----:B------:R-:W-:Y:S01]  /*32670*/  STL.64 [R1+0x48], R26 ;  /* 0x0000481a01007387 */ /* 0x000fe20000100a00 */
[----:B------:R-:W-:Y:S02]  /*32680*/  MOV R7, R26 ;  /* 0x0000001a00077202 */ /* 0x000fe40000000f00 */
[----:B------:R-:W-:Y:S02]  /*32690*/  MOV R2, R27 ;  /* 0x0000001b00027202 */ /* 0x000fe40000000f00 */
[----:B------:R-:W0:Y:S04]  /*326a0*/  LDSM.16.MT88.4 R24, [R0+0x80] ;  /* 0x000080000018783b */ /* 0x000e280000004200 */
[----:B------:R-:W-:Y:S04]  /*326b0*/  STL [R1+0x78d8], R18 ;  /* 0x0078d81201007387 */ /* 0x000fe80000100800 */
[----:B------:R-:W-:Y:S04]  /*326c0*/  STL.64 [R1+0x78d0], R16 ;  /* 0x0078d01001007387 */ /* 0x000fe80000100a00 */
[----:B------:R-:W-:Y:S04]  /*326d0*/  STL [R1+0x780c], R0 ;  /* 0x00780c0001007387 */ /* 0x000fe80000100800 */
[----:B0-----:R-:W-:Y:S04]  /*326e0*/  STL.64 [R1], R24 ;  /* 0x0000001801007387 */ /* 0x001fe80000100a00 */
[----:B------:R-:W-:Y:S04]  /*326f0*/  STL.64 [R1+0x8], R26 ;  /* 0x0000081a01007387 */ /* 0x000fe80000100a00 */
[----:B------:R-:W0:Y:S04]  /*32700*/  LDSM.16.MT88.4 R24, [R29+0x80] ;  /* 0x000080001d18783b */ /* 0x000e280000004200 */
[----:B0-----:R-:W-:Y:S04]  /*32710*/  STL.64 [R1+0x7898], R26 ;  /* 0x0078981a01007387 */ /* 0x001fe80000100a00 */
[----:B------:R0:W-:Y:S02]  /*32720*/  STL.64 [R1+0x7890], R24 ;  /* 0x0078901801007387 */ /* 0x0001e40000100a00 */
[----:B0-----:R-:W-:Y:S02]  /*32730*/  HMMA.16816.F32 R24, R20, R4, RZ ;  /* 0x000000041418723c */ /* 0x001fe400000018ff */
[----:B------:R-:W-:Y:S11]  /*32740*/  STL [R1+0x7810], R29 ;  /* 0x0078101d01007387 */ /* 0x000ff60000100800 */
[----:B------:R-:W-:Y:S10]  /*32750*/  @!UPT UIADD3 URZ, URZ, URZ, URZ ;  /* 0x0000003f3f3ff290 */ /* 0x000ff4000fffe03f */
[----:B------:R0:W-:Y:S01]  /*32760*/  STL [R1+0xf4], R25 ;  /* 0x0000f41901007387 */ /* 0x0001e20000100800 */
[----:B------:R-:W-:Y:S02]  /*32770*/  MOV R15, R24 ;  /* 0x00000018000f7202 */ /* 0x000fe40000000f00 */
[----:B------:R-:W-:Y:S01]  /*32780*/  MOV R24, R12 ;  /* 0x0000000c00187202 */ /* 0x000fe20000000f00 */
[----:B------:R1:W-:Y:S04]  /*32790*/  STL.64 [R1+0xf8], R26 ;  /* 0x0000f81a01007387 */ /* 0x0003e80000100a00 */
[----:B------:R-:W2:Y:S01]  /*327a0*/  LDL.LU R12, [R1+0x78f0] ;  /* 0x0078f000010c7983 */ /* 0x000ea20000300800 */
[----:B0-----:R-:W-:-:S03]  /*327b0*/  MOV R25, R8 ;  /* 0x0000000800197202 */ /* 0x001fc60000000f00 */
[----:B------:R-:W3:Y:S01]  /*327c0*/  LDL.LU R8, [R1+0x78ec] ;  /* 0x0078ec0001087983 */ /* 0x000ee20000300800 */
[----:B-1----:R-:W-:-:S03]  /*327d0*/  MOV R26, R9 ;  /* 0x00000009001a7202 */ /* 0x002fc60000000f00 */
[----:B------:R-:W3:Y:S01]  /*327e0*/  LDL.LU R9, [R1+0x78e8] ;  /* 0x0078e80001097983 */ /* 0x000ee20000300800 */
[----:B------:R-:W-:-:S03]  /*327f0*/  MOV R27, R10 ;  /* 0x0000000a001b7202 */ /* 0x000fc60000000f00 */
[----:B------:R-:W4:Y:S04]  /*32800*/  LDL.LU R10, [R1+0x78e4] ;  /* 0x0078e400010a7983 */ /* 0x000f280000300800 */
[----:B------:R-:W-:Y:S04]  /*32810*/  STL.64 [R1+0x78a8], R26 ;  /* 0x0078a81a01007387 */ /* 0x000fe80000100a00 */
[----:B------:R0:W-:Y:S02]  /*32820*/  STL.64 [R1+0x78a0], R24 ;  /* 0x0078a01801007387 */ /* 0x0001e40000100a00 */
[----:B0-----:R-:W-:-:S02]  /*32830*/  MOV R24, R11 ;  /* 0x0000000b00187202 */ /* 0x001fc40000000f00 */
[----:B------:R-:W4:Y:S01]  /*32840*/  LDL.LU R11, [R1+0x78e0] ;  /* 0x0078e000010b7983 */ /* 0x000f220000300800 */
[----:B------:R-:W-:-:S03]  /*32850*/  IMAD.MOV.U32 R25, RZ, RZ, R13 ;  /* 0x000000ffff197224 */ /* 0x000fc600078e000d */
[----:B------:R-:W2:Y:S01]  /*32860*/  LDL.LU R13, [R1+0x78dc] ;  /* 0x0078dc00010d7983 */ /* 0x000ea20000300800 */
[----:B------:R-:W-:Y:S02]  /*32870*/  MOV R27, R19 ;  /* 0x00000013001b7202 */ /* 0x000fe40000000f00 */
[----:B------:R-:W-:-:S05]  /*32880*/  MOV R26, R28 ;  /* 0x0000001c001a7202 */ /* 0x000fca0000000f00 */
[----:B------:R0:W-:Y:S04]  /*32890*/  STL.64 [R1+0x78c8], R26 ;  /* 0x0078c81a01007387 */ /* 0x0001e80000100a00 */
[----:B------:R1:W-:Y:S04]  /*328a0*/  STL.64 [R1+0x78c0], R24 ;  /* 0x0078c01801007387 */ /* 0x0003e80000100a00 */
[----:B0-----:R-:W2:Y:S04]  /*328b0*/  LDL.64 R26, [R1+0x28] ;  /* 0x00002800011a7983 */ /* 0x001ea80000100a00 */
[----:B-1----:R-:W2:Y:S04]  /*328c0*/  LDL.64 R24, [R1+0x20] ;  /* 0x0000200001187983 */ /* 0x002ea80000100a00 */
[----:B------:R-:W-:Y:S01]  /*328d0*/  STL [R1+0x7814], R15 ;  /* 0x0078140f01007387 */ /* 0x000fe20000100800 */
[C---:B---3--:R-:W-:Y:S03]  /*328e0*/  HMMA.16816.F32 R16, R20.reuse, R8, RZ ;  /* 0x000000081410723c */ /* 0x048fe600000018ff */
[----:B----4-:R-:W-:Y:S04]  /*328f0*/  STL.64 [R1+0x7888], R10 ;  /* 0x0078880a01007387 */ /* 0x010fe80000100a00 */
[----:B------:R0:W-:Y:S11]  /*32900*/  STL.64 [R1+0x7880], R8 ;  /* 0x0078800801007387 */ /* 0x0001f60000100a00 */
[----:B------:R-:W-:Y:S05]  /*32910*/  @!UPT UIADD3 URZ, URZ, URZ, URZ ;  /* 0x0000003f3f3ff290 */ /* 0x000fea000fffe03f */
[----:B------:R-:W-:Y:S04]  /*32920*/  STL.64 [R1+0x140], R16 ;  /* 0x0001401001007387 */ /* 0x000fe80000100a00 */
[----:B------:R2:W-:Y:S04]  /*32930*/  STL.64 [R1+0x148], R18 ;  /* 0x0001481201007387 */ /* 0x0005e80000100a00 */
[----:B0-----:R-:W3:Y:S04]  /*32940*/  LDL.64 R8, [R1] ;  /* 0x0000000001087983 */ /* 0x001ee80000100a00 */
[----:B------:R-:W3:Y:S01]  /*32950*/  LDL.64 R10, [R1+0x8] ;  /* 0x00000800010a7983 */ /* 0x000ee20000100a00 */
[----:B--2---:R-:W-:Y:S11]  /*32960*/  HMMA.16816.F32 R16, R20, R12, RZ ;  /* 0x0000000c1410723c */ /* 0x004ff600000018ff */
[----:B------:R-:W-:Y:S11]  /*32970*/  @!UPT UIADD3 URZ, URZ, URZ, URZ ;  /* 0x0000003f3f3ff290 */ /* 0x000ff6000fffe03f */
[----:B------:R-:W-:Y:S01]  /*32980*/  @!UPT UIADD3 URZ, URZ, URZ, URZ ;  /* 0x0000003f3f3ff290 */ /* 0x000fe2000fffe03f */
[----:B------:R-:W-:Y:S04]  /*32990*/  STL.64 [R1+0x130], R16 ;  /* 0x0001301001007387 */ /* 0x000fe80000100a00 */
[----:B------:R0:W-:Y:S04]  /*329a0*/  STL.64 [R1+0x138], R18 ;  /* 0x0001381201007387 */ /* 0x0001e80000100a00 */
[----:B0-----:R-:W2:Y:S04]  /*329b0*/  LDL.LU R18, [R1+0x78d8] ;  /* 0x0078d80001127983 */ /* 0x001ea80000300800 */
[----:B------:R-:W4:Y:S04]  /*329c0*/  LDL.LU.64 R16, [R1+0x78d0] ;  /* 0x0078d00001107983 */ /* 0x000f280000300a00 */
[----:B------:R0:W-:Y:S01]  /*329d0*/  STL.64 [R1+0x7858], R12 ;  /* 0x0078580c01007387 */ /* 0x0001e20000100a00 */
[----:B------:R-:W-:-:S02]  /*329e0*/  MOV R15, R2 ;  /* 0x00000002000f7202 */ /* 0x000fc40000000f00 */
[----:B------:R-:W-:Y:S02]  /*329f0*/  MOV R2, R26 ;  /* 0x0000001a00027202 */ /* 0x000fe40000000f00 */
[----:B------:R-:W-:Y:S02]  /*32a00*/  MOV R0, R27 ;  /* 0x0000001b00007202 */ /* 0x000fe40000000f00 */
[----:B0-----:R-:W-:Y:S02]  /*32a10*/  MOV R13, R14 ;  /* 0x0000000e000d7202 */ /* 0x001fe40000000f00 */
[----:B------:R-:W-:Y:S02]  /*32a20*/  MOV R14, R7 ;  /* 0x00000007000e7202 */ /* 0x000fe40000000f00 */
[----:B------:R-:W-:Y:S01]  /*32a30*/  MOV R7, R25 ;  /* 0x0000001900077202 */ /* 0x000fe20000000f00 */
[----:B----4-:R-:W-:Y:S01]  /*32a40*/  HMMA.16816.F32 R20, R20, R16, RZ ;  /* 0x000000101414723c */ /* 0x010fe200000018ff */
[----:B------:R0:W-:Y:S04]  /*32a50*/  STL [R1+0x781c], R16 ;  /* 0x00781c1001007387 */ /* 0x0001e80000100800 */
[----:B------:R-:W-:Y:S02]  /*32a60*/  STL [R1+0x7818], R17 ;  /* 0x0078181101007387 */ /* 0x000fe40000100800 */
[----:B0-----:R-:W-:Y:S11]  /*32a70*/  MOV R16, R24 ;  /* 0x0000001800107202 */ /* 0x001ff60000000f00 */
[----:B------:R-:W-:Y:S05]  /*32a80*/  @!UPT UIADD3 URZ, URZ, URZ, URZ ;  /* 0x0000003f3f3ff290 */ /* 0x000fea000fffe03f */
[----:B------:R-:W-:Y:S04]  /*32a90*/  STL.64 [R1+0xe0], R20 ;  /* 0x0000e01401007387 */ /* 0x000fe80000100a00 */
[----:B------:R0:W-:Y:S02]  /*32aa0*/  STL.64 [R1+0xe8], R22 ;  /* 0x0000e81601007387 */ /* 0x0001e40000100a00 */
[-C--:B0-----:R-:W-:Y:S02]  /*32ab0*/  HMMA.16816.F32 R20, R24, R4.reuse, RZ ;  /* 0x000000041814723c */ /* 0x081fe400000018ff */
[----:B------:R-:W4:Y:S04]  /*32ac0*/  LDL.LU.64 R26, [R1+0x78c8] ;  /* 0x0078c800011a7983 */ /* 0x000f280000300a00 */
[----:B------:R-:W4:Y:S01]  /*32ad0*/  LDL.LU.64 R24, [R1+0x78c0] ;  /* 0x0078c00001187983 */ /* 0x000f220000300a00 */
[----:B--2---:R-:W-:Y:S11]  /*32ae0*/  MOV R12, R18 ;  /* 0x00000012000c7202 */ /* 0x004ff60000000f00 */
[----:B------:R-:W-:Y:S05]  /*32af0*/  @!UPT UIADD3 URZ, URZ, URZ, URZ ;  /* 0x0000003f3f3ff290 */ /* 0x000fea000fffe03f */
[----:B------:R0:W-:Y:S01]  /*32b00*/  STL.64 [R1+0xd0], R20 ;  /* 0x0000d01401007387 */ /* 0x0001e20000100a00 */
[----:B------:R-:W-:Y:S02]  /*32b10*/  MOV R18, R22 ;  /* 0x0000001600127202 */ /* 0x000fe40000000f00 */
[----:B------:R-:W-:Y:S02]  /*32b20*/  MOV R19, R23 ;  /* 0x0000001700137202 */ /* 0x000fe40000000f00 */
[----:B------:R-:W2:Y:S04]  /*32b30*/  LDL.LU.64 R22, [R1+0x78b8] ;  /* 0x0078b80001167983 */ /* 0x000ea80000300a00 */
[----:B0-----:R-:W2:Y:S04]  /*32b40*/  LDL.LU.64 R20, [R1+0x78b0] ;  /* 0x0078b00001147983 */ /* 0x001ea80000300a00 */
[----:B------:R-:W-:Y:S04]  /*32b50*/  STL [R1+0x778c], R18 ;  /* 0x00778c1201007387 */ /* 0x000fe80000100800 */
[----:B------:R-:W-:Y:S01]  /*32b60*/  STL [R1+0x7788], R19 ;  /* 0x0077881301007387 */ /* 0x000fe20000100800 */
[-C--:B----4-:R-:W-:Y:S11]  /*32b70*/  HMMA.16816.F32 R24, R24, R4.reuse, RZ ;  /* 0x000000041818723c */ /* 0x090ff600000018ff */
[----:B------:R-:W-:Y:S11]  /*32b80*/  @!UPT UIADD3 URZ, URZ, URZ, URZ ;  /* 0x0000003f3f3ff290 */ /* 0x000ff6000fffe03f */
[----:B------:R-:W-:Y:S01]  /*32b90*/  @!UPT UIADD3 URZ, URZ, URZ, URZ ;  /* 0x0000003f3f3ff290 */ /* 0x000fe2000fffe03f */
[----:B------:R-:W-:Y:S04]  /*32ba0*/  STL.64 [R1+0x120], R24 ;  /* 0x0001201801007387 */ /* 0x000fe80000100a00 */
[----:B------:R2:W-:Y:S02]  /*32bb0*/  STL.64 [R1+0x128], R26 ;  /* 0x0001281a01007387 */ /* 0x0005e40000100a00 */
[-C--:B--2---:R-:W-:Y:S11]  /*32bc0*/  HMMA.16816.F32 R24, R20, R4.reuse, RZ ;  /* 0x000000041418723c */ /* 0x084ff600000018ff */
[----:B------:R-:W-:Y:S11]  /*32bd0*/  @!UPT UIADD3 URZ, URZ, URZ, URZ ;  /* 0x0000003f3f3ff290 */ /* 0x000ff6000fffe03f */
[----:B------:R-:W-:Y:S01]  /*32be0*/  @!UPT UIADD3 URZ, URZ, URZ, URZ ;  /* 0x0000003f3f3ff290 */ /* 0x000fe2000fffe03f */
[----:B------:R-:W-:Y:S04]  /*32bf0*/  STL.64 [R1+0x180], R24 ;  /* 0x0001801801007387 */ /* 0x000fe80000100a00 */
[----:B------:R0:W-:Y:S04]  /*32c00*/  STL.64 [R1+0x188], R26 ;  /* 0x0001881a01007387 */ /* 0x0001e80000100a00 */
[----:B0-----:R-:W2:Y:S04]  /*32c10*/  LDL.LU.64 R26, [R1+0x78a8] ;  /* 0x0078a800011a7983 */ /* 0x001ea80000300a00 */
[----:B------:R-:W2:Y:S04]  /*32c20*/  LDL.LU.64 R24, [R1+0x78a0] ;  /* 0x0078a00001187983 */ /* 0x000ea80000300a00 */
[----:B------:R-:W-:Y:S04]  /*32c30*/  STL.64 [R1+0x7878], R22 ;  /* 0x0078781601007387 */ /* 0x000fe80000100a00 */
[----:B------:R0:W-:Y:S04]  /*32c40*/  STL.64 [R1+0x7870], R20 ;  /* 0x0078701401007387 */ /* 0x0001e80000100a00 */
[----:B0-----:R-:W4:Y:S04]  /*32c50*/  LDL.LU.64 R20, [R1+0x10] ;  /* 0x0000100001147983 */ /* 0x001f280000300a00 */
[----:B------:R-:W4:Y:S01]  /*32c60*/  LDL.LU.64 R22, [R1+0x18] ;  /* 0x0000180001167983 */ /* 0x000f220000300a00 */
[-C--:B--2---:R-:W-:Y:S11]  /*32c70*/  HMMA.16816.F32 R24, R24, R4.reuse, RZ ;  /* 0x000000041818723c */ /* 0x084ff600000018ff */
[----:B------:R-:W-:Y:S11]  /*32c80*/  @!UPT UIADD3 URZ, URZ, URZ, URZ ;  /* 0x0000003f3f3ff290 */ /* 0x000ff6000fffe03f */
[----:B------:R-:W-:Y:S01]  /*32c90*/  @!UPT UIADD3 URZ, URZ, URZ, URZ ;  /* 0x0000003f3f3ff290 */ /* 0x000fe2000fffe03f */
[----:B------:R-:W-:Y:S04]  /*32ca0*/  STL.64 [R1+0x150], R24 ;  /* 0x0001501801007387 */ /* 0x000fe80000100a00 */
[----:B------:R0:W-:Y:S02]  /*32cb0*/  STL.64 [R1+0x158], R26 ;  /* 0x0001581a01007387 */ /* 0x0001e40000100a00 */
[-C--:B0-----:R-:W-:Y:S11]  /*32cc0*/  HMMA.16816.F32 R24, R12, R4.reuse, RZ ;  /* 0x000000040c18723c */ /* 0x081ff600000018ff */
[----:B------:R-:W-:Y:S11]  /*32cd0*/  @!UPT UIADD3 URZ, URZ, URZ, URZ ;  /* 0x0000003f3f3ff290 */ /* 0x000ff6000fffe03f */
[----:B------:R-:W-:Y:S01]  /*32ce0*/  @!UPT UIADD3 URZ, URZ, URZ, URZ ;  /* 0x0000003f3f3ff290 */ /* 0x000fe2000fffe03f */
[----:B------:R-:W-:Y:S04]  /*32cf0*/  STL.64 [R1+0x1c0], R24 ;  /* 0x0001c01801007387 */ /* 0x000fe80000100a00 */
[----:B------:R0:W-:Y:S04]  /*32d00*/  STL.64 [R1+0x1c8], R26 ;  /* 0x0001c81a01007387 */ /* 0x0001e80000100a00 */
[----:B0-----:R-:W2:Y:S04]  /*32d10*/  LDL.LU.64 R26, [R1+0x7898] ;  /* 0x00789800011a7983 */ /* 0x001ea80000300a00 */
[----:B------:R-:W2:Y:S04]  /*32d20*/  LDL.LU.64 R24, [R1+0x7890] ;  /* 0x0078900001187983 */ /* 0x000ea80000300a00 */
[----:B------:R-:W-:Y:S04]  /*32d30*/  STL.64 [R1+0x7868], R14 ;  /* 0x0078680e01007387 */ /* 0x000fe80000100a00 */
[----:B------:R3:W-:Y:S02]  /*32d40*/  STL.64 [R1+0x7860], R12 ;  /* 0x0078600c01007387 */ /* 0x0007e40000100a00 */
[----:B---3--:R-:W-:Y:S01]  /*32d50*/  HMMA.16816.F32 R12, R8, R4, RZ ;  /* 0x00000004080c723c */ /* 0x008fe200000018ff */
[----:B------:R-:W-:-:S02]  /*32d60*/  MOV R18, R2 ;  /* 0x0000000200127202 */ /* 0x000fc40000000f00 */
[----:B------:R-:W-:Y:S02]  /*32d70*/  MOV R19, R0 ;  /* 0x0000000000137202 */ /* 0x000fe40000000f00 */
[----:B------:R-:W-:Y:S02]  /*32d80*/  MOV R2, R10 ;  /* 0x0000000a00027202 */ /* 0x000fe40000000f00 */
[----:B------:R-:W-:Y:S11]  /*32d90*/  MOV R0, R11 ;  /* 0x0000000b00007202 */ /* 0x000ff60000000f00 */
[----:B------:R-:W-:Y:S05]  /*32da0*/  @!UPT UIADD3 URZ, URZ, URZ, URZ ;  /* 0x0000003f3f3ff290 */ /* 0x000fea000fffe03f */
[----:B------:R0:W-:Y:S02]  /*32db0*/  STL.64 [R1+0x200], R12 ;  /* 0x0002000c01007387 */ /* 0x0001e40000100a00 */
[----:B0-----:R-:W-:Y:S02]  /*32dc0*/  MOV R13, R8 ;  /* 0x00000008000d7202 */ /* 0x001fe40000000f00 */
[----:B------:R-:W-:Y:S01]  /*32dd0*/  MOV R12, R9 ;  /* 0x00000009000c7202 */ /* 0x000fe20000000f00 */
[----:B------:R-:W-:Y:S01]  /*32de0*/  STL.64 [R1+0x208], R14 ;  /* 0x0002080e01007387 */ /* 0x000fe20000100a00 */
[----:B--2---:R-:W-:Y:S11]  /*32df0*/  HMMA.16816.F32 R8, R24, R4, RZ ;  /* 0x000000041808723c */ /* 0x004ff600000018ff */
[----:B------:R-:W-:Y:S11]  /*32e00*/  @!UPT UIADD3 URZ, URZ, URZ, URZ ;  /* 0x0000003f3f3ff290 */ /* 0x000ff6000fffe03f */
[----:B------:R-:W-:Y:S01]  /*32e10*/  @!UPT UIADD3 URZ, URZ, URZ, URZ ;  /* 0x0000003f3f3ff290 */ /* 0x000fe2000fffe03f */
[----:B------:R-:W-:Y:S04]  /*32e20*/  STL.64 [R1+0x250], R8 ;  /* 0x0002500801007387 */ /* 0x000fe80000100a00 */
[----:B------:R0:W-:Y:S04]  /*32e30*/  STL.64 [R1+0x258], R10 ;  /* 0x0002580a01007387 */ /* 0x0001e80000100a00 */
[----:B0-----:R-:W2:Y:S04]  /*32e40*/  LDL.LU.64 R10, [R1+0x7888] ;  /* 0x00788800010a7983 */ /* 0x001ea80000300a00 */
[----:B------:R-:W3:Y:S01]  /*32e50*/  LDL.LU.64 R8, [R1+0x7880] ;  /* 0x0078800001087983 */ /* 0x000ee20000300a00 */
[----:B------:R-:W-:-:S03]  /*32e60*/  IMAD.MOV.U32 R17, RZ, RZ, R7 ;  /* 0x000000ffff117224 */ /* 0x000fc600078e0007 */
[----:B------:R3:W-:Y:S04]  /*32e70*/  STL [R1+0x7840], R6 ;  /* 0x0078400601007387 */ /* 0x0007e80000100800 */
[-C--:B---3--:R-:W-:Y:S11]  /*32e80*/  HMMA.16816.F32 R4, R16, R8.reuse, RZ ;  /* 0x000000081004723c */ /* 0x088ff600000018ff */
[----:B------:R-:W-:Y:S11]  /*32e90*/  @!UPT UIADD3 URZ, URZ, URZ, URZ ;  /* 0x0000003f3f3ff290 */ /* 0x000ff6000fffe03f */
[----:B------:R-:W-:Y:S01]  /*32ea0*/  @!UPT UIADD3 URZ, URZ, URZ, URZ ;  /* 0x0000003f3f3ff290 */ /* 0x000fe2000fffe03f */
[----:B------:R-:W-:Y:S01]  /*32eb0*/  STL [R1+0xc0], R4 ;  /* 0x0000c00401007387 */ /* 0x000fe20000100800 */
[----:B------:R-:W-:Y:S02]  /*32ec0*/  MOV R18, R5 ;  /* 0x0000000500127202 */ /* 0x000fe40000000f00 */
[----:B------:R-:W-:Y:S01]  /*32ed0*/  MOV R19, R6 ;  /* 0x0000000600137202 */ /* 0x000fe20000000f00 */
[----:B------:R4:W-:Y:S02]  /*32ee0*/  STL [R1+0xcc], R7 ;  /* 0x0000cc0701007387 */ /* 0x0009e40000100800 */
[----:B----4-:R-:W-:Y:S02]  /*32ef0*/  HMMA.16816.F32 R4, R20, R8, RZ ;  /* 0x000000081404723c */ /* 0x010fe400000018ff */
[----:B------:R-:W-:Y:S04]  /*32f00*/  STL [R1+0x7794], R19 ;  /* 0x0077941301007387 */ /* 0x000fe80000100800 */
[----:B------:R0:W-:Y:S04]  /*32f10*/  STL [R1+0x7790], R18 ;  /* 0x0077901201007387 */ /* 0x0001e80000100800 */
[----:B------:R-:W3:Y:S04]  /*32f20*/  LDL.LU.64 R16, [R1+0x50] ;  /* 0x0000500001107983 */ /* 0x000ee80000300a00 */
[----:B0-----:R-:W3:Y:S09]  /*32f30*/  LDL.LU.64 R18, [R1+0x58] ;  /* 0x0000580001127983 */ /* 0x001ef20000300a00 */
[----:B------:R0:W-:Y:S04]  /*32f40*/  STL.64 [R1+0x110], R4 ;  /* 0x0001100401007387 */ /* 0x0001e80000100a00 */
[----:B------:R1:W-:Y:S01]  /*32f50*/  STL.64 [R1+0x118], R6 ;  /* 0x0001180601007387 */ /* 0x0003e20000100a00 */
[----:B0-----:R-:W-:-:S02]  /*32f60*/  MOV R5, R22 ;  /* 0x0000001600057202 */ /* 0x001fc40000000f00 */
[----:B------:R-:W-:Y:S02]  /*32f70*/  MOV R4, R23 ;  /* 0x0000001700047202 */ /* 0x000fe40000000f00 */
[----:B-1----:R-:W-:Y:S01]  /*32f80*/  MOV R7, R20 ;  /* 0x0000001400077202 */ /* 0x002fe20000000f00 */
[----:B------:R-:W4:Y:S01]  /*32f90*/  LDL.LU.64 R22, [R1+0x7878] ;  /* 0x0078780001167983 */ /* 0x000f220000300a00 */
[----:B------:R-:W-:-:S03]  /*32fa0*/  MOV R6, R21 ;  /* 0x0000001500067202 */ /* 0x000fc60000000f00 */
[----:B------:R-:W4:Y:S04]  /*32fb0*/  LDL.LU.64 R20, [R1+0x7870] ;  /* 0x0078700001147983 */ /* 0x000f280000300a00 */
[----:B------:R-:W-:Y:S04]  /*32fc0*/  STL.64 [R1+0x7850], R6 ;  /* 0x0078500601007387 */ /* 0x000fe80000100a00 */
[----:B------:R0:W-:Y:S02]  /*32fd0*/  STL.64 [R1+0x7848], R4 ;  /* 0x0078480401007387 */ /* 0x0001e40000100a00 */
[----:B0-----:R-:W-:Y:S01]  /*32fe0*/  IMAD.MOV.U32 R4, RZ, RZ, R13 ;  /* 0x000000ffff047224 */ /* 0x001fe200078e000d */
[----:B------:R-:W-:-:S02]  /*32ff0*/  MOV R5, R12 ;  /* 0x0000000c00057202 */ /* 0x000fc40000000f00 */
[----:B------:R-:W-:Y:S01]  /*33000*/  MOV R6, R2 ;  /* 0x0000000200067202 */ /* 0x000fe20000000f00 */
[-C--:B----4-:R-:W-:Y:S11]  /*33010*/  HMMA.16816.F32 R12, R20, R8.reuse, RZ ;  /* 0x00000008140c723c */ /* 0x090ff600000018ff */
[----:B------:R-:W-:Y:S11]  /*33020*/  @!UPT UIADD3 URZ, URZ, URZ, URZ ;  /* 0x0000003f3f3ff290 */ /* 0x000ff6000fffe03f */
[----:B------:R-:W-:Y:S01]  /*33030*/  @!UPT UIADD3 URZ, URZ, URZ, URZ ;  /* 0x0000003f3f3ff290 */ /* 0x000fe2000fffe03f */
[----:B------:R3:W-:Y:S01]  /*33040*/  STL.64 [R1+0x170], R12 ;  /* 0x0001700c01007387 */ /* 0x0007e20000100a00 */
[----:B------:R-:W-:Y:S02]  /*33050*/  MOV R28, R14 ;  /* 0x0000000e001c7202 */ /* 0x000fe40000000f00 */
[----:B------:R-:W-:Y:S02]  /*33060*/  MOV R2, R15 ;  /* 0x0000000f00027202 */ /* 0x000fe40000000f00 */
[----:B---3--:R-:W-:Y:S03]  /*33070*/  HMMA.16816.F32 R12, R16, R8, RZ ;  /* 0x00000008100c723c */ /* 0x008fe600000018ff */
[----:B------:R-:W-:Y:S04]  /*33080*/  STL [R1+0x779c], R2 ;  /* 0x00779c0201007387 */ /* 0x000fe80000100800 */
[----:B------:R-:W-:Y:S11]  /*33090*/  STL [R1+0x7798], R28 ;  /* 0x0077981c01007387 */ /* 0x000ff60000100800 */
[----:B------:R-:W-:Y:S05]  /*330a0*/  @!UPT UIADD3 URZ, URZ, URZ, URZ ;  /* 0x0000003f3f3ff290 */ /* 0x000fea000fffe03f */
[----:B------:R-:W-:Y:S04]  /*330b0*/  STL.64 [R1+0x190], R12 ;  /* 0x0001900c01007387 */ /* 0x000fe80000100a00 */
[----:B------:R0:W-:Y:S04]  /*330c0*/  STL.64 [R1+0x198], R14 ;  /* 0x0001980e01007387 */ /* 0x0001e80000100a00 */
[----:B0-----:R-:W3:Y:S04]  /*330d0*/  LDL.LU.64 R14, [R1+0x7868] ;  /* 0x00786800010e7983 */ /* 0x001ee80000300a00 */
[----:B------:R-:W3:Y:S01]  /*330e0*/  LDL.LU.64 R12, [R1+0x7860] ;  /* 0x00786000010c7983 */ /* 0x000ee20000300a00 */
[----:B------:R-:W-:-:S07]  /*330f0*/  MOV R7, R0 ;  /* 0x0000000000077202 */ /* 0x000fce0000000f00 */
[-C--:B------:R-:W-:Y:S08]  /*33100*/  HMMA.16816.F32 R4, R4, R8.reuse, RZ ;  /* 0x000000080404723c */ /* 0x080ff000000018ff */
[-C--:B---3--:R-:W-:Y:S11]  /*33110*/  HMMA.16816.F32 R12, R12, R8.reuse, RZ ;  /* 0x000000080c0c723c */ /* 0x088ff600000018ff */
[----:B------:R-:W-:Y:S11]  /*33120*/  @!UPT UIADD3 URZ, URZ, URZ, URZ ;  /* 0x0000003f3f3ff290 */ /* 0x000ff6000fffe03f */
[----:B------:R-:W-:Y:S01]  /*33130*/  @!UPT UIADD3 URZ, URZ, URZ, URZ ;  /* 0x0000003f3f3ff290 */ /* 0x000fe2000fffe03f */
[----:B------:R0:W-:Y:S04]  /*33140*/  STL.64 [R1+0x1d0], R12 ;  /* 0x0001d00c01007387 */ /* 0x0001e80000100a00 */
[----:B------:R-:W-:Y:S04]  /*33150*/  STL.64 [R1+0x1d8], R14 ;  /* 0x0001d80e01007387 */ /* 0x000fe80000100a00 */
[----:B0-----:R-:W3:Y:S04]  /*33160*/  LDL.LU.64 R12, [R1+0x7858] ;  /* 0x00785800010c7983 */ /* 0x001ee80000300a00 */
[----:B------:R-:W-:Y:S04]  /*33170*/  STL.64 [R1+0x220], R4 ;  /* 0x0002200401007387 */ /* 0x000fe80000100a00 */
[----:B------:R0:W-:Y:S02]  /*33180*/  STL.64 [R1+0x228], R6 ;  /* 0x0002280601007387 */ /* 0x0001e40000100a00 */
[----:B0-----:R-:W-:Y:S02]  /*33190*/  HMMA.16816.F32 R4, R24, R8, RZ ;  /* 0x000000081804723c */ /* 0x001fe400000018ff */
[----:B------:R-:W-:Y:S04]  /*331a0*/  STL.64 [R1+0x7828], R26 ;  /* 0x0078281a01007387 */ /* 0x000fe80000100a00 */
[----:B------:R0:W-:Y:S11]  /*331b0*/  STL.64 [R1+0x7820], R24 ;  /* 0x0078201801007387 */ /* 0x0001f60000100a00 */
[----:B------:R-:W-:Y:S06]  /*331c0*/  @!UPT UIADD3 URZ, URZ, URZ, URZ ;  /* 0x0000003f3f3ff290 */ /* 0x000fec000fffe03f */
[----:B------:R-:W-:Y:S04]  /*331d0*/  STL.64 [R1+0x270], R4 ;  /* 0x0002700401007387 */ /* 0x000fe80000100a00 */
[----:B------:R-:W-:Y:S04]  /*331e0*/  STL.64 [R1+0x278], R6 ;  /* 0x0002780601007387 */ /* 0x000fe80000100a00 */
[----:B0-----:R-:W4:Y:S04]  /*331f0*/  LDL.LU.64 R24, [R1] ;  /* 0x0000000001187983 */ /* 0x001f280000300a00 */
[----:B------:R-:W3:Y:S04]  /*33200*/  LDL.LU.64 R26, [R1+0x8] ;  /* 0x00000800011a7983 */ /* 0x000ee80000300a00 */
[----:B--2---:R0:W-:Y:S04]  /*33210*/  STL.64 [R1+0x7778], R10 ;  /* 0x0077780a01007387 */ /* 0x0041e80000100a00 */
[----:B------:R-:W3:Y:S04]  /*33220*/  LDL.LU.64 R8, [R1+0x20] ;  /* 0x0000200001087983 */ /* 0x000ee80000300a00 */
[----:B0-----:R-:W3:Y:S02]  /*33230*/  LDL.LU.64 R10, [R1+0x28] ;  /* 0x00002800010a7983 */ /* 0x001ee40000300a00 */
[----:B---3--:R-:W-:Y:S01]  /*33240*/  HMMA.16816.F32 R4, R8, R12, RZ ;  /* 0x0000000c0804723c */ /* 0x008fe200000018ff */
[----:B------:R-:W-:-:S02]  /*33250*/  MOV R15, R8 ;  /* 0x00000008000f7202 */ /* 0x000fc40000000f00 */
[----:B------:R-:W-:Y:S02]  /*33260*/  MOV R29, R9 ;  /* 0x00000009001d7202 */ /* 0x000fe40000000f00 */
[----:B------:R-:W-:Y:S02]  /*33270*/  MOV R0, R10 ;  /* 0x0000000a00007202 */ /* 0x000fe40000000f00 */
[----:B------:R-:W-:Y:S11]  /*33280*/  MOV R14, R11 ;  /* 0x0000000b000e7202 */ /* 0x000ff60000000f00 */
[----:B------:R-:W-:Y:S06]  /*33290*/  @!UPT UIADD3 URZ, URZ, URZ, URZ ;  /* 0x0000003f3f3ff290 */ /* 0x000fec000fffe03f */
[----:B------:R-:W-:Y:S01]  /*332a0*/  MOV R9, R6 ;  /* 0x0000000600097202 */ /* 0x000fe20000000f00 */
[----:B------:R-:W-:Y:S01]  /*332b0*/  IMAD.MOV.U32 R8, RZ, RZ, R7 ;  /* 0x000000ffff087224 */ /* 0x000fe200078e0007 */
[----:B------:R-:W-:Y:S01]  /*332c0*/  MOV R11, R4 ;  /* 0x00000004000b7202 */ /* 0x000fe20000000f00 */
[----:B------:R-:W2:Y:S01]  /*332d0*/  LDL.LU.64 R6, [R1+0x7850] ;  /* 0x0078500001067983 */ /* 0x000ea20000300a00 */
[----:B------:R-:W-:-:S03]  /*332e0*/  MOV R10, R5 ;  /* 0x00000005000a7202 */ /* 0x000fc60000000f00 */
[----:B------:R-:W3:Y:S04]  /*332f0*/  LDL.LU.64 R4, [R1+0x7848] ;  /* 0x0078480001047983 */ /* 0x000ee80000300a00 */
[----:B------:R2:W-:Y:S04]  /*33300*/  STL [R1+0x77ac], R8 ;  /* 0x0077ac0801007387 */ /* 0x0005e80000100800 */
[----:B------:R0:W-:Y:S04]  /*33310*/  STL [R1+0x77a8], R9 ;  /* 0x0077a80901007387 */ /* 0x0001e80000100800 */
[----:B------:R3:W-:Y:S04]  /*33320*/  STL [R1+0x77a4], R10 ;  /* 0x0077a40a01007387 */ /* 0x0007e80000100800 */
[----:B------:R1:W-:Y:S01]  /*33330*/  STL [R1+0x77a0], R11 ;  /* 0x0077a00b01007387 */ /* 0x0003e20000100800 */
[----:B--2---:R-:W-:-:S02]  /*33340*/  MOV R8, R7 ;  /* 0x0000000700087202 */ /* 0x004fc40000000f00 */
[----:B0-----:R-:W-:Y:S02]  /*33350*/  MOV R9, R6 ;  /* 0x0000000600097202 */ /* 0x001fe40000000f00 */
[----:B---3--:R-:W-:Y:S02]  /*33360*/  MOV R10, R5 ;  /* 0x00000005000a7202 */ /* 0x008fe40000000f00 */
[----:B-1----:R-:W-:-:S07]  /*33370*/  MOV R11, R4 ;  /* 0x00000004000b7202 */ /* 0x002fce0000000f00 */
[-C--:B------:R-:W-:Y:S11]  /*33380*/  HMMA.16816.F32 R4, R8, R12.reuse, RZ ;  /* 0x0000000c0804723c */ /* 0x080ff600000018ff */
[----:B------:R-:W-:Y:S11]  /*33390*/  @!UPT UIADD3 URZ, URZ, URZ, URZ ;  /* 0x0000003f3f3ff290 */ /* 0x000ff6000fffe03f */
[----:B------:R-:W-:Y:S01]  /*333a0*/  @!UPT UIADD3 URZ, URZ, URZ, URZ ;  /* 0x0000003f3f3ff290 */ /* 0x000fe2000fffe03f */
[----:B------:R-:W-:Y:S04]  /*333b0*/  STL.64 [R1+0x100], R4 ;  /* 0x0001000401007387 */ /* 0x000fe80000100a00 */
[----:B------:R0:W-:Y:S04]  /*333c0*/  STL.64 [R1+0x108], R6 ;  /* 0x0001080601007387 */ /* 0x0001e80000100a00 */
[----:B0-----:R-:W2:Y:S04]  /*333d0*/  LDL.LU R6, [R1+0x7840] ;  /* 0x0078400001067983 */ /* 0x001ea80000300800 */
[----:B------:R-:W-:Y:S04]  /*333e0*/  STL.64 [R1+0x7800], R10 ;  /* 0x0078000a01007387 */ /* 0x000fe80000100a00 */
[----:B------:R-:W-:Y:S04]  /*333f0*/  STL.64 [R1+0x77f8], R8 ;  /* 0x0077f80801007387 */ /* 0x000fe80000100a00 */
[----:B------:R-:W0:Y:S04]  /*33400*/  LDSM.16.MT88.4 R8, [R3+0x1000] ;  /* 0x001000000308783b */ /* 0x000e280000004200 */
[----:B0-----:R-:W-:Y:S04]  /*33410*/  STL.64 [R1+0x70], R8 ;  /* 0x0000700801007387 */ /* 0x001fe80000100a00 */
[----:B------:R0:W-:Y:S02]  /*33420*/  STL.64 [R1+0x78], R10 ;  /* 0x0000780a01007387 */ /* 0x0001e40000100a00 */
[-C--:B0-----:R-:W-:Y:S02]  /*33430*/  HMMA.16816.F32 R8, R20, R12.reuse, RZ ;  /* 0x0000000c1408723c */ /* 0x081fe400000018ff */
[----:B------:R-:W-:Y:S04]  /*33440*/  STL.64 [R1+0x7838], R22 ;  /* 0x0078381601007387 */ /* 0x000fe80000100a00 */
[----:B------:R0:W-:Y:S11]  /*33450*/  STL.64 [R1+0x7830], R20 ;  /* 0x0078301401007387 */ /* 0x0001f60000100a00 */
[----:B------:R-:W-:Y:S06]  /*33460*/  @!UPT UIADD3 URZ, URZ, URZ, URZ ;  /* 0x0000003f3f3ff290 */ /* 0x000fec000fffe03f */
[----:B------:R-:W-:Y:S04]  /*33470*/  STL.64 [R1+0x160], R8 ;  /* 0x0001600801007387 */ /* 0x000fe80000100a00 */
[----:B------:R1:W-:Y:S04]  /*33480*/  STL.64 [R1+0x168], R10 ;  /* 0x0001680a01007387 */ /* 0x0003e80000100a00 */
[----:B0-----:R-:W3:Y:S04]  /*33490*/  LDL.LU.64 R20, [R1+0x40] ;  /* 0x0000400001147983 */ /* 0x001ee80000300a00 */
[----:B------:R-:W3:Y:S01]  /*334a0*/  LDL.LU.64 R22, [R1+0x48] ;  /* 0x0000480001167983 */ /* 0x000ee20000300a00 */
[-C--:B-1----:R-:W-:Y:S11]  /*334b0*/  HMMA.16816.F32 R8, R16, R12.reuse, RZ ;  /* 0x0000000c1008723c */ /* 0x082ff600000018ff */
[----:B------:R-:W-:Y:S11]  /*334c0*/  @!UPT UIADD3 URZ, URZ, URZ, URZ ;  /* 0x0000003f3f3ff290 */ /* 0x000ff6000fffe03f */
[----:B------:R-:W-:Y:S01]  /*334d0*/  @!UPT UIADD3 URZ, URZ, URZ, URZ ;  /* 0x0000003f3f3ff290 */ /* 0x000fe2000fffe03f */
[----:B------:R0:W-:Y:S04]  /*334e0*/  STL.64 [R1+0x1a0], R8 ;  /* 0x0001a00801007387 */ /* 0x0001e80000100a00 */
[----:B------:R1:W-:Y:S01]  /*334f0*/  STL.64 [R1+0x1a8], R10 ;  /* 0x0001a80a01007387 */ /* 0x0003e20000100a00 */
[----:B0-----:R-:W-:Y:S02]  /*33500*/  MOV R9, R18 ;  /* 0x0000001200097202 */ /* 0x001fe40000000f00 */
[----:B------:R-:W-:Y:S02]  /*33510*/  MOV R8, R19 ;  /* 0x0000001300087202 */ /* 0x000fe40000000f00 */
[----:B-1----:R-:W-:Y:S02]  /*33520*/  MOV R11, R16 ;  /* 0x00000010000b7202 */ /* 0x002fe40000000f00 */
[----:B------:R-:W-:Y:S01]  /*33530*/  MOV R10, R17 ;  /* 0x00000011000a7202 */ /* 0x000fe20000000f00 */
[----:B----4-:R-:W-:Y:S01]  /*33540*/  IMAD.MOV.U32 R28, RZ, RZ, R24 ;  /* 0x000000ffff1c7224 */ /* 0x010fe200078e0018 */
[----:B------:R-:W-:Y:S01]  /*33550*/  MOV R2, R27 ;  /* 0x0000001b00027202 */ /* 0x000fe20000000f00 */
[----:B---3--:R-:W-:Y:S01]  /*33560*/  HMMA.16816.F32 R16, R20, R12, RZ ;  /* 0x0000000c1410723c */ /* 0x008fe200000018ff */
[----:B------:R-:W-:-:S02]  /*33570*/  MOV R4, R20 ;  /* 0x0000001400047202 */ /* 0x000fc40000000f00 */
[----:B------:R-:W-:Y:S11]  /*33580*/  MOV R5, R21 ;  /* 0x0000001500057202 */ /* 0x000ff60000000f00 */
[----:B------:R-:W-:Y:S09]  /*33590*/  @!UPT UIADD3 URZ, URZ, URZ, URZ ;  /* 0x0000003f3f3ff290 */ /* 0x000ff2000fffe03f */
[----:B------:R0:W-:Y:S04]  /*335a0*/  STL.64 [R1+0x1e0], R16 ;  /* 0x0001e01001007387 */ /* 0x0001e80000100a00 */
[----:B------:R1:W-:Y:S01]  /*335b0*/  STL.64 [R1+0x1e8], R18 ;  /* 0x0001e81201007387 */ /* 0x0003e20000100a00 */
[----:B0-----:R-:W-:Y:S02]  /*335c0*/  MOV R16, R22 ;  /* 0x0000001600107202 */ /* 0x001fe40000000f00 */
[----:B------:R-:W-:Y:S02]  /*335d0*/  MOV R17, R23 ;  /* 0x0000001700117202 */ /* 0x000fe40000000f00 */
[----:B------:R-:W-:Y:S01]  /*335e0*/  HMMA.16816.F32 R20, R24, R12, RZ ;  /* 0x0000000c1814723c */ /* 0x000fe200000018ff */
[----:B-1----:R-:W-:-:S02]  /*335f0*/  MOV R19, R25 ;  /* 0x0000001900137202 */ /* 0x002fc40000000f00 */
[----:B------:R-:W-:Y:S02]  /*33600*/  MOV R18, R26 ;  /* 0x0000001a00127202 */ /* 0x000fe40000000f00 */
[----:B--2---:R-:W0:Y:S11]  /*33610*/  LDSM.16.MT88.4 R24, [R6+0x1000] ;  /* 0x001000000618783b */ /* 0x004e360000004200 */
[----:B------:R-:W-:Y:S07]  /*33620*/  @!UPT UIADD3 URZ, URZ, URZ, URZ ;  /* 0x0000003f3f3ff290 */ /* 0x000fee000fffe03f */
[----:B------:R-:W-:Y:S04]  /*33630*/  STL.64 [R1+0x230], R20 ;  /* 0x0002301401007387 */ /* 0x000fe80000100a00 */
[----:B------:R1:W-:Y:S04]  /*33640*/  STL.64 [R1+0x238], R22 ;  /* 0x0002381601007387 */ /* 0x0003e80000100a00 */
[----:B-1----:R-:W2:Y:S04]  /*33650*/  LDL.LU.64 R22, [R1+0x7838] ;  /* 0x0078380001167983 */ /* 0x002ea80000300a00 */
[----:B------:R-:W2:Y:S01]  /*33660*/  LDL.LU.64 R20, [R1+0x7830] ;  /* 0x0078300001147983 */ /* 0x000ea20000300a00 */
[----:B0-----:R-:W-:-:S03]  /*33670*/  MOV R6, R26 ;  /* 0x0000001a00067202 */ /* 0x001fc60000000f00 */
[----:B------:R0:W-:Y:S01]  /*33680*/  STL.64 [R1+0x60], R24 ;  /* 0x0000601801007387 */ /* 0x0001e20000100a00 */
[----:B------:R-:W-:-:S03]  /*33690*/  MOV R7, R27 ;  /* 0x0000001b00077202 */ /* 0x000fc60000000f00 */
[----:B------:R-:W3:Y:S04]  /*336a0*/  LDL.LU.64 R26, [R1+0x7828] ;  /* 0x00782800011a7983 */ /* 0x000ee80000300a00 */
[----:B0-----:R-:W3:Y:S04]  /*336b0*/  LDL.LU.64 R24, [R1+0x7820] ;  /* 0x0078200001187983 */ /* 0x001ee80000300a00 */
[----:B------:R0:W-:Y:S02]  /*336c0*/  STL.64 [R1+0x77d0], R6 ;  /* 0x0077d00601007387 */ /* 0x0001e40000100a00 */
[----:B0-----:R-:W-:-:S02]  /*336d0*/  MOV R6, R16 ;  /* 0x0000001000067202 */ /* 0x001fc40000000f00 */
[----:B------:R-:W-:Y:S01]  /*336e0*/  MOV R7, R17 ;  /* 0x0000001100077202 */ /* 0x000fe20000000f00 */
[----:B------:R-:W4:Y:S04]  /*336f0*/  LDL.LU R16, [R1+0x781c] ;  /* 0x00781c0001107983 */ /* 0x000f280000300800 */
[----:B------:R-:W4:Y:S04]  /*33700*/  LDL.LU R17, [R1+0x7818] ;  /* 0x0078180001117983 */ /* 0x000f280000300800 */
[----:B------:R0:W-:Y:S04]  /*33710*/  STL.64 [R1+0x77e0], R6 ;  /* 0x0077e00601007387 */ /* 0x0001e80000100a00 */
[----:B------:R1:W-:Y:S01]  /*33720*/  STL.64 [R1+0x77d8], R4 ;  /* 0x0077d80401007387 */ /* 0x0003e20000100a00 */
[----:B0-----:R-:W-:-:S02]  /*33730*/  MOV R6, R9 ;  /* 0x0000000900067202 */ /* 0x001fc40000000f00 */
[----:B------:R-:W-:Y:S02]  /*33740*/  MOV R7, R8 ;  /* 0x0000000800077202 */ /* 0x000fe40000000f00 */
[----:B-1----:R-:W-:Y:S02]  /*33750*/  MOV R4, R11 ;  /* 0x0000000b00047202 */ /* 0x002fe40000000f00 */
[----:B------:R-:W-:Y:S01]  /*33760*/  MOV R5, R10 ;  /* 0x0000000a00057202 */ /* 0x000fe20000000f00 */
[----:B------:R0:W-:Y:S04]  /*33770*/  STL.64 [R1+0x77f0], R6 ;  /* 0x0077f00601007387 */ /* 0x0001e80000100a00 */
[----:B------:R1:W-:Y:S01]  /*33780*/  STL.64 [R1+0x77e8], R4 ;  /* 0x0077e80401007387 */ /* 0x0003e20000100a00 */
[----:B0-----:R-:W-:-:S02]  /*33790*/  MOV R6, R0 ;  /* 0x0000000000067202 */ /* 0x001fc40000000f00 */
[----:B-1----:R-:W-:Y:S01]  /*337a0*/  MOV R4, R15 ;  /* 0x0000000f00047202 */ /* 0x002fe20000000f00 */
[----:B------:R-:W-:Y:S01]  /*337b0*/  IMAD.MOV.U32 R5, RZ, RZ, R29 ;  /* 0x000000ffff057224 */ /* 0x000fe200078e001d */
[----:B------:R-:W2:Y:S01]  /*337c0*/  LDL.LU R15, [R1+0x7814] ;  /* 0x00781400010f7983 */ /* 0x000ea20000300800 */
[----:B------:R-:W-:-:S03]  /*337d0*/  MOV R7, R14 ;  /* 0x0000000e00077202 */ /* 0x000fc60000000f00 */
[----:B------:R-:W2:Y:S04]  /*337e0*/  LDL.LU R29, [R1+0x7810] ;  /* 0x00781000011d7983 */ /* 0x000ea80000300800 */
[----:B------:R-:W2:Y:S04]  /*337f0*/  LDL.LU R0, [R1+0x780c] ;  /* 0x00780c0001007983 */ /* 0x000ea80000300800 */
[----:B------:R-:W2:Y:S01]  /*33800*/  LDL.LU R14, [R1+0x7808] ;  /* 0x00780800010e7983 */ /* 0x000ea20000300800 */
[----:B---3--:R-:W-:Y:S11]  /*33810*/  HMMA.16816.F32 R8, R24, R12, RZ ;  /* 0x0000000c1808723c */ /* 0x008ff600000018ff */
[----:B------:R-:W-:Y:S11]  /*33820*/  @!UPT UIADD3 URZ, URZ, URZ, URZ ;  /* 0x0000003f3f3ff290 */ /* 0x000ff6000fffe03f */
[----:B------:R-:W-:Y:S01]  /*33830*/  @!UPT UIADD3 URZ, URZ, URZ, URZ ;  /* 0x0000003f3f3ff290 */ /* 0x000fe2000fffe03f */
[----:B------:R-:W-:Y:S04]  /*33840*/  STL.64 [R1+0x280], R8 ;  /* 0x0002800801007387 */ /* 0x000fe80000100a00 */
[----:B------:R0:W-:Y:S04]  /*33850*/  STL.64 [R1+0x288], R10 ;  /* 0x0002880a01007387 */ /* 0x0001e80000100a00 */
[----:B0-----:R-:W3:Y:S04]  /*33860*/  LDL.LU.64 R10, [R1+0x7800] ;  /* 0x00780000010a7983 */ /* 0x001ee80000300a00 */
[----:B------:R-:W3:Y:S01]  /*33870*/  LDL.LU.64 R8, [R1+0x77f8] ;  /* 0x0077f80001087983 */ /* 0x000ee20000300a00 */
[----:B----4-:R-:W-:Y:S03]  /*33880*/  HMMA.16816.F32 R4, R4, R16, RZ ;  /* 0x000000100404723c */ /* 0x010fe600000018ff */
[----:B------:R0:W-:Y:S04]  /*33890*/  STL.64 [R1+0x77c8], R26 ;  /* 0x0077c81a01007387 */ /* 0x0001e80000100a00 */
[----:B------:R1:W-:Y:S01]  /*338a0*/  STL.64 [R1+0x77c0], R24 ;  /* 0x0077c01801007387 */ /* 0x0003e20000100a00 */
[----:B0-----:R-:W-:-:S02]  /*338b0*/  MOV R26, R18 ;  /* 0x00000012001a7202 */ /* 0x001fc40000000f00 */
[----:B------:R-:W-:Y:S02]  /*338c0*/  MOV R27, R2 ;  /* 0x00000002001b7202 */ /* 0x000fe40000000f00 */
[----:B-1----:R-:W-:Y:S02]  /*338d0*/  MOV R24, R28 ;  /* 0x0000001c00187202 */ /* 0x002fe40000000f00 */
[----:B------:R-:W-:-:S10]  /*338e0*/  MOV R25, R19 ;  /* 0x0000001300197202 */ /* 0x000fd40000000f00 */
[----:B------:R-:W-:Y:S02]  /*338f0*/  MOV R2, R4 ;  /* 0x0000000400027202 */ /* 0x000fe40000000f00 */
[----:B------:R-:W-:Y:S02]  /*33900*/  MOV R28, R5 ;  /* 0x00000005001c7202 */ /* 0x000fe40000000f00 */
[----:B------:R-:W-:Y:S02]  /*33910*/  MOV R19, R6 ;  /* 0x0000000600137202 */ /* 0x000fe40000000f00 */
[----:B------:R-:W-:Y:S01]  /*33920*/  MOV R18, R7 ;  /* 0x0000000700127202 */ /* 0x000fe20000000f00 */
[-C--:B--2---:R-:W-:Y:S11]  /*33930*/  HMMA.16816.F32 R20, R20, R16.reuse, RZ ;  /* 0x000000101414723c */ /* 0x084ff600000018ff */
[----:B------:R-:W-:Y:S11]  /*33940*/  @!UPT UIADD3 URZ, URZ, URZ, URZ ;  /* 0x0000003f3f3ff290 */ /* 0x000ff6000fffe03f */
[----:B------:R-:W-:Y:S01]  /*33950*/  @!UPT UIADD3 URZ, URZ, URZ, URZ ;  /* 0x0000003f3f3ff290 */ /* 0x000fe2000fffe03f */
[----:B------:R-:W-:Y:S04]  /*33960*/  STL.64 [R1+0x80], R20 ;  /* 0x0000801401007387 */ /* 0x000fe80000100a00 */
[----:B------:R-:W-:Y:S01]  /*33970*/  STL.64 [R1+0x88], R22 ;  /* 0x0000881601007387 */ /* 0x000fe20000100a00 */
[----:B---3--:R-:W-:Y:S11]  /*33980*/  HMMA.16816.F32 R4, R8, R16, RZ ;  /* 0x000000100804723c */ /* 0x008ff600000018ff */
[----:B------:R-:W-:Y:S11]  /*33990*/  @!UPT UIADD3 URZ, URZ, URZ, URZ ;  /* 0x0000003f3f3ff290 */ /* 0x000ff6000fffe03f */
[----:B------:R-:W-:Y:S02]  /*339a0*/  @!UPT UIADD3 URZ, URZ, URZ, URZ ;  /* 0x0000003f3f3ff290 */ /* 0x000fe4000fffe03f */
[----:B------:R-:W-:Y:S01]  /*339b0*/  MOV R8, R4 ;  /* 0x0000000400087202 */ /* 0x000fe20000000f00 */
[----:B------:R-:W-:Y:S01]  /*339c0*/  IMAD.MOV.U32 R10, RZ, RZ, R6 ;  /* 0x000000ffff0a7224 */ /* 0x000fe200078e0006 */
[----:B------:R-:W-:Y:S02]  /*339d0*/  MOV R9, R5 ;  /* 0x0000000500097202 */ /* 0x000fe40000000f00 */
[----:B------:R-:W-:Y:S02]  /*339e0*/  MOV R11, R7 ;  /* 0x00000007000b7202 */ /* 0x000fe40000000f00 */
[----:B------:R-:W0:Y:S02]  /*339f0*/  LDSM.16.MT88.4 R4, [R0+0x1000] ;  /* 0x001000000004783b */ /* 0x000e240000004200 */
[----:B0-----:R-:W-:Y:S02]  /*33a00*/  MOV R13, R6 ;  /* 0x00000006000d7202 */ /* 0x001fe40000000f00 */
[----:B------:R-:W-:-:S02]  /*33a10*/  MOV R12, R7 ;  /* 0x00000007000c7202 */ /* 0x000fc40000000f00 */
[----:B------:R-:W-:Y:S01]  /*33a20*/  MOV R21, R4 ;  /* 0x0000000400157202 */ /* 0x000fe20000000f00 */
[----:B------:R-:W2:Y:S01]  /*33a30*/  LDL.LU.64 R6, [R1+0x77f0] ;  /* 0x0077f00001067983 */ /* 0x000ea20000300a00 */
[----:B------:R-:W-:-:S03]  /*33a40*/  MOV R20, R5 ;  /* 0x0000000500147202 */ /* 0x000fc60000000f00 */
[----:B------:R-:W2:Y:S02]  /*33a50*/  LDL.LU.64 R4, [R1+0x77e8] ;  /* 0x0077e80001047983 */ /* 0x000ea40000300a00 */
[-C--:B--2---:R-:W-:Y:S11]  /*33a60*/  HMMA.16816.F32 R4, R4, R16.reuse, RZ ;  /* 0x000000100404723c */ /* 0x084ff600000018ff */
[----:B------:R-:W-:Y:S11]  /*33a70*/  @!UPT UIADD3 URZ, URZ, URZ, URZ ;  /* 0x0000003f3f3ff290 */ /* 0x000ff6000fffe03f */
[----:B------:R-:W-:Y:S01]  /*33a80*/  @!UPT UIADD3 URZ, URZ, URZ, URZ ;  /* 0x0000003f3f3ff290 */ /* 0x000fe2000fffe03f */
[----:B------:R-:W-:Y:S04]  /*33a90*/  STL.64 [R1+0x50], R4 ;  /* 0x0000500401007387 */ /* 0x000fe80000100a00 */
[----:B------:R0:W-:Y:S04]  /*33aa0*/  STL.64 [R1+0x58], R6 ;  /* 0x0000580601007387 */ /* 0x0001e80000100a00 */
[----:B0-----:R-:W2:Y:S04]  /*33ab0*/  LDL.LU.64 R6, [R1+0x77e0] ;  /* 0x0077e00001067983 */ /* 0x001ea80000300a00 */
[----:B------:R-:W2:Y:S01]  /*33ac0*/  LDL.LU.64 R4, [R1+0x77d8] ;  /* 0x0077d80001047983 */ /* 0x000ea20000300a00 */
[-C--:B------:R-:W-:Y:S08]  /*33ad0*/  HMMA.16816.F32 R24, R24, R16.reuse, RZ ;  /* 0x000000101818723c */ /* 0x080ff000000018ff */
[-C--:B--2---:R-:W-:Y:S11]  /*33ae0*/  HMMA.16816.F32 R4, R4, R16.reuse, RZ ;  /* 0x000000100404723c */ /* 0x084ff600000018ff */
[----:B------:R-:W-:Y:S11]  /*33af0*/  @!UPT UIADD3 URZ, URZ, URZ, URZ ;  /* 0x0000003f3f3ff290 */ /* 0x000ff6000fffe03f */
[----:B------:R-:W-:Y:S01]  /*33b00*/  @!UPT UIADD3 URZ, URZ, URZ, URZ ;  /* 0x0000003f3f3ff290 */ /* 0x000fe2000fffe03f */
[----:B------:R0:W-:Y:S04]  /*33b10*/  STL.64 [R1+0x1b0], R4 ;  /* 0x0001b00401007387 */ /* 0x0001e80000100a00 */
[----:B------:R1:W-:Y:S01]  /*33b20*/  STL.64 [R1+0x1b8], R6 ;  /* 0x0001b80601007387 */ /* 0x0003e20000100a00 */
[----:B0-----:R-:W-:Y:S02]  /*33b30*/  MOV R5, R26 ;  /* 0x0000001a00057202 */ /* 0x001fe40000000f00 */
[----:B------:R-:W-:Y:S01]  /*33b40*/  MOV R4, R27 ;  /* 0x0000001b00047202 */ /* 0x000fe20000000f00 */
[----:B-1----:R-:W2:Y:S04]  /*33b50*/  LDL.LU.64 R6, [R1+0x77d0] ;  /* 0x0077d00001067983 */ /* 0x002ea80000300a00 */
[----:B------:R0:W-:Y:S04]  /*33b60*/  STL.64 [R1+0x1f0], R24 ;  /* 0x0001f01801007387 */ /* 0x0001e80000100a00 */
[----:B------:R-:W3:Y:S04]  /*33b70*/  LDL.LU.64 R26, [R1+0x77c8] ;  /* 0x0077c800011a7983 */ /* 0x000ee80000300a00 */
[----:B0-----:R-:W3:Y:S04]  /*33b80*/  LDL.LU.64 R24, [R1+0x77c0] ;  /* 0x0077c00001187983 */ /* 0x001ee80000300a00 */
[----:B------:R-:W-:Y:S01]  /*33b90*/  STL [R1+0x7680], R5 ;  /* 0x0076800501007387 */ /* 0x000fe20000100800 */
[----:B---3--:R-:W-:Y:S11]  /*33ba0*/  HMMA.16816.F32 R24, R24, R16, RZ ;  /* 0x000000101818723c */ /* 0x008ff600000018ff */
[----:B------:R-:W-:Y:S11]  /*33bb0*/  @!UPT UIADD3 URZ, URZ, URZ, URZ ;  /* 0x0000003f3f3ff290 */ /* 0x000ff6000fffe03f */
[----:B------:R-:W-:Y:S01]  /*33bc0*/  @!UPT UIADD3 URZ, URZ, URZ, URZ ;  /* 0x0000003f3f3ff290 */ /* 0x000fe2000fffe03f */
[----:B------:R0:W-:Y:S02]  /*33bd0*/  STL.64 [R1+0x210], R24 ;  /* 0x0002101801007387 */ /* 0x0001e40000100a00 */
[----:B0-----:R-:W-:Y:S02]  /*33be0*/  MOV R24, R21 ;  /* 0x0000001500187202 */ /* 0x001fe40000000f00 */
[----:B------:R-:W-:Y:S02]  /*33bf0*/  MOV R25, R20 ;  /* 0x0000001400197202 */ /* 0x000fe40000000f00 */
[----:B------:R-:W0:Y:S04]  /*33c00*/  LDSM.16.MT88.4 R20, [R29+0x1000] ;  /* 0x001000001d14783b */ /* 0x000e280000004200 */
[----:B------:R1:W-:Y:S02]  /*33c10*/  STL.64 [R1+0x218], R26 ;  /* 0x0002181a01007387 */ /* 0x0003e40000100a00 */
[----:B-1----:R-:W-:-:S02]  /*33c20*/  MOV R26, R13 ;  /* 0x0000000d001a7202 */ /* 0x002fc40000000f00 */
[----:B------:R-:W-:-:S05]  /*33c30*/  MOV R27, R12 ;  /* 0x0000000c001b7202 */ /* 0x000fca0000000f00 */
[----:B------:R-:W-:Y:S04]  /*33c40*/  STL.64 [R1+0x76f0], R26 ;  /* 0x0076f01a01007387 */ /* 0x000fe80000100a00 */
[----:B------:R-:W-:Y:S04]  /*33c50*/  STL.64 [R1+0x76e8], R24 ;  /* 0x0076e81801007387 */ /* 0x000fe80000100a00 */
[----:B------:R-:W3:Y:S04]  /*33c60*/  LDL R17, [R1+0x1734] ;  /* 0x0017340001117983 */ /* 0x000ee80000100800 */
[----:B------:R-:W1:Y:S04]  /*33c70*/  LDSM.16.MT88.4 R24, [R3+0x1080] ;  /* 0x001080000318783b */ /* 0x000e680000004200 */
[----:B0-----:R-:W-:Y:S04]  /*33c80*/  STL.64 [R1+0x76b0], R22 ;  /* 0x0076b01601007387 */ /* 0x001fe80000100a00 */
[----:B------:R0:W-:Y:S02]  /*33c90*/  STL.64 [R1+0x76a8], R20 ;  /* 0x0076a81401007387 */ /* 0x0001e40000100a00 */
[----:B0-----:R-:W-:-:S02]  /*33ca0*/  MOV R20, R15 ;  /* 0x0000000f00147202 */ /* 0x001fc40000000f00 */
[----:B------:R-:W4:Y:S04]  /*33cb0*/  LDL.LU R15, [R1+0x77b8] ;  /* 0x0077b800010f7983 */ /* 0x000f280000300800 */
[----:B------:R-:W2:Y:S04]  /*33cc0*/  LDL.LU R21, [R1+0xf4] ;  /* 0x0000f40001157983 */ /* 0x000ea80000300800 */
[----:B------:R-:W2:Y:S04]  /*33cd0*/  LDL.LU R22, [R1+0xf8] ;  /* 0x0000f80001167983 */ /* 0x000ea80000300800 */
[----:B------:R-:W2:Y:S01]  /*33ce0*/  LDL.LU R23, [R1+0xfc] ;  /* 0x0000fc0001177983 */ /* 0x000ea20000300800 */
[----:B-1----:R-:W-:-:S02]  /*33cf0*/  MOV R13, R26 ;  /* 0x0000001a000d7202 */ /* 0x002fc40000000f00 */
[----:B------:R-:W-:Y:S01]  /*33d00*/  MOV R12, R27 ;  /* 0x0000001b000c7202 */ /* 0x000fe20000000f00 */
[----:B------:R0:W-:Y:S01]  /*33d10*/  STL [R1+0x24], R25 ;  /* 0x0000241901007387 */ /* 0x0001e20000100800 */
[----:B------:R-:W-:-:S03]  /*33d20*/  IMAD.MOV.U32 R5, RZ, RZ, R24 ;  /* 0x000000ffff057224 */ /* 0x000fc600078e0018 */
[----:B----4-:R-:W-:Y:S04]  /*33d30*/  STL.64 [R1+0x7770], R14 ;  /* 0x0077700e01007387 */ /* 0x010fe80000100a00 */
[----:B------:R-:W-:Y:S04]  /*33d40*/  STL.64 [R1+0x7768], R12 ;  /* 0x0077680c01007387 */ /* 0x000fe80000100a00 */
[----:B------:R-:W4:Y:S04]  /*33d50*/  LDL.LU R24, [R1+0x60] ;  /* 0x0000600001187983 */ /* 0x000f280000300800 */
[----:B0-----:R-:W4:Y:S01]  /*33d60*/  LDL.LU R25, [R1+0x64] ;  /* 0x0000640001197983 */ /* 0x001f220000300800 */
[----:B--2---:R-:W-:-:S02]  /*33d70*/  MOV R26, R6 ;  /* 0x00000006001a7202 */ /* 0x004fc40000000f00 */
[----:B------:R-:W-:Y:S01]  /*33d80*/  MOV R27, R7 ;  /* 0x00000007001b7202 */ /* 0x000fe20000000f00 */
[----:B------:R-:W2:Y:S04]  /*33d90*/  LDL.LU R6, [R1+0x77b4] ;  /* 0x0077b40001067983 */ /* 0x000ea80000300800 */
[----:B------:R-:W2:Y:S04]  /*33da0*/  LDL.LU R7, [R1+0x77b0] ;  /* 0x0077b00001077983 */ /* 0x000ea80000300800 */
[----:B------:R-:W-:Y:S04]  /*33db0*/  STL.64 [R1+0x7740], R26 ;  /* 0x0077401a01007387 */ /* 0x000fe80000100a00 */
[----:B----4-:R0:W-:Y:S04]  /*33dc0*/  STL.64 [R1+0x7738], R24 ;  /* 0x0077381801007387 */ /* 0x0101e80000100a00 */
[----:B0-----:R-:W2:Y:S04]  /*33dd0*/  LDL.LU R24, [R1+0x70] ;  /* 0x0000700001187983 */ /* 0x001ea80000300800 */
[----:B------:R-:W2:Y:S04]  /*33de0*/  LDL.LU R25, [R1+0x74] ;  /* 0x0000740001197983 */ /* 0x000ea80000300800 */
[----:B------:R-:W2:Y:S04]  /*33df0*/  LDL.LU R26, [R1+0x78] ;  /* 0x00007800011a7983 */ /* 0x000ea80000300800 */
[----:B------:R-:W2:Y:S04]  /*33e00*/  LDL.LU R27, [R1+0x7c] ;  /* 0x00007c00011b7983 */ /* 0x000ea80000300800 */
[----:B------:R-:W-:Y:S01]  /*33e10*/  STL [R1+0x7668], R3 ;  /* 0x0076680301007387 */ /* 0x000fe20000100800 */
[----:B--2---:R-:W-:Y:S07]  /*33e20*/  HMMA.16816.F32 R12, R24, R6, R20 ;  /* 0x00000006180c723c */ /* 0x004fee0000001814 */
[----:B------:R-:W-:-:S02]  /*33e30*/  MOV R20, R8 ;  /* 0x0000000800147202 */ /* 0x000fc40000000f00 */
[----:B------:R-:W-:Y:S02]  /*33e40*/  MOV R22, R10 ;  /* 0x0000000a00167202 */ /* 0x000fe40000000f00 */
[----:B------:R-:W-:Y:S02]  /*33e50*/  MOV R23, R11 ;  /* 0x0000000b00177202 */ /* 0x000fe40000000f00 */
[----:B------:R-:W-:-:S10]  /*33e60*/  MOV R21, R9 ;  /* 0x0000000900157202 */ /* 0x000fd40000000f00 */
[----:B------:R-:W-:Y:S04]  /*33e70*/  STL.64 [R1+0x240], R12 ;  /* 0x0002400c01007387 */ /* 0x000fe80000100a00 */
[----:B------:R-:W-:Y:S04]  /*33e80*/  STL [R1+0x248], R14 ;  /* 0x0002480e01007387 */ /* 0x000fe80000100800 */
[----:B------:R-:W-:Y:S04]  /*33e90*/  STL.64 [R1+0x7750], R6 ;  /* 0x0077500601007387 */ /* 0x000fe80000100a00 */
[----:B------:R-:W-:Y:S04]  /*33ea0*/  STL.64 [R1+0x7748], R4 ;  /* 0x0077480401007387 */ /* 0x000fe80000100a00 */
[----:B------:R-:W2:Y:S04]  /*33eb0*/  LDL.LU R8, [R1+0x77ac] ;  /* 0x0077ac0001087983 */ /* 0x000ea80000300800 */
[----:B------:R-:W4:Y:S04]  /*33ec0*/  LDL.LU R9, [R1+0x77a8] ;  /* 0x0077a80001097983 */ /* 0x000f280000300800 */
[----:B------:R-:W2:Y:S04]  /*33ed0*/  LDL.LU R10, [R1+0x77a4] ;  /* 0x0077a400010a7983 */ /* 0x000ea80000300800 */
[----:B------:R-:W2:Y:S04]  /*33ee0*/  LDL.LU R11, [R1+0x77a0] ;  /* 0x0077a000010b7983 */ /* 0x000ea80000300800 */
[----:B------:R-:W-:Y:S04]  /*33ef0*/  STL.64 [R1+0x76c0], R22 ;  /* 0x0076c01601007387 */ /* 0x000fe80000100a00 */
[----:B------:R0:W-:Y:S04]  /*33f00*/  STL.64 [R1+0x76b8], R20 ;  /* 0x0076b81401007387 */ /* 0x0001e80000100a00 */
[----:B0-----:R-:W2:Y:S04]  /*33f10*/  LDL.LU R20, [R1+0x100] ;  /* 0x0001000001147983 */ /* 0x001ea80000300800 */
[----:B------:R-:W2:Y:S04]  /*33f20*/  LDL.LU R21, [R1+0x104] ;  /* 0x0001040001157983 */ /* 0x000ea80000300800 */
[----:B------:R-:W2:Y:S04]  /*33f30*/  LDL.LU R22, [R1+0x108] ;  /* 0x0001080001167983 */ /* 0x000ea80000300800 */
[----:B------:R-:W2:Y:S04]  /*33f40*/  LDL.LU R23, [R1+0x10c] ;  /* 0x00010c0001177983 */ /* 0x000ea80000300800 */
[----:B--2---:R-:W-:Y:S04]  /*33f50*/  STL.64 [R1+0x76d0], R22 ;  /* 0x0076d01601007387 */ /* 0x004fe80000100a00 */
        /* <DEDUP_REMOVED lines=11> */
[----:B------:R-:W2:Y:S04]  /*34010*/  LDL.LU R4, [R1+0xe0] ;  /* 0x0000e00001047983 */ /* 0x000ea80000300800 */
[----:B------:R-:W2:Y:S04]  /*34020*/  LDL.LU R5, [R1+0xe4] ;  /* 0x0000e40001057983 */ /* 0x000ea80000300800 */
[----:B------:R-:W2:Y:S04]  /*34030*/  LDL.LU R6, [R1+0xe8] ;  /* 0x0000e80001067983 */ /* 0x000ea80000300800 */
[----:B------:R-:W2:Y:S01]  /*34040*/  LDL.LU R7, [R1+0xec] ;  /* 0x0000ec0001077983 */ /* 0x000ea20000300800 */
[----:B------:R-:W-:-:S03]  /*34050*/  MOV R16, R15 ;  /* 0x0000000f00107202 */ /* 0x000fc60000000f00 */
[----:B------:R-:W3:Y:S04]  /*34060*/  LDL.LU R12, [R1+0x140] ;  /* 0x00014000010c7983 */ /* 0x000ee80000300800 */
[----:B------:R-:W3:Y:S04]  /*34070*/  LDL.LU R13, [R1+0x144] ;  /* 0x00014400010d7983 */ /* 0x000ee80000300800 */
[----:B------:R-:W3:Y:S04]  /*34080*/  LDL.LU R14, [R1+0x148] ;  /* 0x00014800010e7983 */ /* 0x000ee80000300800 */
[----:B------:R-:W3:Y:S04]  /*34090*/  LDL.LU R15, [R1+0x14c] ;  /* 0x00014c00010f7983 */ /* 0x000ee80000300800 */
[----:B--2---:R-:W-:Y:S04]  /*340a0*/  STL.64 [R1+0x7760], R6 ;  /* 0x0077600601007387 */ /* 0x004fe80000100a00 */
[----:B------:R0:W-:Y:S04]  /*340b0*/  STL.64 [R1+0x7758], R4 ;  /* 0x0077580401007387 */ /* 0x0001e80000100a00 */
[----:B0-----:R-:W2:Y:S04]  /*340c0*/  LDL.LU R4, [R1+0x130] ;  /* 0x0001300001047983 */ /* 0x001ea80000300800 */
[----:B------:R-:W2:Y:S04]  /*340d0*/  LDL.LU R5, [R1+0x134] ;  /* 0x0001340001057983 */ /* 0x000ea80000300800 */
[----:B------:R-:W2:Y:S04]  /*340e0*/  LDL.LU R6, [R1+0x138] ;  /* 0x0001380001067983 */ /* 0x000ea80000300800 */
[----:B------:R-:W2:Y:S04]  /*340f0*/  LDL.LU R7, [R1+0x13c] ;  /* 0x00013c0001077983 */ /* 0x000ea80000300800 */
[----:B------:R0:W-:Y:S04]  /*34100*/  STL.64 [R1+0x7700], R22 ;  /* 0x0077001601007387 */ /* 0x0001e80000100a00 */
[----:B------:R1:W-:Y:S01]  /*34110*/  STL.64 [R1+0x76f8], R20 ;  /* 0x0076f81401007387 */ /* 0x0003e20000100a00 */
[----:B0-----:R-:W-:Y:S01]  /*34120*/  MOV R22, R19 ;  /* 0x0000001300167202 */ /* 0x001fe20000000f00 */
[----:B------:R-:W-:Y:S01]  /*34130*/  IMAD.MOV.U32 R23, RZ, RZ, R18 ;  /* 0x000000ffff177224 */ /* 0x000fe200078e0012 */
[----:B-1----:R-:W-:-:S02]  /*34140*/  MOV R20, R2 ;  /* 0x0000000200147202 */ /* 0x002fc40000000f00 */
[----:B------:R-:W2:Y:S01]  /*34150*/  LDL.LU R2, [R1+0x779c] ;  /* 0x00779c0001027983 */ /* 0x000ea20000300800 */
[----:B------:R-:W-:-:S03]  /*34160*/  MOV R21, R28 ;  /* 0x0000001c00157202 */ /* 0x000fc60000000f00 */
[----:B------:R-:W2:Y:S04]  /*34170*/  LDL.LU R28, [R1+0x7798] ;  /* 0x00779800011c7983 */ /* 0x000ea80000300800 */
[----:B------:R-:W2:Y:S04]  /*34180*/  LDL.LU R19, [R1+0x7794] ;  /* 0x0077940001137983 */ /* 0x000ea80000300800 */
[----:B------:R-:W2:Y:S04]  /*34190*/  LDL.LU R18, [R1+0x7790] ;  /* 0x0077900001127983 */ /* 0x000ea80000300800 */
[----:B------:R4:W-:Y:S04]  /*341a0*/  STL.64 [R1+0x7710], R22 ;  /* 0x0077101601007387 */ /* 0x0009e80000100a00 */
[----:B------:R0:W-:Y:S01]  /*341b0*/  STL.64 [R1+0x7708], R20 ;  /* 0x0077081401007387 */ /* 0x0001e20000100a00 */
[----:B----4-:R-:W-:-:S02]  /*341c0*/  MOV R22, R9 ;  /* 0x0000000900167202 */ /* 0x010fc40000000f00 */
[----:B------:R-:W-:Y:S02]  /*341d0*/  MOV R23, R8 ;  /* 0x0000000800177202 */ /* 0x000fe40000000f00 */
[----:B0-----:R-:W-:Y:S02]  /*341e0*/  MOV R20, R11 ;  /* 0x0000000b00147202 */ /* 0x001fe40000000f00 */
[----:B------:R-:W-:Y:S01]  /*341f0*/  MOV R21, R10 ;  /* 0x0000000a00157202 */ /* 0x000fe20000000f00 */
[----:B------:R-:W-:Y:S04]  /*34200*/  STL.64 [R1+0x7720], R22 ;  /* 0x0077201601007387 */ /* 0x000fe80000100a00 */
[----:B------:R0:W-:Y:S04]  /*34210*/  STL.64 [R1+0x7718], R20 ;  /* 0x0077181401007387 */ /* 0x0001e80000100a00 */
[----:B---3--:R-:W1:Y:S04]  /*34220*/  LDSM.16.MT88.4 R8, [R17+0x1080] ;  /* 0x001080001108783b */ /* 0x008e680000004200 */
[----:B0-----:R-:W3:Y:S01]  /*34230*/  LDL.LU R20, [R1+0xc0] ;  /* 0x0000c00001147983 */ /* 0x001ee20000300800 */
[----:B--2---:R-:W-:-:S02]  /*34240*/  MOV R22, R19 ;  /* 0x0000001300167202 */ /* 0x004fc40000000f00 */
[----:B------:R-:W-:Y:S02]  /*34250*/  MOV R21, R18 ;  /* 0x0000001200157202 */ /* 0x000fe40000000f00 */
[----:B------:R-:W2:Y:S04]  /*34260*/  LDL.LU R18, [R1+0x778c] ;  /* 0x00778c0001127983 */ /* 0x000ea80000300800 */
[----:B------:R-:W4:Y:S04]  /*34270*/  LDL.LU R19, [R1+0x7788] ;  /* 0x0077880001137983 */ /* 0x000f280000300800 */
[----:B------:R-:W2:Y:S01]  /*34280*/  LDL.LU R23, [R1+0xcc] ;  /* 0x0000cc0001177983 */ /* 0x000ea20000300800 */
[----:B-1----:R-:W-:-:S03]  /*34290*/  MOV R3, R11 ;  /* 0x0000000b00037202 */ /* 0x002fc60000000f00 */
[----:B--2---:R0:W-:Y:S04]  /*342a0*/  STL.64 [R1+0x7730], R22 ;  /* 0x0077301601007387 */ /* 0x0041e80000100a00 */
[----:B---3--:R1:W-:Y:S01]  /*342b0*/  STL.64 [R1+0x7728], R20 ;  /* 0x0077281401007387 */ /* 0x0083e20000100a00 */
[----:B0-----:R-:W-:Y:S02]  /*342c0*/  MOV R22, R18 ;  /* 0x0000001200167202 */ /* 0x001fe40000000f00 */
[----:B----4-:R-:W-:Y:S01]  /*342d0*/  MOV R23, R19 ;  /* 0x0000001300177202 */ /* 0x010fe20000000f00 */
[----:B-1----:R-:W2:Y:S04]  /*342e0*/  LDL.LU R20, [R1+0xd0] ;  /* 0x0000d00001147983 */ /* 0x002ea80000300800 */
[----:B------:R-:W2:Y:S04]  /*342f0*/  LDL.LU R21, [R1+0xd4] ;  /* 0x0000d40001157983 */ /* 0x000ea80000300800 */
[----:B------:R-:W3:Y:S04]  /*34300*/  LDL.LU R18, [R1+0x7784] ;  /* 0x0077840001127983 */ /* 0x000ee80000300800 */
[----:B------:R-:W3:Y:S04]  /*34310*/  LDL.LU R19, [R1+0x7780] ;  /* 0x0077800001137983 */ /* 0x000ee80000300800 */
[----:B------:R-:W-:Y:S04]  /*34320*/  STL [R1+0x7578], R16 ;  /* 0x0075781001007387 */ /* 0x000fe80000100800 */
[----:B------:R-:W-:Y:S04]  /*34330*/  STL.64 [R1+0x10], R8 ;  /* 0x0000100801007387 */ /* 0x000fe80000100a00 */
[----:B------:R0:W-:Y:S04]  /*34340*/  STL [R1+0x18], R10 ;  /* 0x0000180a01007387 */ /* 0x0001e80000100800 */
[----:B0-----:R-:W4:Y:S04]  /*34350*/  LDL.LU.64 R10, [R1+0x7778] ;  /* 0x00777800010a7983 */ /* 0x001f280000300a00 */
[----:B------:R-:W-:Y:S01]  /*34360*/  STL [R1+0x7610], R17 ;  /* 0x0076101101007387 */ /* 0x000fe20000100800 */
[C---:B----4-:R-:W-:Y:S11]  /*34370*/  HMMA.16816.F32 R12, R24.reuse, R10, R12 ;  /* 0x0000000a180c723c */ /* 0x050ff6000000180c */
[----:B------:R-:W-:Y:S11]  /*34380*/  @!UPT UIADD3 URZ, URZ, URZ, URZ ;  /* 0x0000003f3f3ff290 */ /* 0x000ff6000fffe03f */
[----:B------:R-:W-:Y:S01]  /*34390*/  @!UPT UIADD3 URZ, URZ, URZ, URZ ;  /* 0x0000003f3f3ff290 */ /* 0x000fe2000fffe03f */
[----:B------:R-:W-:Y:S04]  /*343a0*/  STL.64 [R1+0x260], R12 ;  /* 0x0002600c01007387 */ /* 0x000fe80000100a00 */
[----:B------:R0:W-:Y:S04]  /*343b0*/  STL.64 [R1+0x268], R14 ;  /* 0x0002680e01007387 */ /* 0x0001e80000100a00 */
[----:B0-----:R-:W4:Y:S04]  /*343c0*/  LDL.LU.64 R14, [R1+0x7770] ;  /* 0x00777000010e7983 */ /* 0x001f280000300a00 */
[----:B------:R-:W2:Y:S01]  /*343d0*/  LDL.LU.64 R12, [R1+0x7768] ;  /* 0x00776800010c7983 */ /* 0x000ea20000300a00 */
[C---:B----4-:R-:W-:Y:S11]  /*343e0*/  HMMA.16816.F32 R4, R24.reuse, R14, R4 ;  /* 0x0000000e1804723c */ /* 0x050ff60000001804 */
[----:B------:R-:W-:Y:S11]  /*343f0*/  @!UPT UIADD3 URZ, URZ, URZ, URZ ;  /* 0x0000003f3f3ff290 */ /* 0x000ff6000fffe03f */
[----:B------:R-:W-:Y:S01]  /*34400*/  @!UPT UIADD3 URZ, URZ, URZ, URZ ;  /* 0x0000003f3f3ff290 */ /* 0x000fe2000fffe03f */
[----:B------:R-:W-:Y:S04]  /*34410*/  STL.64 [R1+0x140], R4 ;  /* 0x0001400401007387 */ /* 0x000fe80000100a00 */
[----:B------:R0:W-:Y:S04]  /*34420*/  STL.64 [R1+0x148], R6 ;  /* 0x0001480601007387 */ /* 0x0001e80000100a00 */
[----:B0-----:R-:W3:Y:S04]  /*34430*/  LDL.LU.64 R6, [R1+0x7760] ;  /* 0x0077600001067983 */ /* 0x001ee80000300a00 */
[----:B------:R-:W3:Y:S02]  /*34440*/  LDL.LU.64 R4, [R1+0x7758] ;  /* 0x0077580001047983 */ /* 0x000ee40000300a00 */
[----:B---3--:R-:W-:Y:S02]  /*34450*/  HMMA.16816.F32 R24, R24, R18, R4 ;  /* 0x000000121818723c */ /* 0x008fe40000001804 */
[----:B------:R-:W2:Y:S04]  /*34460*/  LDL.LU.64 R6, [R1+0x7750] ;  /* 0x0077500001067983 */ /* 0x000ea80000300a00 */
[----:B------:R-:W3:Y:S11]  /*34470*/  LDL.LU.64 R4, [R1+0x7748] ;  /* 0x0077480001047983 */ /* 0x000ef60000300a00 */
[----:B------:R-:W-:Y:S06]  /*34480*/  @!UPT UIADD3 URZ, URZ, URZ, URZ ;  /* 0x0000003f3f3ff290 */ /* 0x000fec000fffe03f */
[----:B------:R-:W-:Y:S04]  /*34490*/  STL.64 [R1+0x130], R24 ;  /* 0x0001301801007387 */ /* 0x000fe80000100a00 */
[----:B------:R0:W-:Y:S04]  /*344a0*/  STL.64 [R1+0x138], R26 ;  /* 0x0001381a01007387 */ /* 0x0001e80000100a00 */
[----:B0-----:R-:W2:Y:S04]  /*344b0*/  LDL.LU.64 R26, [R1+0x7740] ;  /* 0x00774000011a7983 */ /* 0x001ea80000300a00 */
[----:B------:R-:W2:Y:S02]  /*344c0*/  LDL.LU.64 R24, [R1+0x7738] ;  /* 0x0077380001187983 */ /* 0x000ea40000300a00 */
[C---:B--2---:R-:W-:Y:S11]  /*344d0*/  HMMA.16816.F32 R20, R24.reuse, R6, R20 ;  /* 0x000000061814723c */ /* 0x044ff60000001814 */
[----:B------:R-:W-:Y:S11]  /*344e0*/  @!UPT UIADD3 URZ, URZ, URZ, URZ ;  /* 0x0000003f3f3ff290 */ /* 0x000ff6000fffe03f */
[----:B------:R-:W-:Y:S01]  /*344f0*/  @!UPT UIADD3 URZ, URZ, URZ, URZ ;  /* 0x0000003f3f3ff290 */ /* 0x000fe2000fffe03f */
        /* <DEDUP_REMOVED lines=18> */
[----:B--2---:R-:W-:Y:S02]  /*34620*/  HMMA.16816.F32 R24, R24, R18, R20 ;  /* 0x000000121818723c */ /* 0x004fe40000001814 */
[----:B------:R-:W2:Y:S04]  /*34630*/  LDL.LU.64 R22, [R1+0x7700] ;  /* 0x0077000001167983 */ /* 0x000ea80000300a00 */
[----:B------:R-:W2:Y:S11]  /*34640*/  LDL.LU.64 R20, [R1+0x76f8] ;  /* 0x0076f80001147983 */ /* 0x000eb60000300a00 */
[----:B------:R-:W-:Y:S06]  /*34650*/  @!UPT UIADD3 URZ, URZ, URZ, URZ ;  /* 0x0000003f3f3ff290 */ /* 0x000fec000fffe03f */
[----:B------:R-:W-:Y:S04]  /*34660*/  STL.64 [R1+0x290], R24 ;  /* 0x0002901801007387 */ /* 0x000fe80000100a00 */
[----:B------:R-:W-:Y:S04]  /*34670*/  STL.64 [R1+0x298], R26 ;  /* 0x0002981a01007387 */ /* 0x000fe80000100a00 */
[----:B------:R-:W0:Y:S02]  /*34680*/  LDSM.16.MT88.4 R24, [R0+0x1080] ;  /* 0x001080000018783b */ /* 0x000e240000004200 */
[----:B0-----:R-:W-:-:S02]  /*34690*/  MOV R17, R26 ;  /* 0x0000001a00117202 */ /* 0x001fc40000000f00 */
[----:B------:R0:W-:Y:S01]  /*346a0*/  STL.64 [R1], R24 ;  /* 0x0000001801007387 */ /* 0x0001e20000100a00 */
[----:B------:R-:W-:-:S03]  /*346b0*/  MOV R16, R27 ;  /* 0x0000001b00107202 */ /* 0x000fc60000000f00 */
[----:B------:R-:W2:Y:S04]  /*346c0*/  LDL.LU.64 R26, [R1+0x76f0] ;  /* 0x0076f000011a7983 */ /* 0x000ea80000300a00 */
[----:B0-----:R-:W2:Y:S02]  /*346d0*/  LDL.LU.64 R24, [R1+0x76e8] ;  /* 0x0076e80001187983 */ /* 0x001ea40000300a00 */
        /* <DEDUP_REMOVED lines=13> */
[----:B------:R-:W2:Y:S04]  /*347b0*/  LDL.LU.64 R20, [R1+0x76c8] ;  /* 0x0076c80001147983 */ /* 0x000ea80000300a00 */
[----:B------:R-:W4:Y:S01]  /*347c0*/  LDL R0, [R1+0x2780] ;  /* 0x0027800001007983 */ /* 0x000f220000100800 */
[C---:B--2---:R-:W-:Y:S11]  /*347d0*/  HMMA.16816.F32 R20, R24.reuse, R14, R20 ;  /* 0x0000000e1814723c */ /* 0x044ff60000001814 */
[----:B------:R-:W-:Y:S11]  /*347e0*/  @!UPT UIADD3 URZ, URZ, URZ, URZ ;  /* 0x0000003f3f3ff290 */ /* 0x000ff6000fffe03f */
[----:B------:R-:W-:Y:S01]  /*347f0*/  @!UPT UIADD3 URZ, URZ, URZ, URZ ;  /* 0x0000003f3f3ff290 */ /* 0x000fe2000fffe03f */
[----:B------:R0:W-:Y:S01]  /*34800*/  STL.64 [R1+0x2e0], R20 ;  /* 0x0002e01401007387 */ /* 0x0001e20000100a00 */
[----:B------:R-:W-:Y:S01]  /*34810*/  MOV R9, R22 ;  /* 0x0000001600097202 */ /* 0x000fe20000000f00 */
[----:B------:R-:W-:Y:S02]  /*34820*/  IMAD.MOV.U32 R8, RZ, RZ, R23 ;  /* 0x000000ffff087224 */ /* 0x000fe400078e0017 */
[----:B------:R-:W2:Y:S04]  /*34830*/  LDL.LU.64 R22, [R1+0x76c0] ;  /* 0x0076c00001167983 */ /* 0x000ea80000300a00 */
[----:B0-----:R-:W2:Y:S04]  /*34840*/  LDL.LU.64 R20, [R1+0x76b8] ;  /* 0x0076b80001147983 */ /* 0x001ea80000300a00 */
[----:B------:R-:W-:Y:S04]  /*34850*/  STL.64 [R1+0x76a0], R10 ;  /* 0x0076a00a01007387 */ /* 0x000fe80000100a00 */
[----:B------:R0:W-:Y:S04]  /*34860*/  STL.64 [R1+0x7698], R8 ;  /* 0x0076980801007387 */ /* 0x0001e80000100a00 */
[----:B0-----:R-:W3:Y:S04]  /*34870*/  LDL.LU R8, [R1+0x180] ;  /* 0x0001800001087983 */ /* 0x001ee80000300800 */
[----:B------:R-:W3:Y:S04]  /*34880*/  LDL.LU R9, [R1+0x184] ;  /* 0x0001840001097983 */ /* 0x000ee80000300800 */
[----:B------:R-:W3:Y:S04]  /*34890*/  LDL.LU R10, [R1+0x188] ;  /* 0x00018800010a7983 */ /* 0x000ee80000300800 */
[----:B------:R-:W3:Y:S04]  /*348a0*/  LDL.LU R11, [R1+0x18c] ;  /* 0x00018c00010b7983 */ /* 0x000ee80000300800 */
[----:B------:R-:W-:Y:S04]  /*348b0*/  STL.64 [R1+0x7690], R14 ;  /* 0x0076900e01007387 */ /* 0x000fe80000100a00 */
[----:B------:R0:W-:Y:S04]  /*348c0*/  STL.64 [R1+0x7688], R12 ;  /* 0x0076880c01007387 */ /* 0x0001e80000100a00 */
[----:B0-----:R-:W3:Y:S04]  /*348d0*/  LDL.LU R12, [R1+0x170] ;  /* 0x00017000010c7983 */ /* 0x001ee80000300800 */
[----:B------:R-:W3:Y:S01]  /*348e0*/  LDL.LU R13, [R1+0x174] ;  /* 0x00017400010d7983 */ /* 0x000ee20000300800 */
[----:B--2---:R-:W-:Y:S03]  /*348f0*/  HMMA.16816.F32 R24, R24, R18, R20 ;  /* 0x000000121818723c */ /* 0x004fe60000001814 */
[----:B------:R-:W3:Y:S04]  /*34900*/  LDL.LU.64 R22, [R1+0x76b0] ;  /* 0x0076b00001167983 */ /* 0x000ee80000300a00 */
[----:B------:R-:W3:Y:S01]  /*34910*/  LDL.LU.64 R20, [R1+0x76a8] ;  /* 0x0076a80001147983 */ /* 0x000ee20000300a00 */
[----:B------:R-:W-:-:S02]  /*34920*/  MOV R14, R28 ;  /* 0x0000001c000e7202 */ /* 0x000fc40000000f00 */
[----:B------:R-:W-:Y:S11]  /*34930*/  MOV R15, R2 ;  /* 0x00000002000f7202 */ /* 0x000ff60000000f00 */
[----:B------:R-:W-:Y:S02]  /*34940*/  @!UPT UIADD3 URZ, URZ, URZ, URZ ;  /* 0x0000003f3f3ff290 */ /* 0x000fe4000fffe03f */
[----:B------:R-:W-:Y:S01]  /*34950*/  STL.64 [R1+0x2d0], R24 ;  /* 0x0002d01801007387 */ /* 0x000fe20000100a00 */
[----:B------:R-:W-:Y:S02]  /*34960*/  MOV R28, R26 ;  /* 0x0000001a001c7202 */ /* 0x000fe40000000f00 */
[----:B------:R-:W-:Y:S02]  /*34970*/  MOV R2, R27 ;  /* 0x0000001b00027202 */ /* 0x000fe40000000f00 */
[----:B------:R-:W0:Y:S04]  /*34980*/  LDSM.16.MT88.4 R24, [R29+0x1080] ;  /* 0x001080001d18783b */ /* 0x000e280000004200 */
[----:B------:R-:W-:Y:S04]  /*34990*/  STL [R1+0x74cc], R2 ;  /* 0x0074cc0201007387 */ /* 0x000fe80000100800 */
[----:B------:R-:W-:Y:S04]  /*349a0*/  STL [R1+0x74c8], R28 ;  /* 0x0074c81c01007387 */ /* 0x000fe80000100800 */
[----:B0-----:R-:W-:Y:S04]  /*349b0*/  STL.64 [R1+0x75b8], R26 ;  /* 0x0075b81a01007387 */ /* 0x001fe80000100a00 */
[----:B------:R0:W-:Y:S04]  /*349c0*/  STL.64 [R1+0x75b0], R24 ;  /* 0x0075b01801007387 */ /* 0x0001e80000100a00 */
[----:B0-----:R-:W2:Y:S04]  /*349d0*/  LDL.LU R24, [R1+0x80] ;  /* 0x0000800001187983 */ /* 0x001ea80000300800 */
[----:B------:R-:W2:Y:S04]  /*349e0*/  LDL.LU R25, [R1+0x84] ;  /* 0x0000840001197983 */ /* 0x000ea80000300800 */
[----:B------:R-:W2:Y:S04]  /*349f0*/  LDL.LU R26, [R1+0x88] ;  /* 0x00008800011a7983 */ /* 0x000ea80000300800 */
[----:B------:R-:W2:Y:S04]  /*34a00*/  LDL.LU R27, [R1+0x8c] ;  /* 0x00008c00011b7983 */ /* 0x000ea80000300800 */
[----:B------:R-:W-:Y:S01]  /*34a10*/  STL [R1+0x7568], R29 ;  /* 0x0075681d01007387 */ /* 0x000fe20000100800 */
[C---:B---3--:R-:W-:Y:S11]  /*34a20*/  HMMA.16816.F32 R8, R20.reuse, R6, R8 ;  /* 0x000000061408723c */ /* 0x048ff60000001808 */
[----:B------:R-:W-:Y:S11]  /*34a30*/  @!UPT UIADD3 URZ, URZ, URZ, URZ ;  /* 0x0000003f3f3ff290 */ /* 0x000ff6000fffe03f */
[----:B------:R-:W-:Y:S01]  /*34a40*/  @!UPT UIADD3 URZ, URZ, URZ, URZ ;  /* 0x0000003f3f3ff290 */ /* 0x000fe2000fffe03f */
[----:B------:R-:W-:Y:S04]  /*34a50*/  STL.64 [R1+0x320], R8 ;  /* 0x0003200801007387 */ /* 0x000fe80000100a00 */
[----:B------:R0:W-:Y:S04]  /*34a60*/  STL.64 [R1+0x328], R10 ;  /* 0x0003280a01007387 */ /* 0x0001e80000100a00 */
[----:B0-----:R-:W3:Y:S04]  /*34a70*/  LDL.LU.64 R10, [R1+0x76a0] ;  /* 0x0076a000010a7983 */ /* 0x001ee80000300a00 */
[----:B------:R-:W2:Y:S01]  /*34a80*/  LDL.LU.64 R8, [R1+0x7698] ;  /* 0x0076980001087983 */ /* 0x000ea20000300a00 */
[C---:B---3--:R-:W-:Y:S11]  /*34a90*/  HMMA.16816.F32 R12, R20.reuse, R10, R12 ;  /* 0x0000000a140c723c */ /* 0x048ff6000000180c */
[----:B------:R-:W-:Y:S11]  /*34aa0*/  @!UPT UIADD3 URZ, URZ, URZ, URZ ;  /* 0x0000003f3f3ff290 */ /* 0x000ff6000fffe03f */
[----:B------:R-:W-:Y:S01]  /*34ab0*/  @!UPT UIADD3 URZ, URZ, URZ, URZ ;  /* 0x0000003f3f3ff290 */ /* 0x000fe2000fffe03f */
[----:B------:R-:W-:Y:S04]  /*34ac0*/  STL.64 [R1+0x340], R12 ;  /* 0x0003400c01007387 */ /* 0x000fe80000100a00 */
[----:B------:R0:W-:Y:S04]  /*34ad0*/  STL.64 [R1+0x348], R14 ;  /* 0x0003480e01007387 */ /* 0x0001e80000100a00 */
[----:B0-----:R-:W3:Y:S04]  /*34ae0*/  LDL.LU.64 R14, [R1+0x7690] ;  /* 0x00769000010e7983 */ /* 0x001ee80000300a00 */
[----:B------:R-:W3:Y:S04]  /*34af0*/  LDL.LU.64 R12, [R1+0x7688] ;  /* 0x00768800010c7983 */ /* 0x000ee80000300a00 */
[----:B------:R-:W-:Y:S04]  /*34b00*/  STL.64 [R1+0x7678], R10 ;  /* 0x0076780a01007387 */ /* 0x000fe80000100a00 */
[----:B--2---:R0:W-:Y:S04]  /*34b10*/  STL.64 [R1+0x7670], R8 ;  /* 0x0076700801007387 */ /* 0x0041e80000100a00 */
[----:B0-----:R-:W3:Y:S04]  /*34b20*/  LDL.LU R8, [R1+0x160] ;  /* 0x0001600001087983 */ /* 0x001ee80000300800 */
[----:B------:R-:W3:Y:S04]  /*34b30*/  LDL.LU R9, [R1+0x164] ;  /* 0x0001640001097983 */ /* 0x000ee80000300800 */
[----:B------:R-:W3:Y:S04]  /*34b40*/  LDL.LU R10, [R1+0x168] ;  /* 0x00016800010a7983 */ /* 0x000ee80000300800 */
[----:B------:R-:W3:Y:S02]  /*34b50*/  LDL.LU R11, [R1+0x16c] ;  /* 0x00016c00010b7983 */ /* 0x000ee40000300800 */
[C---:B---3--:R-:W-:Y:S08]  /*34b60*/  HMMA.16816.F32 R8, R20.reuse, R14, R8 ;  /* 0x0000000e1408723c */ /* 0x048ff00000001808 */
[----:B------:R-:W-:Y:S11]  /*34b70*/  HMMA.16816.F32 R20, R20, R18, R24 ;  /* 0x000000121414723c */ /* 0x000ff60000001818 */
[----:B------:R-:W-:Y:S04]  /*34b80*/  @!UPT UIADD3 URZ, URZ, URZ, URZ ;  /* 0x0000003f3f3ff290 */ /* 0x000fe8000fffe03f */
[----:B------:R0:W-:Y:S04]  /*34b90*/  STL.64 [R1+0x330], R8 ;  /* 0x0003300801007387 */ /* 0x0001e80000100a00 */
[----:B------:R1:W-:Y:S04]  /*34ba0*/  STL.64 [R1+0x338], R10 ;  /* 0x0003380a01007387 */ /* 0x0003e80000100a00 */
[----:B0-----:R-:W2:Y:S04]  /*34bb0*/  LDL.LU R8, [R1+0x150] ;  /* 0x0001500001087983 */ /* 0x001ea80000300800 */
[----:B------:R0:W-:Y:S04]  /*34bc0*/  STL.64 [R1+0x310], R20 ;  /* 0x0003101401007387 */ /* 0x0001e80000100a00 */
[----:B------:R3:W-:Y:S04]  /*34bd0*/  STL.64 [R1+0x318], R22 ;  /* 0x0003181601007387 */ /* 0x0007e80000100a00 */
[----:B------:R-:W2:Y:S04]  /*34be0*/  LDL.LU R9, [R1+0x154] ;  /* 0x0001540001097983 */ /* 0x000ea80000300800 */
[----:B-1----:R-:W2:Y:S04]  /*34bf0*/  LDL.LU R10, [R1+0x158] ;  /* 0x00015800010a7983 */ /* 0x002ea80000300800 */
[----:B------:R-:W2:Y:S04]  /*34c00*/  LDL.LU R11, [R1+0x15c] ;  /* 0x00015c00010b7983 */ /* 0x000ea80000300800 */
[----:B------:R-:W-:Y:S04]  /*34c10*/  STL.64 [R1+0x7660], R18 ;  /* 0x0076601201007387 */ /* 0x000fe80000100a00 */
[----:B------:R-:W-:Y:S04]  /*34c20*/  STL.64 [R1+0x7658], R16 ;  /* 0x0076581001007387 */ /* 0x000fe80000100a00 */
[----:B------:R-:W2:Y:S04]  /*34c30*/  LDL.LU R24, [R1+0x1e0] ;  /* 0x0001e00001187983 */ /* 0x000ea80000300800 */
[----:B------:R-:W2:Y:S04]  /*34c40*/  LDL.LU R25, [R1+0x1e4] ;  /* 0x0001e40001197983 */ /* 0x000ea80000300800 */
[----:B------:R-:W2:Y:S04]  /*34c50*/  LDL.LU R26, [R1+0x1e8] ;  /* 0x0001e800011a7983 */ /* 0x000ea80000300800 */
[----:B------:R-:W2:Y:S04]  /*34c60*/  LDL.LU R27, [R1+0x1ec] ;  /* 0x0001ec00011b7983 */ /* 0x000ea80000300800 */
[----:B0-----:R-:W4:Y:S04]  /*34c70*/  LDL.LU R20, [R1+0x190] ;  /* 0x0001900001147983 */ /* 0x001f280000300800 */
[----:B------:R-:W4:Y:S04]  /*34c80*/  LDL.LU R21, [R1+0x194] ;  /* 0x0001940001157983 */ /* 0x000f280000300800 */
[----:B---3--:R-:W4:Y:S04]  /*34c90*/  LDL.LU R22, [R1+0x198] ;  /* 0x0001980001167983 */ /* 0x008f280000300800 */
[----:B------:R-:W4:Y:S04]  /*34ca0*/  LDL.LU R23, [R1+0x19c] ;  /* 0x00019c0001177983 */ /* 0x000f280000300800 */
[----:B--2---:R-:W-:Y:S04]  /*34cb0*/  STL.64 [R1+0x7620], R26 ;  /* 0x0076201a01007387 */ /* 0x004fe80000100a00 */
[----:B------:R0:W-:Y:S04]  /*34cc0*/  STL.64 [R1+0x7618], R24 ;  /* 0x0076181801007387 */ /* 0x0001e80000100a00 */
[----:B0-----:R-:W2:Y:S04]  /*34cd0*/  LDL.LU R24, [R1+0x1d0] ;  /* 0x0001d00001187983 */ /* 0x001ea80000300800 */
[----:B------:R-:W2:Y:S04]  /*34ce0*/  LDL.LU R25, [R1+0x1d4] ;  /* 0x0001d40001197983 */ /* 0x000ea80000300800 */
[----:B------:R-:W3:Y:S04]  /*34cf0*/  LDL.LU R26, [R1+0x1d8] ;  /* 0x0001d800011a7983 */ /* 0x000ee80000300800 */
[----:B------:R-:W3:Y:S04]  /*34d00*/  LDL.LU R27, [R1+0x1dc] ;  /* 0x0001dc00011b7983 */ /* 0x000ee80000300800 */
[----:B------:R-:W2:Y:S04]  /*34d10*/  LDL.LU R16, [R1+0x1a0] ;  /* 0x0001a00001107983 */ /* 0x000ea80000300800 */
[----:B------:R-:W4:Y:S04]  /*34d20*/  LDL.LU R17, [R1+0x1a4] ;  /* 0x0001a40001117983 */ /* 0x000f280000300800 */
[----:B------:R-:W4:Y:S04]  /*34d30*/  LDL.LU R18, [R1+0x1a8] ;  /* 0x0001a80001127983 */ /* 0x000f280000300800 */
[----:B------:R-:W4:Y:S04]  /*34d40*/  LDL.LU R19, [R1+0x1ac] ;  /* 0x0001ac0001137983 */ /* 0x000f280000300800 */
[----:B---3--:R-:W-:Y:S04]  /*34d50*/  STL.64 [R1+0x7630], R26 ;  /* 0x0076301a01007387 */ /* 0x008fe80000100a00 */
[----:B--2---:R0:W-:Y:S04]  /*34d60*/  STL.64 [R1+0x7628], R24 ;  /* 0x0076281801007387 */ /* 0x0041e80000100a00 */
[----:B0-----:R-:W2:Y:S04]  /*34d70*/  LDL.LU R24, [R1+0x1c0] ;  /* 0x0001c00001187983 */ /* 0x001ea80000300800 */
[----:B------:R-:W2:Y:S04]  /*34d80*/  LDL.LU R25, [R1+0x1c4] ;  /* 0x0001c40001197983 */ /* 0x000ea80000300800 */
[----:B------:R-:W3:Y:S04]  /*34d90*/  LDL.LU R26, [R1+0x1c8] ;  /* 0x0001c800011a7983 */ /* 0x000ee80000300800 */
[----:B------:R-:W3:Y:S04]  /*34da0*/  LDL.LU R27, [R1+0x1cc] ;  /* 0x0001cc00011b7983 */ /* 0x000ee80000300800 */
[----:B---3--:R-:W-:Y:S04]  /*34db0*/  STL.64 [R1+0x7640], R26 ;  /* 0x0076401a01007387 */ /* 0x008fe80000100a00 */
[----:B--2---:R0:W-:Y:S02]  /*34dc0*/  STL.64 [R1+0x7638], R24 ;  /* 0x0076381801007387 */ /* 0x0041e40000100a00 */
[----:B0-----:R-:W-:-:S02]  /*34dd0*/  MOV R24, R5 ;  /* 0x0000000500187202 */ /* 0x001fc40000000f00 */
[----:B------:R-:W2:Y:S04]  /*34de0*/  LDL.LU R5, [R1+0x7680] ;  /* 0x0076800001057983 */ /* 0x000ea80000300800 */
[----:B------:R-:W3:Y:S01]  /*34df0*/  LDL.LU R25, [R1+0x24] ;  /* 0x0000240001197983 */ /* 0x000ee20000300800 */
[----:B------:R-:W-:Y:S02]  /*34e00*/  MOV R26, R13 ;  /* 0x0000000d001a7202 */ /* 0x000fe40000000f00 */
[----:B------:R-:W-:-:S07]  /*34e10*/  MOV R27, R12 ;  /* 0x0000000c001b7202 */ /* 0x000fce0000000f00 */
[C---:B---3--:R-:W-:Y:S11]  /*34e20*/  HMMA.16816.F32 R8, R24.reuse, R6, R8 ;  /* 0x000000061808723c */ /* 0x048ff60000001808 */
[----:B------:R-:W-:Y:S11]  /*34e30*/  @!UPT UIADD3 URZ, URZ, URZ, URZ ;  /* 0x0000003f3f3ff290 */ /* 0x000ff6000fffe03f */
[----:B------:R-:W-:Y:S01]  /*34e40*/  @!UPT UIADD3 URZ, URZ, URZ, URZ ;  /* 0x0000003f3f3ff290 */ /* 0x000fe2000fffe03f */
[----:B------:R0:W-:Y:S04]  /*34e50*/  STL.64 [R1+0xc8], R10 ;  /* 0x0000c80a01007387 */ /* 0x0001e80000100a00 */
[----:B0-----:R-:W3:Y:S01]  /*34e60*/  LDL.LU.64 R10, [R1+0x7678] ;  /* 0x00767800010a7983 */ /* 0x001ee20000300a00 */
[C---:B----4-:R-:W-:Y:S01]  /*34e70*/  HMMA.16816.F32 R16, R24.reuse, R14, R16 ;  /* 0x0000000e1810723c */ /* 0x050fe20000001810 */
[----:B------:R-:W-:Y:S02]  /*34e80*/  MOV R12, R8 ;  /* 0x00000008000c7202 */ /* 0x000fe40000000f00 */
[----:B------:R-:W-:Y:S02]  /*34e90*/  MOV R13, R9 ;  /* 0x00000009000d7202 */ /* 0x000fe40000000f00 */
[----:B------:R-:W4:Y:S04]  /*34ea0*/  LDL.LU.64 R8, [R1+0x7670] ;  /* 0x0076700001087983 */ /* 0x000f280000300a00 */
[----:B------:R-:W-:Y:S04]  /*34eb0*/  STL.64 [R1+0x7650], R6 ;  /* 0x0076500601007387 */ /* 0x000fe80000100a00 */
[----:B--2---:R0:W-:Y:S04]  /*34ec0*/  STL.64 [R1+0x7648], R4 ;  /* 0x0076480401007387 */ /* 0x0041e80000100a00 */
[----:B0-----:R-:W2:Y:S04]  /*34ed0*/  LDL.LU R4, [R1+0x50] ;  /* 0x0000500001047983 */ /* 0x001ea80000300800 */
[----:B------:R-:W2:Y:S04]  /*34ee0*/  LDL.LU R5, [R1+0x54] ;  /* 0x0000540001057983 */ /* 0x000ea80000300800 */
[----:B------:R-:W2:Y:S04]  /*34ef0*/  LDL.LU R6, [R1+0x58] ;  /* 0x0000580001067983 */ /* 0x000ea80000300800 */
[----:B------:R-:W2:Y:S04]  /*34f00*/  LDL.LU R7, [R1+0x5c] ;  /* 0x00005c0001077983 */ /* 0x000ea80000300800 */
[----:B------:R-:W-:Y:S04]  /*34f10*/  STL [R1+0x7584], R13 ;  /* 0x0075840d01007387 */ /* 0x000fe80000100800 */
[----:B------:R-:W-:Y:S01]  /*34f20*/  STL [R1+0x7580], R12 ;  /* 0x0075800c01007387 */ /* 0x000fe20000100800 */
[----:B---3--:R-:W-:Y:S11]  /*34f30*/  HMMA.16816.F32 R20, R24, R10, R20 ;  /* 0x0000000a1814723c */ /* 0x008ff60000001814 */
[----:B------:R-:W-:Y:S11]  /*34f40*/  @!UPT UIADD3 URZ, URZ, URZ, URZ ;  /* 0x0000003f3f3ff290 */ /* 0x000ff6000fffe03f */
[----:B------:R-:W-:Y:S01]  /*34f50*/  @!UPT UIADD3 URZ, URZ, URZ, URZ ;  /* 0x0000003f3f3ff290 */ /* 0x000fe2000fffe03f */
[----:B------:R-:W-:Y:S04]  /*34f60*/  STL.64 [R1+0xe0], R20 ;  /* 0x0000e01401007387 */ /* 0x000fe80000100a00 */
[----:B------:R0:W-:Y:S02]  /*34f70*/  STL [R1+0xe8], R22 ;  /* 0x0000e81601007387 */ /* 0x0001e40000100800 */
[----:B0-----:R-:W-:Y:S02]  /*34f80*/  MOV R22, R23 ;  /* 0x0000001700167202 */ /* 0x001fe40000000f00 */
[----:B------:R-:W-:-:S03]  /*34f90*/  MOV R23, R3 ;  /* 0x0000000300177202 */ /* 0x000fc60000000f00 */
[----:B------:R0:W-:Y:S04]  /*34fa0*/  STL [R1+0x757c], R22 ;  /* 0x00757c1601007387 */ /* 0x0001e80000100800 */
[----:B------:R-:W3:Y:S04]  /*34fb0*/  LDL.LU R20, [R1+0x10] ;  /* 0x0000100001147983 */ /* 0x000ee80000300800 */
[----:B------:R-:W3:Y:S04]  /*34fc0*/  LDL.LU R21, [R1+0x14] ;  /* 0x0000140001157983 */ /* 0x000ee80000300800 */
[----:B0-----:R-:W3:Y:S04]  /*34fd0*/  LDL.LU R22, [R1+0x18] ;  /* 0x0000180001167983 */ /* 0x001ee80000300800 */
[----:B------:R-:W2:Y:S04]  /*34fe0*/  LDL.LU R3, [R1+0x7668] ;  /* 0x0076680001037983 */ /* 0x000ea80000300800 */
[----:B------:R-:W-:Y:S04]  /*34ff0*/  STL.64 [R1+0xd0], R16 ;  /* 0x0000d01001007387 */ /* 0x000fe80000100a00 */
[----:B------:R0:W-:Y:S04]  /*35000*/  STL.64 [R1+0xd8], R18 ;  /* 0x0000d81201007387 */ /* 0x0001e80000100a00 */
[----:B0-----:R-:W2:Y:S04]  /*35010*/  LDL.LU.64 R18, [R1+0x7660] ;  /* 0x0076600001127983 */ /* 0x001ea80000300a00 */
[----:B------:R-:W3:Y:S01]  /*35020*/  LDL.LU.64 R16, [R1+0x7658] ;  /* 0x0076580001107983 */ /* 0x000ee20000300a00 */
[----:B--2---:R-:W-:Y:S03]  /*35030*/  HMMA.16816.F32 R24, R24, R18, R4 ;  /* 0x000000121818723c */ /* 0x004fe60000001804 */
[----:B------:R-:W3:Y:S04]  /*35040*/  LDL.LU.64 R6, [R1+0x7650] ;  /* 0x0076500001067983 */ /* 0x000ee80000300a00 */
[----:B------:R-:W2:Y:S11]  /*35050*/  LDL.LU.64 R4, [R1+0x7648] ;  /* 0x0076480001047983 */ /* 0x000eb60000300a00 */
[----:B------:R-:W-:Y:S05]  /*35060*/  @!UPT UIADD3 URZ, URZ, URZ, URZ ;  /* 0x0000003f3f3ff290 */ /* 0x000fea000fffe03f */
[----:B------:R0:W-:Y:S01]  /*35070*/  STL.64 [R1+0x80], R24 ;  /* 0x0000801801007387 */ /* 0x0001e20000100a00 */
[----:B------:R-:W-:Y:S01]  /*35080*/  MOV R13, R26 ;  /* 0x0000001a000d7202 */ /* 0x000fe20000000f00 */
[----:B------:R-:W-:Y:S02]  /*35090*/  IMAD.MOV.U32 R12, RZ, RZ, R27 ;  /* 0x000000ffff0c7224 */ /* 0x000fe400078e001b */
[----:B------:R-:W3:Y:S04]  /*350a0*/  LDL.LU.64 R26, [R1+0x7640] ;  /* 0x00764000011a7983 */ /* 0x000ee80000300a00 */
[----:B0-----:R-:W3:Y:S04]  /*350b0*/  LDL.LU.64 R24, [R1+0x7638] ;  /* 0x0076380001187983 */ /* 0x001ee80000300a00 */
[----:B------:R-:W-:Y:S01]  /*350c0*/  STL [R1+0x7588], R13 ;  /* 0x0075880d01007387 */ /* 0x000fe20000100800 */
[C---:B---3--:R-:W-:Y:S11]  /*350d0*/  HMMA.16816.F32 R24, R20.reuse, R6, R24 ;  /* 0x000000061418723c */ /* 0x048ff60000001818 */
[----:B------:R-:W-:Y:S11]  /*350e0*/  @!UPT UIADD3 URZ, URZ, URZ, URZ ;  /* 0x0000003f3f3ff290 */ /* 0x000ff6000fffe03f */
[----:B------:R-:W-:Y:S01]  /*350f0*/  @!UPT UIADD3 URZ, URZ, URZ, URZ ;  /* 0x0000003f3f3ff290 */ /* 0x000fe2000fffe03f */
[----:B------:R0:W-:Y:S01]  /*35100*/  STL.64 [R1+0xb0], R24 ;  /* 0x0000b01801007387 */ /* 0x0001e20000100a00 */
[----:B------:R-:W-:Y:S02]  /*35110*/  MOV R2, R26 ;  /* 0x0000001a00027202 */ /* 0x000fe40000000f00 */
[----:B------:R-:W-:Y:S02]  /*35120*/  MOV R28, R27 ;  /* 0x0000001b001c7202 */ /* 0x000fe40000000f00 */
[----:B------:R-:W3:Y:S04]  /*35130*/  LDL.LU.64 R26, [R1+0x7630] ;  /* 0x00763000011a7983 */ /* 0x000ee80000300a00 */
[----:B0-----:R-:W3:Y:S04]  /*35140*/  LDL.LU.64 R24, [R1+0x7628] ;  /* 0x0076280001187983 */ /* 0x001ee80000300a00 */
        /* <DEDUP_REMOVED lines=16> */
[----:B----4-:R-:W-:Y:S04]  /*35250*/  STL.64 [R1+0x75f0], R8 ;  /* 0x0075f00801007387 */ /* 0x010fe80000100a00 */
[----:B------:R-:W0:Y:S01]  /*35260*/  LDSM.16.MT88.4 R8, [R3+0x2000] ;  /* 0x002000000308783b */ /* 0x000e220000004200 */
[C---:B--2---:R-:W-:Y:S08]  /*35270*/  HMMA.16816.F32 R4, R20.reuse, R18, R4 ;  /* 0x000000121404723c */ /* 0x044ff00000001804 */
[----:B---3--:R-:W-:Y:S11]  /*35280*/  HMMA.16816.F32 R24, R20, R14, R24 ;  /* 0x0000000e1418723c */ /* 0x008ff60000001818 */
[----:B------:R-:W-:Y:S11]  /*35290*/  @!UPT UIADD3 URZ, URZ, URZ, URZ ;  /* 0x0000003f3f3ff290 */ /* 0x000ff6000fffe03f */
[----:B------:R-:W-:Y:S01]  /*352a0*/  @!UPT UIADD3 URZ, URZ, URZ, URZ ;  /* 0x0000003f3f3ff290 */ /* 0x000fe2000fffe03f */
[----:B------:R1:W-:Y:S01]  /*352b0*/  STL.64 [R1+0x90], R24 ;  /* 0x0000901801007387 */ /* 0x0003e20000100a00 */
[----:B------:R-:W-:Y:S02]  /*352c0*/  MOV R28, R26 ;  /* 0x0000001a001c7202 */ /* 0x000fe40000000f00 */
[----:B------:R-:W-:Y:S01]  /*352d0*/  MOV R26, R17 ;  /* 0x00000011001a7202 */ /* 0x000fe20000000f00 */
[----:B-1----:R-:W2:Y:S04]  /*352e0*/  LDL.LU R24, [R1] ;  /* 0x0000000001187983 */ /* 0x002ea80000300800 */
[----:B------:R-:W2:Y:S04]  /*352f0*/  LDL.LU R25, [R1+0x4] ;  /* 0x0000040001197983 */ /* 0x000ea80000300800 */
[----:B------:R-:W3:Y:S01]  /*35300*/  LDL.LU R17, [R1+0x7610] ;  /* 0x0076100001117983 */ /* 0x000ee20000300800 */
[----:B------:R-:W-:-:S05]  /*35310*/  MOV R2, R27 ;  /* 0x0000001b00027202 */ /* 0x000fca0000000f00 */
[----:B------:R1:W-:Y:S04]  /*35320*/  STL [R1+0x74dc], R2 ;  /* 0x0074dc0201007387 */ /* 0x0003e80000100800 */
[----:B------:R4:W-:Y:S04]  /*35330*/  STL [R1+0x74d8], R28 ;  /* 0x0074d81c01007387 */ /* 0x0009e80000100800 */
[----:B0-----:R-:W-:Y:S04]  /*35340*/  STL.64 [R1+0x60], R8 ;  /* 0x0000600801007387 */ /* 0x001fe80000100a00 */
[----:B------:R-:W-:Y:S04]  /*35350*/  STL.64 [R1+0x68], R10 ;  /* 0x0000680a01007387 */ /* 0x000fe80000100a00 */
[----:B------:R-:W0:Y:S01]  /*35360*/  LDSM.16.M88.4 R8, [R0+0x20000] ;  /* 0x020000000008783b */ /* 0x000e220000000200 */
[----:B-1----:R-:W-:-:S02]  /*35370*/  MOV R2, R6 ;  /* 0x0000000600027202 */ /* 0x002fc40000000f00 */
[----:B----4-:R-:W-:Y:S01]  /*35380*/  MOV R28, R7 ;  /* 0x00000007001c7202 */ /* 0x010fe20000000f00 */
[----:B0-----:R-:W-:Y:S04]  /*35390*/  STL.64 [R1+0x40], R8 ;  /* 0x0000400801007387 */ /* 0x001fe80000100a00 */
[----:B------:R-:W-:Y:S04]  /*353a0*/  STL.64 [R1+0x48], R10 ;  /* 0x0000480a01007387 */ /* 0x000fe80000100a00 */
[----:B------:R-:W-:Y:S04]  /*353b0*/  STL.64 [R1+0x70], R4 ;  /* 0x0000700401007387 */ /* 0x000fe80000100a00 */
[----:B------:R-:W0:Y:S01]  /*353c0*/  LDSM.16.M88.4 R4, [R0+0x28000] ;  /* 0x028000000004783b */ /* 0x000e220000000200 */
[----:B------:R-:W-:-:S03]  /*353d0*/  MOV R27, R16 ;  /* 0x00000010001b7202 */ /* 0x000fc60000000f00 */
[----:B------:R-:W-:Y:S04]  /*353e0*/  STL [R1+0x74e4], R2 ;  /* 0x0074e40201007387 */ /* 0x000fe80000100800 */
[----:B------:R-:W-:Y:S01]  /*353f0*/  STL [R1+0x74e0], R28 ;  /* 0x0074e01c01007387 */ /* 0x000fe20000100800 */
[----:B0-----:R-:W-:-:S03]  /*35400*/  MOV R16, R5 ;  /* 0x0000000500107202 */ /* 0x001fc60000000f00 */
[----:B------:R-:W-:Y:S04]  /*35410*/  STL.64 [R1+0x30], R4 ;  /* 0x0000300401007387 */ /* 0x000fe80000100a00 */
[----:B------:R-:W-:Y:S04]  /*35420*/  STL.64 [R1+0x38], R6 ;  /* 0x0000380601007387 */ /* 0x000fe80000100a00 */
[----:B------:R-:W-:Y:S04]  /*35430*/  STL.64 [R1+0x75d8], R18 ;  /* 0x0075d81201007387 */ /* 0x000fe80000100a00 */
[----:B---3--:R0:W-:Y:S04]  /*35440*/  STL.64 [R1+0x75d0], R16 ;  /* 0x0075d01001007387 */ /* 0x0081e80000100a00 */
[----:B0-----:R-:W3:Y:S04]  /*35450*/  LDL.LU R16, [R1+0x230] ;  /* 0x0002300001107983 */ /* 0x001ee80000300800 */
[----:B------:R-:W3:Y:S04]  /*35460*/  LDL.LU R17, [R1+0x234] ;  /* 0x0002340001117983 */ /* 0x000ee80000300800 */
[----:B------:R-:W4:Y:S04]  /*35470*/  LDL.LU R18, [R1+0x238] ;  /* 0x0002380001127983 */ /* 0x000f280000300800 */
[----:B------:R-:W4:Y:S01]  /*35480*/  LDL.LU R19, [R1+0x23c] ;  /* 0x00023c0001137983 */ /* 0x000f220000300800 */
[----:B------:R-:W-:-:S03]  /*35490*/  MOV R22, R4 ;  /* 0x0000000400167202 */ /* 0x000fc60000000f00 */
[----:B------:R-:W0:Y:S04]  /*354a0*/  LDSM.16.M88.4 R4, [R0+0x30000] ;  /* 0x030000000004783b */ /* 0x000e280000000200 */
[----:B------:R-:W2:Y:S04]  /*354b0*/  LDL.LU R8, [R1+0x200] ;  /* 0x0002000001087983 */ /* 0x000ea80000300800 */
[----:B------:R-:W2:Y:S04]  /*354c0*/  LDL.LU R9, [R1+0x204] ;  /* 0x0002040001097983 */ /* 0x000ea80000300800 */
[----:B------:R-:W2:Y:S04]  /*354d0*/  LDL.LU R10, [R1+0x208] ;  /* 0x00020800010a7983 */ /* 0x000ea80000300800 */
[----:B------:R-:W2:Y:S01]  /*354e0*/  LDL.LU R11, [R1+0x20c] ;  /* 0x00020c00010b7983 */ /* 0x000ea20000300800 */
[----:B0-----:R-:W-:-:S02]  /*354f0*/  MOV R13, R4 ;  /* 0x00000004000d7202 */ /* 0x001fc40000000f00 */
[----:B------:R-:W-:Y:S01]  /*35500*/  MOV R23, R5 ;  /* 0x0000000500177202 */ /* 0x000fe20000000f00 */
[----:B----4-:R-:W-:Y:S04]  /*35510*/  STL.64 [R1+0x75e8], R18 ;  /* 0x0075e81201007387 */ /* 0x010fe80000100a00 */
[----:B---3--:R0:W-:Y:S04]  /*35520*/  STL.64 [R1+0x75e0], R16 ;  /* 0x0075e01001007387 */ /* 0x0081e80000100a00 */
[----:B0-----:R-:W3:Y:S04]  /*35530*/  LDL.LU R16, [R1+0x220] ;  /* 0x0002200001107983 */ /* 0x001ee80000300800 */
[----:B------:R-:W3:Y:S04]  /*35540*/  LDL.LU R17, [R1+0x224] ;  /* 0x0002240001117983 */ /* 0x000ee80000300800 */
[----:B------:R-:W3:Y:S04]  /*35550*/  LDL.LU R18, [R1+0x228] ;  /* 0x0002280001127983 */ /* 0x000ee80000300800 */
[----:B------:R-:W3:Y:S04]  /*35560*/  LDL.LU R19, [R1+0x22c] ;  /* 0x00022c0001137983 */ /* 0x000ee80000300800 */
[----:B------:R-:W-:Y:S04]  /*35570*/  STL.64 [R1+0x20], R4 ;  /* 0x0000200401007387 */ /* 0x000fe80000100a00 */
[----:B------:R-:W-:Y:S04]  /*35580*/  STL.64 [R1+0x28], R6 ;  /* 0x0000280601007387 */ /* 0x000fe80000100a00 */
[----:B------:R-:W0:Y:S02]  /*35590*/  LDSM.16.M88.4 R4, [R0+0x38000] ;  /* 0x038000000004783b */ /* 0x000e240000000200 */
[----:B0-----:R-:W-:-:S02]  /*355a0*/  IMAD.MOV.U32 R21, RZ, RZ, R4 ;  /* 0x000000ffff157224 */ /* 0x001fc400078e0004 */
[----:B------:R-:W-:Y:S01]  /*355b0*/  STL.64 [R1+0x10], R4 ;  /* 0x0000100401007387 */ /* 0x000fe20000100a00 */
[----:B------:R-:W-:-:S03]  /*355c0*/  MOV R20, R5 ;  /* 0x0000000500147202 */ /* 0x000fc60000000f00 */
[----:B------:R0:W-:Y:S04]  /*355d0*/  STL.64 [R1+0x18], R6 ;  /* 0x0000180601007387 */ /* 0x0001e80000100a00 */
[----:B0-----:R-:W2:Y:S04]  /*355e0*/  LDL.LU.64 R6, [R1+0x7608] ;  /* 0x0076080001067983 */ /* 0x001ea80000300a00 */
[----:B------:R-:W4:Y:S04]  /*355f0*/  LDL.LU.64 R4, [R1+0x7600] ;  /* 0x0076000001047983 */ /* 0x000f280000300a00 */
        /* <DEDUP_REMOVED lines=11> */
[----:B------:R-:W2:Y:S01]  /*356b0*/  LDL.LU R23, [R1+0x25c] ;  /* 0x00025c0001177983 */ /* 0x000ea20000300800 */
[----:B------:R-:W-:Y:S11]  /*356c0*/  HMMA.16816.F32 R8, R24, R6, R8 ;  /* 0x000000061808723c */ /* 0x000ff60000001808 */
[----:B------:R-:W-:Y:S11]  /*356d0*/  @!UPT UIADD3 URZ, URZ, URZ, URZ ;  /* 0x0000003f3f3ff290 */ /* 0x000ff6000fffe03f */
[----:B------:R-:W-:Y:S02]  /*356e0*/  @!UPT UIADD3 URZ, URZ, URZ, URZ ;  /* 0x0000003f3f3ff290 */ /* 0x000fe4000fffe03f */
[----:B------:R-:W-:Y:S02]  /*356f0*/  MOV R2, R8 ;  /* 0x0000000800027202 */ /* 0x000fe40000000f00 */
[----:B------:R-:W-:Y:S01]  /*35700*/  MOV R28, R9 ;  /* 0x00000009001c7202 */ /* 0x000fe20000000f00 */
[----:B--2---:R-:W-:Y:S04]  /*35710*/  STL.64 [R1+0x75c8], R22 ;  /* 0x0075c81601007387 */ /* 0x004fe80000100a00 */
[----:B------:R0:W-:Y:S04]  /*35720*/  STL.64 [R1+0x75c0], R20 ;  /* 0x0075c01401007387 */ /* 0x0001e80000100a00 */
[----:B0-----:R-:W2:Y:S04]  /*35730*/  LDL.LU R20, [R1+0x1f0] ;  /* 0x0001f00001147983 */ /* 0x001ea80000300800 */
[----:B------:R-:W2:Y:S04]  /*35740*/  LDL.LU R21, [R1+0x1f4] ;  /* 0x0001f40001157983 */ /* 0x000ea80000300800 */
[----:B------:R-:W-:Y:S04]  /*35750*/  STL [R1+0x6e28], R0 ;  /* 0x006e280001007387 */ /* 0x000fe80000100800 */
[----:B------:R-:W-:Y:S04]  /*35760*/  STL.64 [R1+0xf8], R10 ;  /* 0x0000f80a01007387 */ /* 0x000fe80000100a00 */
[----:B------:R-:W0:Y:S02]  /*35770*/  LDSM.16.MT88.4 R8, [R3+0x2080] ;  /* 0x002080000308783b */ /* 0x000e240000004200 */
[----:B0-----:R-:W-:-:S02]  /*35780*/  MOV R29, R10 ;  /* 0x0000000a001d7202 */ /* 0x001fc40000000f00 */
[----:B------:R0:W-:Y:S01]  /*35790*/  STL.64 [R1+0x50], R8 ;  /* 0x0000500801007387 */ /* 0x0001e20000100a00 */
[----:B------:R-:W-:-:S03]  /*357a0*/  MOV R0, R11 ;  /* 0x0000000b00007202 */ /* 0x000fc60000000f00 */
[----:B------:R-:W3:Y:S04]  /*357b0*/  LDL.LU.64 R10, [R1+0x75f8] ;  /* 0x0075f800010a7983 */ /* 0x000ee80000300a00 */
[----:B0-----:R-:W2:Y:S01]  /*357c0*/  LDL.LU.64 R8, [R1+0x75f0] ;  /* 0x0075f00001087983 */ /* 0x001ea20000300a00 */
[C---:B---3--:R-:W-:Y:S11]  /*357d0*/  HMMA.16816.F32 R16, R24.reuse, R10, R16 ;  /* 0x0000000a1810723c */ /* 0x048ff60000001810 */
[----:B------:R-:W-:Y:S11]  /*357e0*/  @!UPT UIADD3 URZ, URZ, URZ, URZ ;  /* 0x0000003f3f3ff290 */ /* 0x000ff6000fffe03f */
[----:B------:R-:W-:Y:S01]  /*357f0*/  @!UPT UIADD3 URZ, URZ, URZ, URZ ;  /* 0x0000003f3f3ff290 */ /* 0x000fe2000fffe03f */
[----:B------:R-:W-:Y:S04]  /*35800*/  STL.64 [R1+0x100], R16 ;  /* 0x0001001001007387 */ /* 0x000fe80000100a00 */
[----:B------:R0:W-:Y:S04]  /*35810*/  STL.64 [R1+0x108], R18 ;  /* 0x0001081201007387 */ /* 0x0001e80000100a00 */
[----:B0-----:R-:W3:Y:S04]  /*35820*/  LDL.LU.64 R18, [R1+0x75e8] ;  /* 0x0075e80001127983 */ /* 0x001ee80000300a00 */
[----:B------:R-:W3:Y:S02]  /*35830*/  LDL.LU.64 R16, [R1+0x75e0] ;  /* 0x0075e00001107983 */ /* 0x000ee40000300a00 */
[C---:B---3--:R-:W-:Y:S11]  /*35840*/  HMMA.16816.F32 R16, R24.reuse, R14, R16 ;  /* 0x0000000e1810723c */ /* 0x048ff60000001810 */
[----:B------:R-:W-:Y:S11]  /*35850*/  @!UPT UIADD3 URZ, URZ, URZ, URZ ;  /* 0x0000003f3f3ff290 */ /* 0x000ff6000fffe03f */
[----:B------:R-:W-:Y:S01]  /*35860*/  @!UPT UIADD3 URZ, URZ, URZ, URZ ;  /* 0x0000003f3f3ff290 */ /* 0x000fe2000fffe03f */
[----:B------:R-:W-:Y:S04]  /*35870*/  STL.64 [R1+0x120], R16 ;  /* 0x0001201001007387 */ /* 0x000fe80000100a00 */
[----:B------:R0:W-:Y:S04]  /*35880*/  STL.64 [R1+0x128], R18 ;  /* 0x0001281201007387 */ /* 0x0001e80000100a00 */
[----:B0-----:R-:W2:Y:S01]  /*35890*/  LDL.LU.64 R18, [R1+0x75d8] ;  /* 0x0075d80001127983 */ /* 0x001ea20000300a00 */
[----:B----4-:R-:W-:Y:S02]  /*358a0*/  MOV R22, R5 ;  /* 0x0000000500167202 */ /* 0x010fe40000000f00 */
[----:B------:R-:W-:Y:S01]  /*358b0*/  MOV R23, R4 ;  /* 0x0000000400177202 */ /* 0x000fe20000000f00 */
[----:B------:R-:W3:Y:S06]  /*358c0*/  LDL.LU.64 R16, [R1+0x75d0] ;  /* 0x0075d00001107983 */ /* 0x000eec0000300a00 */
[----:B--2---:R-:W-:Y:S01]  /*358d0*/  HMMA.16816.F32 R24, R24, R18, R20 ;  /* 0x000000121818723c */ /* 0x004fe20000001814 */
[----:B------:R-:W2:Y:S04]  /*358e0*/  LDL.LU.64 R22, [R1+0x75c8] ;  /* 0x0075c80001167983 */ /* 0x000ea80000300a00 */
[----:B------:R-:W2:Y:S11]  /*358f0*/  LDL.LU.64 R20, [R1+0x75c0] ;  /* 0x0075c00001147983 */ /* 0x000eb60000300a00 */
[----:B------:R-:W-:Y:S07]  /*35900*/  @!UPT UIADD3 URZ, URZ, URZ, URZ ;  /* 0x0000003f3f3ff290 */ /* 0x000fee000fffe03f */
[----:B------:R-:W-:Y:S04]  /*35910*/  STL.64 [R1+0x110], R24 ;  /* 0x0001101801007387 */ /* 0x000fe80000100a00 */
[----:B------:R0:W-:Y:S04]  /*35920*/  STL.64 [R1+0x118], R26 ;  /* 0x0001181a01007387 */ /* 0x0001e80000100a00 */
[----:B0-----:R-:W2:Y:S04]  /*35930*/  LDL.LU.64 R26, [R1+0x75b8] ;  /* 0x0075b800011a7983 */ /* 0x001ea80000300a00 */
[----:B------:R-:W2:Y:S02]  /*35940*/  LDL.LU.64 R24, [R1+0x75b0] ;  /* 0x0075b00001187983 */ /* 0x000ea40000300a00 */
[C---:B--2---:R-:W-:Y:S02]  /*35950*/  HMMA.16816.F32 R4, R24.reuse, R6, R20 ;  /* 0x000000061804723c */ /* 0x044fe40000001814 */
[----:B------:R-:W2:Y:S04]  /*35960*/  LDL.LU.64 R22, [R1+0x75a8] ;  /* 0x0075a80001167983 */ /* 0x000ea80000300a00 */
[----:B------:R-:W2:Y:S11]  /*35970*/  LDL.LU.64 R20, [R1+0x75a0] ;  /* 0x0075a00001147983 */ /* 0x000eb60000300a00 */
[----:B------:R-:W-:Y:S06]  /*35980*/  @!UPT UIADD3 URZ, URZ, URZ, URZ ;  /* 0x0000003f3f3ff290 */ /* 0x000fec000fffe03f */
[----:B------:R-:W-:Y:S04]  /*35990*/  STL.64 [R1+0x200], R4 ;  /* 0x0002000401007387 */ /* 0x000fe80000100a00 */
[----:B------:R-:W-:Y:S04]  /*359a0*/  STL.64 [R1+0x208], R6 ;  /* 0x0002080601007387 */ /* 0x000fe80000100a00 */
[----:B---3--:R-:W0:Y:S04]  /*359b0*/  LDSM.16.MT88.4 R4, [R17+0x2000] ;  /* 0x002000001104783b */ /* 0x008e280000004200 */
[----:B0-----:R-:W-:Y:S04]  /*359c0*/  STL.64 [R1+0x74f0], R6 ;  /* 0x0074f00601007387 */ /* 0x001fe80000100a00 */
[----:B------:R0:W-:Y:S04]  /*359d0*/  STL.64 [R1+0x74e8], R4 ;  /* 0x0074e80401007387 */ /* 0x0001e80000100a00 */
[----:B0-----:R-:W3:Y:S04]  /*359e0*/  LDL.LU R4, [R1+0x280] ;  /* 0x0002800001047983 */ /* 0x001ee80000300800 */
[----:B------:R-:W3:Y:S04]  /*359f0*/  LDL.LU R5, [R1+0x284] ;  /* 0x0002840001057983 */ /* 0x000ee80000300800 */
[----:B------:R-:W3:Y:S04]  /*35a00*/  LDL.LU R6, [R1+0x288] ;  /* 0x0002880001067983 */ /* 0x000ee80000300800 */
[----:B------:R-:W3:Y:S01]  /*35a10*/  LDL.LU R7, [R1+0x28c] ;  /* 0x00028c0001077983 */ /* 0x000ee20000300800 */
[----:B--2---:R-:W-:Y:S11]  /*35a20*/  HMMA.16816.F32 R20, R24, R10, R20 ;  /* 0x0000000a1814723c */ /* 0x004ff60000001814 */
[----:B------:R-:W-:Y:S11]  /*35a30*/  @!UPT UIADD3 URZ, URZ, URZ, URZ ;  /* 0x0000003f3f3ff290 */ /* 0x000ff6000fffe03f */
[----:B------:R-:W-:Y:S01]  /*35a40*/  @!UPT UIADD3 URZ, URZ, URZ, URZ ;  /* 0x0000003f3f3ff290 */ /* 0x000fe2000fffe03f */
[----:B------:R-:W-:Y:S04]  /*35a50*/  STL.64 [R1+0x250], R20 ;  /* 0x0002501401007387 */ /* 0x000fe80000100a00 */
[----:B------:R0:W-:Y:S04]  /*35a60*/  STL.64 [R1+0x258], R22 ;  /* 0x0002581601007387 */ /* 0x0001e80000100a00 */
[----:B0-----:R-:W2:Y:S04]  /*35a70*/  LDL.LU.64 R22, [R1+0x7598] ;  /* 0x0075980001167983 */ /* 0x001ea80000300a00 */
[----:B------:R-:W4:Y:S04]  /*35a80*/  LDL.LU.64 R20, [R1+0x7590] ;  /* 0x0075900001147983 */ /* 0x000f280000300a00 */
[----:B------:R0:W-:Y:S02]  /*35a90*/  STL.64 [R1+0x74f8], R8 ;  /* 0x0074f80801007387 */ /* 0x0001e40000100a00 */
[----:B0-----:R-:W-:-:S02]  /*35aa0*/  MOV R8, R13 ;  /* 0x0000000d00087202 */ /* 0x001fc40000000f00 */
[----:B------:R-:W4:Y:S01]  /*35ab0*/  LDL.LU R13, [R1+0x7588] ;  /* 0x00758800010d7983 */ /* 0x000f220000300800 */
[----:B---3--:R-:W-:Y:S01]  /*35ac0*/  HMMA.16816.F32 R4, R24, R14, R4 ;  /* 0x0000000e1804723c */ /* 0x008fe20000001804 */
[----:B--2---:R-:W-:-:S05]  /*35ad0*/  MOV R9, R23 ;  /* 0x0000001700097202 */ /* 0x004fca0000000f00 */
[----:B------:R0:W-:Y:S04]  /*35ae0*/  STL.64 [R1+0x7560], R8 ;  /* 0x0075600801007387 */ /* 0x0001e80000100a00 */
[----:B0-----:R-:W2:Y:S04]  /*35af0*/  LDL.LU R8, [R1+0x210] ;  /* 0x0002100001087983 */ /* 0x001ea80000300800 */
[----:B------:R-:W2:Y:S04]  /*35b00*/  LDL.LU R9, [R1+0x214] ;  /* 0x0002140001097983 */ /* 0x000ea80000300800 */
[----:B------:R-:W2:Y:S04]  /*35b10*/  LDL.LU R10, [R1+0x218] ;  /* 0x00021800010a7983 */ /* 0x000ea80000300800 */
[----:B------:R-:W2:Y:S04]  /*35b20*/  LDL.LU R11, [R1+0x21c] ;  /* 0x00021c00010b7983 */ /* 0x000ea80000300800 */
[----:B------:R-:W3:Y:S04]  /*35b30*/  LDL R23, [R1+0x1730] ;  /* 0x0017300001177983 */ /* 0x000ee80000100800 */
[----:B------:R0:W-:Y:S04]  /*35b40*/  STL.64 [R1+0x1f0], R4 ;  /* 0x0001f00401007387 */ /* 0x0001e80000100a00 */
[----:B------:R4:W-:Y:S04]  /*35b50*/  STL.64 [R1+0x1f8], R6 ;  /* 0x0001f80601007387 */ /* 0x0009e80000100a00 */
[----:B0-----:R-:W2:Y:S04]  /*35b60*/  LDL.LU R4, [R1+0x80] ;  /* 0x0000800001047983 */ /* 0x001ea80000300800 */
[----:B------:R-:W2:Y:S01]  /*35b70*/  LDL.LU R5, [R1+0x84] ;  /* 0x0000840001057983 */ /* 0x000ea20000300800 */
[----:B----4-:R-:W-:-:S02]  /*35b80*/  MOV R6, R13 ;  /* 0x0000000d00067202 */ /* 0x010fc40000000f00 */
[----:B------:R-:W-:Y:S01]  /*35b90*/  MOV R7, R12 ;  /* 0x0000000c00077202 */ /* 0x000fe20000000f00 */
[----:B------:R-:W4:Y:S04]  /*35ba0*/  LDL.LU R13, [R1+0x7584] ;  /* 0x00758400010d7983 */ /* 0x000f280000300800 */
[----:B------:R-:W4:Y:S04]  /*35bb0*/  LDL.LU R12, [R1+0x7580] ;  /* 0x00758000010c7983 */ /* 0x000f280000300800 */
[----:B------:R-:W-:Y:S04]  /*35bc0*/  STL.64 [R1+0x7508], R6 ;  /* 0x0075080601007387 */ /* 0x000fe80000100a00 */
[----:B--2---:R0:W-:Y:S04]  /*35bd0*/  STL.64 [R1+0x7500], R4 ;  /* 0x0075000401007387 */ /* 0x0041e80000100a00 */
[----:B0-----:R-:W2:Y:S04]  /*35be0*/  LDL.LU R4, [R1+0xd0] ;  /* 0x0000d00001047983 */ /* 0x001ea80000300800 */
[----:B------:R-:W2:Y:S04]  /*35bf0*/  LDL.LU R5, [R1+0xd4] ;  /* 0x0000d40001057983 */ /* 0x000ea80000300800 */
[----:B------:R-:W2:Y:S04]  /*35c00*/  LDL.LU R6, [R1+0xd8] ;  /* 0x0000d80001067983 */ /* 0x000ea80000300800 */
[----:B------:R-:W2:Y:S04]  /*35c10*/  LDL.LU R7, [R1+0xdc] ;  /* 0x0000dc0001077983 */ /* 0x000ea80000300800 */
[----:B------:R-:W2:Y:S04]  /*35c20*/  LDL.LU R14, [R1+0xc8] ;  /* 0x0000c800010e7983 */ /* 0x000ea80000300800 */
[----:B------:R-:W2:Y:S04]  /*35c30*/  LDL.LU R15, [R1+0xcc] ;  /* 0x0000cc00010f7983 */ /* 0x000ea80000300800 */
[----:B--2---:R-:W-:Y:S04]  /*35c40*/  STL.64 [R1+0x7538], R14 ;  /* 0x0075380e01007387 */ /* 0x004fe80000100a00 */
[----:B----4-:R0:W-:Y:S04]  /*35c50*/  STL.64 [R1+0x7530], R12 ;  /* 0x0075300c01007387 */ /* 0x0101e80000100a00 */
[----:B0-----:R-:W2:Y:S04]  /*35c60*/  LDL.LU R12, [R1+0x60] ;  /* 0x00006000010c7983 */ /* 0x001ea80000300800 */
[----:B------:R-:W2:Y:S04]  /*35c70*/  LDL.LU R13, [R1+0x64] ;  /* 0x00006400010d7983 */ /* 0x000ea80000300800 */
[----:B------:R-:W2:Y:S04]  /*35c80*/  LDL.LU R14, [R1+0x68] ;  /* 0x00006800010e7983 */ /* 0x000ea80000300800 */
[----:B------:R-:W2:Y:S04]  /*35c90*/  LDL.LU R15, [R1+0x6c] ;  /* 0x00006c00010f7983 */ /* 0x000ea80000300800 */
[----:B------:R-:W-:Y:S04]  /*35ca0*/  STL.64 [R1+0x7518], R6 ;  /* 0x0075180601007387 */ /* 0x000fe80000100a00 */
[----:B------:R0:W-:Y:S02]  /*35cb0*/  STL.64 [R1+0x7510], R4 ;  /* 0x0075100401007387 */ /* 0x0001e40000100a00 */
[----:B0-----:R-:W-:Y:S01]  /*35cc0*/  MOV R4, R22 ;  /* 0x0000001600047202 */ /* 0x001fe20000000f00 */
[----:B------:R-:W-:Y:S01]  /*35cd0*/  IMAD.MOV.U32 R5, RZ, RZ, R16 ;  /* 0x000000ffff057224 */ /* 0x000fe200078e0010 */
[----:B------:R-:W4:Y:S04]  /*35ce0*/  LDL.LU R22, [R1+0x757c] ;  /* 0x00757c0001167983 */ /* 0x000f280000300800 */
[----:B------:R-:W2:Y:S01]  /*35cf0*/  LDL.LU R16, [R1+0x7578] ;  /* 0x0075780001107983 */ /* 0x000ea20000300800 */
[----:B------:R-:W-:Y:S03]  /*35d00*/  HMMA.16816.F32 R8, R24, R18, R8 ;  /* 0x000000121808723c */ /* 0x000fe60000001808 */
[----:B---3--:R-:W-:Y:S04]  /*35d10*/  LDSM.16.MT88.4 R24, [R23+0x2000] ;  /* 0x002000001718783b */ /* 0x008fe80000004200 */
[----:B------:R0:W-:Y:S04]  /*35d20*/  STL.64 [R1+0x7570], R4 ;  /* 0x0075700401007387 */ /* 0x0001e80000100a00 */
[----:B0-----:R-:W3:Y:S11]  /*35d30*/  LDL.LU R4, [R1+0x240] ;  /* 0x0002400001047983 */ /* 0x001ef60000300800 */
[----:B------:R-:W-:Y:S01]  /*35d40*/  @!UPT UIADD3 URZ, URZ, URZ, URZ ;  /* 0x0000003f3f3ff290 */ /* 0x000fe2000fffe03f */
[----:B------:R0:W-:Y:S04]  /*35d50*/  STL.64 [R1+0x1c0], R8 ;  /* 0x0001c00801007387 */ /* 0x0001e80000100a00 */
[----:B------:R1:W-:Y:S04]  /*35d60*/  STL.64 [R1+0x1c8], R10 ;  /* 0x0001c80a01007387 */ /* 0x0003e80000100a00 */
[----:B------:R-:W3:Y:S04]  /*35d70*/  LDL.LU R5, [R1+0x244] ;  /* 0x0002440001057983 */ /* 0x000ee80000300800 */
[----:B------:R-:W3:Y:S04]  /*35d80*/  LDL.LU R6, [R1+0x248] ;  /* 0x0002480001067983 */ /* 0x000ee80000300800 */
[----:B0-----:R-:W3:Y:S04]  /*35d90*/  LDL.LU R8, [R1+0x260] ;  /* 0x0002600001087983 */ /* 0x001ee80000300800 */
[----:B------:R-:W3:Y:S04]  /*35da0*/  LDL.LU R9, [R1+0x264] ;  /* 0x0002640001097983 */ /* 0x000ee80000300800 */
[----:B-1----:R-:W3:Y:S04]  /*35db0*/  LDL.LU R10, [R1+0x268] ;  /* 0x00026800010a7983 */ /* 0x002ee80000300800 */
[----:B------:R-:W3:Y:S01]  /*35dc0*/  LDL.LU R11, [R1+0x26c] ;  /* 0x00026c00010b7983 */ /* 0x000ee20000300800 */
[----:B--2---:R-:W-:-:S03]  /*35dd0*/  MOV R7, R16 ;  /* 0x0000001000077202 */ /* 0x004fc60000000f00 */
[----:B------:R-:W0:Y:S04]  /*35de0*/  LDSM.16.MT88.4 R16, [R17+0x2080] ;  /* 0x002080001110783b */ /* 0x000e280000004200 */
[----:B0-----:R-:W-:Y:S04]  /*35df0*/  STL.64 [R1+0x7498], R18 ;  /* 0x0074981201007387 */ /* 0x001fe80000100a00 */
[----:B------:R0:W-:Y:S04]  /*35e00*/  STL.64 [R1+0x7490], R16 ;  /* 0x0074901001007387 */ /* 0x0001e80000100a00 */
[----:B0-----:R-:W3:Y:S04]  /*35e10*/  LDL.64 R16, [R1+0x40] ;  /* 0x0000400001107983 */ /* 0x001ee80000100a00 */
        /* <DEDUP_REMOVED lines=10> */
[----:B------:R-:W2:Y:S01]  /*35ec0*/  LDL.LU R26, [R1+0xe8] ;  /* 0x0000e800011a7983 */ /* 0x000ea20000300800 */
[----:B---3--:R-:W-:Y:S01]  /*35ed0*/  HMMA.16816.F32 R4, R12, R16, R4 ;  /* 0x000000100c04723c */ /* 0x008fe20000001804 */
[----:B----4-:R-:W-:-:S05]  /*35ee0*/  MOV R27, R22 ;  /* 0x00000016001b7202 */ /* 0x010fca0000000f00 */
[----:B--2---:R-:W-:Y:S04]  /*35ef0*/  STL.64 [R1+0x7548], R26 ;  /* 0x0075481a01007387 */ /* 0x004fe80000100a00 */
[----:B------:R0:W-:Y:S02]  /*35f00*/  STL.64 [R1+0x7540], R24 ;  /* 0x0075401801007387 */ /* 0x0001e40000100a00 */
[----:B0-----:R-:W-:Y:S02]  /*35f10*/  MOV R24, R21 ;  /* 0x0000001500187202 */ /* 0x001fe40000000f00 */
[----:B------:R-:W-:Y:S02]  /*35f20*/  MOV R25, R20 ;  /* 0x0000001400197202 */ /* 0x000fe40000000f00 */
[----:B------:R-:W0:Y:S04]  /*35f30*/  LDSM.16.MT88.4 R20, [R23+0x2080] ;  /* 0x002080001714783b */ /* 0x000e280000004200 */
[----:B------:R1:W-:Y:S04]  /*35f40*/  STL.64 [R1+0x7558], R24 ;  /* 0x0075581801007387 */ /* 0x0003e80000100a00 */
[----:B-1----:R-:W2:Y:S04]  /*35f50*/  LDL.LU R24, [R1+0x140] ;  /* 0x0001400001187983 */ /* 0x002ea80000300800 */
[----:B------:R-:W2:Y:S04]  /*35f60*/  LDL.LU R25, [R1+0x144] ;  /* 0x0001440001197983 */ /* 0x000ea80000300800 */
[----:B------:R-:W2:Y:S04]  /*35f70*/  LDL.LU R26, [R1+0x148] ;  /* 0x00014800011a7983 */ /* 0x000ea80000300800 */
[----:B------:R-:W2:Y:S04]  /*35f80*/  LDL.LU R27, [R1+0x14c] ;  /* 0x00014c00011b7983 */ /* 0x000ea80000300800 */
[----:B------:R1:W-:Y:S04]  /*35f90*/  STL.64 [R1+0x220], R4 ;  /* 0x0002200401007387 */ /* 0x0003e80000100a00 */
[----:B------:R-:W-:Y:S04]  /*35fa0*/  STL.64 [R1+0x228], R6 ;  /* 0x0002280601007387 */ /* 0x000fe80000100a00 */
[----:B-1----:R-:W3:Y:S04]  /*35fb0*/  LDL.LU.64 R4, [R1+0x7570] ;  /* 0x0075700001047983 */ /* 0x002ee80000300a00 */
[----:B------:R1:W-:Y:S04]  /*35fc0*/  STL.64 [R1+0x7550], R16 ;  /* 0x0075501001007387 */ /* 0x0003e80000100a00 */
[----:B-1----:R-:W4:Y:S04]  /*35fd0*/  LDL.LU R16, [R1+0x130] ;  /* 0x0001300001107983 */ /* 0x002f280000300800 */
[----:B------:R-:W4:Y:S04]  /*35fe0*/  LDL.LU R17, [R1+0x134] ;  /* 0x0001340001117983 */ /* 0x000f280000300800 */
[----:B------:R-:W4:Y:S04]  /*35ff0*/  LDL.LU R18, [R1+0x138] ;  /* 0x0001380001127983 */ /* 0x000f280000300800 */
[----:B------:R-:W4:Y:S04]  /*36000*/  LDL.LU R19, [R1+0x13c] ;  /* 0x00013c0001137983 */ /* 0x000f280000300800 */
[----:B0-----:R0:W-:Y:S04]  /*36010*/  STL.64 [R1+0x7410], R22 ;  /* 0x0074101601007387 */ /* 0x0011e80000100a00 */
[----:B------:R1:W-:Y:S01]  /*36020*/  STL.64 [R1+0x7408], R20 ;  /* 0x0074081401007387 */ /* 0x0003e20000100a00 */
[----:B0-----:R-:W-:-:S03]  /*36030*/  MOV R22, R29 ;  /* 0x0000001d00167202 */ /* 0x001fc60000000f00 */
[----:B-1----:R-:W2:Y:S04]  /*36040*/  LDL.LU R20, [R1+0x50] ;  /* 0x0000500001147983 */ /* 0x002ea80000300800 */
[----:B------:R-:W2:Y:S04]  /*36050*/  LDL.LU R21, [R1+0x54] ;  /* 0x0000540001157983 */ /* 0x000ea80000300800 */
[----:B------:R-:W2:Y:S01]  /*36060*/  LDL.LU R29, [R1+0x7568] ;  /* 0x00756800011d7983 */ /* 0x000ea20000300800 */
[C---:B---3--:R-:W-:Y:S11]  /*36070*/  HMMA.16816.F32 R8, R12.reuse, R4, R8 ;  /* 0x000000040c08723c */ /* 0x048ff60000001808 */
[----:B------:R-:W-:Y:S11]  /*36080*/  @!UPT UIADD3 URZ, URZ, URZ, URZ ;  /* 0x0000003f3f3ff290 */ /* 0x000ff6000fffe03f */
[----:B------:R-:W-:Y:S01]  /*36090*/  @!UPT UIADD3 URZ, URZ, URZ, URZ ;  /* 0x0000003f3f3ff290 */ /* 0x000fe2000fffe03f */
[----:B------:R0:W-:Y:S04]  /*360a0*/  STL.64 [R1+0x240], R8 ;  /* 0x0002400801007387 */ /* 0x0001e80000100a00 */
[----:B------:R-:W-:Y:S04]  /*360b0*/  STL.64 [R1+0x248], R10 ;  /* 0x0002480a01007387 */ /* 0x000fe80000100a00 */
[----:B0-----:R-:W2:Y:S02]  /*360c0*/  LDL.LU.64 R8, [R1+0x7560] ;  /* 0x0075600001087983 */ /* 0x001ea40000300a00 */
[C---:B--2---:R-:W-:Y:S11]  /*360d0*/  HMMA.16816.F32 R24, R12.reuse, R8, R24 ;  /* 0x000000080c18723c */ /* 0x044ff60000001818 */
[----:B------:R-:W-:Y:S11]  /*360e0*/  @!UPT UIADD3 URZ, URZ, URZ, URZ ;  /* 0x0000003f3f3ff290 */ /* 0x000ff6000fffe03f */
[----:B------:R-:W-:Y:S01]  /*360f0*/  @!UPT UIADD3 URZ, URZ, URZ, URZ ;  /* 0x0000003f3f3ff290 */ /* 0x000fe2000fffe03f */
[----:B------:R0:W-:Y:S04]  /*36100*/  STL.64 [R1+0x230], R24 ;  /* 0x0002301801007387 */ /* 0x0001e80000100a00 */
[----:B------:R1:W-:Y:S04]  /*36110*/  STL.64 [R1+0x238], R26 ;  /* 0x0002381a01007387 */ /* 0x0003e80000100a00 */
[----:B0-----:R-:W4:Y:S02]  /*36120*/  LDL.LU.64 R24, [R1+0x7558] ;  /* 0x0075580001187983 */ /* 0x001f240000300a00 */
[----:B----4-:R-:W-:Y:S02]  /*36130*/  HMMA.16816.F32 R12, R12, R24, R16 ;  /* 0x000000180c0c723c */ /* 0x010fe40000001810 */
[----:B------:R-:W2:Y:S04]  /*36140*/  LDL.LU.64 R16, [R1+0x7550] ;  /* 0x0075500001107983 */ /* 0x000ea80000300a00 */
[----:B-1----:R-:W3:Y:S04]  /*36150*/  LDL.LU.64 R26, [R1+0x7548] ;  /* 0x00754800011a7983 */ /* 0x002ee80000300a00 */
[----:B------:R-:W3:Y:S11]  /*36160*/  LDL.LU.64 R24, [R1+0x7540] ;  /* 0x0075400001187983 */ /* 0x000ef60000300a00 */
[----:B------:R-:W-:Y:S02]  /*36170*/  @!UPT UIADD3 URZ, URZ, URZ, URZ ;  /* 0x0000003f3f3ff290 */ /* 0x000fe4000fffe03f */
[----:B------:R-:W-:Y:S04]  /*36180*/  STL.64 [R1+0x210], R12 ;  /* 0x0002100c01007387 */ /* 0x000fe80000100a00 */
[----:B------:R0:W-:Y:S04]  /*36190*/  STL.64 [R1+0x218], R14 ;  /* 0x0002180e01007387 */ /* 0x0001e80000100a00 */
[----:B0-----:R-:W2:Y:S04]  /*361a0*/  LDL.LU.64 R14, [R1+0x7538] ;  /* 0x00753800010e7983 */ /* 0x001ea80000300a00 */
[----:B------:R-:W2:Y:S01]  /*361b0*/  LDL.LU.64 R12, [R1+0x7530] ;  /* 0x00753000010c7983 */ /* 0x000ea20000300a00 */
[----:B------:R-:W-:-:S07]  /*361c0*/  MOV R23, R0 ;  /* 0x0000000000177202 */ /* 0x000fce0000000f00 */
[C---:B--2---:R-:W-:Y:S11]  /*361d0*/  HMMA.16816.F32 R12, R20.reuse, R16, R12 ;  /* 0x00000010140c723c */ /* 0x044ff6000000180c */
[----:B------:R-:W-:Y:S11]  /*361e0*/  @!UPT UIADD3 URZ, URZ, URZ, URZ ;  /* 0x0000003f3f3ff290 */ /* 0x000ff6000fffe03f */
[----:B------:R-:W-:Y:S01]  /*361f0*/  @!UPT UIADD3 URZ, URZ, URZ, URZ ;  /* 0x0000003f3f3ff290 */ /* 0x000fe2000fffe03f */
[----:B------:R-:W-:Y:S04]  /*36200*/  STL.64 [R1+0x1e0], R12 ;  /* 0x0001e00c01007387 */ /* 0x000fe80000100a00 */
[----:B------:R-:W-:Y:S04]  /*36210*/  STL.64 [R1+0x1e8], R14 ;  /* 0x0001e80e01007387 */ /* 0x000fe80000100a00 */
[----:B------:R-:W0:Y:S01]  /*36220*/  LDSM.16.MT88.4 R12, [R29+0x2000] ;  /* 0x002000001d0c783b */ /* 0x000e220000004200 */
[C---:B---3--:R-:W-:Y:S03]  /*36230*/  HMMA.16816.F32 R4, R20.reuse, R4, R24 ;  /* 0x000000041404723c */ /* 0x048fe60000001818 */
[----:B0-----:R-:W-:Y:S04]  /*36240*/  STL.64 [R1+0x73e0], R14 ;  /* 0x0073e00e01007387 */ /* 0x001fe80000100a00 */
[----:B------:R0:W-:Y:S04]  /*36250*/  STL.64 [R1+0x73d8], R12 ;  /* 0x0073d80c01007387 */ /* 0x0001e80000100a00 */
[----:B0-----:R-:W2:Y:S04]  /*36260*/  LDL.LU.64 R12, [R1+0x10] ;  /* 0x00001000010c7983 */ /* 0x001ea80000300a00 */
[----:B------:R-:W3:Y:S04]  /*36270*/  LDL.LU.64 R26, [R1+0x7528] ;  /* 0x00752800011a7983 */ /* 0x000ee80000300a00 */
[----:B------:R-:W3:Y:S04]  /*36280*/  LDL.LU.64 R24, [R1+0x7520] ;  /* 0x0075200001187983 */ /* 0x000ee80000300a00 */
[----:B------:R-:W-:Y:S04]  /*36290*/  STL.64 [R1+0x1d0], R4 ;  /* 0x0001d00401007387 */ /* 0x000fe80000100a00 */
[----:B------:R0:W-:Y:S04]  /*362a0*/  STL.64 [R1+0x1d8], R6 ;  /* 0x0001d80601007387 */ /* 0x0001e80000100a00 */
[----:B0-----:R-:W4:Y:S04]  /*362b0*/  LDL.LU.64 R6, [R1+0x7518] ;  /* 0x0075180001067983 */ /* 0x001f280000300a00 */
[----:B------:R-:W4:Y:S02]  /*362c0*/  LDL.LU.64 R4, [R1+0x7510] ;  /* 0x0075100001047983 */ /* 0x000f240000300a00 */
[C---:B----4-:R-:W-:Y:S02]  /*362d0*/  HMMA.16816.F32 R8, R20.reuse, R8, R4 ;  /* 0x000000081408723c */ /* 0x050fe40000001804 */
[----:B------:R-:W2:Y:S04]  /*362e0*/  LDL.LU.64 R6, [R1+0x7508] ;  /* 0x0075080001067983 */ /* 0x000ea80000300a00 */
[----:B------:R-:W2:Y:S11]  /*362f0*/  LDL.LU.64 R4, [R1+0x7500] ;  /* 0x0075000001047983 */ /* 0x000eb60000300a00 */
[----:B------:R-:W-:Y:S06]  /*36300*/  @!UPT UIADD3 URZ, URZ, URZ, URZ ;  /* 0x0000003f3f3ff290 */ /* 0x000fec000fffe03f */
[----:B------:R0:W-:Y:S04]  /*36310*/  STL.64 [R1+0x1b0], R8 ;  /* 0x0001b00801007387 */ /* 0x0001e80000100a00 */
[----:B------:R-:W-:Y:S04]  /*36320*/  STL.64 [R1+0x1b8], R10 ;  /* 0x0001b80a01007387 */ /* 0x000fe80000100a00 */
[----:B0-----:R-:W4:Y:S01]  /*36330*/  LDL.LU.64 R8, [R1+0x74f8] ;  /* 0x0074f80001087983 */ /* 0x001f220000300a00 */
[----:B--2---:R-:W-:Y:S03]  /*36340*/  HMMA.16816.F32 R20, R20, R12, R4 ;  /* 0x0000000c1414723c */ /* 0x004fe60000001804 */
[----:B------:R-:W3:Y:S04]  /*36350*/  LDL.LU.64 R6, [R1+0x74f0] ;  /* 0x0074f00001067983 */ /* 0x000ee80000300a00 */
[----:B------:R-:W3:Y:S11]  /*36360*/  LDL.LU.64 R4, [R1+0x74e8] ;  /* 0x0074e80001047983 */ /* 0x000ef60000300a00 */
[----:B------:R-:W-:Y:S05]  /*36370*/  @!UPT UIADD3 URZ, URZ, URZ, URZ ;  /* 0x0000003f3f3ff290 */ /* 0x000fea000fffe03f */
[----:B------:R-:W-:Y:S01]  /*36380*/  STL.64 [R1+0x160], R20 ;  /* 0x0001601401007387 */ /* 0x000fe20000100a00 */
[----:B------:R-:W-:-:S03]  /*36390*/  MOV R0, R23 ;  /* 0x0000001700007202 */ /* 0x000fc60000000f00 */
[----:B------:R3:W-:Y:S04]  /*363a0*/  STL [R1+0x168], R22 ;  /* 0x0001681601007387 */ /* 0x0007e80000100800 */
[----:B------:R-:W-:Y:S04]  /*363b0*/  STL.64 [R1+0x74a0], R12 ;  /* 0x0074a00c01007387 */ /* 0x000fe80000100a00 */
[----:B------:R-:W-:Y:S01]  /*363c0*/  STL [R1+0x7348], R0 ;  /* 0x0073480001007387 */ /* 0x000fe20000100800 */
[----:B---3--:R-:W-:Y:S11]  /*363d0*/  HMMA.16816.F32 R20, R4, R16, R24 ;  /* 0x000000100414723c */ /* 0x008ff60000001818 */
[----:B------:R-:W-:Y:S11]  /*363e0*/  @!UPT UIADD3 URZ, URZ, URZ, URZ ;  /* 0x0000003f3f3ff290 */ /* 0x000ff6000fffe03f */
[----:B------:R-:W-:Y:S01]  /*363f0*/  @!UPT UIADD3 URZ, URZ, URZ, URZ ;  /* 0x0000003f3f3ff290 */ /* 0x000fe2000fffe03f */
[----:B------:R0:W-:Y:S04]  /*36400*/  STL.64 [R1+0x1a0], R20 ;  /* 0x0001a01401007387 */ /* 0x0001e80000100a00 */
[----:B------:R4:W-:Y:S04]  /*36410*/  STL.64 [R1+0x1a8], R22 ;  /* 0x0001a81601007387 */ /* 0x0009e80000100a00 */
[----:B0-----:R-:W2:Y:S04]  /*36420*/  LDL.LU R20, [R1+0x2e0] ;  /* 0x0002e00001147983 */ /* 0x001ea80000300800 */
[----:B------:R-:W2:Y:S01]  /*36430*/  LDL.LU R21, [R1+0x2e4] ;  /* 0x0002e40001157983 */ /* 0x000ea20000300800 */
[----:B----4-:R-:W-:-:S02]  /*36440*/  MOV R22, R9 ;  /* 0x0000000900167202 */ /* 0x010fc40000000f00 */
[----:B------:R-:W-:Y:S02]  /*36450*/  MOV R23, R8 ;  /* 0x0000000800177202 */ /* 0x000fe40000000f00 */
[----:B------:R-:W0:Y:S04]  /*36460*/  LDSM.16.MT88.4 R8, [R29+0x2080] ;  /* 0x002080001d08783b */ /* 0x000e280000004200 */
[----:B------:R-:W-:Y:S04]  /*36470*/  STL.64 [R1+0x7420], R22 ;  /* 0x0074201601007387 */ /* 0x000fe80000100a00 */
[----:B--2---:R1:W-:Y:S04]  /*36480*/  STL.64 [R1+0x7418], R20 ;  /* 0x0074181401007387 */ /* 0x0043e80000100a00 */
[----:B-1----:R-:W2:Y:S04]  /*36490*/  LDL.LU.64 R20, [R1+0x30] ;  /* 0x0000300001147983 */ /* 0x002ea80000300a00 */
[----:B0-----:R-:W-:Y:S04]  /*364a0*/  STL.64 [R1+0x7390], R10 ;  /* 0x0073900a01007387 */ /* 0x001fe80000100a00 */
[----:B------:R0:W-:Y:S02]  /*364b0*/  STL.64 [R1+0x7388], R8 ;  /* 0x0073880801007387 */ /* 0x0001e40000100a00 */
[----:B0-----:R-:W-:Y:S01]  /*364c0*/  MOV R8, R2 ;  /* 0x0000000200087202 */ /* 0x001fe20000000f00 */
[----:B------:R-:W-:Y:S01]  /*364d0*/  IMAD.MOV.U32 R9, RZ, RZ, R28 ;  /* 0x000000ffff097224 */ /* 0x000fe200078e001c */
[----:B------:R-:W3:Y:S04]  /*364e0*/  LDL.LU R2, [R1+0x74e4] ;  /* 0x0074e40001027983 */ /* 0x000ee80000300800 */
[----:B------:R-:W4:Y:S04]  /*364f0*/  LDL.LU R28, [R1+0x74e0] ;  /* 0x0074e000011c7983 */ /* 0x000f280000300800 */
[----:B------:R-:W2:Y:S04]  /*36500*/  LDL.LU R10, [R1+0xf8] ;  /* 0x0000f800010a7983 */ /* 0x000ea80000300800 */
[----:B------:R-:W2:Y:S01]  /*36510*/  LDL.LU R11, [R1+0xfc] ;  /* 0x0000fc00010b7983 */ /* 0x000ea20000300800 */
[----:B------:R-:W-:-:S03]  /*36520*/  MOV R14, R16 ;  /* 0x00000010000e7202 */ /* 0x000fc60000000f00 */
[----:B------:R-:W2:Y:S01]  /*36530*/  LDL.LU R24, [R1+0x70] ;  /* 0x0000700001187983 */ /* 0x000ea20000300800 */
[----:B------:R-:W-:-:S03]  /*36540*/  MOV R0, R17 ;  /* 0x0000001100007202 */ /* 0x000fc60000000f00 */
[----:B------:R-:W2:Y:S01]  /*36550*/  LDL.LU R25, [R1+0x74] ;  /* 0x0000740001197983 */ /* 0x000ea20000300800 */
[----:B---3--:R-:W-:-:S03]  /*36560*/  MOV R26, R2 ;  /* 0x00000002001a7202 */ /* 0x008fc60000000f00 */
[----:B------:R-:W3:Y:S01]  /*36570*/  LDL.LU R2, [R1+0x74dc] ;  /* 0x0074dc0001027983 */ /* 0x000ee20000300800 */
[----:B----4-:R-:W-:-:S03]  /*36580*/  MOV R27, R28 ;  /* 0x0000001c001b7202 */ /* 0x010fc60000000f00 */
[----:B------:R-:W4:Y:S04]  /*36590*/  LDL.LU R28, [R1+0x74d8] ;  /* 0x0074d800011c7983 */ /* 0x000f280000300800 */
[----:B------:R-:W2:Y:S04]  /*365a0*/  LDL.LU R16, [R1+0x290] ;  /* 0x0002900001107983 */ /* 0x000ea80000300800 */
        /* <DEDUP_REMOVED lines=15> */
[----:B------:R-:W2:Y:S04]  /*366a0*/  LDL.64 R12, [R1+0x20] ;  /* 0x00002000010c7983 */ /* 0x000ea80000100a00 */
[----:B------:R-:W-:Y:S04]  /*366b0*/  STL.64 [R1+0x7468], R26 ;  /* 0x0074681a01007387 */ /* 0x000fe80000100a00 */
[----:B------:R0:W-:Y:S04]  /*366c0*/  STL.64 [R1+0x7460], R24 ;  /* 0x0074601801007387 */ /* 0x0001e80000100a00 */
[----:B0-----:R-:W2:Y:S04]  /*366d0*/  LDL.LU R24, [R1+0x90] ;  /* 0x0000900001187983 */ /* 0x001ea80000300800 */
[----:B------:R-:W2:Y:S01]  /*366e0*/  LDL.LU R25, [R1+0x94] ;  /* 0x0000940001197983 */ /* 0x000ea20000300800 */
[----:B----4-:R-:W-:-:S02]  /*366f0*/  MOV R26, R28 ;  /* 0x0000001c001a7202 */ /* 0x010fc40000000f00 */
[----:B---3--:R-:W-:Y:S01]  /*36700*/  MOV R27, R2 ;  /* 0x00000002001b7202 */ /* 0x008fe20000000f00 */
[----:B------:R-:W3:Y:S04]  /*36710*/  LDL.LU R28, [R1+0x74d4] ;  /* 0x0074d400011c7983 */ /* 0x000ee80000300800 */
[----:B------:R-:W4:Y:S04]  /*36720*/  LDL.LU R2, [R1+0x74d0] ;  /* 0x0074d00001027983 */ /* 0x000f280000300800 */
[----:B------:R-:W-:Y:S04]  /*36730*/  STL.64 [R1+0x7478], R26 ;  /* 0x0074781a01007387 */ /* 0x000fe80000100a00 */
[----:B--2---:R0:W-:Y:S04]  /*36740*/  STL.64 [R1+0x7470], R24 ;  /* 0x0074701801007387 */ /* 0x0041e80000100a00 */
[----:B0-----:R-:W2:Y:S04]  /*36750*/  LDL.LU R24, [R1+0xa0] ;  /* 0x0000a00001187983 */ /* 0x001ea80000300800 */
[----:B------:R-:W2:Y:S04]  /*36760*/  LDL.LU R25, [R1+0xa4] ;  /* 0x0000a40001197983 */ /* 0x000ea80000300800 */
[----:B------:R-:W2:Y:S04]  /*36770*/  LDL.LU R26, [R1+0xa8] ;  /* 0x0000a800011a7983 */ /* 0x000ea80000300800 */
[----:B------:R-:W2:Y:S01]  /*36780*/  LDL.LU R27, [R1+0xac] ;  /* 0x0000ac00011b7983 */ /* 0x000ea20000300800 */
[----:B------:R-:W-:Y:S03]  /*36790*/  HMMA.16816.F32 R16, R4, R20, R16 ;  /* 0x000000140410723c */ /* 0x000fe60000001810 */
[----:B--2---:R4:W-:Y:S04]  /*367a0*/  STL.64 [R1+0x7488], R26 ;  /* 0x0074881a01007387 */ /* 0x0049e80000100a00 */
[----:B------:R0:W-:Y:S01]  /*367b0*/  STL.64 [R1+0x7480], R24 ;  /* 0x0074801801007387 */ /* 0x0001e20000100a00 */
[----:B----4-:R-:W-:-:S02]  /*367c0*/  MOV R26, R2 ;  /* 0x00000002001a7202 */ /* 0x010fc40000000f00 */
[----:B---3--:R-:W-:Y:S01]  /*367d0*/  MOV R27, R28 ;  /* 0x0000001c001b7202 */ /* 0x008fe20000000f00 */
[----:B0-----:R-:W2:Y:S04]  /*367e0*/  LDL.LU R24, [R1+0xb0] ;  /* 0x0000b00001187983 */ /* 0x001ea80000300800 */
[----:B------:R-:W2:Y:S04]  /*367f0*/  LDL.LU R25, [R1+0xb4] ;  /* 0x0000b40001197983 */ /* 0x000ea80000300800 */
[----:B------:R-:W3:Y:S04]  /*36800*/  LDL.LU R2, [R1+0x74cc] ;  /* 0x0074cc0001027983 */ /* 0x000ee80000300800 */
[----:B------:R-:W4:Y:S04]  /*36810*/  LDL.LU R28, [R1+0x74c8] ;  /* 0x0074c800011c7983 */ /* 0x000f280000300800 */
        /* <DEDUP_REMOVED lines=8> */
[----:B------:R-:W-:Y:S04]  /*368a0*/  STL [R1+0x734c], R29 ;  /* 0x00734c1d01007387 */ /* 0x000fe80000100800 */
[----:B------:R-:W-:Y:S01]  /*368b0*/  STL.64 [R1+0x190], R16 ;  /* 0x0001901001007387 */ /* 0x000fe20000100a00 */
[----:B0-----:R-:W-:-:S03]  /*368c0*/  MOV R9, R0 ;  /* 0x0000000000097202 */ /* 0x001fc60000000f00 */
[----:B------:R0:W-:Y:S01]  /*368d0*/  STL [R1+0x198], R18 ;  /* 0x0001981201007387 */ /* 0x0001e20000100800 */
[----:B------:R-:W-:-:S03]  /*368e0*/  MOV R0, R19 ;  /* 0x0000001300007202 */ /* 0x000fc60000000f00 */
[----:B0-----:R-:W2:Y:S04]  /*368f0*/  LDL.LU.64 R18, [R1+0x74c0] ;  /* 0x0074c00001127983 */ /* 0x001ea80000300a00 */
[----:B------:R-:W2:Y:S04]  /*36900*/  LDL.LU.64 R16, [R1+0x74b8] ;  /* 0x0074b80001107983 */ /* 0x000ea80000300a00 */
[----:B------:R0:W-:Y:S01]  /*36910*/  STL [R1+0x7400], R0 ;  /* 0x0074000001007387 */ /* 0x0001e20000100800 */
[----:B------:R-:W-:Y:S02]  /*36920*/  MOV R10, R12 ;  /* 0x0000000c000a7202 */ /* 0x000fe40000000f00 */
[----:B0-----:R-:W-:Y:S01]  /*36930*/  MOV R0, R13 ;  /* 0x0000000d00007202 */ /* 0x001fe20000000f00 */
[C---:B--2---:R-:W-:Y:S11]  /*36940*/  HMMA.16816.F32 R16, R4.reuse, R12, R16 ;  /* 0x0000000c0410723c */ /* 0x044ff60000001810 */
[----:B------:R-:W-:Y:S11]  /*36950*/  @!UPT UIADD3 URZ, URZ, URZ, URZ ;  /* 0x0000003f3f3ff290 */ /* 0x000ff6000fffe03f */
[----:B------:R-:W-:Y:S01]  /*36960*/  @!UPT UIADD3 URZ, URZ, URZ, URZ ;  /* 0x0000003f3f3ff290 */ /* 0x000fe2000fffe03f */
[----:B------:R-:W-:Y:S04]  /*36970*/  STL.64 [R1+0x180], R16 ;  /* 0x0001801001007387 */ /* 0x000fe80000100a00 */
[----:B------:R0:W-:Y:S04]  /*36980*/  STL.64 [R1+0x188], R18 ;  /* 0x0001881201007387 */ /* 0x0001e80000100a00 */
[----:B0-----:R-:W2:Y:S04]  /*36990*/  LDL.LU.64 R18, [R1+0x74b0] ;  /* 0x0074b00001127983 */ /* 0x001ea80000300a00 */
[----:B------:R-:W2:Y:S04]  /*369a0*/  LDL.LU.64 R16, [R1+0x74a8] ;  /* 0x0074a80001107983 */ /* 0x000ea80000300a00 */
[----:B------:R-:W2:Y:S02]  /*369b0*/  LDL.LU.64 R12, [R1+0x74a0] ;  /* 0x0074a000010c7983 */ /* 0x000ea40000300a00 */
[----:B--2---:R-:W-:Y:S11]  /*369c0*/  HMMA.16816.F32 R16, R4, R12, R16 ;  /* 0x0000000c0410723c */ /* 0x004ff60000001810 */
[----:B------:R-:W-:Y:S11]  /*369d0*/  @!UPT UIADD3 URZ, URZ, URZ, URZ ;  /* 0x0000003f3f3ff290 */ /* 0x000ff6000fffe03f */
[----:B------:R-:W-:Y:S02]  /*369e0*/  @!UPT UIADD3 URZ, URZ, URZ, URZ ;  /* 0x0000003f3f3ff290 */ /* 0x000fe4000fffe03f */
[----:B------:R-:W-:Y:S01]  /*369f0*/  MOV R5, R18 ;  /* 0x0000001200057202 */ /* 0x000fe20000000f00 */
[----:B------:R-:W-:Y:S01]  /*36a00*/  IMAD.MOV.U32 R6, RZ, RZ, R17 ;  /* 0x000000ffff067224 */ /* 0x000fe200078e0011 */
[----:B------:R-:W-:Y:S02]  /*36a10*/  MOV R4, R19 ;  /* 0x0000001300047202 */ /* 0x000fe40000000f00 */
[----:B------:R-:W-:Y:S01]  /*36a20*/  MOV R29, R16 ;  /* 0x00000010001d7202 */ /* 0x000fe20000000f00 */
[----:B------:R-:W2:Y:S04]  /*36a30*/  LDL.LU.64 R18, [R1+0x7498] ;  /* 0x0074980001127983 */ /* 0x000ea80000300a00 */
[----:B------:R-:W2:Y:S01]  /*36a40*/  LDL.LU.64 R16, [R1+0x7490] ;  /* 0x0074900001107983 */ /* 0x000ea20000300a00 */
[----:B------:R-:W-:-:S03]  /*36a50*/  MOV R8, R14 ;  /* 0x0000000e00087202 */ /* 0x000fc60000000f00 */
[----:B------:R-:W-:Y:S04]  /*36a60*/  STL [R1+0x73a0], R6 ;  /* 0x0073a00601007387 */ /* 0x000fe80000100800 */
[----:B------:R-:W-:Y:S01]  /*36a70*/  STL.64 [R1+0x7398], R4 ;  /* 0x0073980401007387 */ /* 0x000fe20000100a00 */
[C---:B--2---:R-:W-:Y:S11]  /*36a80*/  HMMA.16816.F32 R24, R16.reuse, R8, R24 ;  /* 0x000000081018723c */ /* 0x044ff60000001818 */
[----:B------:R-:W-:Y:S11]  /*36a90*/  @!UPT UIADD3 URZ, URZ, URZ, URZ ;  /* 0x0000003f3f3ff290 */ /* 0x000ff6000fffe03f */
[----:B------:R-:W-:Y:S01]  /*36aa0*/  @!UPT UIADD3 URZ, URZ, URZ, URZ ;  /* 0x0000003f3f3ff290 */ /* 0x000fe2000fffe03f */
[----:B------:R-:W-:Y:S04]  /*36ab0*/  STL.64 [R1+0x150], R24 ;  /* 0x0001501801007387 */ /* 0x000fe80000100a00 */
[----:B------:R0:W-:Y:S04]  /*36ac0*/  STL.64 [R1+0x158], R26 ;  /* 0x0001581a01007387 */ /* 0x0001e80000100a00 */
[----:B0-----:R-:W2:Y:S04]  /*36ad0*/  LDL.LU.64 R26, [R1+0x7488] ;  /* 0x00748800011a7983 */ /* 0x001ea80000300a00 */
[----:B------:R-:W2:Y:S02]  /*36ae0*/  LDL.LU.64 R24, [R1+0x7480] ;  /* 0x0074800001187983 */ /* 0x000ea40000300a00 */
[----:B--2---:R-:W-:Y:S11]  /*36af0*/  HMMA.16816.F32 R24, R16, R20, R24 ;  /* 0x000000141018723c */ /* 0x004ff60000001818 */
[----:B------:R-:W-:Y:S11]  /*36b00*/  @!UPT UIADD3 URZ, URZ, URZ, URZ ;  /* 0x0000003f3f3ff290 */ /* 0x000ff6000fffe03f */
[----:B------:R-:W-:Y:S01]  /*36b10*/  @!UPT UIADD3 URZ, URZ, URZ, URZ ;  /* 0x0000003f3f3ff290 */ /* 0x000fe2000fffe03f */
[----:B------:R-:W-:Y:S04]  /*36b20*/  STL.64 [R1+0x140], R24 ;  /* 0x0001401801007387 */ /* 0x000fe80000100a00 */
[----:B------:R0:W-:Y:S04]  /*36b30*/  STL.64 [R1+0x148], R26 ;  /* 0x0001481a01007387 */ /* 0x0001e80000100a00 */
[----:B0-----:R-:W2:Y:S04]  /*36b40*/  LDL.LU.64 R26, [R1+0x7478] ;  /* 0x00747800011a7983 */ /* 0x001ea80000300a00 */
[----:B------:R-:W2:Y:S01]  /*36b50*/  LDL.LU.64 R24, [R1+0x7470] ;  /* 0x0074700001187983 */ /* 0x000ea20000300a00 */
[----:B------:R-:W-:-:S02]  /*36b60*/  MOV R4, R10 ;  /* 0x0000000a00047202 */ /* 0x000fc40000000f00 */
[----:B------:R-:W-:Y:S01]  /*36b70*/  MOV R5, R0 ;  /* 0x0000000000057202 */ /* 0x000fe20000000f00 */
[----:B------:R0:W-:Y:S04]  /*36b80*/  STL.64 [R1+0x7448], R20 ;  /* 0x0074481401007387 */ /* 0x0001e80000100a00 */
[----:B0-----:R-:W3:Y:S04]  /*36b90*/  LDL.LU R20, [R1+0x300] ;  /* 0x0003000001147983 */ /* 0x001ee80000300800 */
[----:B------:R-:W3:Y:S04]  /*36ba0*/  LDL.LU R21, [R1+0x304] ;  /* 0x0003040001157983 */ /* 0x000ee80000300800 */
[----:B------:R-:W3:Y:S04]  /*36bb0*/  LDL.LU R22, [R1+0x308] ;  /* 0x0003080001167983 */ /* 0x000ee80000300800 */
[----:B------:R-:W3:Y:S01]  /*36bc0*/  LDL.LU R23, [R1+0x30c] ;  /* 0x00030c0001177983 */ /* 0x000ee20000300800 */
        /* <DEDUP_REMOVED lines=8> */
[----:B------:R-:W3:Y:S04]  /*36c50*/  LDL.LU.64 R26, [R1+0x7458] ;  /* 0x00745800011a7983 */ /* 0x000ee80000300a00 */
[----:B------:R-:W3:Y:S11]  /*36c60*/  LDL.LU.64 R24, [R1+0x7450] ;  /* 0x0074500001187983 */ /* 0x000ef60000300a00 */
[----:B------:R-:W-:Y:S06]  /*36c70*/  @!UPT UIADD3 URZ, URZ, URZ, URZ ;  /* 0x0000003f3f3ff290 */ /* 0x000fec000fffe03f */
[----:B------:R0:W-:Y:S04]  /*36c80*/  STL.64 [R1+0x80], R16 ;  /* 0x0000801001007387 */ /* 0x0001e80000100a00 */
[----:B------:R-:W-:Y:S04]  /*36c90*/  STL.64 [R1+0x88], R18 ;  /* 0x0000881201007387 */ /* 0x000fe80000100a00 */
[----:B0-----:R-:W2:Y:S04]  /*36ca0*/  LDL.LU R16, [R1+0x2d0] ;  /* 0x0002d00001107983 */ /* 0x001ea80000300800 */
[----:B------:R-:W2:Y:S01]  /*36cb0*/  LDL.LU R17, [R1+0x2d4] ;  /* 0x0002d40001117983 */ /* 0x000ea20000300800 */
[----:B---3--:R-:W-:Y:S03]  /*36cc0*/  HMMA.16816.F32 R8, R24, R8, R20 ;  /* 0x000000081808723c */ /* 0x008fe60000001814 */
[----:B------:R-:W3:Y:S11]  /*36cd0*/  LDL.LU.64 R20, [R1+0x7448] ;  /* 0x0074480001147983 */ /* 0x000ef60000300a00 */
[----:B------:R-:W-:Y:S09]  /*36ce0*/  @!UPT UIADD3 URZ, URZ, URZ, URZ ;  /* 0x0000003f3f3ff290 */ /* 0x000ff2000fffe03f */
[----:B------:R-:W-:Y:S04]  /*36cf0*/  STL.64 [R1+0xc0], R8 ;  /* 0x0000c00801007387 */ /* 0x000fe80000100a00 */
[----:B------:R0:W-:Y:S04]  /*36d00*/  STL.64 [R1+0xc8], R10 ;  /* 0x0000c80a01007387 */ /* 0x0001e80000100a00 */
[----:B0-----:R-:W2:Y:S04]  /*36d10*/  LDL.LU.64 R10, [R1+0x7440] ;  /* 0x00744000010a7983 */ /* 0x001ea80000300a00 */
[----:B------:R-:W2:Y:S01]  /*36d20*/  LDL.LU.64 R8, [R1+0x7438] ;  /* 0x0074380001087983 */ /* 0x000ea20000300a00 */
[----:B------:R-:W-:-:S02]  /*36d30*/  MOV R19, R2 ;  /* 0x0000000200137202 */ /* 0x000fc40000000f00 */
[----:B---3--:R-:W-:Y:S02]  /*36d40*/  MOV R0, R20 ;  /* 0x0000001400007202 */ /* 0x008fe40000000f00 */
[----:B------:R-:W-:Y:S01]  /*36d50*/  MOV R2, R21 ;  /* 0x0000001500027202 */ /* 0x000fe20000000f00 */
[C---:B--2---:R-:W-:Y:S11]  /*36d60*/  HMMA.16816.F32 R8, R24.reuse, R20, R8 ;  /* 0x000000141808723c */ /* 0x044ff60000001808 */
[----:B------:R-:W-:Y:S11]  /*36d70*/  @!UPT UIADD3 URZ, URZ, URZ, URZ ;  /* 0x0000003f3f3ff290 */ /* 0x000ff6000fffe03f */
[----:B------:R-:W-:Y:S01]  /*36d80*/  @!UPT UIADD3 URZ, URZ, URZ, URZ ;  /* 0x0000003f3f3ff290 */ /* 0x000fe2000fffe03f */
[----:B------:R-:W-:Y:S04]  /*36d90*/  STL.64 [R1+0xb0], R8 ;  /* 0x0000b00801007387 */ /* 0x000fe80000100a00 */
[----:B------:R0:W-:Y:S04]  /*36da0*/  STL.64 [R1+0xb8], R10 ;  /* 0x0000b80a01007387 */ /* 0x0001e80000100a00 */
[----:B0-----:R-:W2:Y:S04]  /*36db0*/  LDL.LU.64 R10, [R1+0x7430] ;  /* 0x00743000010a7983 */ /* 0x001ea80000300a00 */
[----:B------:R-:W2:Y:S04]  /*36dc0*/  LDL.LU.64 R8, [R1+0x7428] ;  /* 0x0074280001087983 */ /* 0x000ea80000300a00 */
[----:B------:R-:W3:Y:S04]  /*36dd0*/  LDL.LU.64 R22, [R1+0x7420] ;  /* 0x0074200001167983 */ /* 0x000ee80000300a00 */
[----:B------:R-:W3:Y:S01]  /*36de0*/  LDL.LU.64 R20, [R1+0x7418] ;  /* 0x0074180001147983 */ /* 0x000ee20000300a00 */
[----:B----4-:R-:W-:Y:S01]  /*36df0*/  MOV R18, R28 ;  /* 0x0000001c00127202 */ /* 0x010fe20000000f00 */
[C---:B---3--:R-:W-:Y:S11]  /*36e00*/  HMMA.16816.F32 R20, R24.reuse, R4, R20 ;  /* 0x000000041814723c */ /* 0x048ff60000001814 */
[----:B------:R-:W-:Y:S11]  /*36e10*/  @!UPT UIADD3 URZ, URZ, URZ, URZ ;  /* 0x0000003f3f3ff290 */ /* 0x000ff6000fffe03f */
[----:B------:R-:W-:Y:S01]  /*36e20*/  @!UPT UIADD3 URZ, URZ, URZ, URZ ;  /* 0x0000003f3f3ff290 */ /* 0x000fe2000fffe03f */
[----:B------:R-:W-:Y:S04]  /*36e30*/  STL.64 [R1+0xa0], R20 ;  /* 0x0000a01401007387 */ /* 0x000fe80000100a00 */
[----:B------:R0:W-:Y:S04]  /*36e40*/  STL.64 [R1+0xa8], R22 ;  /* 0x0000a81601007387 */ /* 0x0001e80000100a00 */
[----:B0-----:R-:W2:Y:S04]  /*36e50*/  LDL.LU.64 R22, [R1+0x7410] ;  /* 0x0074100001167983 */ /* 0x001ea80000300a00 */
[----:B------:R-:W2:Y:S04]  /*36e60*/  LDL.LU.64 R20, [R1+0x7408] ;  /* 0x0074080001147983 */ /* 0x000ea80000300a00 */
[----:B------:R0:W-:Y:S04]  /*36e70*/  STL.64 [R1+0x73f8], R4 ;  /* 0x0073f80401007387 */ /* 0x0001e80000100a00 */
[----:B------:R-:W-:Y:S01]  /*36e80*/  STL.64 [R1+0x73f0], R12 ;  /* 0x0073f00c01007387 */ /* 0x000fe20000100a00 */
[----:B0-----:R-:W-:Y:S03]  /*36e90*/  HMMA.16816.F32 R4, R24, R12, R16 ;  /* 0x0000000c1804723c */ /* 0x001fe60000001810 */
[----:B------:R-:W2:Y:S04]  /*36ea0*/  LDL.LU.64 R24, [R1+0x40] ;  /* 0x0000400001187983 */ /* 0x000ea80000300a00 */
[----:B------:R-:W0:Y:S11]  /*36eb0*/  LDSM.16.MT88.4 R16, [R3+0x3000] ;  /* 0x003000000310783b */ /* 0x000e360000004200 */
[----:B------:R-:W-:Y:S05]  /*36ec0*/  @!UPT UIADD3 URZ, URZ, URZ, URZ ;  /* 0x0000003f3f3ff290 */ /* 0x000fea000fffe03f */
[----:B------:R-:W-:Y:S04]  /*36ed0*/  STL.64 [R1+0x70], R4 ;  /* 0x0000700401007387 */ /* 0x000fe80000100a00 */
[----:B------:R2:W-:Y:S02]  /*36ee0*/  STL.64 [R1+0x78], R6 ;  /* 0x0000780601007387 */ /* 0x0005e40000100a00 */
[----:B--2---:R-:W-:Y:S11]  /*36ef0*/  HMMA.16816.F32 R4, R20, R24, R8 ;  /* 0x000000181404723c */ /* 0x004ff60000001808 */
[----:B------:R-:W-:Y:S11]  /*36f00*/  @!UPT UIADD3 URZ, URZ, URZ, URZ ;  /* 0x0000003f3f3ff290 */ /* 0x000ff6000fffe03f */
[----:B------:R-:W-:Y:S02]  /*36f10*/  @!UPT UIADD3 URZ, URZ, URZ, URZ ;  /* 0x0000003f3f3ff290 */ /* 0x000fe4000fffe03f */
[----:B------:R-:W-:Y:S01]  /*36f20*/  MOV R28, R7 ;  /* 0x00000007001c7202 */ /* 0x000fe20000000f00 */
[----:B------:R-:W-:Y:S04]  /*36f30*/  STL.64 [R1+0x60], R4 ;  /* 0x0000600401007387 */ /* 0x000fe80000100a00 */
[----:B------:R-:W-:Y:S04]  /*36f40*/  STL [R1+0x68], R6 ;  /* 0x0000680601007387 */ /* 0x000fe80000100800 */
[----:B------:R-:W-:Y:S04]  /*36f50*/  STL.64 [R1+0x73e8], R24 ;  /* 0x0073e81801007387 */ /* 0x000fe80000100a00 */
[----:B------:R-:W-:Y:S04]  /*36f60*/  STL [R1+0x72b0], R28 ;  /* 0x0072b01c01007387 */ /* 0x000fe80000100800 */
[----:B0-----:R-:W-:Y:S04]  /*36f70*/  STL.64 [R1+0x7358], R18 ;  /* 0x0073581201007387 */ /* 0x001fe80000100a00 */
[----:B------:R0:W-:Y:S04]  /*36f80*/  STL.64 [R1+0x7350], R16 ;  /* 0x0073501001007387 */ /* 0x0001e80000100a00 */
[----:B0-----:R-:W2:Y:S04]  /*36f90*/  LDL.LU R16, [R1+0x1f0] ;  /* 0x0001f00001107983 */ /* 0x001ea80000300800 */
[----:B------:R-:W2:Y:S04]  /*36fa0*/  LDL.LU R17, [R1+0x1f4] ;  /* 0x0001f40001117983 */ /* 0x000ea80000300800 */
[----:B------:R-:W3:Y:S04]  /*36fb0*/  LDL.LU R18, [R1+0x1f8] ;  /* 0x0001f80001127983 */ /* 0x000ee80000300800 */
[----:B------:R-:W3:Y:S04]  /*36fc0*/  LDL.LU R19, [R1+0x1fc] ;  /* 0x0001fc0001137983 */ /* 0x000ee80000300800 */
[----:B------:R-:W4:Y:S04]  /*36fd0*/  LDL.LU R12, [R1+0x120] ;  /* 0x00012000010c7983 */ /* 0x000f280000300800 */
[----:B------:R-:W4:Y:S04]  /*36fe0*/  LDL.LU R13, [R1+0x124] ;  /* 0x00012400010d7983 */ /* 0x000f280000300800 */
[----:B------:R-:W4:Y:S04]  /*36ff0*/  LDL.LU R14, [R1+0x128] ;  /* 0x00012800010e7983 */ /* 0x000f280000300800 */
        /* <DEDUP_REMOVED lines=31> */
[----:B---3--:R-:W-:Y:S04]  /*371f0*/  STL.64 [R1+0x7368], R18 ;  /* 0x0073681201007387 */ /* 0x008fe80000100a00 */
[----:B------:R0:W-:Y:S02]  /*37200*/  STL.64 [R1+0x7360], R16 ;  /* 0x0073601001007387 */ /* 0x0001e40000100a00 */
[----:B0-----:R-:W-:-:S02]  /*37210*/  MOV R16, R0 ;  /* 0x0000000000107202 */ /* 0x001fc40000000f00 */
[----:B------:R-:W-:Y:S01]  /*37220*/  MOV R17, R2 ;  /* 0x0000000200117202 */ /* 0x000fe20000000f00 */
[----:B------:R-:W3:Y:S06]  /*37230*/  LDL.LU R0, [R1+0x7400] ;  /* 0x0074000001007983 */ /* 0x000eec0000300800 */
[C---:B------:R-:W-:Y:S11]  /*37240*/  HMMA.16816.F32 R4, R20.reuse, R16, R4 ;  /* 0x000000101404723c */ /* 0x040ff60000001804 */
[----:B------:R-:W-:Y:S11]  /*37250*/  @!UPT UIADD3 URZ, URZ, URZ, URZ ;  /* 0x0000003f3f3ff290 */ /* 0x000ff6000fffe03f */
[----:B------:R-:W-:Y:S01]  /*37260*/  @!UPT UIADD3 URZ, URZ, URZ, URZ ;  /* 0x0000003f3f3ff290 */ /* 0x000fe2000fffe03f */
[----:B------:R0:W-:Y:S04]  /*37270*/  STL.64 [R1+0x50], R4 ;  /* 0x0000500401007387 */ /* 0x0001e80000100a00 */
[----:B------:R-:W-:Y:S04]  /*37280*/  STL.64 [R1+0x58], R6 ;  /* 0x0000580601007387 */ /* 0x000fe80000100a00 */
[----:B0-----:R-:W4:Y:S02]  /*37290*/  LDL.LU.64 R4, [R1+0x73f8] ;  /* 0x0073f80001047983 */ /* 0x001f240000300a00 */
[C---:B----4-:R-:W-:Y:S11]  /*372a0*/  HMMA.16816.F32 R12, R20.reuse, R4, R12 ;  /* 0x00000004140c723c */ /* 0x050ff6000000180c */
[----:B------:R-:W-:Y:S11]  /*372b0*/  @!UPT UIADD3 URZ, URZ, URZ, URZ ;  /* 0x0000003f3f3ff290 */ /* 0x000ff6000fffe03f */
[----:B------:R-:W-:Y:S01]  /*372c0*/  @!UPT UIADD3 URZ, URZ, URZ, URZ ;  /* 0x0000003f3f3ff290 */ /* 0x000fe2000fffe03f */
[----:B------:R0:W-:Y:S04]  /*372d0*/  STL.64 [R1], R12 ;  /* 0x0000000c01007387 */ /* 0x0001e80000100a00 */
[----:B0-----:R-:W4:Y:S01]  /*372e0*/  LDL.LU.64 R12, [R1+0x73f0] ;  /* 0x0073f000010c7983 */ /* 0x001f220000300a00 */
[----:B------:R-:W-:Y:S01]  /*372f0*/  MOV R28, R14 ;  /* 0x0000000e001c7202 */ /* 0x000fe20000000f00 */
[----:B------:R-:W-:Y:S01]  /*37300*/  IMAD.MOV.U32 R2, RZ, RZ, R15 ;  /* 0x000000ffff027224 */ /* 0x000fe200078e000f */
[----:B----4-:R-:W-:Y:S01]  /*37310*/  HMMA.16816.F32 R20, R20, R12, R24 ;  /* 0x0000000c1414723c */ /* 0x010fe20000001818 */
[----:B------:R-:W2:Y:S01]  /*37320*/  LDL.LU.64 R24, [R1+0x73e8] ;  /* 0x0073e80001187983 */ /* 0x000ea20000300a00 */
[----:B------:R-:W-:Y:S02]  /*37330*/  MOV R7, R12 ;  /* 0x0000000c00077202 */ /* 0x000fe40000000f00 */
[----:B------:R-:W-:Y:S11]  /*37340*/  MOV R6, R13 ;  /* 0x0000000d00067202 */ /* 0x000ff60000000f00 */
[----:B------:R-:W-:Y:S08]  /*37350*/  @!UPT UIADD3 URZ, URZ, URZ, URZ ;  /* 0x0000003f3f3ff290 */ /* 0x000ff0000fffe03f */
[----:B------:R-:W-:Y:S04]  /*37360*/  STL.64 [R1+0x90], R20 ;  /* 0x0000901401007387 */ /* 0x000fe80000100a00 */
[----:B------:R0:W-:Y:S04]  /*37370*/  STL.64 [R1+0x98], R22 ;  /* 0x0000981601007387 */ /* 0x0001e80000100a00 */
[----:B------:R-:W2:Y:S04]  /*37380*/  LDL.LU.64 R14, [R1+0x73e0] ;  /* 0x0073e000010e7983 */ /* 0x000ea80000300a00 */
[----:B------:R-:W2:Y:S04]  /*37390*/  LDL.LU.64 R12, [R1+0x73d8] ;  /* 0x0073d800010c7983 */ /* 0x000ea80000300a00 */
[----:B0-----:R-:W4:Y:S01]  /*373a0*/  LDL R23, [R1+0x1734] ;  /* 0x0017340001177983 */ /* 0x001f220000100800 */
[----:B--2---:R-:W-:Y:S03]  /*373b0*/  HMMA.16816.F32 R8, R12, R24, R8 ;  /* 0x000000180c08723c */ /* 0x004fe60000001808 */
[----:B----4-:R0:W-:Y:S04]  /*373c0*/  STL [R1+0x7380], R23 ;  /* 0x0073801701007387 */ /* 0x0101e80000100800 */
[----:B------:R-:W2:Y:S04]  /*373d0*/  LDL.LU R20, [R1+0x200] ;  /* 0x0002000001147983 */ /* 0x000ea80000300800 */
[----:B------:R-:W2:Y:S04]  /*373e0*/  LDL.LU R21, [R1+0x204] ;  /* 0x0002040001157983 */ /* 0x000ea80000300800 */
[----:B------:R-:W2:Y:S04]  /*373f0*/  LDL.LU R22, [R1+0x208] ;  /* 0x0002080001167983 */ /* 0x000ea80000300800 */
[----:B0-----:R-:W2:Y:S04]  /*37400*/  LDL.LU R23, [R1+0x20c] ;  /* 0x00020c0001177983 */ /* 0x001ea80000300800 */
[----:B------:R-:W-:Y:S04]  /*37410*/  STL.64 [R1+0x110], R8 ;  /* 0x0001100801007387 */ /* 0x000fe80000100a00 */
[----:B------:R0:W-:Y:S04]  /*37420*/  STL.64 [R1+0x118], R10 ;  /* 0x0001180a01007387 */ /* 0x0001e80000100a00 */
[----:B0-----:R-:W4:Y:S04]  /*37430*/  LDL.LU.64 R10, [R1+0x73d0] ;  /* 0x0073d000010a7983 */ /* 0x001f280000300a00 */
[----:B------:R-:W4:Y:S01]  /*37440*/  LDL.LU.64 R8, [R1+0x73c8] ;  /* 0x0073c80001087983 */ /* 0x000f220000300a00 */
[----:B------:R-:W-:-:S02]  /*37450*/  MOV R19, R24 ;  /* 0x0000001800137202 */ /* 0x000fc40000000f00 */
[----:B------:R-:W-:Y:S02]  /*37460*/  MOV R18, R25 ;  /* 0x0000001900127202 */ /* 0x000fe40000000f00 */
[----:B------:R-:W0:Y:S04]  /*37470*/  LDSM.16.MT88.4 R24, [R3+0x3080] ;  /* 0x003080000318783b */ /* 0x000e280000004200 */
[----:B0-----:R-:W-:Y:S04]  /*37480*/  STL.64 [R1+0x7320], R26 ;  /* 0x0073201a01007387 */ /* 0x001fe80000100a00 */
[----:B------:R-:W-:Y:S01]  /*37490*/  STL.64 [R1+0x7318], R24 ;  /* 0x0073181801007387 */ /* 0x000fe20000100a00 */
[----:B----4-:R-:W-:Y:S11]  /*374a0*/  HMMA.16816.F32 R8, R12, R16, R8 ;  /* 0x000000100c08723c */ /* 0x010ff60000001808 */
[----:B------:R-:W-:Y:S11]  /*374b0*/  @!UPT UIADD3 URZ, URZ, URZ, URZ ;  /* 0x0000003f3f3ff290 */ /* 0x000ff6000fffe03f */
[----:B------:R-:W-:Y:S01]  /*374c0*/  @!UPT UIADD3 URZ, URZ, URZ, URZ ;  /* 0x0000003f3f3ff290 */ /* 0x000fe2000fffe03f */
[----:B------:R-:W-:Y:S04]  /*374d0*/  STL.64 [R1+0x130], R8 ;  /* 0x0001300801007387 */ /* 0x000fe80000100a00 */
[----:B------:R0:W-:Y:S04]  /*374e0*/  STL.64 [R1+0x138], R10 ;  /* 0x0001380a01007387 */ /* 0x0001e80000100a00 */
[----:B0-----:R-:W4:Y:S04]  /*374f0*/  LDL.LU.64 R10, [R1+0x73c0] ;  /* 0x0073c000010a7983 */ /* 0x001f280000300a00 */
[----:B------:R-:W4:Y:S01]  /*37500*/  LDL.LU.64 R8, [R1+0x73b8] ;  /* 0x0073b80001087983 */ /* 0x000f220000300a00 */
[----:B------:R-:W-:-:S02]  /*37510*/  MOV R24, R7 ;  /* 0x0000000700187202 */ /* 0x000fc40000000f00 */
[----:B------:R-:W-:Y:S02]  /*37520*/  MOV R25, R6 ;  /* 0x0000000600197202 */ /* 0x000fe40000000f00 */
[C---:B----4-:R-:W-:Y:S01]  /*37530*/  HMMA.16816.F32 R4, R12.reuse, R4, R8 ;  /* 0x000000040c04723c */ /* 0x050fe20000001808 */
[----:B------:R-:W4:Y:S04]  /*37540*/  LDL.LU.64 R10, [R1+0x73b0] ;  /* 0x0073b000010a7983 */ /* 0x000f280000300a00 */
[----:B------:R-:W4:Y:S11]  /*37550*/  LDL.LU.64 R8, [R1+0x73a8] ;  /* 0x0073a80001087983 */ /* 0x000f360000300a00 */
[----:B------:R-:W-:Y:S07]  /*37560*/  @!UPT UIADD3 URZ, URZ, URZ, URZ ;  /* 0x0000003f3f3ff290 */ /* 0x000fee000fffe03f */
[----:B------:R-:W-:Y:S04]  /*37570*/  STL.64 [R1+0x120], R4 ;  /* 0x0001200401007387 */ /* 0x000fe80000100a00 */
[----:B------:R0:W-:Y:S04]  /*37580*/  STL.64 [R1+0x128], R6 ;  /* 0x0001280601007387 */ /* 0x0001e80000100a00 */
[----:B0-----:R-:W2:Y:S04]  /*37590*/  LDL.LU R6, [R1+0x73a0] ;  /* 0x0073a00001067983 */ /* 0x001ea80000300800 */
[----:B------:R-:W2:Y:S04]  /*375a0*/  LDL.LU.64 R4, [R1+0x7398] ;  /* 0x0073980001047983 */ /* 0x000ea80000300a00 */
[----:B------:R-:W2:Y:S01]  /*375b0*/  LDL R7, [R1+0x1730] ;  /* 0x0017300001077983 */ /* 0x000ea20000100800 */
[----:B----4-:R-:W-:Y:S03]  /*375c0*/  HMMA.16816.F32 R12, R12, R24, R8 ;  /* 0x000000180c0c723c */ /* 0x010fe60000001808 */
[----:B--2---:R-:W-:Y:S04]  /*375d0*/  STL.64 [R1+0x7378], R6 ;  /* 0x0073780601007387 */ /* 0x004fe80000100a00 */
[----:B------:R0:W-:Y:S04]  /*375e0*/  STL.64 [R1+0x7370], R4 ;  /* 0x0073700401007387 */ /* 0x0001e80000100a00 */
[----:B0-----:R-:W2:Y:S04]  /*375f0*/  LDL.LU R4, [R1+0x250] ;  /* 0x0002500001047983 */ /* 0x001ea80000300800 */
[----:B------:R-:W2:Y:S04]  /*37600*/  LDL.LU R5, [R1+0x254] ;  /* 0x0002540001057983 */ /* 0x000ea80000300800 */
[----:B------:R-:W2:Y:S04]  /*37610*/  LDL.LU R6, [R1+0x258] ;  /* 0x0002580001067983 */ /* 0x000ea80000300800 */
[----:B------:R-:W2:Y:S04]  /*37620*/  LDL.LU R7, [R1+0x25c] ;  /* 0x00025c0001077983 */ /* 0x000ea80000300800 */
[----:B------:R-:W4:Y:S04]  /*37630*/  LDL.LU.64 R10, [R1+0x7390] ;  /* 0x00739000010a7983 */ /* 0x000f280000300a00 */
[----:B------:R-:W4:Y:S04]  /*37640*/  LDL.LU.64 R8, [R1+0x7388] ;  /* 0x0073880001087983 */ /* 0x000f280000300a00 */
[----:B------:R0:W-:Y:S04]  /*37650*/  STL.64 [R1+0x100], R12 ;  /* 0x0001000c01007387 */ /* 0x0001e80000100a00 */
[----:B------:R4:W-:Y:S01]  /*37660*/  STL.64 [R1+0x108], R14 ;  /* 0x0001080e01007387 */ /* 0x0009e20000100a00 */
[----:B0-----:R-:W-:-:S02]  /*37670*/  MOV R12, R19 ;  /* 0x00000013000c7202 */ /* 0x001fc40000000f00 */
[----:B------:R-:W-:-:S07]  /*37680*/  MOV R13, R18 ;  /* 0x00000012000d7202 */ /* 0x000fce0000000f00 */
[C---:B----4-:R-:W-:Y:S01]  /*37690*/  HMMA.16816.F32 R12, R8.reuse, R12, R20 ;  /* 0x0000000c080c723c */ /* 0x050fe20000001814 */
[----:B------:R-:W4:Y:S11]  /*376a0*/  LDL.LU R23, [R1+0x7380] ;  /* 0x0073800001177983 */ /* 0x000f360000300800 */
[----:B------:R-:W-:Y:S11]  /*376b0*/  @!UPT UIADD3 URZ, URZ, URZ, URZ ;  /* 0x0000003f3f3ff290 */ /* 0x000ff6000fffe03f */
[----:B------:R-:W-:Y:S04]  /*376c0*/  STL.64 [R1+0xf0], R12 ;  /* 0x0000f00c01007387 */ /* 0x000fe80000100a00 */
[----:B------:R-:W-:Y:S01]  /*376d0*/  STL.64 [R1+0xf8], R14 ;  /* 0x0000f80e01007387 */ /* 0x000fe20000100a00 */
[C---:B--2---:R-:W-:Y:S03]  /*376e0*/  HMMA.16816.F32 R16, R8.reuse, R16, R4 ;  /* 0x000000100810723c */ /* 0x044fe60000001804 */
[----:B----4-:R-:W0:Y:S04]  /*376f0*/  LDSM.16.MT88.4 R12, [R23+0x3000] ;  /* 0x00300000170c783b */ /* 0x010e280000004200 */
[----:B0-----:R-:W-:Y:S04]  /*37700*/  STL.64 [R1+0x72f8], R14 ;  /* 0x0072f80e01007387 */ /* 0x001fe80000100a00 */
[----:B------:R0:W-:Y:S04]  /*37710*/  STL.64 [R1+0x72f0], R12 ;  /* 0x0072f00c01007387 */ /* 0x0001e80000100a00 */
[----:B0-----:R-:W2:Y:S04]  /*37720*/  LDL.LU.64 R12, [R1+0x20] ;  /* 0x00002000010c7983 */ /* 0x001ea80000300a00 */
[----:B------:R-:W4:Y:S04]  /*37730*/  LDL.64 R14, [R1+0x28] ;  /* 0x00002800010e7983 */ /* 0x000f280000100a00 */
[----:B------:R-:W2:Y:S04]  /*37740*/  LDL.LU.64 R6, [R1+0x7378] ;  /* 0x0073780001067983 */ /* 0x000ea80000300a00 */
[----:B------:R-:W2:Y:S04]  /*37750*/  LDL.LU.64 R4, [R1+0x7370] ;  /* 0x0073700001047983 */ /* 0x000ea80000300a00 */
        /* <DEDUP_REMOVED lines=11> */
[----:B----4-:R0:W-:Y:S04]  /*37810*/  STL.64 [R1+0x7338], R14 ;  /* 0x0073380e01007387 */ /* 0x0101e80000100a00 */
[----:B------:R-:W4:Y:S04]  /*37820*/  LDL.LU R12, [R1+0x1c0] ;  /* 0x0001c000010c7983 */ /* 0x000f280000300800 */
[----:B------:R-:W4:Y:S04]  /*37830*/  LDL.LU R13, [R1+0x1c4] ;  /* 0x0001c400010d7983 */ /* 0x000f280000300800 */
[----:B0-----:R-:W4:Y:S04]  /*37840*/  LDL.LU R14, [R1+0x1c8] ;  /* 0x0001c800010e7983 */ /* 0x001f280000300800 */
[----:B------:R-:W4:Y:S02]  /*37850*/  LDL.LU R15, [R1+0x1cc] ;  /* 0x0001cc00010f7983 */ /* 0x000f240000300800 */
[----:B----4-:R-:W-:Y:S02]  /*37860*/  HMMA.16816.F32 R12, R8, R24, R12 ;  /* 0x00000018080c723c */ /* 0x010fe4000000180c */
[----:B------:R-:W0:Y:S04]  /*37870*/  LDSM.16.MT88.4 R8, [R23+0x3080] ;  /* 0x003080001708783b */ /* 0x000e280000004200 */
[----:B------:R-:W1:Y:S04]  /*37880*/  LDSM.16.MT88.4 R20, [R7+0x3000] ;  /* 0x003000000714783b */ /* 0x000e680000004200 */
[----:B0-----:R0:W-:Y:S11]  /*37890*/  STL.64 [R1+0x72c0], R10 ;  /* 0x0072c00a01007387 */ /* 0x0011f60000100a00 */
[----:B------:R-:W-:Y:S02]  /*378a0*/  @!UPT UIADD3 URZ, URZ, URZ, URZ ;  /* 0x0000003f3f3ff290 */ /* 0x000fe4000fffe03f */
[----:B------:R-:W-:Y:S04]  /*378b0*/  STL.64 [R1+0xe0], R12 ;  /* 0x0000e00c01007387 */ /* 0x000fe80000100a00 */
[----:B------:R-:W-:Y:S04]  /*378c0*/  STL.64 [R1+0xe8], R14 ;  /* 0x0000e80e01007387 */ /* 0x000fe80000100a00 */
[----:B------:R4:W-:Y:S04]  /*378d0*/  STL.64 [R1+0x72b8], R8 ;  /* 0x0072b80801007387 */ /* 0x0009e80000100a00 */
[----:B0-----:R-:W2:Y:S04]  /*378e0*/  LDL R10, [R1+0x38] ;  /* 0x00003800010a7983 */ /* 0x001ea80000100800 */
[----:B------:R-:W2:Y:S04]  /*378f0*/  LDL R11, [R1+0x3c] ;  /* 0x00003c00010b7983 */ /* 0x000ea80000100800 */
[----:B--2---:R0:W-:Y:S04]  /*37900*/  STL.64 [R1+0x7340], R10 ;  /* 0x0073400a01007387 */ /* 0x0041e80000100a00 */
[----:B----4-:R-:W2:Y:S04]  /*37910*/  LDL.LU R8, [R1+0x220] ;  /* 0x0002200001087983 */ /* 0x010ea80000300800 */
[----:B------:R-:W2:Y:S04]  /*37920*/  LDL.LU R9, [R1+0x224] ;  /* 0x0002240001097983 */ /* 0x000ea80000300800 */
[----:B0-----:R-:W2:Y:S04]  /*37930*/  LDL.LU R10, [R1+0x228] ;  /* 0x00022800010a7983 */ /* 0x001ea80000300800 */
[----:B------:R-:W2:Y:S04]  /*37940*/  LDL.LU R11, [R1+0x22c] ;  /* 0x00022c00010b7983 */ /* 0x000ea80000300800 */
        /* <DEDUP_REMOVED lines=14> */
[----:B-1----:R0:W-:Y:S04]  /*37a30*/  STL.64 [R1+0x7270], R22 ;  /* 0x0072701601007387 */ /* 0x0021e80000100a00 */
[----:B------:R1:W-:Y:S01]  /*37a40*/  STL.64 [R1+0x7268], R20 ;  /* 0x0072681401007387 */ /* 0x0003e20000100a00 */
[----:B0-----:R-:W-:-:S02]  /*37a50*/  MOV R22, R5 ;  /* 0x0000000500167202 */ /* 0x001fc40000000f00 */
[----:B------:R-:W-:Y:S02]  /*37a60*/  MOV R23, R4 ;  /* 0x0000000400177202 */ /* 0x000fe40000000f00 */
[----:B-1----:R-:W-:Y:S02]  /*37a70*/  MOV R20, R29 ;  /* 0x0000001d00147202 */ /* 0x002fe40000000f00 */
[----:B------:R-:W-:Y:S01]  /*37a80*/  MOV R21, R6 ;  /* 0x0000000600157202 */ /* 0x000fe20000000f00 */
[----:B------:R-:W2:Y:S04]  /*37a90*/  LDL.LU R29, [R1+0x734c] ;  /* 0x00734c00011d7983 */ /* 0x000ea80000300800 */
[----:B------:R-:W-:Y:S04]  /*37aa0*/  STL.64 [R1+0x72d0], R22 ;  /* 0x0072d01601007387 */ /* 0x000fe80000100a00 */
[----:B------:R0:W-:Y:S04]  /*37ab0*/  STL.64 [R1+0x72c8], R20 ;  /* 0x0072c81401007387 */ /* 0x0001e80000100a00 */
[----:B------:R-:W1:Y:S04]  /*37ac0*/  LDSM.16.MT88.4 R4, [R7+0x3080] ;  /* 0x003080000704783b */ /* 0x000e680000004200 */
[----:B0-----:R-:W2:Y:S04]  /*37ad0*/  LDL.LU R20, [R1+0x190] ;  /* 0x0001900001147983 */ /* 0x001ea80000300800 */
[----:B------:R-:W2:Y:S04]  /*37ae0*/  LDL.LU R21, [R1+0x194] ;  /* 0x0001940001157983 */ /* 0x000ea80000300800 */
[----:B------:R-:W2:Y:S01]  /*37af0*/  LDL.LU R22, [R1+0x198] ;  /* 0x0001980001167983 */ /* 0x000ea20000300800 */
[----:B---3--:R-:W-:-:S03]  /*37b00*/  IMAD.MOV.U32 R23, RZ, RZ, R0 ;  /* 0x000000ffff177224 */ /* 0x008fc600078e0000 */
[----:B------:R-:W3:Y:S04]  /*37b10*/  LDL.LU R0, [R1+0x7348] ;  /* 0x0073480001007983 */ /* 0x000ee80000300800 */
[----:B--2---:R0:W-:Y:S04]  /*37b20*/  STL.64 [R1+0x72e0], R22 ;  /* 0x0072e01601007387 */ /* 0x0041e80000100a00 */
[----:B------:R-:W-:Y:S04]  /*37b30*/  STL.64 [R1+0x72d8], R20 ;  /* 0x0072d81401007387 */ /* 0x000fe80000100a00 */
[----:B0-----:R-:W2:Y:S02]  /*37b40*/  LDL.64 R22, [R1+0x48] ;  /* 0x0000480001167983 */ /* 0x001ea40000100a00 */
[C---:B--2---:R-:W-:Y:S11]  /*37b50*/  HMMA.16816.F32 R8, R16.reuse, R22, R8 ;  /* 0x000000161008723c */ /* 0x044ff60000001808 */
[----:B------:R-:W-:Y:S11]  /*37b60*/  @!UPT UIADD3 URZ, URZ, URZ, URZ ;  /* 0x0000003f3f3ff290 */ /* 0x000ff6000fffe03f */
[----:B------:R-:W-:Y:S01]  /*37b70*/  @!UPT UIADD3 URZ, URZ, URZ, URZ ;  /* 0x0000003f3f3ff290 */ /* 0x000fe2000fffe03f */
[----:B------:R-:W-:Y:S04]  /*37b80*/  STL.64 [R1+0x340], R8 ;  /* 0x0003400801007387 */ /* 0x000fe80000100a00 */
[----:B------:R0:W-:Y:S04]  /*37b90*/  STL.64 [R1+0x348], R10 ;  /* 0x0003480a01007387 */ /* 0x0001e80000100a00 */
[----:B0-----:R-:W4:Y:S04]  /*37ba0*/  LDL.LU.64 R10, [R1+0x7340] ;  /* 0x00734000010a7983 */ /* 0x001f280000300a00 */
[----:B-1----:R0:W-:Y:S04]  /*37bb0*/  STL.64 [R1+0x7238], R6 ;  /* 0x0072380601007387 */ /* 0x0021e80000100a00 */
[----:B------:R-:W-:Y:S04]  /*37bc0*/  STL.64 [R1+0x7230], R4 ;  /* 0x0072300401007387 */ /* 0x000fe80000100a00 */
[----:B0-----:R-:W2:Y:S01]  /*37bd0*/  LDL.LU.64 R6, [R1+0x18] ;  /* 0x0000180001067983 */ /* 0x001ea20000300a00 */
[C---:B----4-:R-:W-:Y:S11]  /*37be0*/  HMMA.16816.F32 R12, R16.reuse, R10, R12 ;  /* 0x0000000a100c723c */ /* 0x050ff6000000180c */
[----:B------:R-:W-:Y:S11]  /*37bf0*/  @!UPT UIADD3 URZ, URZ, URZ, URZ ;  /* 0x0000003f3f3ff290 */ /* 0x000ff6000fffe03f */
[----:B------:R-:W-:Y:S01]  /*37c00*/  @!UPT UIADD3 URZ, URZ, URZ, URZ ;  /* 0x0000003f3f3ff290 */ /* 0x000fe2000fffe03f */
[----:B------:R-:W-:Y:S04]  /*37c10*/  STL.64 [R1+0x3a0], R12 ;  /* 0x0003a00c01007387 */ /* 0x000fe80000100a00 */
[----:B------:R0:W-:Y:S04]  /*37c20*/  STL.64 [R1+0x3a8], R14 ;  /* 0x0003a80e01007387 */ /* 0x0001e80000100a00 */
[----:B0-----:R-:W4:Y:S04]  /*37c30*/  LDL.LU.64 R14, [R1+0x7338] ;  /* 0x00733800010e7983 */ /* 0x001f280000300a00 */
[----:B------:R0:W-:Y:S04]  /*37c40*/  STL.64 [R1+0x7310], R10 ;  /* 0x0073100a01007387 */ /* 0x0001e80000100a00 */
[----:B------:R-:W2:Y:S04]  /*37c50*/  LDL.LU R8, [R1+0x1e0] ;  /* 0x0001e00001087983 */ /* 0x000ea80000300800 */
[----:B------:R-:W2:Y:S04]  /*37c60*/  LDL.LU R9, [R1+0x1e4] ;  /* 0x0001e40001097983 */ /* 0x000ea80000300800 */
[----:B0-----:R-:W2:Y:S04]  /*37c70*/  LDL.LU R10, [R1+0x1e8] ;  /* 0x0001e800010a7983 */ /* 0x001ea80000300800 */
[----:B------:R-:W2:Y:S01]  /*37c80*/  LDL.LU R11, [R1+0x1ec] ;  /* 0x0001ec00010b7983 */ /* 0x000ea20000300800 */
[C---:B----4-:R-:W-:Y:S11]  /*37c90*/  HMMA.16816.F32 R24, R16.reuse, R14, R24 ;  /* 0x0000000e1018723c */ /* 0x050ff60000001818 */
[----:B------:R-:W-:Y:S11]  /*37ca0*/  @!UPT UIADD3 URZ, URZ, URZ, URZ ;  /* 0x0000003f3f3ff290 */ /* 0x000ff6000fffe03f */
[----:B------:R-:W-:Y:S01]  /*37cb0*/  @!UPT UIADD3 URZ, URZ, URZ, URZ ;  /* 0x0000003f3f3ff290 */ /* 0x000fe2000fffe03f */
[----:B------:R-:W-:Y:S04]  /*37cc0*/  STL.64 [R1+0x390], R24 ;  /* 0x0003901801007387 */ /* 0x000fe80000100a00 */
[----:B------:R0:W-:Y:S04]  /*37cd0*/  STL.64 [R1+0x398], R26 ;  /* 0x0003981a01007387 */ /* 0x0001e80000100a00 */
[----:B0-----:R-:W2:Y:S04]  /*37ce0*/  LDL.LU.64 R26, [R1+0x7330] ;  /* 0x00733000011a7983 */ /* 0x001ea80000300a00 */
[----:B------:R-:W2:Y:S04]  /*37cf0*/  LDL.LU.64 R24, [R1+0x7328] ;  /* 0x0073280001187983 */ /* 0x000ea80000300a00 */
[----:B------:R0:W-:Y:S04]  /*37d00*/  STL.64 [R1+0x7308], R14 ;  /* 0x0073080e01007387 */ /* 0x0001e80000100a00 */
[----:B------:R-:W4:Y:S04]  /*37d10*/  LDL.LU R12, [R1+0x1d0] ;  /* 0x0001d000010c7983 */ /* 0x000f280000300800 */
[----:B------:R-:W4:Y:S04]  /*37d20*/  LDL.LU R13, [R1+0x1d4] ;  /* 0x0001d400010d7983 */ /* 0x000f280000300800 */
[----:B0-----:R-:W4:Y:S04]  /*37d30*/  LDL.LU R14, [R1+0x1d8] ;  /* 0x0001d800010e7983 */ /* 0x001f280000300800 */
[----:B------:R-:W4:Y:S01]  /*37d40*/  LDL.LU R15, [R1+0x1dc] ;  /* 0x0001dc00010f7983 */ /* 0x000f220000300800 */
[----:B--2---:R-:W-:Y:S03]  /*37d50*/  HMMA.16816.F32 R16, R16, R6, R24 ;  /* 0x000000061010723c */ /* 0x004fe60000001818 */
[----:B------:R-:W2:Y:S04]  /*37d60*/  LDL.LU.64 R26, [R1+0x7320] ;  /* 0x00732000011a7983 */ /* 0x000ea80000300a00 */
[----:B------:R-:W2:Y:S04]  /*37d70*/  LDL.LU.64 R24, [R1+0x7318] ;  /* 0x0073180001187983 */ /* 0x000ea80000300a00 */
[----:B------:R0:W-:Y:S04]  /*37d80*/  STL.64 [R1+0x7300], R6 ;  /* 0x0073000601007387 */ /* 0x0001e80000100a00 */
[----:B------:R-:W4:Y:S08]  /*37d90*/  LDL.LU R4, [R1+0x1b0] ;  /* 0x0001b00001047983 */ /* 0x000f300000300800 */
[----:B------:R-:W-:Y:S04]  /*37da0*/  STL.64 [R1+0x330], R16 ;  /* 0x0003301001007387 */ /* 0x000fe80000100a00 */
[----:B------:R3:W-:Y:S04]  /*37db0*/  STL.64 [R1+0x338], R18 ;  /* 0x0003381201007387 */ /* 0x0007e80000100a00 */
[----:B------:R-:W4:Y:S04]  /*37dc0*/  LDL.LU R5, [R1+0x1b4] ;  /* 0x0001b40001057983 */ /* 0x000f280000300800 */
[----:B0-----:R-:W4:Y:S04]  /*37dd0*/  LDL.LU R6, [R1+0x1b8] ;  /* 0x0001b80001067983 */ /* 0x001f280000300800 */
[----:B------:R-:W4:Y:S01]  /*37de0*/  LDL.LU R7, [R1+0x1bc] ;  /* 0x0001bc0001077983 */ /* 0x000f220000300800 */
[----:B---3--:R-:W-:-:S03]  /*37df0*/  MOV R19, R0 ;  /* 0x0000000000137202 */ /* 0x008fc60000000f00 */
[----:B------:R-:W3:Y:S04]  /*37e00*/  LDL.LU R16, [R1+0x160] ;  /* 0x0001600001107983 */ /* 0x000ee80000300800 */
[----:B------:R-:W3:Y:S04]  /*37e10*/  LDL.LU R17, [R1+0x164] ;  /* 0x0001640001117983 */ /* 0x000ee80000300800 */
[----:B------:R-:W3:Y:S01]  /*37e20*/  LDL.LU R18, [R1+0x168] ;  /* 0x0001680001127983 */ /* 0x000ee20000300800 */
[----:B--2---:R-:W-:Y:S11]  /*37e30*/  HMMA.16816.F32 R8, R24, R22, R8 ;  /* 0x000000161808723c */ /* 0x004ff60000001808 */
[----:B------:R-:W-:Y:S11]  /*37e40*/  @!UPT UIADD3 URZ, URZ, URZ, URZ ;  /* 0x0000003f3f3ff290 */ /* 0x000ff6000fffe03f */
[----:B------:R-:W-:Y:S01]  /*37e50*/  @!UPT UIADD3 URZ, URZ, URZ, URZ ;  /* 0x0000003f3f3ff290 */ /* 0x000fe2000fffe03f */
[----:B------:R-:W-:Y:S01]  /*37e60*/  STL.64 [R1+0x300], R8 ;  /* 0x0003000801007387 */ /* 0x000fe20000100a00 */
[----:B------:R-:W-:-:S03]  /*37e70*/  MOV R0, R11 ;  /* 0x0000000b00007202 */ /* 0x000fc60000000f00 */
        /* <DEDUP_REMOVED lines=8> */
[----:B0-----:R-:W2:Y:S04]  /*37f00*/  LDL.LU.64 R14, [R1+0x7308] ;  /* 0x00730800010e7983 */ /* 0x001ea80000300a00 */
[----:B------:R0:W-:Y:S04]  /*37f10*/  STL.64 [R1+0x72e8], R10 ;  /* 0x0072e80a01007387 */ /* 0x0001e80000100a00 */
[----:B------:R-:W4:Y:S04]  /*37f20*/  LDL.LU R8, [R1+0x1a0] ;  /* 0x0001a00001087983 */ /* 0x000f280000300800 */
[----:B------:R-:W4:Y:S04]  /*37f30*/  LDL.LU R9, [R1+0x1a4] ;  /* 0x0001a40001097983 */ /* 0x000f280000300800 */
[----:B0-----:R-:W4:Y:S04]  /*37f40*/  LDL.LU R10, [R1+0x1a8] ;  /* 0x0001a800010a7983 */ /* 0x001f280000300800 */
[----:B------:R-:W4:Y:S01]  /*37f50*/  LDL.LU R11, [R1+0x1ac] ;  /* 0x0001ac00010b7983 */ /* 0x000f220000300800 */
[----:B--2---:R-:W-:Y:S11]  /*37f60*/  HMMA.16816.F32 R4, R24, R14, R4 ;  /* 0x0000000e1804723c */ /* 0x004ff60000001804 */
[----:B------:R-:W-:Y:S11]  /*37f70*/  @!UPT UIADD3 URZ, URZ, URZ, URZ ;  /* 0x0000003f3f3ff290 */ /* 0x000ff6000fffe03f */
[----:B------:R-:W-:Y:S01]  /*37f80*/  @!UPT UIADD3 URZ, URZ, URZ, URZ ;  /* 0x0000003f3f3ff290 */ /* 0x000fe2000fffe03f */
[----:B------:R-:W-:Y:S04]  /*37f90*/  STL.64 [R1+0x350], R4 ;  /* 0x0003500401007387 */ /* 0x000fe80000100a00 */
[----:B------:R0:W-:Y:S04]  /*37fa0*/  STL.64 [R1+0x358], R6 ;  /* 0x0003580601007387 */ /* 0x0001e80000100a00 */
[----:B0-----:R-:W3:Y:S01]  /*37fb0*/  LDL.LU.64 R6, [R1+0x7300] ;  /* 0x0073000001067983 */ /* 0x001ee20000300a00 */
[----:B------:R-:W-:Y:S02]  /*37fc0*/  MOV R4, R14 ;  /* 0x0000000e00047202 */ /* 0x000fe40000000f00 */
[----:B------:R-:W-:-:S02]  /*37fd0*/  MOV R0, R15 ;  /* 0x0000000f00007202 */ /* 0x000fc40000000f00 */
[----:B------:R-:W4:Y:S04]  /*37fe0*/  LDL.LU.64 R14, [R1+0x72f8] ;  /* 0x0072f800010e7983 */ /* 0x000f280000300a00 */
[----:B------:R-:W4:Y:S01]  /*37ff0*/  LDL.LU.64 R12, [R1+0x72f0] ;  /* 0x0072f000010c7983 */ /* 0x000f220000300a00 */
[----:B---3--:R-:W-:Y:S11]  /*38000*/  HMMA.16816.F32 R16, R24, R6, R16 ;  /* 0x000000061810723c */ /* 0x008ff60000001810 */
[----:B------:R-:W-:Y:S11]  /*38010*/  @!UPT UIADD3 URZ, URZ, URZ, URZ ;  /* 0x0000003f3f3ff290 */ /* 0x000ff6000fffe03f */
[----:B------:R-:W-:Y:S01]  /*38020*/  @!UPT UIADD3 URZ, URZ, URZ, URZ ;  /* 0x0000003f3f3ff290 */ /* 0x000fe2000fffe03f */
[----:B------:R-:W-:Y:S04]  /*38030*/  STL.64 [R1+0x2f0], R16 ;  /* 0x0002f01001007387 */ /* 0x000fe80000100a00 */
[----:B------:R-:W-:Y:S04]  /*38040*/  STL.64 [R1+0x2f8], R18 ;  /* 0x0002f81201007387 */ /* 0x000fe80000100a00 */
[----:B------:R-:W0:Y:S01]  /*38050*/  LDSM.16.MT88.4 R16, [R29+0x3000] ;  /* 0x003000001d10783b */ /* 0x000e220000004200 */
[----:B----4-:R-:W-:Y:S01]  /*38060*/  HMMA.16816.F32 R8, R12, R22, R8 ;  /* 0x000000160c08723c */ /* 0x010fe20000001808 */
[----:B------:R-:W-:-:S02]  /*38070*/  MOV R26, R4 ;  /* 0x00000004001a7202 */ /* 0x000fc40000000f00 */
[----:B------:R-:W-:Y:S02]  /*38080*/  MOV R27, R0 ;  /* 0x00000000001b7202 */ /* 0x000fe40000000f00 */
[----:B------:R-:W-:Y:S02]  /*38090*/  MOV R4, R22 ;  /* 0x0000001600047202 */ /* 0x000fe40000000f00 */
[----:B------:R-:W-:Y:S01]  /*380a0*/  MOV R0, R23 ;  /* 0x0000001700007202 */ /* 0x000fe20000000f00 */
[----:B0-----:R-:W-:Y:S04]  /*380b0*/  STL.64 [R1+0x71f0], R18 ;  /* 0x0071f01201007387 */ /* 0x001fe80000100a00 */
[----:B------:R0:W-:Y:S04]  /*380c0*/  STL.64 [R1+0x71e8], R16 ;  /* 0x0071e81001007387 */ /* 0x0001e80000100a00 */
[----:B0-----:R-:W2:Y:S04]  /*380d0*/  LDL.LU R16, [R1+0x180] ;  /* 0x0001800001107983 */ /* 0x001ea80000300800 */
[----:B------:R-:W2:Y:S04]  /*380e0*/  LDL.LU R17, [R1+0x184] ;  /* 0x0001840001117983 */ /* 0x000ea80000300800 */
[----:B------:R-:W2:Y:S04]  /*380f0*/  LDL.LU R18, [R1+0x188] ;  /* 0x0001880001127983 */ /* 0x000ea80000300800 */
[----:B------:R-:W2:Y:S04]  /*38100*/  LDL.LU R19, [R1+0x18c] ;  /* 0x00018c0001137983 */ /* 0x000ea80000300800 */
[----:B------:R-:W-:Y:S04]  /*38110*/  STL.64 [R1+0x320], R8 ;  /* 0x0003200801007387 */ /* 0x000fe80000100a00 */
[----:B------:R0:W-:Y:S04]  /*38120*/  STL.64 [R1+0x328], R10 ;  /* 0x0003280a01007387 */ /* 0x0001e80000100a00 */
[----:B0-----:R-:W3:Y:S04]  /*38130*/  LDL.LU.64 R10, [R1+0x72e8] ;  /* 0x0072e800010a7983 */ /* 0x001ee80000300a00 */
[----:B------:R-:W3:Y:S04]  /*38140*/  LDL.LU.64 R22, [R1+0x72e0] ;  /* 0x0072e00001167983 */ /* 0x000ee80000300a00 */
[----:B------:R-:W3:Y:S02]  /*38150*/  LDL.LU.64 R20, [R1+0x72d8] ;  /* 0x0072d80001147983 */ /* 0x000ee40000300a00 */
[C---:B---3--:R-:W-:Y:S02]  /*38160*/  HMMA.16816.F32 R8, R12.reuse, R10, R20 ;  /* 0x0000000a0c08723c */ /* 0x048fe40000001814 */
[----:B------:R-:W3:Y:S04]  /*38170*/  LDL.LU.64 R22, [R1+0x72d0] ;  /* 0x0072d00001167983 */ /* 0x000ee80000300a00 */
[----:B------:R-:W3:Y:S02]  /*38180*/  LDL.LU.64 R20, [R1+0x72c8] ;  /* 0x0072c80001147983 */ /* 0x000ee40000300a00 */
[C---:B--2---:R-:W-:Y:S11]  /*38190*/  HMMA.16816.F32 R16, R12.reuse, R26, R16 ;  /* 0x0000001a0c10723c */ /* 0x044ff60000001810 */
[----:B------:R-:W-:Y:S04]  /*381a0*/  @!UPT UIADD3 URZ, URZ, URZ, URZ ;  /* 0x0000003f3f3ff290 */ /* 0x000fe8000fffe03f */
[----:B------:R-:W-:Y:S04]  /*381b0*/  STL.64 [R1+0x380], R8 ;  /* 0x0003800801007387 */ /* 0x000fe80000100a00 */
[----:B------:R0:W-:Y:S04]  /*381c0*/  STL.64 [R1+0x388], R10 ;  /* 0x0003880a01007387 */ /* 0x0001e80000100a00 */
[----:B0-----:R-:W2:Y:S04]  /*381d0*/  LDL.LU.64 R10, [R1+0x72c0] ;  /* 0x0072c000010a7983 */ /* 0x001ea80000300a00 */
[----:B------:R-:W2:Y:S04]  /*381e0*/  LDL.LU.64 R8, [R1+0x72b8] ;  /* 0x0072b80001087983 */ /* 0x000ea80000300a00 */
[----:B------:R-:W-:Y:S04]  /*381f0*/  STL.64 [R1+0x7278], R6 ;  /* 0x0072780601007387 */ /* 0x000fe80000100a00 */
[----:B------:R0:W-:Y:S04]  /*38200*/  STL.64 [R1+0x370], R16 ;  /* 0x0003701001007387 */ /* 0x0001e80000100a00 */
[----:B------:R1:W-:Y:S04]  /*38210*/  STL.64 [R1+0x378], R18 ;  /* 0x0003781201007387 */ /* 0x0003e80000100a00 */
[----:B0-----:R-:W4:Y:S01]  /*38220*/  LDL.LU R16, [R1+0x50] ;  /* 0x0000500001107983 */ /* 0x001f220000300800 */
[----:B---3--:R-:W-:Y:S11]  /*38230*/  HMMA.16816.F32 R12, R12, R6, R20 ;  /* 0x000000060c0c723c */ /* 0x008ff60000001814 */
[----:B------:R-:W-:Y:S11]  /*38240*/  @!UPT UIADD3 URZ, URZ, URZ, URZ ;  /* 0x0000003f3f3ff290 */ /* 0x000ff6000fffe03f */
[----:B------:R-:W-:Y:S01]  /*38250*/  @!UPT UIADD3 URZ, URZ, URZ, URZ ;  /* 0x0000003f3f3ff290 */ /* 0x000fe2000fffe03f */
[----:B------:R-:W-:Y:S04]  /*38260*/  STL.64 [R1+0x310], R12 ;  /* 0x0003100c01007387 */ /* 0x000fe80000100a00 */
[----:B------:R-:W-:Y:S04]  /*38270*/  STL.64 [R1+0x318], R14 ;  /* 0x0003180e01007387 */ /* 0x000fe80000100a00 */
[----:B------:R-:W4:Y:S04]  /*38280*/  LDL.LU R17, [R1+0x54] ;  /* 0x0000540001117983 */ /* 0x000f280000300800 */
[----:B-1----:R-:W3:Y:S04]  /*38290*/  LDL.LU R18, [R1+0x58] ;  /* 0x0000580001127983 */ /* 0x002ee80000300800 */
[----:B------:R-:W3:Y:S04]  /*382a0*/  LDL.LU R19, [R1+0x5c] ;  /* 0x00005c0001137983 */ /* 0x000ee80000300800 */
[----:B------:R-:W0:Y:S04]  /*382b0*/  LDSM.16.MT88.4 R12, [R29+0x3080] ;  /* 0x003080001d0c783b */ /* 0x000e280000004200 */
[----:B---3--:R1:W-:Y:S04]  /*382c0*/  STL.64 [R1+0x7220], R18 ;  /* 0x0072201201007387 */ /* 0x0083e80000100a00 */
[----:B----4-:R-:W-:Y:S04]  /*382d0*/  STL.64 [R1+0x7218], R16 ;  /* 0x0072181001007387 */ /* 0x010fe80000100a00 */
[----:B------:R-:W3:Y:S04]  /*382e0*/  LDL.LU R20, [R1+0x80] ;  /* 0x0000800001147983 */ /* 0x000ee80000300800 */
[----:B------:R-:W3:Y:S01]  /*382f0*/  LDL.LU R21, [R1+0x84] ;  /* 0x0000840001157983 */ /* 0x000ee20000300800 */
[----:B-1----:R-:W-:-:S03]  /*38300*/  MOV R18, R4 ;  /* 0x0000000400127202 */ /* 0x002fc60000000f00 */
        /* <DEDUP_REMOVED lines=8> */
[----:B-1----:R-:W2:Y:S04]  /*38390*/  LDL.LU R4, [R1+0x140] ;  /* 0x0001400001047983 */ /* 0x002ea80000300800 */
        /* <DEDUP_REMOVED lines=9> */
[----:B----4-:R1:W-:Y:S04]  /*38430*/  STL.64 [R1+0x7288], R22 ;  /* 0x0072881601007387 */ /* 0x0103e80000100a00 */
[----:B---3--:R-:W-:Y:S04]  /*38440*/  STL.64 [R1+0x7280], R20 ;  /* 0x0072801401007387 */ /* 0x008fe80000100a00 */
[----:B-1----:R-:W3:Y:S04]  /*38450*/  LDL.64 R22, [R1+0x28] ;  /* 0x0000280001167983 */ /* 0x002ee80000100a00 */
[----:B0-----:R-:W-:Y:S04]  /*38460*/  STL.64 [R1+0x71b8], R14 ;  /* 0x0071b80e01007387 */ /* 0x001fe80000100a00 */
[----:B------:R0:W-:Y:S04]  /*38470*/  STL.64 [R1+0x71b0], R12 ;  /* 0x0071b00c01007387 */ /* 0x0001e80000100a00 */
[----:B0-----:R-:W4:Y:S04]  /*38480*/  LDL.LU R12, [R1+0x90] ;  /* 0x00009000010c7983 */ /* 0x001f280000300800 */
[----:B------:R-:W4:Y:S04]  /*38490*/  LDL.LU R13, [R1+0x94] ;  /* 0x00009400010d7983 */ /* 0x000f280000300800 */
[----:B------:R-:W2:Y:S04]  /*384a0*/  LDL.LU R14, [R1+0x98] ;  /* 0x00009800010e7983 */ /* 0x000ea80000300800 */
[----:B------:R-:W2:Y:S04]  /*384b0*/  LDL.LU R15, [R1+0x9c] ;  /* 0x00009c00010f7983 */ /* 0x000ea80000300800 */
[----:B------:R-:W2:Y:S04]  /*384c0*/  LDL.LU R24, [R1+0xb0] ;  /* 0x0000b00001187983 */ /* 0x000ea80000300800 */
[----:B------:R-:W2:Y:S04]  /*384d0*/  LDL.LU R25, [R1+0xb4] ;  /* 0x0000b40001197983 */ /* 0x000ea80000300800 */
[----:B------:R-:W2:Y:S04]  /*384e0*/  LDL.LU R26, [R1+0xb8] ;  /* 0x0000b800011a7983 */ /* 0x000ea80000300800 */
[----:B------:R-:W2:Y:S01]  /*384f0*/  LDL.LU R27, [R1+0xbc] ;  /* 0x0000bc00011b7983 */ /* 0x000ea20000300800 */
[----:B------:R-:W-:-:S03]  /*38500*/  MOV R19, R0 ;  /* 0x0000000000137202 */ /* 0x000fc60000000f00 */
[----:B--2---:R-:W-:Y:S04]  /*38510*/  STL.64 [R1+0x7260], R26 ;  /* 0x0072601a01007387 */ /* 0x004fe80000100a00 */
[----:B------:R0:W-:Y:S04]  /*38520*/  STL.64 [R1+0x7258], R24 ;  /* 0x0072581801007387 */ /* 0x0001e80000100a00 */
[----:B0-----:R-:W2:Y:S04]  /*38530*/  LDL.LU R24, [R1+0xc0] ;  /* 0x0000c00001187983 */ /* 0x001ea80000300800 */
[----:B------:R-:W2:Y:S04]  /*38540*/  LDL.LU R25, [R1+0xc4] ;  /* 0x0000c40001197983 */ /* 0x000ea80000300800 */
[----:B------:R-:W2:Y:S04]  /*38550*/  LDL.LU R26, [R1+0xc8] ;  /* 0x0000c800011a7983 */ /* 0x000ea80000300800 */
[----:B------:R-:W2:Y:S04]  /*38560*/  LDL.LU R27, [R1+0xcc] ;  /* 0x0000cc00011b7983 */ /* 0x000ea80000300800 */
[----:B------:R-:W-:Y:S04]  /*38570*/  STL.64 [R1+0x7200], R14 ;  /* 0x0072000e01007387 */ /* 0x000fe80000100a00 */
[----:B----4-:R0:W-:Y:S04]  /*38580*/  STL.64 [R1+0x71f8], R12 ;  /* 0x0071f80c01007387 */ /* 0x0101e80000100a00 */
[----:B0-----:R-:W4:Y:S04]  /*38590*/  LDL.LU R12, [R1] ;  /* 0x00000000010c7983 */ /* 0x001f280000300800 */
[----:B------:R-:W4:Y:S01]  /*385a0*/  LDL.LU R13, [R1+0x4] ;  /* 0x00000400010d7983 */ /* 0x000f220000300800 */
[----:B------:R-:W-:Y:S01]  /*385b0*/  HMMA.16816.F32 R4, R8, R18, R4 ;  /* 0x000000120804723c */ /* 0x000fe20000001804 */
[----:B------:R-:W-:-:S02]  /*385c0*/  MOV R14, R28 ;  /* 0x0000001c000e7202 */ /* 0x000fc40000000f00 */
[----:B------:R-:W-:Y:S01]  /*385d0*/  MOV R15, R2 ;  /* 0x00000002000f7202 */ /* 0x000fe20000000f00 */
[----:B------:R-:W2:Y:S04]  /*385e0*/  LDL.LU R28, [R1+0x72b0] ;  /* 0x0072b000011c7983 */ /* 0x000ea80000300800 */
[----:B------:R0:W-:Y:S04]  /*385f0*/  STL.64 [R1+0x7210], R14 ;  /* 0x0072100e01007387 */ /* 0x0001e80000100a00 */
[----:B----4-:R-:W-:Y:S04]  /*38600*/  STL.64 [R1+0x7208], R12 ;  /* 0x0072080c01007387 */ /* 0x010fe80000100a00 */
[----:B0-----:R-:W4:Y:S04]  /*38610*/  LDL.LU.64 R14, [R1+0x38] ;  /* 0x00003800010e7983 */ /* 0x001f280000300a00 */
[----:B------:R-:W-:Y:S04]  /*38620*/  STL [R1+0x7124], R29 ;  /* 0x0071241d01007387 */ /* 0x000fe80000100800 */
[----:B------:R-:W-:Y:S04]  /*38630*/  STL.64 [R1+0x2e0], R4 ;  /* 0x0002e00401007387 */ /* 0x000fe80000100a00 */
[----:B------:R0:W-:Y:S04]  /*38640*/  STL.64 [R1+0x2e8], R6 ;  /* 0x0002e80601007387 */ /* 0x0001e80000100a00 */
[----:B0-----:R-:W4:Y:S04]  /*38650*/  LDL.LU.64 R6, [R1+0x72a8] ;  /* 0x0072a80001067983 */ /* 0x001f280000300a00 */
[----:B------:R-:W4:Y:S02]  /*38660*/  LDL.LU.64 R4, [R1+0x72a0] ;  /* 0x0072a00001047983 */ /* 0x000f240000300a00 */
[----:B----4-:R-:W-:Y:S11]  /*38670*/  HMMA.16816.F32 R4, R8, R14, R4 ;  /* 0x0000000e0804723c */ /* 0x010ff60000001804 */
[----:B------:R-:W-:Y:S11]  /*38680*/  @!UPT UIADD3 URZ, URZ, URZ, URZ ;  /* 0x0000003f3f3ff290 */ /* 0x000ff6000fffe03f */
[----:B------:R-:W-:Y:S01]  /*38690*/  @!UPT UIADD3 URZ, URZ, URZ, URZ ;  /* 0x0000003f3f3ff290 */ /* 0x000fe2000fffe03f */
[----:B------:R-:W-:Y:S01]  /*386a0*/  STL.64 [R1+0x2d0], R4 ;  /* 0x0002d00401007387 */ /* 0x000fe20000100a00 */
[----:B------:R-:W-:-:S03]  /*386b0*/  IMAD.MOV.U32 R2, RZ, RZ, R7 ;  /* 0x000000ffff027224 */ /* 0x000fc600078e0007 */
[----:B------:R0:W-:Y:S04]  /*386c0*/  STL [R1+0x2d8], R6 ;  /* 0x0002d80601007387 */ /* 0x0001e80000100800 */
[----:B0-----:R-:W4:Y:S04]  /*386d0*/  LDL.LU.64 R6, [R1+0x7298] ;  /* 0x0072980001067983 */ /* 0x001f280000300a00 */
[----:B------:R-:W4:Y:S01]  /*386e0*/  LDL.LU.64 R4, [R1+0x7290] ;  /* 0x0072900001047983 */ /* 0x000f220000300a00 */
[----:B---3--:R-:W-:Y:S02]  /*386f0*/  MOV R12, R22 ;  /* 0x00000016000c7202 */ /* 0x008fe40000000f00 */
[----:B------:R-:W-:Y:S01]  /*38700*/  MOV R0, R23 ;  /* 0x0000001700007202 */ /* 0x000fe20000000f00 */
[----:B------:R-:W-:Y:S01]  /*38710*/  STL [R1+0x7120], R2 ;  /* 0x0071200201007387 */ /* 0x000fe20000100800 */
[----:B----4-:R-:W-:Y:S03]  /*38720*/  HMMA.16816.F32 R4, R8, R22, R4 ;  /* 0x000000160804723c */ /* 0x010fe60000001804 */
[----:B------:R-:W3:Y:S04]  /*38730*/  LDL.LU.64 R22, [R1+0x7288] ;  /* 0x0072880001167983 */ /* 0x000ee80000300a00 */
[----:B------:R-:W3:Y:S11]  /*38740*/  LDL.LU.64 R20, [R1+0x7280] ;  /* 0x0072800001147983 */ /* 0x000ef60000300a00 */
[----:B------:R-:W-:Y:S05]  /*38750*/  @!UPT UIADD3 URZ, URZ, URZ, URZ ;  /* 0x0000003f3f3ff290 */ /* 0x000fea000fffe03f */
[----:B------:R-:W-:Y:S01]  /*38760*/  STL.64 [R1+0x2c0], R4 ;  /* 0x0002c00401007387 */ /* 0x000fe20000100a00 */
[----:B------:R-:W-:-:S03]  /*38770*/  MOV R29, R7 ;  /* 0x00000007001d7202 */ /* 0x000fc60000000f00 */
[----:B------:R0:W-:Y:S04]  /*38780*/  STL [R1+0x2c8], R6 ;  /* 0x0002c80601007387 */ /* 0x0001e80000100800 */
[----:B0-----:R-:W3:Y:S02]  /*38790*/  LDL.LU.64 R6, [R1+0x7278] ;  /* 0x0072780001067983 */ /* 0x001ee40000300a00 */
[----:B---3--:R-:W-:Y:S02]  /*387a0*/  HMMA.16816.F32 R8, R8, R6, R20 ;  /* 0x000000060808723c */ /* 0x008fe40000001814 */
[----:B------:R-:W2:Y:S04]  /*387b0*/  LDL.LU.64 R22, [R1+0x7270] ;  /* 0x0072700001167983 */ /* 0x000ea80000300a00 */
[----:B------:R-:W2:Y:S11]  /*387c0*/  LDL.LU.64 R20, [R1+0x7268] ;  /* 0x0072680001147983 */ /* 0x000eb60000300a00 */
[----:B------:R-:W-:Y:S06]  /*387d0*/  @!UPT UIADD3 URZ, URZ, URZ, URZ ;  /* 0x0000003f3f3ff290 */ /* 0x000fec000fffe03f */
[----:B------:R-:W-:Y:S04]  /*387e0*/  STL.64 [R1+0x260], R8 ;  /* 0x0002600801007387 */ /* 0x000fe80000100a00 */
[----:B------:R-:W-:Y:S04]  /*387f0*/  STL [R1+0x26c], R11 ;  /* 0x00026c0b01007387 */ /* 0x000fe80000100800 */
[----:B------:R0:W-:Y:S04]  /*38800*/  STL.64 [R1+0x7248], R6 ;  /* 0x0072480601007387 */ /* 0x0001e80000100a00 */
[----:B------:R-:W3:Y:S04]  /*38810*/  LDL.LU R4, [R1+0xa0] ;  /* 0x0000a00001047983 */ /* 0x000ee80000300800 */
[----:B------:R-:W3:Y:S04]  /*38820*/  LDL.LU R5, [R1+0xa4] ;  /* 0x0000a40001057983 */ /* 0x000ee80000300800 */
[----:B0-----:R-:W3:Y:S04]  /*38830*/  LDL.LU R6, [R1+0xa8] ;  /* 0x0000a80001067983 */ /* 0x001ee80000300800 */
[----:B------:R-:W3:Y:S01]  /*38840*/  LDL.LU R7, [R1+0xac] ;  /* 0x0000ac0001077983 */ /* 0x000ee20000300800 */
        /* <DEDUP_REMOVED lines=8> */
[----:B------:R-:W-:Y:S02]  /*388d0*/  MOV R10, R12 ;  /* 0x0000000c000a7202 */ /* 0x000fe40000000f00 */
[----:B------:R-:W-:-:S07]  /*388e0*/  MOV R11, R0 ;  /* 0x00000000000b7202 */ /* 0x000fce0000000f00 */
[C---:B---3--:R-:W-:Y:S01]  /*388f0*/  HMMA.16816.F32 R4, R20.reuse, R10, R4 ;  /* 0x0000000a1404723c */ /* 0x048fe20000001804 */
[----:B------:R0:W-:Y:S04]  /*38900*/  STL.64 [R1+0x7240], R18 ;  /* 0x0072401201007387 */ /* 0x0001e80000100a00 */
[----:B------:R-:W3:Y:S04]  /*38910*/  LDL.LU R16, [R1+0x70] ;  /* 0x0000700001107983 */ /* 0x000ee80000300800 */
[----:B------:R-:W3:Y:S04]  /*38920*/  LDL.LU R17, [R1+0x74] ;  /* 0x0000740001117983 */ /* 0x000ee80000300800 */
[----:B0-----:R-:W3:Y:S04]  /*38930*/  LDL.LU R18, [R1+0x78] ;  /* 0x0000780001127983 */ /* 0x001ee80000300800 */
[----:B------:R-:W3:Y:S04]  /*38940*/  LDL.LU R19, [R1+0x7c] ;  /* 0x00007c0001137983 */ /* 0x000ee80000300800 */
[----:B------:R0:W-:Y:S04]  /*38950*/  STL.64 [R1+0x7228], R14 ;  /* 0x0072280e01007387 */ /* 0x0001e80000100a00 */
[----:B------:R-:W4:Y:S01]  /*38960*/  LDL.LU R12, [R1+0x60] ;  /* 0x00006000010c7983 */ /* 0x000f220000300800 */
[C---:B--2---:R-:W-:Y:S07]  /*38970*/  HMMA.16816.F32 R24, R20.reuse, R14, R24 ;  /* 0x0000000e1418723c */ /* 0x044fee0000001818 */
[----:B0-----:R-:W-:Y:S11]  /*38980*/  MOV R15, R28 ;  /* 0x0000001c000f7202 */ /* 0x001ff60000000f00 */
[----:B------:R-:W-:Y:S05]  /*38990*/  @!UPT UIADD3 URZ, URZ, URZ, URZ ;  /* 0x0000003f3f3ff290 */ /* 0x000fea000fffe03f */
[----:B------:R-:W-:Y:S04]  /*389a0*/  STL.64 [R1+0x280], R24 ;  /* 0x0002801801007387 */ /* 0x000fe80000100a00 */
[----:B------:R0:W-:Y:S04]  /*389b0*/  STL.64 [R1+0x288], R26 ;  /* 0x0002881a01007387 */ /* 0x0001e80000100a00 */
[----:B------:R-:W4:Y:S04]  /*389c0*/  LDL.LU R13, [R1+0x64] ;  /* 0x00006400010d7983 */ /* 0x000f280000300800 */
[----:B------:R-:W4:Y:S04]  /*389d0*/  LDL.LU R14, [R1+0x68] ;  /* 0x00006800010e7983 */ /* 0x000f280000300800 */
[----:B------:R-:W2:Y:S04]  /*389e0*/  LDL.LU R28, [R1+0x7250] ;  /* 0x00725000011c7983 */ /* 0x000ea80000300800 */
[----:B0-----:R-:W2:Y:S04]  /*389f0*/  LDL R27, [R1+0x1734] ;  /* 0x00173400011b7983 */ /* 0x001ea80000100800 */
[----:B------:R-:W-:Y:S04]  /*38a00*/  STL.64 [R1+0x270], R4 ;  /* 0x0002700401007387 */ /* 0x000fe80000100a00 */
[----:B------:R0:W-:Y:S04]  /*38a10*/  STL.64 [R1+0x278], R6 ;  /* 0x0002780601007387 */ /* 0x0001e80000100a00 */
[----:B0-----:R-:W3:Y:S02]  /*38a20*/  LDL.LU.64 R6, [R1+0x7248] ;  /* 0x0072480001067983 */ /* 0x001ee40000300a00 */
[----:B---3--:R-:W-:Y:S02]  /*38a30*/  HMMA.16816.F32 R20, R20, R6, R16 ;  /* 0x000000061414723c */ /* 0x008fe40000001810 */
[----:B------:R-:W4:Y:S01]  /*38a40*/  LDL.LU.64 R18, [R1+0x7240] ;  /* 0x0072400001127983 */ /* 0x000f220000300a00 */
[----:B------:R-:W-:-:S02]  /*38a50*/  MOV R8, R6 ;  /* 0x0000000600087202 */ /* 0x000fc40000000f00 */
[----:B------:R-:W-:Y:S11]  /*38a60*/  MOV R0, R7 ;  /* 0x0000000700007202 */ /* 0x000ff60000000f00 */
[----:B------:R-:W-:Y:S07]  /*38a70*/  @!UPT UIADD3 URZ, URZ, URZ, URZ ;  /* 0x0000003f3f3ff290 */ /* 0x000fee000fffe03f */
[----:B------:R-:W-:Y:S04]  /*38a80*/  STL.64 [R1+0x1c0], R20 ;  /* 0x0001c01401007387 */ /* 0x000fe80000100a00 */
[----:B------:R-:W-:Y:S04]  /*38a90*/  STL.64 [R1+0x1c8], R22 ;  /* 0x0001c81601007387 */ /* 0x000fe80000100a00 */
[----:B------:R-:W4:Y:S04]  /*38aa0*/  LDL.LU.64 R6, [R1+0x7238] ;  /* 0x0072380001067983 */ /* 0x000f280000300a00 */
[----:B------:R-:W4:Y:S02]  /*38ab0*/  LDL.LU.64 R4, [R1+0x7230] ;  /* 0x0072300001047983 */ /* 0x000f240000300a00 */
[C---:B----4-:R-:W-:Y:S02]  /*38ac0*/  HMMA.16816.F32 R16, R4.reuse, R18, R12 ;  /* 0x000000120410723c */ /* 0x050fe4000000180c */
[----:B------:R-:W3:Y:S11]  /*38ad0*/  LDL.LU.64 R14, [R1+0x7228] ;  /* 0x00722800010e7983 */ /* 0x000ef60000300a00 */
[----:B------:R-:W-:Y:S10]  /*38ae0*/  @!UPT UIADD3 URZ, URZ, URZ, URZ ;  /* 0x0000003f3f3ff290 */ /* 0x000ff4000fffe03f */
[----:B------:R-:W-:Y:S04]  /*38af0*/  STL.64 [R1+0x180], R16 ;  /* 0x0001801001007387 */ /* 0x000fe80000100a00 */
[----:B------:R0:W-:Y:S04]  /*38b00*/  STL.64 [R1+0x188], R18 ;  /* 0x0001881201007387 */ /* 0x0001e80000100a00 */
[----:B0-----:R-:W4:Y:S04]  /*38b10*/  LDL.LU.64 R18, [R1+0x7220] ;  /* 0x0072200001127983 */ /* 0x001f280000300a00 */
[----:B------:R-:W4:Y:S01]  /*38b20*/  LDL.LU.64 R16, [R1+0x7218] ;  /* 0x0072180001107983 */ /* 0x000f220000300a00 */
[----:B------:R-:W-:Y:S01]  /*38b30*/  MOV R23, R0 ;  /* 0x0000000000177202 */ /* 0x000fe20000000f00 */
[----:B---3--:R-:W-:Y:S01]  /*38b40*/  IMAD.MOV.U32 R0, RZ, RZ, R15 ;  /* 0x000000ffff007224 */ /* 0x008fe200078e000f */
[----:B----4-:R-:W-:Y:S11]  /*38b50*/  HMMA.16816.F32 R16, R4, R14, R16 ;  /* 0x0000000e0410723c */ /* 0x010ff60000001810 */
[----:B------:R-:W-:Y:S11]  /*38b60*/  @!UPT UIADD3 URZ, URZ, URZ, URZ ;  /* 0x0000003f3f3ff290 */ /* 0x000ff6000fffe03f */
[----:B------:R-:W-:Y:S01]  /*38b70*/  @!UPT UIADD3 URZ, URZ, URZ, URZ ;  /* 0x0000003f3f3ff290 */ /* 0x000fe2000fffe03f */
[----:B------:R0:W-:Y:S04]  /*38b80*/  STL.64 [R1+0x250], R16 ;  /* 0x0002501001007387 */ /* 0x0001e80000100a00 */
[----:B------:R-:W-:Y:S01]  /*38b90*/  STL.64 [R1+0x258], R18 ;  /* 0x0002581201007387 */ /* 0x000fe20000100a00 */
[----:B0-----:R-:W-:-:S03]  /*38ba0*/  MOV R16, R14 ;  /* 0x0000000e00107202 */ /* 0x001fc60000000f00 */
[----:B------:R-:W3:Y:S04]  /*38bb0*/  LDL.LU.64 R14, [R1+0x7210] ;  /* 0x00721000010e7983 */ /* 0x000ee80000300a00 */
[----:B------:R-:W3:Y:S01]  /*38bc0*/  LDL.LU.64 R12, [R1+0x7208] ;  /* 0x00720800010c7983 */ /* 0x000ee20000300a00 */
[----:B------:R-:W-:Y:S02]  /*38bd0*/  MOV R22, R8 ;  /* 0x0000000800167202 */ /* 0x000fe40000000f00 */
[----:B---3--:R-:W-:Y:S01]  /*38be0*/  HMMA.16816.F32 R8, R4, R10, R12 ;  /* 0x0000000a0408723c */ /* 0x008fe2000000180c */
[----:B------:R-:W3:Y:S04]  /*38bf0*/  LDL.LU.64 R14, [R1+0x7200] ;  /* 0x00720000010e7983 */ /* 0x000ee80000300a00 */
[----:B------:R-:W3:Y:S11]  /*38c00*/  LDL.LU.64 R12, [R1+0x71f8] ;  /* 0x0071f800010c7983 */ /* 0x000ef60000300a00 */
[----:B------:R-:W-:Y:S07]  /*38c10*/  @!UPT UIADD3 URZ, URZ, URZ, URZ ;  /* 0x0000003f3f3ff290 */ /* 0x000fee000fffe03f */
[----:B------:R-:W-:Y:S04]  /*38c20*/  STL.64 [R1+0x240], R8 ;  /* 0x0002400801007387 */ /* 0x000fe80000100a00 */
[----:B------:R-:W-:Y:S04]  /*38c30*/  STL.64 [R1+0x248], R10 ;  /* 0x0002480a01007387 */ /* 0x000fe80000100a00 */
[----:B------:R-:W0:Y:S04]  /*38c40*/  LDSM.16.MT88.4 R8, [R3+0x4000] ;  /* 0x004000000308783b */ /* 0x000e280000004200 */
[----:B0-----:R-:W-:Y:S04]  /*38c50*/  STL.64 [R1+0x7168], R10 ;  /* 0x0071680a01007387 */ /* 0x001fe80000100a00 */
[----:B------:R-:W-:Y:S04]  /*38c60*/  STL.64 [R1+0x7160], R8 ;  /* 0x0071600801007387 */ /* 0x000fe80000100a00 */
[----:B--2---:R-:W0:Y:S04]  /*38c70*/  LDSM.16.M88.4 R8, [R28+0x20080] ;  /* 0x020080001c08783b */ /* 0x004e280000000200 */
[----:B0-----:R0:W-:Y:S01]  /*38c80*/  STL.64 [R1+0x80], R8 ;  /* 0x0000800801007387 */ /* 0x0011e20000100a00 */
[----:B------:R-:W-:-:S03]  /*38c90*/  MOV R25, R8 ;  /* 0x0000000800197202 */ /* 0x000fc60000000f00 */
[----:B------:R-:W-:Y:S01]  /*38ca0*/  STL.64 [R1+0x88], R10 ;  /* 0x0000880a01007387 */ /* 0x000fe20000100a00 */
[----:B------:R-:W-:-:S03]  /*38cb0*/  MOV R24, R9 ;  /* 0x0000000900187202 */ /* 0x000fc60000000f00 */
[----:B0-----:R-:W2:Y:S01]  /*38cc0*/  LDL.LU R8, [R1+0xe0] ;  /* 0x0000e00001087983 */ /* 0x001ea20000300800 */
[----:B---3--:R-:W-:Y:S03]  /*38cd0*/  HMMA.16816.F32 R12, R4, R22, R12 ;  /* 0x00000016040c723c */ /* 0x008fe6000000180c */
[----:B------:R-:W0:Y:S11]  /*38ce0*/  LDSM.16.M88.4 R4, [R28+0x28080] ;  /* 0x028080001c04783b */ /* 0x000e360000000200 */
[----:B------:R-:W-:Y:S09]  /*38cf0*/  @!UPT UIADD3 URZ, URZ, URZ, URZ ;  /* 0x0000003f3f3ff290 */ /* 0x000ff2000fffe03f */
[----:B------:R-:W-:Y:S04]  /*38d00*/  STL.64 [R1+0x1f0], R12 ;  /* 0x0001f00c01007387 */ /* 0x000fe80000100a00 */
[----:B------:R-:W-:Y:S04]  /*38d10*/  STL.64 [R1+0x1f8], R14 ;  /* 0x0001f80e01007387 */ /* 0x000fe80000100a00 */
[----:B0-----:R-:W-:Y:S04]  /*38d20*/  STL.64 [R1+0x70], R4 ;  /* 0x0000700401007387 */ /* 0x001fe80000100a00 */
[----:B------:R-:W-:Y:S04]  /*38d30*/  STL.64 [R1+0x78], R6 ;  /* 0x0000780601007387 */ /* 0x000fe80000100a00 */
[----:B------:R-:W2:Y:S04]  /*38d40*/  LDL.LU R9, [R1+0xe4] ;  /* 0x0000e40001097983 */ /* 0x000ea80000300800 */
[----:B------:R-:W3:Y:S04]  /*38d50*/  LDL.LU R10, [R1+0xe8] ;  /* 0x0000e800010a7983 */ /* 0x000ee80000300800 */
[----:B------:R-:W3:Y:S04]  /*38d60*/  LDL.LU R11, [R1+0xec] ;  /* 0x0000ec00010b7983 */ /* 0x000ee80000300800 */
[----:B---3--:R-:W-:Y:S04]  /*38d70*/  STL.64 [R1+0x7178], R10 ;  /* 0x0071780a01007387 */ /* 0x008fe80000100a00 */
[----:B--2---:R0:W-:Y:S04]  /*38d80*/  STL.64 [R1+0x7170], R8 ;  /* 0x0071700801007387 */ /* 0x0041e80000100a00 */
        /* <DEDUP_REMOVED lines=12> */
[----:B--2---:R0:W-:Y:S04]  /*38e50*/  STL.64 [R1+0x71c8], R14 ;  /* 0x0071c80e01007387 */ /* 0x0041e80000100a00 */
[----:B------:R1:W-:Y:S04]  /*38e60*/  STL.64 [R1+0x71c0], R12 ;  /* 0x0071c00c01007387 */ /* 0x0003e80000100a00 */
[----:B0-----:R-:W2:Y:S04]  /*38e70*/  LDL.LU.64 R14, [R1+0x28] ;  /* 0x00002800010e7983 */ /* 0x001ea80000300a00 */
[----:B--2---:R0:W-:Y:S01]  /*38e80*/  STL.64 [R1+0x71d0], R14 ;  /* 0x0071d00e01007387 */ /* 0x0041e20000100a00 */
[----:B-1----:R-:W2:Y:S02]  /*38e90*/  LDL.LU R12, [R1+0x130] ;  /* 0x00013000010c7983 */ /* 0x002ea40000300800 */
[----:B------:R-:W2:Y:S01]  /*38ea0*/  LDL.LU R13, [R1+0x134] ;  /* 0x00013400010d7983 */ /* 0x000ea20000300800 */
[----:B0-----:R-:W2:Y:S01]  /*38eb0*/  LDL.LU R14, [R1+0x138] ;  /* 0x00013800010e7983 */ /* 0x001ea20000300800 */
[----:B------:R-:W2:Y:S03]  /*38ec0*/  LDL.LU R15, [R1+0x13c] ;  /* 0x00013c00010f7983 */ /* 0x000ea60000300800 */
[----:B--2---:R0:W-:Y:S01]  /*38ed0*/  STL.64 [R1+0x71e0], R14 ;  /* 0x0071e00e01007387 */ /* 0x0041e20000100a00 */
[----:B------:R-:W-:Y:S03]  /*38ee0*/  STL.64 [R1+0x71d8], R12 ;  /* 0x0071d80c01007387 */ /* 0x000fe60000100a00 */
[----:B0-----:R-:W2:Y:S01]  /*38ef0*/  LDL.LU.64 R14, [R1+0x48] ;  /* 0x00004800010e7983 */ /* 0x001ea20000300a00 */
[----:B---3--:R0:W-:Y:S02]  /*38f00*/  STL.64 [R1+0x7188], R10 ;  /* 0x0071880a01007387 */ /* 0x0081e40000100a00 */
[----:B0-----:R-:W-:-:S02]  /*38f10*/  MOV R10, R16 ;  /* 0x00000010000a7202 */ /* 0x001fc40000000f00 */
[----:B------:R-:W0:Y:S04]  /*38f20*/  LDSM.16.M88.4 R16, [R28+0x30080] ;  /* 0x030080001c10783b */ /* 0x000e280000000200 */
[----:B------:R-:W-:Y:S01]  /*38f30*/  STL.64 [R1+0x7180], R8 ;  /* 0x0071800801007387 */ /* 0x000fe20000100a00 */
[----:B------:R-:W-:-:S03]  /*38f40*/  MOV R11, R0 ;  /* 0x00000000000b7202 */ /* 0x000fc60000000f00 */
[----:B0-----:R-:W-:Y:S01]  /*38f50*/  STL.64 [R1+0x60], R16 ;  /* 0x0000601001007387 */ /* 0x001fe20000100a00 */
[----:B------:R-:W-:Y:S01]  /*38f60*/  MOV R0, R16 ;  /* 0x0000001000007202 */ /* 0x000fe20000000f00 */
[----:B------:R-:W-:Y:S01]  /*38f70*/  STL.64 [R1+0x68], R18 ;  /* 0x0000681201007387 */ /* 0x000fe20000100a00 */
[----:B------:R-:W-:Y:S02]  /*38f80*/  MOV R26, R17 ;  /* 0x00000011001a7202 */ /* 0x000fe40000000f00 */
[----:B------:R-:W0:Y:S04]  /*38f90*/  LDSM.16.M88.4 R16, [R28+0x38080] ;  /* 0x038080001c10783b */ /* 0x000e280000000200 */
[----:B------:R-:W-:Y:S01]  /*38fa0*/  STL.64 [R1+0x71a8], R26 ;  /* 0x0071a81a01007387 */ /* 0x000fe20000100a00 */
[----:B------:R1:W-:Y:S03]  /*38fb0*/  STL.64 [R1+0x71a0], R24 ;  /* 0x0071a01801007387 */ /* 0x0003e60000100a00 */
[----:B-1----:R-:W3:Y:S01]  /*38fc0*/  LDL.LU R24, [R1+0xf0] ;  /* 0x0000f00001187983 */ /* 0x002ee20000300800 */
[----:B------:R-:W3:Y:S02]  /*38fd0*/  LDL.LU R25, [R1+0xf4] ;  /* 0x0000f40001197983 */ /* 0x000ee40000300800 */
[----:B------:R-:W3:Y:S02]  /*38fe0*/  LDL.LU R26, [R1+0xf8] ;  /* 0x0000f800011a7983 */ /* 0x000ee40000300800 */
[----:B------:R-:W3:Y:S01]  /*38ff0*/  LDL.LU R27, [R1+0xfc] ;  /* 0x0000fc00011b7983 */ /* 0x000ee20000300800 */
[----:B0-----:R-:W-:Y:S01]  /*39000*/  STL.64 [R1+0x50], R16 ;  /* 0x0000501001007387 */ /* 0x001fe20000100a00 */
[----:B------:R0:W-:Y:S01]  /*39010*/  STL.64 [R1+0x58], R18 ;  /* 0x0000581201007387 */ /* 0x0001e20000100a00 */
[----:B------:R-:W-:-:S02]  /*39020*/  MOV R9, R16 ;  /* 0x0000001000097202 */ /* 0x000fc40000000f00 */
[----:B------:R-:W-:Y:S01]  /*39030*/  MOV R8, R17 ;  /* 0x0000001100087202 */ /* 0x000fe20000000f00 */
[----:B0-----:R-:W4:Y:S01]  /*39040*/  LDL.LU.64 R18, [R1+0x71f0] ;  /* 0x0071f00001127983 */ /* 0x001f220000300a00 */
[----:B------:R-:W4:Y:S02]  /*39050*/  LDL.LU.64 R16, [R1+0x71e8] ;  /* 0x0071e80001107983 */ /* 0x000f240000300a00 */
[----:B------:R0:W-:Y:S01]  /*39060*/  STL [R1+0x6ac0], R28 ;  /* 0x006ac01c01007387 */ /* 0x0001e20000100800 */
[----:B--2---:R-:W-:Y:S02]  /*39070*/  MOV R21, R14 ;  /* 0x0000000e00157202 */ /* 0x004fe40000000f00 */
[----:B------:R-:W-:Y:S01]  /*39080*/  MOV R20, R15 ;  /* 0x0000000f00147202 */ /* 0x000fe20000000f00 */
[C---:B----4-:R-:W-:Y:S01]  /*39090*/  HMMA.16816.F32 R4, R16.reuse, R14, R4 ;  /* 0x0000000e1004723c */ /* 0x050fe20000001804 */
[----:B------:R-:W2:Y:S01]  /*390a0*/  LDL.LU.64 R14, [R1+0x71e0] ;  /* 0x0071e000010e7983 */ /* 0x000ea20000300a00 */
[----:B------:R-:W2:Y:S11]  /*390b0*/  LDL.LU.64 R12, [R1+0x71d8] ;  /* 0x0071d800010c7983 */ /* 0x000eb60000300a00 */
[----:B------:R-:W-:Y:S10]  /*390c0*/  @!UPT UIADD3 URZ, URZ, URZ, URZ ;  /* 0x0000003f3f3ff290 */ /* 0x000ff4000fffe03f */
[----:B------:R-:W-:Y:S01]  /*390d0*/  STL.64 [R1+0x230], R4 ;  /* 0x0002300401007387 */ /* 0x000fe20000100a00 */
[----:B------:R-:W-:Y:S01]  /*390e0*/  STL [R1+0x238], R6 ;  /* 0x0002380601007387 */ /* 0x000fe20000100800 */
[----:B0-----:R-:W-:Y:S02]  /*390f0*/  MOV R28, R7 ;  /* 0x00000007001c7202 */ /* 0x001fe40000000f00 */
[----:B------:R-:W0:Y:S04]  /*39100*/  LDSM.16.MT88.4 R4, [R3+0x4080] ;  /* 0x004080000304783b */ /* 0x000e280000004200 */
[----:B------:R-:W-:Y:S04]  /*39110*/  STL [R1+0x7068], R28 ;  /* 0x0070681c01007387 */ /* 0x000fe80000100800 */
[----:B0-----:R-:W-:Y:S01]  /*39120*/  STL.64 [R1+0x7130], R6 ;  /* 0x0071300601007387 */ /* 0x001fe20000100a00 */
[----:B------:R0:W-:Y:S03]  /*39130*/  STL.64 [R1+0x7128], R4 ;  /* 0x0071280401007387 */ /* 0x0001e60000100a00 */
[----:B0-----:R-:W4:Y:S01]  /*39140*/  LDL.LU R4, [R1+0x120] ;  /* 0x0001200001047983 */ /* 0x001f220000300800 */
[----:B------:R-:W4:Y:S02]  /*39150*/  LDL.LU R5, [R1+0x124] ;  /* 0x0001240001057983 */ /* 0x000f240000300800 */
[----:B------:R-:W4:Y:S02]  /*39160*/  LDL.LU R6, [R1+0x128] ;  /* 0x0001280001067983 */ /* 0x000f240000300800 */
[----:B------:R-:W4:Y:S01]  /*39170*/  LDL.LU R7, [R1+0x12c] ;  /* 0x00012c0001077983 */ /* 0x000f220000300800 */
[----:B------:R-:W-:Y:S01]  /*39180*/  STL [R1+0x706c], R3 ;  /* 0x00706c0301007387 */ /* 0x000fe20000100800 */
[C---:B--2---:R-:W-:Y:S11]  /*39190*/  HMMA.16816.F32 R12, R16.reuse, R10, R12 ;  /* 0x0000000a100c723c */ /* 0x044ff6000000180c */
[----:B------:R-:W-:Y:S11]  /*391a0*/  @!UPT UIADD3 URZ, URZ, URZ, URZ ;  /* 0x0000003f3f3ff290 */ /* 0x000ff6000fffe03f */
[----:B------:R-:W-:Y:S01]  /*391b0*/  @!UPT UIADD3 URZ, URZ, URZ, URZ ;  /* 0x0000003f3f3ff290 */ /* 0x000fe2000fffe03f */
[----:B------:R-:W-:Y:S01]  /*391c0*/  STL.64 [R1+0x220], R12 ;  /* 0x0002200c01007387 */ /* 0x000fe20000100a00 */
[----:B------:R0:W-:Y:S03]  /*391d0*/  STL.64 [R1+0x228], R14 ;  /* 0x0002280e01007387 */ /* 0x0001e60000100a00 */
[----:B0-----:R-:W4:Y:S02]  /*391e0*/  LDL.LU.64 R14, [R1+0x71d0] ;  /* 0x0071d000010e7983 */ /* 0x001f240000300a00 */
[C---:B----4-:R-:W-:Y:S11]  /*391f0*/  HMMA.16816.F32 R4, R16.reuse, R14, R4 ;  /* 0x0000000e1004723c */ /* 0x050ff60000001804 */
[----:B------:R-:W-:Y:S11]  /*39200*/  @!UPT UIADD3 URZ, URZ, URZ, URZ ;  /* 0x0000003f3f3ff290 */ /* 0x000ff6000fffe03f */
[----:B------:R-:W-:Y:S01]  /*39210*/  @!UPT UIADD3 URZ, URZ, URZ, URZ ;  /* 0x0000003f3f3ff290 */ /* 0x000fe2000fffe03f */
[----:B------:R-:W-:Y:S01]  /*39220*/  STL.64 [R1+0x210], R4 ;  /* 0x0002100401007387 */ /* 0x000fe20000100a00 */
[----:B------:R0:W-:Y:S02]  /*39230*/  STL.64 [R1+0x218], R6 ;  /* 0x0002180601007387 */ /* 0x0001e40000100a00 */
[----:B0-----:R-:W-:Y:S01]  /*39240*/  MOV R6, R14 ;  /* 0x0000000e00067202 */ /* 0x001fe20000000f00 */
[----:B------:R-:W-:Y:S02]  /*39250*/  IMAD.MOV.U32 R7, RZ, RZ, R15 ;  /* 0x000000ffff077224 */ /* 0x000fe400078e000f */
[----:B------:R-:W2:Y:S01]  /*39260*/  LDL.LU.64 R14, [R1+0x71c8] ;  /* 0x0071c800010e7983 */ /* 0x000ea20000300a00 */
[----:B------:R-:W2:Y:S02]  /*39270*/  LDL.LU.64 R12, [R1+0x71c0] ;  /* 0x0071c000010c7983 */ /* 0x000ea40000300a00 */
[----:B--2---:R-:W-:Y:S01]  /*39280*/  HMMA.16816.F32 R16, R16, R22, R12 ;  /* 0x000000161010723c */ /* 0x004fe2000000180c */
[----:B------:R-:W3:Y:S01]  /*39290*/  LDL.LU.64 R14, [R1+0x71b8] ;  /* 0x0071b800010e7983 */ /* 0x000ee20000300a00 */
[----:B------:R-:W3:Y:S11]  /*392a0*/  LDL.LU.64 R12, [R1+0x71b0] ;  /* 0x0071b000010c7983 */ /* 0x000ef60000300a00 */
[----:B------:R-:W-:Y:S11]  /*392b0*/  @!UPT UIADD3 URZ, URZ, URZ, URZ ;  /* 0x0000003f3f3ff290 */ /* 0x000ff6000fffe03f */
[----:B------:R-:W-:Y:S02]  /*392c0*/  MOV R3, R18 ;  /* 0x0000001200037202 */ /* 0x000fe40000000f00 */
[----:B------:R-:W-:Y:S01]  /*392d0*/  MOV R28, R19 ;  /* 0x00000013001c7202 */ /* 0x000fe20000000f00 */
[----:B------:R-:W-:Y:S01]  /*392e0*/  MOV R18, R21 ;  /* 0x0000001500127202 */ /* 0x000fe20000000f00 */
[----:B------:R-:W-:Y:S01]  /*392f0*/  MOV R19, R20 ;  /* 0x0000001400137202 */ /* 0x000fe20000000f00 */
[----:B------:R-:W-:Y:S01]  /*39300*/  STL.64 [R1+0x200], R16 ;  /* 0x0002001001007387 */ /* 0x000fe20000100a00 */
[----:B------:R0:W-:Y:S02]  /*39310*/  STL.64 [R1+0x7190], R22 ;  /* 0x0071901601007387 */ /* 0x0001e40000100a00 */
[----:B------:R-:W2:Y:S02]  /*39320*/  LDL.LU R20, [R1+0x2b0] ;  /* 0x0002b00001147983 */ /* 0x000ea40000300800 */
[----:B------:R-:W2:Y:S01]  /*39330*/  LDL.LU R21, [R1+0x2b4] ;  /* 0x0002b40001157983 */ /* 0x000ea20000300800 */
[----:B0-----:R-:W2:Y:S01]  /*39340*/  LDL.LU R22, [R1+0x2b8] ;  /* 0x0002b80001167983 */ /* 0x001ea20000300800 */
[----:B------:R-:W2:Y:S01]  /*39350*/  LDL.LU R23, [R1+0x2bc] ;  /* 0x0002bc0001177983 */ /* 0x000ea20000300800 */
[----:B---3--:R-:W-:Y:S02]  /*39360*/  HMMA.16816.F32 R16, R12, R18, R24 ;  /* 0x000000120c10723c */ /* 0x008fe40000001818 */
[----:B------:R-:W3:Y:S01]  /*39370*/  LDL.LU.64 R26, [R1+0x71a8] ;  /* 0x0071a800011a7983 */ /* 0x000ee20000300a00 */
[----:B------:R-:W4:Y:S01]  /*39380*/  LDL.LU.64 R24, [R1+0x71a0] ;  /* 0x0071a00001187983 */ /* 0x000f220000300a00 */
[----:B------:R-:W-:-:S02]  /*39390*/  MOV R4, R0 ;  /* 0x0000000000047202 */ /* 0x000fc40000000f00 */
[----:B------:R-:W2:Y:S11]  /*393a0*/  LDL.LU R0, [R1+0x7198] ;  /* 0x0071980001007983 */ /* 0x000eb60000300800 */
[----:B------:R-:W-:Y:S06]  /*393b0*/  @!UPT UIADD3 URZ, URZ, URZ, URZ ;  /* 0x0000003f3f3ff290 */ /* 0x000fec000fffe03f */
[----:B------:R-:W-:Y:S01]  /*393c0*/  STL.64 [R1+0x1e0], R16 ;  /* 0x0001e01001007387 */ /* 0x000fe20000100a00 */
[----:B------:R-:W-:Y:S03]  /*393d0*/  STL.64 [R1+0x1e8], R18 ;  /* 0x0001e81201007387 */ /* 0x000fe60000100a00 */
[----:B---3--:R-:W0:Y:S01]  /*393e0*/  LDSM.16.MT88.4 R16, [R27+0x4000] ;  /* 0x004000001b10783b */ /* 0x008e220000004200 */
[----:B------:R-:W-:-:S05]  /*393f0*/  MOV R5, R26 ;  /* 0x0000001a00057202 */ /* 0x000fca0000000f00 */
[----:B------:R-:W-:Y:S04]  /*39400*/  STL.64 [R1+0x7148], R4 ;  /* 0x0071480401007387 */ /* 0x000fe80000100a00 */
[----:B0-----:R0:W-:Y:S04]  /*39410*/  STL.64 [R1+0x70f8], R18 ;  /* 0x0070f81201007387 */ /* 0x0011e80000100a00 */
[----:B0-----:R-:W3:Y:S01]  /*39420*/  LDL R19, [R1+0x1730] ;  /* 0x0017300001137983 */ /* 0x001ee20000100800 */
[----:B------:R0:W-:Y:S02]  /*39430*/  STL.64 [R1+0x70f0], R16 ;  /* 0x0070f01001007387 */ /* 0x0001e40000100a00 */
[----:B0-----:R-:W-:-:S02]  /*39440*/  MOV R16, R9 ;  /* 0x0000000900107202 */ /* 0x001fc40000000f00 */
[----:B------:R-:W-:Y:S02]  /*39450*/  MOV R17, R8 ;  /* 0x0000000800117202 */ /* 0x000fe40000000f00 */
[C---:B--2---:R-:W-:Y:S01]  /*39460*/  HMMA.16816.F32 R8, R12.reuse, R10, R20 ;  /* 0x0000000a0c08723c */ /* 0x044fe20000001814 */
[----:B------:R-:W2:Y:S11]  /*39470*/  LDL.LU.64 R22, [R1+0x7190] ;  /* 0x0071900001167983 */ /* 0x000eb60000300a00 */
[----:B------:R-:W-:Y:S11]  /*39480*/  @!UPT UIADD3 URZ, URZ, URZ, URZ ;  /* 0x0000003f3f3ff290 */ /* 0x000ff6000fffe03f */
[----:B------:R-:W-:Y:S01]  /*39490*/  STL.64 [R1+0x1d0], R8 ;  /* 0x0001d00801007387 */ /* 0x000fe20000100a00 */
[----:B------:R0:W-:Y:S03]  /*394a0*/  STL.64 [R1+0x1d8], R10 ;  /* 0x0001d80a01007387 */ /* 0x0001e60000100a00 */
[----:B0-----:R-:W2:Y:S01]  /*394b0*/  LDL.LU.64 R10, [R1+0x7188] ;  /* 0x00718800010a7983 */ /* 0x001ea20000300a00 */
[----:B------:R-:W2:Y:S02]  /*394c0*/  LDL.LU.64 R8, [R1+0x7180] ;  /* 0x0071800001087983 */ /* 0x000ea40000300a00 */
[C---:B--2---:R-:W-:Y:S01]  /*394d0*/  HMMA.16816.F32 R4, R12.reuse, R6, R8 ;  /* 0x000000060c04723c */ /* 0x044fe20000001808 */
[----:B------:R-:W2:Y:S01]  /*394e0*/  LDL.LU.64 R10, [R1+0x7178] ;  /* 0x00717800010a7983 */ /* 0x000ea20000300a00 */
[----:B------:R-:W2:Y:S11]  /*394f0*/  LDL.LU.64 R8, [R1+0x7170] ;  /* 0x0071700001087983 */ /* 0x000eb60000300a00 */
[----:B------:R-:W-:Y:S10]  /*39500*/  @!UPT UIADD3 URZ, URZ, URZ, URZ ;  /* 0x0000003f3f3ff290 */ /* 0x000ff4000fffe03f */
[----:B------:R0:W-:Y:S01]  /*39510*/  STL.64 [R1+0x1b0], R4 ;  /* 0x0001b00401007387 */ /* 0x0001e20000100a00 */
[----:B------:R1:W-:Y:S03]  /*39520*/  STL.64 [R1+0x1b8], R6 ;  /* 0x0001b80601007387 */ /* 0x0003e60000100a00 */
[----:B0-----:R-:W3:Y:S01]  /*39530*/  LDL.LU R4, [R1+0x3a0] ;  /* 0x0003a00001047983 */ /* 0x001ee20000300800 */
[----:B------:R-:W3:Y:S02]  /*39540*/  LDL.LU R5, [R1+0x3a4] ;  /* 0x0003a40001057983 */ /* 0x000ee40000300800 */
[----:B-1----:R-:W3:Y:S02]  /*39550*/  LDL.LU R6, [R1+0x3a8] ;  /* 0x0003a80001067983 */ /* 0x002ee40000300800 */
[----:B------:R-:W3:Y:S01]  /*39560*/  LDL.LU R7, [R1+0x3ac] ;  /* 0x0003ac0001077983 */ /* 0x000ee20000300800 */
[----:B--2---:R-:W-:Y:S01]  /*39570*/  HMMA.16816.F32 R20, R12, R22, R8 ;  /* 0x000000160c14723c */ /* 0x004fe20000001808 */
[----:B------:R-:W2:Y:S01]  /*39580*/  LDL.LU.64 R10, [R1+0x7168] ;  /* 0x00716800010a7983 */ /* 0x000ea20000300a00 */
[----:B------:R-:W2:Y:S02]  /*39590*/  LDL.LU.64 R8, [R1+0x7160] ;  /* 0x0071600001087983 */ /* 0x000ea40000300a00 */
[----:B------:R-:W2:Y:S11]  /*395a0*/  LDL.LU R12, [R1+0x340] ;  /* 0x00034000010c7983 */ /* 0x000eb60000300800 */
[----:B------:R-:W-:Y:S08]  /*395b0*/  @!UPT UIADD3 URZ, URZ, URZ, URZ ;  /* 0x0000003f3f3ff290 */ /* 0x000ff0000fffe03f */
[----:B------:R-:W-:Y:S01]  /*395c0*/  STL.64 [R1+0x20], R20 ;  /* 0x0000201401007387 */ /* 0x000fe20000100a00 */
[----:B------:R-:W-:Y:S02]  /*395d0*/  STL.64 [R1+0x28], R22 ;  /* 0x0000281601007387 */ /* 0x000fe40000100a00 */
[----:B------:R-:W0:Y:S04]  /*395e0*/  LDSM.16.MT88.4 R20, [R27+0x4080] ;  /* 0x004080001b14783b */ /* 0x000e280000004200 */
[----:B------:R-:W2:Y:S01]  /*395f0*/  LDL.LU R13, [R1+0x344] ;  /* 0x00034400010d7983 */ /* 0x000ea20000300800 */
[----:B------:R-:W2:Y:S01]  /*39600*/  LDL.LU R14, [R1+0x348] ;  /* 0x00034800010e7983 */ /* 0x000ea20000300800 */
[----:B------:R-:W2:Y:S03]  /*39610*/  LDL.LU R15, [R1+0x34c] ;  /* 0x00034c00010f7983 */ /* 0x000ea60000300800 */
[----:B0-----:R-:W-:Y:S01]  /*39620*/  STL.64 [R1+0x70b8], R22 ;  /* 0x0070b81601007387 */ /* 0x001fe20000100a00 */
[----:B------:R4:W-:Y:S02]  /*39630*/  STL.64 [R1+0x70b0], R20 ;  /* 0x0070b01401007387 */ /* 0x0009e40000100a00 */
[----:B----4-:R-:W-:-:S02]  /*39640*/  MOV R20, R25 ;  /* 0x0000001900147202 */ /* 0x010fc40000000f00 */
[----:B------:R-:W-:Y:S02]  /*39650*/  MOV R21, R24 ;  /* 0x0000001800157202 */ /* 0x000fe40000000f00 */
[----:B---3--:R-:W0:Y:S04]  /*39660*/  LDSM.16.MT88.4 R24, [R19+0x4000] ;  /* 0x004000001318783b */ /* 0x008e280000004200 */
[----:B0-----:R-:W-:Y:S01]  /*39670*/  STL.64 [R1+0x7078], R26 ;  /* 0x0070781a01007387 */ /* 0x001fe20000100a00 */
[----:B------:R0:W-:Y:S03]  /*39680*/  STL.64 [R1+0x7070], R24 ;  /* 0x0070701801007387 */ /* 0x0001e60000100a00 */
[----:B0-----:R-:W3:Y:S01]  /*39690*/  LDL.LU R24, [R1+0x330] ;  /* 0x0003300001187983 */ /* 0x001ee20000300800 */
[----:B------:R-:W3:Y:S02]  /*396a0*/  LDL.LU R25, [R1+0x334] ;  /* 0x0003340001197983 */ /* 0x000ee40000300800 */
[----:B------:R-:W4:Y:S02]  /*396b0*/  LDL.LU R26, [R1+0x338] ;  /* 0x00033800011a7983 */ /* 0x000f240000300800 */
[----:B------:R-:W4:Y:S02]  /*396c0*/  LDL.LU R27, [R1+0x33c] ;  /* 0x00033c00011b7983 */ /* 0x000f240000300800 */
[----:B----4-:R-:W-:Y:S01]  /*396d0*/  STL.64 [R1+0x7140], R26 ;  /* 0x0071401a01007387 */ /* 0x010fe20000100a00 */
[----:B---3--:R0:W-:Y:S03]  /*396e0*/  STL.64 [R1+0x7138], R24 ;  /* 0x0071381801007387 */ /* 0x0081e60000100a00 */
[----:B0-----:R-:W3:Y:S01]  /*396f0*/  LDL.LU R24, [R1+0x390] ;  /* 0x0003900001187983 */ /* 0x001ee20000300800 */
[----:B------:R-:W3:Y:S02]  /*39700*/  LDL.LU R25, [R1+0x394] ;  /* 0x0003940001197983 */ /* 0x000ee40000300800 */
[----:B------:R-:W4:Y:S02]  /*39710*/  LDL.LU R26, [R1+0x398] ;  /* 0x00039800011a7983 */ /* 0x000f240000300800 */
[----:B------:R-:W4:Y:S01]  /*39720*/  LDL.LU R27, [R1+0x39c] ;  /* 0x00039c00011b7983 */ /* 0x000f220000300800 */
[C---:B--2---:R-:W-:Y:S01]  /*39730*/  HMMA.16816.F32 R12, R8.reuse, R20, R12 ;  /* 0x00000014080c723c */ /* 0x044fe2000000180c */
[----:B----4-:R-:W-:Y:S01]  /*39740*/  STL.64 [R1+0x7158], R26 ;  /* 0x0071581a01007387 */ /* 0x010fe20000100a00 */
[----:B---3--:R0:W-:Y:S03]  /*39750*/  STL.64 [R1+0x7150], R24 ;  /* 0x0071501801007387 */ /* 0x0081e60000100a00 */
[----:B0-----:R-:W2:Y:S11]  /*39760*/  LDL.64 R24, [R1+0x70] ;  /* 0x0000700001187983 */ /* 0x001eb60000100a00 */
[----:B------:R-:W-:Y:S07]  /*39770*/  @!UPT UIADD3 URZ, URZ, URZ, URZ ;  /* 0x0000003f3f3ff290 */ /* 0x000fee000fffe03f */
[----:B------:R-:W-:Y:S02]  /*39780*/  STL.64 [R1+0x170], R12 ;  /* 0x0001700c01007387 */ /* 0x000fe40000100a00 */
[----:B------:R-:W-:Y:S02]  /*39790*/  STL.64 [R1+0x178], R14 ;  /* 0x0001780e01007387 */ /* 0x000fe40000100a00 */
[----:B------:R-:W0:Y:S04]  /*397a0*/  LDSM.16.MT88.4 R12, [R19+0x4080] ;  /* 0x00408000130c783b */ /* 0x000e280000004200 */
[----:B0-----:R-:W-:Y:S01]  /*397b0*/  STL.64 [R1+0x7028], R14 ;  /* 0x0070280e01007387 */ /* 0x001fe20000100a00 */
[----:B------:R0:W-:Y:S03]  /*397c0*/  STL.64 [R1+0x7020], R12 ;  /* 0x0070200c01007387 */ /* 0x0001e60000100a00 */
[----:B0-----:R-:W3:Y:S01]  /*397d0*/  LDL.LU R12, [R1+0x300] ;  /* 0x00030000010c7983 */ /* 0x001ee20000300800 */
[----:B------:R-:W3:Y:S02]  /*397e0*/  LDL.LU R13, [R1+0x304] ;  /* 0x00030400010d7983 */ /* 0x000ee40000300800 */
[----:B------:R-:W3:Y:S02]  /*397f0*/  LDL.LU R14, [R1+0x308] ;  /* 0x00030800010e7983 */ /* 0x000ee40000300800 */
[----:B------:R-:W4:Y:S01]  /*39800*/  LDL.LU.64 R26, [R1+0x7158] ;  /* 0x00715800011a7983 */ /* 0x000f220000300a00 */
[----:B--2---:R-:W-:Y:S01]  /*39810*/  HMMA.16816.F32 R4, R8, R24, R4 ;  /* 0x000000180804723c */ /* 0x004fe20000001804 */
[----:B------:R-:W-:Y:S01]  /*39820*/  MOV R19, R24 ;  /* 0x0000001800137202 */ /* 0x000fe20000000f00 */
[----:B------:R-:W-:-:S02]  /*39830*/  IMAD.MOV.U32 R18, RZ, RZ, R25 ;  /* 0x000000ffff127224 */ /* 0x000fc400078e0019 */
[----:B------:R-:W4:Y:S11]  /*39840*/  LDL.LU.64 R24, [R1+0x7150] ;  /* 0x0071500001187983 */ /* 0x000f360000300a00 */
[----:B------:R-:W-:Y:S08]  /*39850*/  @!UPT UIADD3 URZ, URZ, URZ, URZ ;  /* 0x0000003f3f3ff290 */ /* 0x000ff0000fffe03f */
[----:B------:R0:W-:Y:S01]  /*39860*/  STL.64 [R1+0x1a0], R4 ;  /* 0x0001a00401007387 */ /* 0x0001e20000100a00 */
[----:B------:R4:W-:Y:S03]  /*39870*/  STL [R1+0x1a8], R6 ;  /* 0x0001a80601007387 */ /* 0x0009e60000100800 */
[----:B0-----:R-:W4:Y:S01]  /*39880*/  LDL.LU.64 R4, [R1+0x7148] ;  /* 0x0071480001047983 */ /* 0x001f220000300a00 */
[----:B------:R-:W-:Y:S01]  /*39890*/  MOV R15, R0 ;  /* 0x00000000000f7202 */ /* 0x000fe20000000f00 */
[----:B------:R-:W-:-:S05]  /*398a0*/  MOV R0, R7 ;  /* 0x0000000700007202 */ /* 0x000fca0000000f00 */
[----:B------:R-:W-:Y:S01]  /*398b0*/  STL [R1+0x6fa0], R0 ;  /* 0x006fa00001007387 */ /* 0x000fe20000100800 */
[C---:B----4-:R-:W-:Y:S03]  /*398c0*/  HMMA.16816.F32 R4, R8.reuse, R4, R24 ;  /* 0x000000040804723c */ /* 0x050fe60000001818 */
[----:B------:R-:W2:Y:S01]  /*398d0*/  LDL.LU.64 R26, [R1+0x7140] ;  /* 0x00714000011a7983 */ /* 0x000ea20000300a00 */
[----:B------:R-:W2:Y:S11]  /*398e0*/  LDL.LU.64 R24, [R1+0x7138] ;  /* 0x0071380001187983 */ /* 0x000eb60000300a00 */
[----:B------:R-:W-:Y:S08]  /*398f0*/  @!UPT UIADD3 URZ, URZ, URZ, URZ ;  /* 0x0000003f3f3ff290 */ /* 0x000ff0000fffe03f */
[----:B------:R-:W-:Y:S01]  /*39900*/  STL.64 [R1+0x190], R4 ;  /* 0x0001900401007387 */ /* 0x000fe20000100a00 */
[----:B------:R0:W-:Y:S03]  /*39910*/  STL.64 [R1+0x198], R6 ;  /* 0x0001980601007387 */ /* 0x0001e60000100a00 */
[----:B0-----:R-:W3:Y:S01]  /*39920*/  LDL.LU.64 R6, [R1+0x7130] ;  /* 0x0071300001067983 */ /* 0x001ee20000300a00 */
[----:B------:R-:W3:Y:S01]  /*39930*/  LDL.LU.64 R4, [R1+0x7128] ;  /* 0x0071280001047983 */ /* 0x000ee20000300a00 */
[----:B--2---:R-:W-:Y:S11]  /*39940*/  HMMA.16816.F32 R24, R8, R16, R24 ;  /* 0x000000100818723c */ /* 0x004ff60000001818 */
[----:B------:R-:W-:Y:S11]  /*39950*/  @!UPT UIADD3 URZ, URZ, URZ, URZ ;  /* 0x0000003f3f3ff290 */ /* 0x000ff6000fffe03f */
[----:B------:R-:W-:Y:S01]  /*39960*/  @!UPT UIADD3 URZ, URZ, URZ, URZ ;  /* 0x0000003f3f3ff290 */ /* 0x000fe2000fffe03f */
[----:B------:R0:W-:Y:S01]  /*39970*/  STL.64 [R1+0x160], R24 ;  /* 0x0001601801007387 */ /* 0x0001e20000100a00 */
[----:B------:R1:W-:Y:S02]  /*39980*/  STL [R1+0x168], R26 ;  /* 0x0001681a01007387 */ /* 0x0003e40000100800 */
[----:B------:R-:W-:Y:S01]  /*39990*/  STL.64 [R1+0x7110], R16 ;  /* 0x0071101001007387 */ /* 0x000fe20000100a00 */
[----:B0-----:R-:W2:Y:S01]  /*399a0*/  LDL.LU R24, [R1+0x2c0] ;  /* 0x0002c00001187983 */ /* 0x001ea20000300800 */
[----:B------:R-:W2:Y:S02]  /*399b0*/  LDL.LU R25, [R1+0x2c4] ;  /* 0x0002c40001197983 */ /* 0x000ea40000300800 */
[----:B-1----:R-:W4:Y:S01]  /*399c0*/  LDL.LU R26, [R1+0x2c8] ;  /* 0x0002c800011a7983 */ /* 0x002f220000300800 */
[----:B---3--:R-:W-:Y:S01]  /*399d0*/  HMMA.16816.F32 R8, R4, R20, R12 ;  /* 0x000000140408723c */ /* 0x008fe2000000180c */
[----:B------:R-:W-:Y:S01]  /*399e0*/  MOV R0, R27 ;  /* 0x0000001b00007202 */ /* 0x000fe20000000f00 */
[----:B------:R-:W-:-:S02]  /*399f0*/  MOV R27, R29 ;  /* 0x0000001d001b7202 */ /* 0x000fc40000000f00 */
[----:B------:R-:W3:Y:S04]  /*39a00*/  LDL.LU R29, [R1+0x7124] ;  /* 0x00712400011d7983 */ /* 0x000ee80000300800 */
[----:B----4-:R-:W-:Y:S01]  /*39a10*/  STL.64 [R1+0x7088], R26 ;  /* 0x0070881a01007387 */ /* 0x010fe20000100a00 */
[----:B--2---:R-:W-:Y:S02]  /*39a20*/  STL.64 [R1+0x7080], R24 ;  /* 0x0070801801007387 */ /* 0x004fe40000100a00 */
[----:B------:R-:W-:Y:S02]  /*39a30*/  STL [R1+0x6fa4], R0 ;  /* 0x006fa40001007387 */ /* 0x000fe40000100800 */
[----:B------:R-:W2:Y:S10]  /*39a40*/  LDL.LU R12, [R1+0x2e0] ;  /* 0x0002e000010c7983 */ /* 0x000eb40000300800 */
[----:B------:R-:W-:Y:S01]  /*39a50*/  STL.64 [R1+0xf0], R8 ;  /* 0x0000f00801007387 */ /* 0x000fe20000100a00 */
[----:B------:R-:W-:Y:S02]  /*39a60*/  STL.64 [R1+0xf8], R10 ;  /* 0x0000f80a01007387 */ /* 0x000fe40000100a00 */
[----:B------:R-:W2:Y:S02]  /*39a70*/  LDL.LU R13, [R1+0x2e4] ;  /* 0x0002e400010d7983 */ /* 0x000ea40000300800 */
[----:B------:R-:W4:Y:S01]  /*39a80*/  LDL.LU R14, [R1+0x2e8] ;  /* 0x0002e800010e7983 */ /* 0x000f220000300800 */
[----:B------:R-:W4:Y:S04]  /*39a90*/  LDL.LU R15, [R1+0x2ec] ;  /* 0x0002ec00010f7983 */ /* 0x000f280000300800 */
[----:B---3--:R-:W0:Y:S04]  /*39aa0*/  LDSM.16.MT88.4 R8, [R29+0x4000] ;  /* 0x004000001d08783b */ /* 0x008e280000004200 */
[----:B----4-:R-:W-:Y:S01]  /*39ab0*/  STL.64 [R1+0x70c8], R14 ;  /* 0x0070c80e01007387 */ /* 0x010fe20000100a00 */
[----:B--2---:R1:W-:Y:S03]  /*39ac0*/  STL.64 [R1+0x70c0], R12 ;  /* 0x0070c00c01007387 */ /* 0x0043e60000100a00 */
[----:B-1----:R-:W2:Y:S04]  /*39ad0*/  LDL.64 R12, [R1+0x60] ;  /* 0x00006000010c7983 */ /* 0x002ea80000100a00 */
[----:B--2---:R-:W-:Y:S01]  /*39ae0*/  STL.64 [R1+0x7118], R12 ;  /* 0x0071180c01007387 */ /* 0x004fe20000100a00 */
[----:B------:R-:W2:Y:S02]  /*39af0*/  LDL.LU R20, [R1+0x310] ;  /* 0x0003100001147983 */ /* 0x000ea40000300800 */
[----:B------:R-:W2:Y:S02]  /*39b00*/  LDL.LU R21, [R1+0x314] ;  /* 0x0003140001157983 */ /* 0x000ea40000300800 */
[----:B------:R-:W3:Y:S01]  /*39b10*/  LDL.LU R22, [R1+0x318] ;  /* 0x0003180001167983 */ /* 0x000ee20000300800 */
[----:B------:R-:W3:Y:S04]  /*39b20*/  LDL.LU R23, [R1+0x31c] ;  /* 0x00031c0001177983 */ /* 0x000ee80000300800 */
[----:B---3--:R-:W-:Y:S01]  /*39b30*/  STL.64 [R1+0x70d8], R22 ;  /* 0x0070d81601007387 */ /* 0x008fe20000100a00 */
[----:B--2---:R1:W-:Y:S03]  /*39b40*/  STL.64 [R1+0x70d0], R20 ;  /* 0x0070d01401007387 */ /* 0x0043e60000100a00 */
[----:B-1----:R-:W2:Y:S01]  /*39b50*/  LDL.LU R20, [R1+0x370] ;  /* 0x0003700001147983 */ /* 0x002ea20000300800 */
[----:B------:R-:W2:Y:S02]  /*39b60*/  LDL.LU R21, [R1+0x374] ;  /* 0x0003740001157983 */ /* 0x000ea40000300800 */
[----:B------:R-:W3:Y:S02]  /*39b70*/  LDL.LU R22, [R1+0x378] ;  /* 0x0003780001167983 */ /* 0x000ee40000300800 */
[----:B------:R-:W3:Y:S01]  /*39b80*/  LDL.LU R23, [R1+0x37c] ;  /* 0x00037c0001177983 */ /* 0x000ee20000300800 */
[----:B------:R-:W4:Y:S01]  /*39b90*/  LDL.LU R12, [R1+0x360] ;  /* 0x00036000010c7983 */ /* 0x000f220000300800 */
[----:B------:R-:W4:Y:S02]  /*39ba0*/  LDL.LU R13, [R1+0x364] ;  /* 0x00036400010d7983 */ /* 0x000f240000300800 */
[----:B------:R-:W4:Y:S02]  /*39bb0*/  LDL.LU R14, [R1+0x368] ;  /* 0x00036800010e7983 */ /* 0x000f240000300800 */
[----:B------:R-:W4:Y:S01]  /*39bc0*/  LDL.LU R15, [R1+0x36c] ;  /* 0x00036c00010f7983 */ /* 0x000f220000300800 */
[----:B------:R-:W4:Y:S01]  /*39bd0*/  LDL.LU R16, [R1+0x350] ;  /* 0x0003500001107983 */ /* 0x000f220000300800 */
[----:B------:R-:W-:Y:S01]  /*39be0*/  MOV R25, R18 ;  /* 0x0000001200197202 */ /* 0x000fe20000000f00 */
[----:B------:R-:W4:Y:S01]  /*39bf0*/  LDL.LU R17, [R1+0x354] ;  /* 0x0003540001117983 */ /* 0x000f220000300800 */
[----:B------:R-:W-:Y:S01]  /*39c00*/  MOV R24, R19 ;  /* 0x0000001300187202 */ /* 0x000fe20000000f00 */
[----:B------:R-:W4:Y:S01]  /*39c10*/  LDL.LU R18, [R1+0x358] ;  /* 0x0003580001127983 */ /* 0x000f220000300800 */
[----:B------:R-:W4:Y:S03]  /*39c20*/  LDL.LU R19, [R1+0x35c] ;  /* 0x00035c0001137983 */ /* 0x000f260000300800 */
[----:B---3--:R-:W-:Y:S01]  /*39c30*/  STL.64 [R1+0x70e8], R22 ;  /* 0x0070e81601007387 */ /* 0x008fe20000100a00 */
[----:B--2---:R1:W-:Y:S03]  /*39c40*/  STL.64 [R1+0x70e0], R20 ;  /* 0x0070e01401007387 */ /* 0x0043e60000100a00 */
[----:B-1----:R-:W2:Y:S01]  /*39c50*/  LDL.LU R20, [R1+0x380] ;  /* 0x0003800001147983 */ /* 0x002ea20000300800 */
[----:B------:R-:W2:Y:S02]  /*39c60*/  LDL.LU R21, [R1+0x384] ;  /* 0x0003840001157983 */ /* 0x000ea40000300800 */
[----:B------:R-:W3:Y:S02]  /*39c70*/  LDL.LU R22, [R1+0x388] ;  /* 0x0003880001167983 */ /* 0x000ee40000300800 */
[----:B------:R-:W3:Y:S02]  /*39c80*/  LDL.LU R23, [R1+0x38c] ;  /* 0x00038c0001177983 */ /* 0x000ee40000300800 */
[----:B---3--:R-:W-:Y:S01]  /*39c90*/  STL.64 [R1+0x7108], R22 ;  /* 0x0071081601007387 */ /* 0x008fe20000100a00 */
[----:B--2---:R1:W-:Y:S03]  /*39ca0*/  STL.64 [R1+0x7100], R20 ;  /* 0x0071001401007387 */ /* 0x0043e60000100a00 */
[----:B-1----:R-:W2:Y:S01]  /*39cb0*/  LDL.LU R20, [R1+0x2f0] ;  /* 0x0002f00001147983 */ /* 0x002ea20000300800 */
[----:B------:R-:W2:Y:S02]  /*39cc0*/  LDL.LU R21, [R1+0x2f4] ;  /* 0x0002f40001157983 */ /* 0x000ea40000300800 */
[----:B------:R-:W2:Y:S02]  /*39cd0*/  LDL.LU R22, [R1+0x2f8] ;  /* 0x0002f80001167983 */ /* 0x000ea40000300800 */
[----:B------:R-:W2:Y:S01]  /*39ce0*/  LDL.LU R23, [R1+0x2fc] ;  /* 0x0002fc0001177983 */ /* 0x000ea20000300800 */
[----:B0-----:R0:W-:Y:S01]  /*39cf0*/  STL.64 [R1+0x6fe8], R10 ;  /* 0x006fe80a01007387 */ /* 0x0011e20000100a00 */
[----:B------:R1:W-:Y:S01]  /*39d00*/  STL.64 [R1+0x6fe0], R8 ;  /* 0x006fe00801007387 */ /* 0x0003e20000100a00 */
[----:B0-----:R-:W-:-:S02]  /*39d10*/  MOV R10, R2 ;  /* 0x00000002000a7202 */ /* 0x001fc40000000f00 */
[----:B-1----:R-:W3:Y:S01]  /*39d20*/  LDL.LU R8, [R1+0x260] ;  /* 0x0002600001087983 */ /* 0x002ee20000300800 */
[----:B------:R-:W3:Y:S02]  /*39d30*/  LDL.LU R9, [R1+0x264] ;  /* 0x0002640001097983 */ /* 0x000ee40000300800 */
[----:B------:R-:W2:Y:S02]  /*39d40*/  LDL.LU R2, [R1+0x7120] ;  /* 0x0071200001027983 */ /* 0x000ea40000300800 */
[----:B------:R-:W2:Y:S01]  /*39d50*/  LDL.LU R11, [R1+0x26c] ;  /* 0x00026c00010b7983 */ /* 0x000ea20000300800 */
[----:B----4-:R-:W-:Y:S01]  /*39d60*/  HMMA.16816.F32 R12, R4, R24, R12 ;  /* 0x00000018040c723c */ /* 0x010fe2000000180c */
[----:B--2---:R-:W-:Y:S01]  /*39d70*/  STL.64 [R1+0x7098], R10 ;  /* 0x0070980a01007387 */ /* 0x004fe20000100a00 */
[----:B---3--:R0:W-:Y:S03]  /*39d80*/  STL.64 [R1+0x7090], R8 ;  /* 0x0070900801007387 */ /* 0x0081e60000100a00 */
[----:B0-----:R-:W2:Y:S01]  /*39d90*/  LDL.LU R8, [R1+0x2d0] ;  /* 0x0002d00001087983 */ /* 0x001ea20000300800 */
[----:B------:R-:W2:Y:S02]  /*39da0*/  LDL.LU R9, [R1+0x2d4] ;  /* 0x0002d40001097983 */ /* 0x000ea40000300800 */
[----:B------:R-:W3:Y:S01]  /*39db0*/  LDL.LU R10, [R1+0x2d8] ;  /* 0x0002d800010a7983 */ /* 0x000ee20000300800 */
[----:B------:R-:W-:-:S05]  /*39dc0*/  MOV R11, R2 ;  /* 0x00000002000b7202 */ /* 0x000fca0000000f00 */
[----:B---3--:R-:W-:Y:S01]  /*39dd0*/  STL.64 [R1+0x70a8], R10 ;  /* 0x0070a80a01007387 */ /* 0x008fe20000100a00 */
[----:B--2---:R0:W-:Y:S03]  /*39de0*/  STL.64 [R1+0x70a0], R8 ;  /* 0x0070a00801007387 */ /* 0x0041e60000100a00 */
[----:B0-----:R-:W2:Y:S05]  /*39df0*/  LDL.64 R8, [R1+0x80] ;  /* 0x0000800001087983 */ /* 0x001eaa0000100a00 */
[----:B------:R0:W-:Y:S02]  /*39e00*/  STL.64 [R1+0xe0], R12 ;  /* 0x0000e00c01007387 */ /* 0x0001e40000100a00 */
[----:B------:R-:W-:Y:S01]  /*39e10*/  STL [R1+0xe8], R14 ;  /* 0x0000e80e01007387 */ /* 0x000fe20000100800 */
[----:B0-----:R-:W3:Y:S01]  /*39e20*/  LDL.LU.64 R12, [R1+0x7118] ;  /* 0x00711800010c7983 */ /* 0x001ee20000300a00 */
[----:B------:R-:W-:-:S05]  /*39e30*/  MOV R2, R15 ;  /* 0x0000000f00027202 */ /* 0x000fca0000000f00 */
[----:B------:R-:W-:Y:S01]  /*39e40*/  STL [R1+0x6f70], R2 ;  /* 0x006f700201007387 */ /* 0x000fe20000100800 */
[C---:B---3--:R-:W-:Y:S11]  /*39e50*/  HMMA.16816.F32 R16, R4.reuse, R12, R16 ;  /* 0x0000000c0410723c */ /* 0x048ff60000001810 */
[----:B------:R-:W-:Y:S11]  /*39e60*/  @!UPT UIADD3 URZ, URZ, URZ, URZ ;  /* 0x0000003f3f3ff290 */ /* 0x000ff6000fffe03f */
[----:B------:R-:W-:Y:S01]  /*39e70*/  @!UPT UIADD3 URZ, URZ, URZ, URZ ;  /* 0x0000003f3f3ff290 */ /* 0x000fe2000fffe03f */
[----:B------:R0:W-:Y:S01]  /*39e80*/  STL.64 [R1+0xd0], R16 ;  /* 0x0000d01001007387 */ /* 0x0001e20000100a00 */
[----:B------:R1:W-:Y:S03]  /*39e90*/  STL [R1+0xd8], R18 ;  /* 0x0000d81201007387 */ /* 0x0003e60000100800 */
[----:B0-----:R-:W3:Y:S01]  /*39ea0*/  LDL.LU.64 R16, [R1+0x7110] ;  /* 0x0071100001107983 */ /* 0x001ee20000300a00 */
[----:B------:R-:W-:Y:S01]  /*39eb0*/  MOV R0, R19 ;  /* 0x0000001300007202 */ /* 0x000fe20000000f00 */
[----:B---3--:R-:W-:Y:S02]  /*39ec0*/  HMMA.16816.F32 R4, R4, R16, R20 ;  /* 0x000000100404723c */ /* 0x008fe40000001814 */
[----:B------:R-:W3:Y:S01]  /*39ed0*/  LDL.LU.64 R22, [R1+0x7108] ;  /* 0x0071080001167983 */ /* 0x000ee20000300a00 */
[----:B------:R-:W3:Y:S02]  /*39ee0*/  LDL.LU.64 R20, [R1+0x7100] ;  /* 0x0071000001147983 */ /* 0x000ee40000300a00 */
[----:B-1----:R-:W2:Y:S02]  /*39ef0*/  LDL.LU.64 R18, [R1+0x70f8] ;  /* 0x0070f80001127983 */ /* 0x002ea40000300a00 */
[----:B------:R-:W2:Y:S11]  /*39f00*/  LDL.LU.64 R16, [R1+0x70f0] ;  /* 0x0070f00001107983 */ /* 0x000eb60000300a00 */
[----:B------:R-:W-:Y:S05]  /*39f10*/  @!UPT UIADD3 URZ, URZ, URZ, URZ ;  /* 0x0000003f3f3ff290 */ /* 0x000fea000fffe03f */
[----:B------:R0:W-:Y:S01]  /*39f20*/  STL.64 [R1+0x40], R4 ;  /* 0x0000400401007387 */ /* 0x0001e20000100a00 */
[----:B------:R1:W-:Y:S01]  /*39f30*/  STL [R1+0x48], R6 ;  /* 0x0000480601007387 */ /* 0x0003e20000100800 */
[----:B------:R-:W-:Y:S02]  /*39f40*/  MOV R2, R7 ;  /* 0x0000000700027202 */ /* 0x000fe40000000f00 */
[----:B0-----:R-:W2:Y:S01]  /*39f50*/  LDL.LU R4, [R1+0x320] ;  /* 0x0003200001047983 */ /* 0x001ea20000300800 */
[----:B------:R-:W2:Y:S02]  /*39f60*/  LDL.LU R5, [R1+0x324] ;  /* 0x0003240001057983 */ /* 0x000ea40000300800 */
[----:B-1----:R-:W2:Y:S02]  /*39f70*/  LDL.LU R6, [R1+0x328] ;  /* 0x0003280001067983 */ /* 0x002ea40000300800 */
[----:B------:R-:W2:Y:S02]  /*39f80*/  LDL.LU R7, [R1+0x32c] ;  /* 0x00032c0001077983 */ /* 0x000ea40000300800 */
[C---:B--2---:R-:W-:Y:S11]  /*39f90*/  HMMA.16816.F32 R4, R16.reuse, R8, R4 ;  /* 0x000000081004723c */ /* 0x044ff60000001804 */
[----:B------:R-:W-:Y:S11]  /*39fa0*/  @!UPT UIADD3 URZ, URZ, URZ, URZ ;  /* 0x0000003f3f3ff290 */ /* 0x000ff6000fffe03f */
[----:B------:R-:W-:Y:S01]  /*39fb0*/  @!UPT UIADD3 URZ, URZ, URZ, URZ ;  /* 0x0000003f3f3ff290 */ /* 0x000fe2000fffe03f */
[----:B------:R-:W-:Y:S01]  /*39fc0*/  STL.64 [R1+0x150], R4 ;  /* 0x0001500401007387 */ /* 0x000fe20000100a00 */
[----:B------:R-:W-:Y:S02]  /*39fd0*/  STL.64 [R1+0x158], R6 ;  /* 0x0001580601007387 */ /* 0x000fe40000100a00 */
[----:B------:R-:W0:Y:S01]  /*39fe0*/  LDSM.16.MT88.4 R4, [R29+0x4080] ;  /* 0x004080001d04783b */ /* 0x000e220000004200 */
[C---:B---3--:R-:W-:Y:S01]  /*39ff0*/  HMMA.16816.F32 R20, R16.reuse, R24, R20 ;  /* 0x000000181014723c */ /* 0x048fe20000001814 */
[----:B0-----:R-:W-:Y:S02]  /*3a000*/  STL.64 [R1+0x6fb0], R6 ;  /* 0x006fb00601007387 */ /* 0x001fe40000100a00 */
[----:B------:R0:W-:Y:S02]  /*3a010*/  STL.64 [R1+0x6fa8], R4 ;  /* 0x006fa80401007387 */ /* 0x0001e40000100a00 */
[----:B0-----:R-:W2:Y:S01]  /*3a020*/  LDL.LU.64 R4, [R1+0x50] ;  /* 0x0000500001047983 */ /* 0x001ea20000300a00 */
[----:B------:R-:W-:Y:S11]  /*3a030*/  STL [R1+0x6f04], R29 ;  /* 0x006f041d01007387 */ /* 0x000ff60000100800 */
[----:B------:R-:W-:Y:S06]  /*3a040*/  @!UPT UIADD3 URZ, URZ, URZ, URZ ;  /* 0x0000003f3f3ff290 */ /* 0x000fec000fffe03f */
[----:B------:R-:W-:Y:S02]  /*3a050*/  STL.64 [R1+0x140], R20 ;  /* 0x0001401401007387 */ /* 0x000fe40000100a00 */
[----:B------:R0:W-:Y:S02]  /*3a060*/  STL.64 [R1+0x148], R22 ;  /* 0x0001481601007387 */ /* 0x0001e40000100a00 */
[----:B0-----:R-:W3:Y:S01]  /*3a070*/  LDL.LU.64 R22, [R1+0x70e8] ;  /* 0x0070e80001167983 */ /* 0x001ee20000300a00 */
[----:B------:R-:W3:Y:S02]  /*3a080*/  LDL.LU.64 R20, [R1+0x70e0] ;  /* 0x0070e00001147983 */ /* 0x000ee40000300a00 */
[C---:B---3--:R-:W-:Y:S11]  /*3a090*/  HMMA.16816.F32 R20, R16.reuse, R12, R20 ;  /* 0x0000000c1014723c */ /* 0x048ff60000001814 */
[----:B------:R-:W-:Y:S11]  /*3a0a0*/  @!UPT UIADD3 URZ, URZ, URZ, URZ ;  /* 0x0000003f3f3ff290 */ /* 0x000ff6000fffe03f */
[----:B------:R-:W-:Y:S01]  /*3a0b0*/  @!UPT UIADD3 URZ, URZ, URZ, URZ ;  /* 0x0000003f3f3ff290 */ /* 0x000fe2000fffe03f */
[----:B------:R-:W-:Y:S01]  /*3a0c0*/  STL.64 [R1+0x130], R20 ;  /* 0x0001301401007387 */ /* 0x000fe20000100a00 */
[----:B------:R0:W-:Y:S03]  /*3a0d0*/  STL.64 [R1+0x138], R22 ;  /* 0x0001381601007387 */ /* 0x0001e60000100a00 */
[----:B0-----:R-:W2:Y:S01]  /*3a0e0*/  LDL.LU.64 R22, [R1+0x70d8] ;  /* 0x0070d80001167983 */ /* 0x001ea20000300a00 */
[----:B------:R-:W2:Y:S01]  /*3a0f0*/  LDL.LU.64 R20, [R1+0x70d0] ;  /* 0x0070d00001147983 */ /* 0x000ea20000300a00 */
[----:B------:R-:W-:Y:S02]  /*3a100*/  MOV R7, R12 ;  /* 0x0000000c00077202 */ /* 0x000fe40000000f00 */
[----:B------:R-:W-:Y:S01]  /*3a110*/  MOV R6, R13 ;  /* 0x0000000d00067202 */ /* 0x000fe20000000f00 */
[----:B------:R-:W3:Y:S01]  /*3a120*/  LDL.LU.64 R14, [R1+0x70c8] ;  /* 0x0070c800010e7983 */ /* 0x000ee20000300a00 */
[----:B------:R-:W3:Y:S01]  /*3a130*/  LDL.LU.64 R12, [R1+0x70c0] ;  /* 0x0070c000010c7983 */ /* 0x000ee20000300a00 */
[----:B--2---:R-:W-:Y:S02]  /*3a140*/  HMMA.16816.F32 R16, R16, R4, R20 ;  /* 0x000000041010723c */ /* 0x004fe40000001814 */
[----:B------:R-:W3:Y:S01]  /*3a150*/  LDL.LU.64 R22, [R1+0x70b8] ;  /* 0x0070b80001167983 */ /* 0x000ee20000300a00 */
[----:B------:R-:W3:Y:S11]  /*3a160*/  LDL.LU.64 R20, [R1+0x70b0] ;  /* 0x0070b00001147983 */ /* 0x000ef60000300a00 */
[----:B------:R-:W-:Y:S09]  /*3a170*/  @!UPT UIADD3 URZ, URZ, URZ, URZ ;  /* 0x0000003f3f3ff290 */ /* 0x000ff2000fffe03f */
[----:B------:R-:W-:Y:S01]  /*3a180*/  STL.64 [R1+0x90], R16 ;  /* 0x0000901001007387 */ /* 0x000fe20000100a00 */
[----:B------:R-:W-:Y:S01]  /*3a190*/  STL.64 [R1+0x98], R18 ;  /* 0x0000981201007387 */ /* 0x000fe20000100a00 */
[C---:B---3--:R-:W-:Y:S11]  /*3a1a0*/  HMMA.16816.F32 R12, R20.reuse, R8, R12 ;  /* 0x00000008140c723c */ /* 0x048ff6000000180c */
[----:B------:R-:W-:Y:S11]  /*3a1b0*/  @!UPT UIADD3 URZ, URZ, URZ, URZ ;  /* 0x0000003f3f3ff290 */ /* 0x000ff6000fffe03f */
[----:B------:R-:W-:Y:S01]  /*3a1c0*/  @!UPT UIADD3 URZ, URZ, URZ, URZ ;  /* 0x0000003f3f3ff290 */ /* 0x000fe2000fffe03f */
[----:B------:R0:W-:Y:S01]  /*3a1d0*/  STL.64 [R1+0xc0], R12 ;  /* 0x0000c00c01007387 */ /* 0x0001e20000100a00 */
[----:B------:R-:W-:Y:S02]  /*3a1e0*/  STL.64 [R1+0xc8], R14 ;  /* 0x0000c80e01007387 */ /* 0x000fe40000100a00 */
[----:B------:R-:W2:Y:S01]  /*3a1f0*/  LDL.LU.64 R10, [R1+0x70a8] ;  /* 0x0070a800010a7983 */ /* 0x000ea20000300a00 */
[----:B0-----:R-:W-:Y:S02]  /*3a200*/  MOV R13, R8 ;  /* 0x00000008000d7202 */ /* 0x001fe40000000f00 */
[----:B------:R-:W-:Y:S02]  /*3a210*/  MOV R12, R9 ;  /* 0x00000009000c7202 */ /* 0x000fe40000000f00 */
[----:B------:R-:W2:Y:S02]  /*3a220*/  LDL.LU.64 R8, [R1+0x70a0] ;  /* 0x0070a00001087983 */ /* 0x000ea40000300a00 */
[----:B--2---:R-:W-:Y:S02]  /*3a230*/  HMMA.16816.F32 R24, R20, R24, R8 ;  /* 0x000000181418723c */ /* 0x004fe40000001808 */
[----:B------:R-:W2:Y:S01]  /*3a240*/  LDL.LU.64 R10, [R1+0x7098] ;  /* 0x00709800010a7983 */ /* 0x000ea20000300a00 */
[----:B------:R-:W2:Y:S11]  /*3a250*/  LDL.LU.64 R8, [R1+0x7090] ;  /* 0x0070900001087983 */ /* 0x000eb60000300a00 */
[----:B------:R-:W-:Y:S09]  /*3a260*/  @!UPT UIADD3 URZ, URZ, URZ, URZ ;  /* 0x0000003f3f3ff290 */ /* 0x000ff2000fffe03f */
[----:B------:R-:W-:Y:S01]  /*3a270*/  STL.64 [R1+0xb0], R24 ;  /* 0x0000b01801007387 */ /* 0x000fe20000100a00 */
[----:B------:R0:W-:Y:S03]  /*3a280*/  STL.64 [R1+0xb8], R26 ;  /* 0x0000b81a01007387 */ /* 0x0001e60000100a00 */
[----:B0-----:R-:W3:Y:S01]  /*3a290*/  LDL.LU.64 R26, [R1+0x7088] ;  /* 0x00708800011a7983 */ /* 0x001ee20000300a00 */
[----:B------:R-:W3:Y:S02]  /*3a2a0*/  LDL.LU.64 R24, [R1+0x7080] ;  /* 0x0070800001187983 */ /* 0x000ee40000300a00 */
[----:B------:R-:W-:Y:S01]  /*3a2b0*/  IMAD.MOV.U32 R16, RZ, RZ, R7 ;  /* 0x000000ffff107224 */ /* 0x000fe200078e0007 */
[----:B------:R-:W-:-:S07]  /*3a2c0*/  MOV R17, R6 ;  /* 0x0000000600117202 */ /* 0x000fce0000000f00 */
[C---:B---3--:R-:W-:Y:S01]  /*3a2d0*/  HMMA.16816.F32 R16, R20.reuse, R16, R24 ;  /* 0x000000101410723c */ /* 0x048fe20000001818 */
[----:B------:R-:W3:Y:S01]  /*3a2e0*/  LDL.LU.64 R26, [R1+0x7078] ;  /* 0x00707800011a7983 */ /* 0x000ee20000300a00 */
[----:B------:R-:W3:Y:S11]  /*3a2f0*/  LDL.LU.64 R24, [R1+0x7070] ;  /* 0x0070700001187983 */ /* 0x000ef60000300a00 */
[----:B------:R-:W-:Y:S10]  /*3a300*/  @!UPT UIADD3 URZ, URZ, URZ, URZ ;  /* 0x0000003f3f3ff290 */ /* 0x000ff4000fffe03f */
[----:B------:R-:W-:Y:S01]  /*3a310*/  STL [R1+0xa4], R17 ;  /* 0x0000a41101007387 */ /* 0x000fe20000100800 */
[----:B------:R2:W-:Y:S01]  /*3a320*/  STL.64 [R1+0xa8], R18 ;  /* 0x0000a81201007387 */ /* 0x0005e20000100a00 */
[----:B------:R-:W-:Y:S02]  /*3a330*/  MOV R29, R16 ;  /* 0x00000010001d7202 */ /* 0x000fe40000000f00 */
[----:B--2---:R-:W-:Y:S01]  /*3a340*/  HMMA.16816.F32 R16, R20, R4, R8 ;  /* 0x000000041410723c */ /* 0x004fe20000001808 */
[----:B------:R0:W-:Y:S01]  /*3a350*/  STL.64 [R1+0x7030], R4 ;  /* 0x0070300401007387 */ /* 0x0001e20000100a00 */
[----:B------:R-:W2:Y:S11]  /*3a360*/  LDL.LU R8, [R1+0x1f0] ;  /* 0x0001f00001087983 */ /* 0x000eb60000300800 */
[----:B------:R-:W-:Y:S10]  /*3a370*/  @!UPT UIADD3 URZ, URZ, URZ, URZ ;  /* 0x0000003f3f3ff290 */ /* 0x000ff4000fffe03f */
[----:B------:R-:W-:Y:S01]  /*3a380*/  STL.64 [R1+0x30], R16 ;  /* 0x0000301001007387 */ /* 0x000fe20000100a00 */
[----:B------:R-:W-:Y:S02]  /*3a390*/  STL.64 [R1+0x38], R18 ;  /* 0x0000381201007387 */ /* 0x000fe40000100a00 */
[----:B------:R-:W2:Y:S02]  /*3a3a0*/  LDL.LU R9, [R1+0x1f4] ;  /* 0x0001f40001097983 */ /* 0x000ea40000300800 */
[----:B------:R-:W4:Y:S01]  /*3a3b0*/  LDL.LU R10, [R1+0x1f8] ;  /* 0x0001f800010a7983 */ /* 0x000f220000300800 */
[----:B------:R-:W4:Y:S01]  /*3a3c0*/  LDL.LU R11, [R1+0x1fc] ;  /* 0x0001fc00010b7983 */ /* 0x000f220000300800 */
[----:B0-----:R-:W2:Y:S02]  /*3a3d0*/  LDL.LU R4, [R1+0x270] ;  /* 0x0002700001047983 */ /* 0x001ea40000300800 */
[----:B------:R-:W2:Y:S02]  /*3a3e0*/  LDL.LU R5, [R1+0x274] ;  /* 0x0002740001057983 */ /* 0x000ea40000300800 */
[----:B------:R-:W2:Y:S01]  /*3a3f0*/  LDL.LU R6, [R1+0x278] ;  /* 0x0002780001067983 */ /* 0x000ea20000300800 */
[----:B------:R-:W2:Y:S04]  /*3a400*/  LDL.LU R7, [R1+0x27c] ;  /* 0x00027c0001077983 */ /* 0x000ea80000300800 */
[----:B--2---:R-:W-:Y:S01]  /*3a410*/  STL.64 [R1+0x7040], R6 ;  /* 0x0070400601007387 */ /* 0x004fe20000100a00 */
[----:B------:R0:W-:Y:S03]  /*3a420*/  STL.64 [R1+0x7038], R4 ;  /* 0x0070380401007387 */ /* 0x0001e60000100a00 */
[----:B0-----:R-:W2:Y:S01]  /*3a430*/  LDL.LU R4, [R1+0x280] ;  /* 0x0002800001047983 */ /* 0x001ea20000300800 */
[----:B------:R-:W2:Y:S02]  /*3a440*/  LDL.LU R5, [R1+0x284] ;  /* 0x0002840001057983 */ /* 0x000ea40000300800 */
[----:B------:R-:W2:Y:S02]  /*3a450*/  LDL.LU R6, [R1+0x288] ;  /* 0x0002880001067983 */ /* 0x000ea40000300800 */
[----:B------:R-:W2:Y:S02]  /*3a460*/  LDL.LU R7, [R1+0x28c] ;  /* 0x00028c0001077983 */ /* 0x000ea40000300800 */
[----:B--2---:R-:W-:Y:S01]  /*3a470*/  STL.64 [R1+0x7050], R6 ;  /* 0x0070500601007387 */ /* 0x004fe20000100a00 */
[----:B------:R0:W-:Y:S02]  /*3a480*/  STL.64 [R1+0x7048], R4 ;  /* 0x0070480401007387 */ /* 0x0001e40000100a00 */
[----:B0-----:R-:W-:-:S02]  /*3a490*/  MOV R5, R12 ;  /* 0x0000000c00057202 */ /* 0x001fc40000000f00 */
[----:B------:R-:W-:Y:S01]  /*3a4a0*/  MOV R4, R13 ;  /* 0x0000000d00047202 */ /* 0x000fe20000000f00 */
[----:B------:R-:W2:Y:S01]  /*3a4b0*/  LDL.LU R12, [R1+0x1c0] ;  /* 0x0001c000010c7983 */ /* 0x000ea20000300800 */
[----:B------:R-:W2:Y:S02]  /*3a4c0*/  LDL.LU R13, [R1+0x1c4] ;  /* 0x0001c400010d7983 */ /* 0x000ea40000300800 */
[----:B------:R-:W2:Y:S02]  /*3a4d0*/  LDL.LU R14, [R1+0x1c8] ;  /* 0x0001c800010e7983 */ /* 0x000ea40000300800 */
[----:B------:R-:W2:Y:S02]  /*3a4e0*/  LDL.LU R15, [R1+0x1cc] ;  /* 0x0001cc00010f7983 */ /* 0x000ea40000300800 */
[----:B--2---:R-:W-:Y:S01]  /*3a4f0*/  STL.64 [R1+0x7060], R14 ;  /* 0x0070600e01007387 */ /* 0x004fe20000100a00 */
[----:B------:R0:W-:Y:S03]  /*3a500*/  STL.64 [R1+0x7058], R12 ;  /* 0x0070580c01007387 */ /* 0x0001e60000100a00 */
[----:B0-----:R-:W3:Y:S01]  /*3a510*/  LDL.LU R12, [R1+0x290] ;  /* 0x00029000010c7983 */ /* 0x001ee20000300800 */
[----:B------:R-:W3:Y:S02]  /*3a520*/  LDL.LU R13, [R1+0x294] ;  /* 0x00029400010d7983 */ /* 0x000ee40000300800 */
[----:B------:R-:W3:Y:S02]  /*3a530*/  LDL.LU R14, [R1+0x298] ;  /* 0x00029800010e7983 */ /* 0x000ee40000300800 */
[----:B------:R-:W3:Y:S01]  /*3a540*/  LDL.LU R15, [R1+0x29c] ;  /* 0x00029c00010f7983 */ /* 0x000ee20000300800 */
[----:B------:R-:W2:Y:S01]  /*3a550*/  LDL.LU R16, [R1+0x180] ;  /* 0x0001800001107983 */ /* 0x000ea20000300800 */
[----:B------:R-:W2:Y:S02]  /*3a560*/  LDL.LU R17, [R1+0x184] ;  /* 0x0001840001117983 */ /* 0x000ea40000300800 */
[----:B------:R-:W2:Y:S02]  /*3a570*/  LDL.LU R18, [R1+0x188] ;  /* 0x0001880001127983 */ /* 0x000ea40000300800 */
[----:B------:R-:W2:Y:S01]  /*3a580*/  LDL.LU R19, [R1+0x18c] ;  /* 0x00018c0001137983 */ /* 0x000ea20000300800 */
[----:B----4-:R-:W-:Y:S01]  /*3a590*/  STL.64 [R1+0x6ff8], R10 ;  /* 0x006ff80a01007387 */ /* 0x010fe20000100a00 */
[----:B------:R0:W-:Y:S03]  /*3a5a0*/  STL.64 [R1+0x6ff0], R8 ;  /* 0x006ff00801007387 */ /* 0x0001e60000100a00 */
[----:B0-----:R-:W4:Y:S01]  /*3a5b0*/  LDL.LU R8, [R1+0x240] ;  /* 0x0002400001087983 */ /* 0x001f220000300800 */
[----:B------:R-:W4:Y:S02]  /*3a5c0*/  LDL.LU R9, [R1+0x244] ;  /* 0x0002440001097983 */ /* 0x000f240000300800 */
[----:B------:R-:W2:Y:S02]  /*3a5d0*/  LDL.LU R10, [R1+0x248] ;  /* 0x00024800010a7983 */ /* 0x000ea40000300800 */
[----:B------:R-:W2:Y:S02]  /*3a5e0*/  LDL.LU R11, [R1+0x24c] ;  /* 0x00024c00010b7983 */ /* 0x000ea40000300800 */
[----:B--2---:R-:W-:Y:S01]  /*3a5f0*/  STL.64 [R1+0x7008], R10 ;  /* 0x0070080a01007387 */ /* 0x004fe20000100a00 */
[----:B----4-:R0:W-:Y:S02]  /*3a600*/  STL.64 [R1+0x7000], R8 ;  /* 0x0070000801007387 */ /* 0x0101e40000100a00 */
[----:B------:R-:W2:Y:S01]  /*3a610*/  LDL R23, [R1+0x1734] ;  /* 0x0017340001177983 */ /* 0x000ea20000100800 */
[----:B0-----:R-:W4:Y:S01]  /*3a620*/  LDL.64 R8, [R1+0x70] ;  /* 0x0000700001087983 */ /* 0x001f220000100a00 */
[----:B---3--:R-:W-:Y:S03]  /*3a630*/  HMMA.16816.F32 R4, R24, R4, R12 ;  /* 0x000000041804723c */ /* 0x008fe6000000180c */
[----:B--2---:R0:W-:Y:S01]  /*3a640*/  STL [R1+0x6fb8], R23 ;  /* 0x006fb81701007387 */ /* 0x0041e20000100800 */
[----:B------:R-:W2:Y:S02]  /*3a650*/  LDL.LU R20, [R1+0x200] ;  /* 0x0002000001147983 */ /* 0x000ea40000300800 */
[----:B------:R-:W2:Y:S01]  /*3a660*/  LDL.LU R21, [R1+0x204] ;  /* 0x0002040001157983 */ /* 0x000ea20000300800 */
[----:B------:R-:W-:-:S02]  /*3a670*/  MOV R22, R3 ;  /* 0x0000000300167202 */ /* 0x000fc40000000f00 */
[----:B------:R-:W3:Y:S01]  /*3a680*/  LDL.LU R3, [R1+0x706c] ;  /* 0x00706c0001037983 */ /* 0x000ee20000300800 */
[----:B0-----:R-:W-:-:S03]  /*3a690*/  MOV R23, R28 ;  /* 0x0000001c00177202 */ /* 0x001fc60000000f00 */
[----:B------:R-:W3:Y:S02]  /*3a6a0*/  LDL.LU R28, [R1+0x7068] ;  /* 0x00706800011c7983 */ /* 0x000ee40000300800 */
[----:B------:R-:W-:Y:S02]  /*3a6b0*/  STL.64 [R1+0x6fc8], R22 ;  /* 0x006fc81601007387 */ /* 0x000fe40000100a00 */
[----:B--2---:R0:W-:Y:S04]  /*3a6c0*/  STL.64 [R1+0x6fc0], R20 ;  /* 0x006fc01401007387 */ /* 0x0041e80000100a00 */
[----:B0-----:R-:W2:Y:S01]  /*3a6d0*/  LDL.LU.64 R20, [R1+0x60] ;  /* 0x0000600001147983 */ /* 0x001ea20000300a00 */
[----:B------:R-:W2:Y:S02]  /*3a6e0*/  LDL.LU.64 R14, [R1+0x7060] ;  /* 0x00706000010e7983 */ /* 0x000ea40000300a00 */
[----:B------:R-:W2:Y:S02]  /*3a6f0*/  LDL.LU.64 R12, [R1+0x7058] ;  /* 0x00705800010c7983 */ /* 0x000ea40000300a00 */
[----:B------:R-:W-:Y:S01]  /*3a700*/  STL.64 [R1+0x120], R4 ;  /* 0x0001200401007387 */ /* 0x000fe20000100a00 */
[----:B------:R0:W-:Y:S04]  /*3a710*/  STL.64 [R1+0x128], R6 ;  /* 0x0001280601007387 */ /* 0x0001e80000100a00 */
[----:B0-----:R-:W4:Y:S01]  /*3a720*/  LDL.LU.64 R6, [R1+0x7050] ;  /* 0x0070500001067983 */ /* 0x001f220000300a00 */
[----:B------:R-:W4:Y:S02]  /*3a730*/  LDL.LU.64 R4, [R1+0x7048] ;  /* 0x0070480001047983 */ /* 0x000f240000300a00 */
[C---:B----4-:R-:W-:Y:S11]  /*3a740*/  HMMA.16816.F32 R4, R24.reuse, R8, R4 ;  /* 0x000000081804723c */ /* 0x050ff60000001804 */
[----:B------:R-:W-:Y:S11]  /*3a750*/  @!UPT UIADD3 URZ, URZ, URZ, URZ ;  /* 0x0000003f3f3ff290 */ /* 0x000ff6000fffe03f */
[----:B------:R-:W-:Y:S01]  /*3a760*/  @!UPT UIADD3 URZ, URZ, URZ, URZ ;  /* 0x0000003f3f3ff290 */ /* 0x000fe2000fffe03f */
[----:B------:R-:W-:Y:S01]  /*3a770*/  STL.64 [R1+0x110], R4 ;  /* 0x0001100401007387 */ /* 0x000fe20000100a00 */
[----:B------:R0:W-:Y:S03]  /*3a780*/  STL.64 [R1+0x118], R6 ;  /* 0x0001180601007387 */ /* 0x0001e60000100a00 */
[----:B0-----:R-:W2:Y:S01]  /*3a790*/  LDL.LU.64 R6, [R1+0x7040] ;  /* 0x0070400001067983 */ /* 0x001ea20000300a00 */
[----:B------:R-:W2:Y:S02]  /*3a7a0*/  LDL.LU.64 R4, [R1+0x7038] ;  /* 0x0070380001047983 */ /* 0x000ea40000300a00 */
[----:B------:R0:W-:Y:S02]  /*3a7b0*/  STL.64 [R1+0x7018], R8 ;  /* 0x0070180801007387 */ /* 0x0001e40000100a00 */
[----:B0-----:R-:W4:Y:S01]  /*3a7c0*/  LDL.LU.64 R8, [R1+0x80] ;  /* 0x0000800001087983 */ /* 0x001f220000300a00 */
[C---:B--2---:R-:W-:Y:S11]  /*3a7d0*/  HMMA.16816.F32 R4, R24.reuse, R20, R4 ;  /* 0x000000141804723c */ /* 0x044ff60000001804 */
[----:B------:R-:W-:Y:S11]  /*3a7e0*/  @!UPT UIADD3 URZ, URZ, URZ, URZ ;  /* 0x0000003f3f3ff290 */ /* 0x000ff6000fffe03f */
[----:B------:R-:W-:Y:S01]  /*3a7f0*/  @!UPT UIADD3 URZ, URZ, URZ, URZ ;  /* 0x0000003f3f3ff290 */ /* 0x000fe2000fffe03f */
[----:B------:R0:W-:Y:S01]  /*3a800*/  STL.64 [R1+0x100], R4 ;  /* 0x0001000401007387 */ /* 0x0001e20000100a00 */
[----:B------:R-:W-:Y:S03]  /*3a810*/  STL.64 [R1+0x108], R6 ;  /* 0x0001080601007387 */ /* 0x000fe60000100a00 */
[----:B0-----:R-:W2:Y:S01]  /*3a820*/  LDL.LU.64 R4, [R1+0x7030] ;  /* 0x0070300001047983 */ /* 0x001ea20000300a00 */
[----:B------:R0:W-:Y:S03]  /*3a830*/  STL.64 [R1+0x7010], R20 ;  /* 0x0070101401007387 */ /* 0x0001e60000100a00 */
[----:B0-----:R-:W3:Y:S01]  /*3a840*/  LDL.LU R20, [R1+0x250] ;  /* 0x0002500001147983 */ /* 0x001ee20000300800 */
[----:B------:R-:W3:Y:S02]  /*3a850*/  LDL.LU R21, [R1+0x254] ;  /* 0x0002540001157983 */ /* 0x000ee40000300800 */
[----:B------:R-:W3:Y:S02]  /*3a860*/  LDL.LU R22, [R1+0x258] ;  /* 0x0002580001167983 */ /* 0x000ee40000300800 */
[----:B------:R-:W3:Y:S01]  /*3a870*/  LDL.LU R23, [R1+0x25c] ;  /* 0x00025c0001177983 */ /* 0x000ee20000300800 */
[----:B--2---:R-:W-:Y:S01]  /*3a880*/  HMMA.16816.F32 R24, R24, R4, R12 ;  /* 0x000000041818723c */ /* 0x004fe2000000180c */
[----:B------:R-:W2:Y:S01]  /*3a890*/  LDL.LU.64 R14, [R1+0x7028] ;  /* 0x00702800010e7983 */ /* 0x000ea20000300a00 */
[----:B------:R-:W2:Y:S01]  /*3a8a0*/  LDL.LU.64 R12, [R1+0x7020] ;  /* 0x00702000010c7983 */ /* 0x000ea20000300a00 */
[----:B----4-:R-:W-:-:S02]  /*3a8b0*/  MOV R7, R8 ;  /* 0x0000000800077202 */ /* 0x010fc40000000f00 */
[----:B------:R-:W-:Y:S11]  /*3a8c0*/  MOV R6, R9 ;  /* 0x0000000900067202 */ /* 0x000ff60000000f00 */
[----:B------:R-:W-:Y:S07]  /*3a8d0*/  @!UPT UIADD3 URZ, URZ, URZ, URZ ;  /* 0x0000003f3f3ff290 */ /* 0x000fee000fffe03f */
[----:B------:R0:W-:Y:S01]  /*3a8e0*/  STL.64 [R1+0x10], R24 ;  /* 0x0000101801007387 */ /* 0x0001e20000100a00 */
[----:B------:R1:W-:Y:S03]  /*3a8f0*/  STL.64 [R1+0x18], R26 ;  /* 0x0000181a01007387 */ /* 0x0003e60000100a00 */
[----:B0-----:R-:W4:Y:S01]  /*3a900*/  LDL.LU R24, [R1+0x230] ;  /* 0x0002300001187983 */ /* 0x001f220000300800 */
[----:B------:R-:W4:Y:S02]  /*3a910*/  LDL.LU R25, [R1+0x234] ;  /* 0x0002340001197983 */ /* 0x000f240000300800 */
[----:B-1----:R-:W4:Y:S01]  /*3a920*/  LDL.LU R26, [R1+0x238] ;  /* 0x00023800011a7983 */ /* 0x002f220000300800 */
[C---:B--2---:R-:W-:Y:S01]  /*3a930*/  HMMA.16816.F32 R16, R12.reuse, R8, R16 ;  /* 0x000000080c10723c */ /* 0x044fe20000001810 */
[----:B------:R-:W2:Y:S01]  /*3a940*/  LDL.LU.64 R8, [R1+0x7018] ;  /* 0x0070180001087983 */ /* 0x000ea20000300a00 */
[----:B---3--:R-:W-:Y:S11]  /*3a950*/  MOV R27, R28 ;  /* 0x0000001c001b7202 */ /* 0x008ff60000000f00 */
[----:B------:R-:W-:Y:S10]  /*3a960*/  @!UPT UIADD3 URZ, URZ, URZ, URZ ;  /* 0x0000003f3f3ff290 */ /* 0x000ff4000fffe03f */
[----:B------:R-:W-:Y:S01]  /*3a970*/  STL.64 [R1], R16 ;  /* 0x0000001001007387 */ /* 0x000fe20000100a00 */
[----:B------:R-:W-:Y:S01]  /*3a980*/  STL [R1+0x8], R18 ;  /* 0x0000081201007387 */ /* 0x000fe20000100800 */
[----:B------:R-:W-:Y:S02]  /*3a990*/  MOV R28, R19 ;  /* 0x00000013001c7202 */ /* 0x000fe40000000f00 */
[----:B------:R-:W0:Y:S04]  /*3a9a0*/  LDSM.16.MT88.4 R16, [R3+0x5000] ;  /* 0x005000000310783b */ /* 0x000e280000004200 */
[----:B------:R-:W-:Y:S04]  /*3a9b0*/  STL [R1+0x6e80], R28 ;  /* 0x006e801c01007387 */ /* 0x000fe80000100800 */
[----:B0-----:R-:W-:Y:S01]  /*3a9c0*/  STL.64 [R1+0x6f80], R18 ;  /* 0x006f801201007387 */ /* 0x001fe20000100a00 */
[----:B------:R0:W-:Y:S02]  /*3a9d0*/  STL.64 [R1+0x6f78], R16 ;  /* 0x006f781001007387 */ /* 0x0001e40000100a00 */
[----:B0-----:R-:W-:Y:S01]  /*3a9e0*/  IMAD.MOV.U32 R16, RZ, RZ, R7 ;  /* 0x000000ffff107224 */ /* 0x001fe200078e0007 */
[----:B------:R-:W-:Y:S01]  /*3a9f0*/  MOV R17, R6 ;  /* 0x0000000600117202 */ /* 0x000fe20000000f00 */
[----:B--2---:R-:W-:Y:S01]  /*3aa00*/  HMMA.16816.F32 R20, R12, R8, R20 ;  /* 0x000000080c14723c */ /* 0x004fe20000001814 */
[----:B------:R-:W-:-:S02]  /*3aa10*/  MOV R7, R8 ;  /* 0x0000000800077202 */ /* 0x000fc40000000f00 */
[----:B------:R-:W-:Y:S11]  /*3aa20*/  MOV R6, R9 ;  /* 0x0000000900067202 */ /* 0x000ff60000000f00 */
[----:B------:R-:W-:Y:S09]  /*3aa30*/  @!UPT UIADD3 URZ, URZ, URZ, URZ ;  /* 0x0000003f3f3ff290 */ /* 0x000ff2000fffe03f */
[----:B------:R0:W-:Y:S01]  /*3aa40*/  STL.64 [R1+0x180], R20 ;  /* 0x0001801401007387 */ /* 0x0001e20000100a00 */
[----:B------:R-:W-:Y:S03]  /*3aa50*/  STL.64 [R1+0x188], R22 ;  /* 0x0001881601007387 */ /* 0x000fe60000100a00 */
[----:B0-----:R-:W2:Y:S01]  /*3aa60*/  LDL.LU.64 R20, [R1+0x7010] ;  /* 0x0070100001147983 */ /* 0x001ea20000300a00 */
[----:B------:R-:W2:Y:S02]  /*3aa70*/  LDL.LU.64 R10, [R1+0x7008] ;  /* 0x00700800010a7983 */ /* 0x000ea40000300a00 */
[----:B------:R-:W2:Y:S02]  /*3aa80*/  LDL.LU.64 R8, [R1+0x7000] ;  /* 0x0070000001087983 */ /* 0x000ea40000300a00 */
[----:B--2---:R-:W-:Y:S11]  /*3aa90*/  HMMA.16816.F32 R8, R12, R20, R8 ;  /* 0x000000140c08723c */ /* 0x004ff60000001808 */
[----:B------:R-:W-:Y:S11]  /*3aaa0*/  @!UPT UIADD3 URZ, URZ, URZ, URZ ;  /* 0x0000003f3f3ff290 */ /* 0x000ff6000fffe03f */
[----:B------:R-:W-:Y:S01]  /*3aab0*/  @!UPT UIADD3 URZ, URZ, URZ, URZ ;  /* 0x0000003f3f3ff290 */ /* 0x000fe2000fffe03f */
[----:B------:R-:W-:Y:S01]  /*3aac0*/  STL.64 [R1+0x1c0], R8 ;  /* 0x0001c00801007387 */ /* 0x000fe20000100a00 */
[----:B------:R0:W-:Y:S01]  /*3aad0*/  STL [R1+0x1c8], R10 ;  /* 0x0001c80a01007387 */ /* 0x0001e20000100800 */
[----:B------:R-:W-:Y:S02]  /*3aae0*/  MOV R28, R11 ;  /* 0x0000000b001c7202 */ /* 0x000fe40000000f00 */
[----:B0-----:R-:W2:Y:S01]  /*3aaf0*/  LDL.LU.64 R10, [R1+0x6ff8] ;  /* 0x006ff800010a7983 */ /* 0x001ea20000300a00 */
[----:B------:R-:W2:Y:S02]  /*3ab00*/  LDL.LU.64 R8, [R1+0x6ff0] ;  /* 0x006ff00001087983 */ /* 0x000ea40000300a00 */
[----:B------:R0:W-:Y:S02]  /*3ab10*/  STL.64 [R1+0x6fd0], R20 ;  /* 0x006fd01401007387 */ /* 0x0001e40000100a00 */
[----:B------:R-:W-:Y:S01]  /*3ab20*/  STL [R1+0x6f00], R28 ;  /* 0x006f001c01007387 */ /* 0x000fe20000100800 */
[----:B0-----:R-:W-:-:S02]  /*3ab30*/  MOV R21, R6 ;  /* 0x0000000600157202 */ /* 0x001fc40000000f00 */
[----:B------:R-:W-:Y:S01]  /*3ab40*/  MOV R20, R7 ;  /* 0x0000000700147202 */ /* 0x000fe20000000f00 */
[----:B--2---:R-:W-:Y:S01]  /*3ab50*/  HMMA.16816.F32 R12, R12, R4, R8 ;  /* 0x000000040c0c723c */ /* 0x004fe20000001808 */
[----:B------:R-:W4:Y:S01]  /*3ab60*/  LDL.LU.64 R10, [R1+0x6fe8] ;  /* 0x006fe800010a7983 */ /* 0x000f220000300a00 */
[----:B------:R-:W4:Y:S02]  /*3ab70*/  LDL.LU.64 R8, [R1+0x6fe0] ;  /* 0x006fe00001087983 */ /* 0x000f240000300a00 */
[----:B------:R0:W-:Y:S02]  /*3ab80*/  STL.64 [R1+0x6fd8], R4 ;  /* 0x006fd80401007387 */ /* 0x0001e40000100a00 */
[----:B0-----:R-:W2:Y:S11]  /*3ab90*/  LDL.LU R4, [R1+0x220] ;  /* 0x0002200001047983 */ /* 0x001eb60000300800 */
[----:B------:R-:W-:Y:S06]  /*3aba0*/  @!UPT UIADD3 URZ, URZ, URZ, URZ ;  /* 0x0000003f3f3ff290 */ /* 0x000fec000fffe03f */
[----:B------:R0:W-:Y:S01]  /*3abb0*/  STL.64 [R1+0x1f0], R12 ;  /* 0x0001f00c01007387 */ /* 0x0001e20000100a00 */
[----:B------:R1:W-:Y:S02]  /*3abc0*/  STL.64 [R1+0x1f8], R14 ;  /* 0x0001f80e01007387 */ /* 0x0003e40000100a00 */
[----:B------:R-:W2:Y:S02]  /*3abd0*/  LDL.LU R5, [R1+0x224] ;  /* 0x0002240001057983 */ /* 0x000ea40000300800 */
[----:B------:R-:W2:Y:S01]  /*3abe0*/  LDL.LU R6, [R1+0x228] ;  /* 0x0002280001067983 */ /* 0x000ea20000300800 */
[----:B------:R-:W2:Y:S04]  /*3abf0*/  LDL.LU R7, [R1+0x22c] ;  /* 0x00022c0001077983 */ /* 0x000ea80000300800 */
[----:B0-----:R-:W3:Y:S01]  /*3ac00*/  LDL.LU R12, [R1+0x210] ;  /* 0x00021000010c7983 */ /* 0x001ee20000300800 */
[----:B------:R-:W3:Y:S02]  /*3ac10*/  LDL.LU R13, [R1+0x214] ;  /* 0x00021400010d7983 */ /* 0x000ee40000300800 */
[----:B-1----:R-:W3:Y:S02]  /*3ac20*/  LDL.LU R14, [R1+0x218] ;  /* 0x00021800010e7983 */ /* 0x002ee40000300800 */
[----:B------:R-:W3:Y:S01]  /*3ac30*/  LDL.LU R15, [R1+0x21c] ;  /* 0x00021c00010f7983 */ /* 0x000ee20000300800 */
[C---:B----4-:R-:W-:Y:S11]  /*3ac40*/  HMMA.16816.F32 R24, R8.reuse, R16, R24 ;  /* 0x000000100818723c */ /* 0x050ff60000001818 */
[----:B------:R-:W-:Y:S11]  /*3ac50*/  @!UPT UIADD3 URZ, URZ, URZ, URZ ;  /* 0x0000003f3f3ff290 */ /* 0x000ff6000fffe03f */
[----:B------:R-:W-:Y:S01]  /*3ac60*/  @!UPT UIADD3 URZ, URZ, URZ, URZ ;  /* 0x0000003f3f3ff290 */ /* 0x000fe2000fffe03f */
[----:B------:R-:W-:Y:S01]  /*3ac70*/  STL.64 [R1+0x230], R24 ;  /* 0x0002301801007387 */ /* 0x000fe20000100a00 */
[----:B------:R-:W-:Y:S02]  /*3ac80*/  STL.64 [R1+0x238], R26 ;  /* 0x0002381a01007387 */ /* 0x000fe40000100a00 */
[----:B------:R-:W0:Y:S01]  /*3ac90*/  LDSM.16.MT88.4 R24, [R3+0x5080] ;  /* 0x005080000318783b */ /* 0x000e220000004200 */
[C---:B--2---:R-:W-:Y:S01]  /*3aca0*/  HMMA.16816.F32 R20, R8.reuse, R20, R4 ;  /* 0x000000140814723c */ /* 0x044fe20000001804 */
[----:B0-----:R-:W-:Y:S02]  /*3acb0*/  STL.64 [R1+0x6f48], R26 ;  /* 0x006f481a01007387 */ /* 0x001fe40000100a00 */
[----:B------:R0:W-:Y:S02]  /*3acc0*/  STL.64 [R1+0x6f40], R24 ;  /* 0x006f401801007387 */ /* 0x0001e40000100a00 */
[----:B0-----:R-:W2:Y:S01]  /*3acd0*/  LDL.LU R24, [R1+0x1d0] ;  /* 0x0001d00001187983 */ /* 0x001ea20000300800 */
[----:B------:R-:W2:Y:S02]  /*3ace0*/  LDL.LU R25, [R1+0x1d4] ;  /* 0x0001d40001197983 */ /* 0x000ea40000300800 */
[----:B------:R-:W2:Y:S02]  /*3acf0*/  LDL.LU R26, [R1+0x1d8] ;  /* 0x0001d800011a7983 */ /* 0x000ea40000300800 */
[----:B------:R-:W2:Y:S01]  /*3ad00*/  LDL.LU R27, [R1+0x1dc] ;  /* 0x0001dc00011b7983 */ /* 0x000ea20000300800 */
[----:B------:R-:W4:Y:S11]  /*3ad10*/  LDL.LU.64 R4, [R1+0x6fd8] ;  /* 0x006fd80001047983 */ /* 0x000f360000300a00 */
[----:B------:R-:W-:Y:S01]  /*3ad20*/  @!UPT UIADD3 URZ, URZ, URZ, URZ ;  /* 0x0000003f3f3ff290 */ /* 0x000fe2000fffe03f */
[----:B------:R0:W-:Y:S02]  /*3ad30*/  STL.64 [R1+0x240], R20 ;  /* 0x0002401401007387 */ /* 0x0001e40000100a00 */
[----:B------:R1:W-:Y:S01]  /*3ad40*/  STL.64 [R1+0x248], R22 ;  /* 0x0002481601007387 */ /* 0x0003e20000100a00 */
[----:B0-----:R-:W3:Y:S02]  /*3ad50*/  LDL.LU.64 R20, [R1+0x6fd0] ;  /* 0x006fd00001147983 */ /* 0x001ee40000300a00 */
[C---:B---3--:R-:W-:Y:S11]  /*3ad60*/  HMMA.16816.F32 R12, R8.reuse, R20, R12 ;  /* 0x00000014080c723c */ /* 0x048ff6000000180c */
[----:B------:R-:W-:Y:S11]  /*3ad70*/  @!UPT UIADD3 URZ, URZ, URZ, URZ ;  /* 0x0000003f3f3ff290 */ /* 0x000ff6000fffe03f */
[----:B------:R-:W-:Y:S01]  /*3ad80*/  @!UPT UIADD3 URZ, URZ, URZ, URZ ;  /* 0x0000003f3f3ff290 */ /* 0x000fe2000fffe03f */
[----:B------:R0:W-:Y:S01]  /*3ad90*/  STL.64 [R1+0x220], R12 ;  /* 0x0002200c01007387 */ /* 0x0001e20000100a00 */
[----:B------:R4:W-:Y:S02]  /*3ada0*/  STL.64 [R1+0x228], R14 ;  /* 0x0002280e01007387 */ /* 0x0009e40000100a00 */
[----:B-1----:R-:W3:Y:S01]  /*3adb0*/  LDL.LU.64 R22, [R1+0x6fc8] ;  /* 0x006fc80001167983 */ /* 0x002ee20000300a00 */
[----:B0-----:R-:W-:Y:S02]  /*3adc0*/  MOV R13, R20 ;  /* 0x00000014000d7202 */ /* 0x001fe40000000f00 */
[----:B------:R-:W-:Y:S02]  /*3add0*/  MOV R12, R21 ;  /* 0x00000015000c7202 */ /* 0x000fe40000000f00 */
[----:B------:R-:W3:Y:S01]  /*3ade0*/  LDL.LU.64 R20, [R1+0x6fc0] ;  /* 0x006fc00001147983 */ /* 0x000ee20000300a00 */
[----:B----4-:R-:W-:Y:S02]  /*3adf0*/  MOV R15, R4 ;  /* 0x00000004000f7202 */ /* 0x010fe40000000f00 */
[----:B------:R-:W-:Y:S01]  /*3ae00*/  MOV R14, R5 ;  /* 0x00000005000e7202 */ /* 0x000fe20000000f00 */
[----:B---3--:R-:W-:Y:S01]  /*3ae10*/  HMMA.16816.F32 R8, R8, R4, R20 ;  /* 0x000000040808723c */ /* 0x008fe20000001814 */
[----:B------:R-:W3:Y:S11]  /*3ae20*/  LDL.LU R23, [R1+0x6fb8] ;  /* 0x006fb80001177983 */ /* 0x000ef60000300800 */
[----:B------:R-:W-:Y:S11]  /*3ae30*/  @!UPT UIADD3 URZ, URZ, URZ, URZ ;  /* 0x0000003f3f3ff290 */ /* 0x000ff6000fffe03f */
[----:B------:R0:W-:Y:S01]  /*3ae40*/  STL.64 [R1+0x200], R8 ;  /* 0x0002000801007387 */ /* 0x0001e20000100a00 */
[----:B------:R1:W-:Y:S02]  /*3ae50*/  STL.64 [R1+0x208], R10 ;  /* 0x0002080a01007387 */ /* 0x0003e40000100a00 */
[----:B------:R-:W4:Y:S02]  /*3ae60*/  LDL.LU.64 R6, [R1+0x6fb0] ;  /* 0x006fb00001067983 */ /* 0x000f240000300a00 */
[----:B------:R-:W4:Y:S01]  /*3ae70*/  LDL.LU.64 R4, [R1+0x6fa8] ;  /* 0x006fa80001047983 */ /* 0x000f220000300a00 */
[----:B0-----:R-:W4:Y:S01]  /*3ae80*/  LDL.LU R8, [R1+0x1e0] ;  /* 0x0001e00001087983 */ /* 0x001f220000300800 */
[----:B------:R-:W4:Y:S02]  /*3ae90*/  LDL.LU R9, [R1+0x1e4] ;  /* 0x0001e40001097983 */ /* 0x000f240000300800 */
[----:B-1----:R-:W4:Y:S02]  /*3aea0*/  LDL.LU R10, [R1+0x1e8] ;  /* 0x0001e800010a7983 */ /* 0x002f240000300800 */
[----:B------:R-:W4:Y:S02]  /*3aeb0*/  LDL.LU R11, [R1+0x1ec] ;  /* 0x0001ec00010b7983 */ /* 0x000f240000300800 */
[----:B----4-:R-:W-:Y:S07]  /*3aec0*/  HMMA.16816.F32 R16, R4, R16, R8 ;  /* 0x000000100410723c */ /* 0x010fee0000001808 */
[----:B------:R-:W-:-:S02]  /*3aed0*/  MOV R8, R15 ;  /* 0x0000000f00087202 */ /* 0x000fc40000000f00 */
[----:B------:R-:W-:Y:S11]  /*3aee0*/  MOV R9, R14 ;  /* 0x0000000e00097202 */ /* 0x000ff60000000f00 */
[----:B------:R-:W-:Y:S03]  /*3aef0*/  @!UPT UIADD3 URZ, URZ, URZ, URZ ;  /* 0x0000003f3f3ff290 */ /* 0x000fe6000fffe03f */
[----:B------:R0:W-:Y:S01]  /*3af00*/  STL.64 [R1+0x1e0], R16 ;  /* 0x0001e01001007387 */ /* 0x0001e20000100a00 */
[----:B------:R1:W-:Y:S02]  /*3af10*/  STL.64 [R1+0x1e8], R18 ;  /* 0x0001e81201007387 */ /* 0x0003e40000100a00 */
[----:B------:R4:W-:Y:S01]  /*3af20*/  STL.64 [R1+0x6f88], R8 ;  /* 0x006f880801007387 */ /* 0x0009e20000100a00 */
[----:B0-----:R-:W2:Y:S01]  /*3af30*/  LDL.LU R16, [R1+0x20] ;  /* 0x0000200001107983 */ /* 0x001ea20000300800 */
[----:B------:R-:W2:Y:S02]  /*3af40*/  LDL.LU R17, [R1+0x24] ;  /* 0x0000240001117983 */ /* 0x000ea40000300800 */
[----:B-1----:R-:W2:Y:S02]  /*3af50*/  LDL.LU R18, [R1+0x28] ;  /* 0x0000280001127983 */ /* 0x002ea40000300800 */
[----:B------:R-:W2:Y:S02]  /*3af60*/  LDL.LU R19, [R1+0x2c] ;  /* 0x00002c0001137983 */ /* 0x000ea40000300800 */
[----:B----4-:R-:W-:Y:S01]  /*3af70*/  IMAD.MOV.U32 R8, RZ, RZ, R13 ;  /* 0x000000ffff087224 */ /* 0x010fe200078e000d */
[----:B------:R-:W-:-:S02]  /*3af80*/  MOV R9, R12 ;  /* 0x0000000c00097202 */ /* 0x000fc40000000f00 */
[----:B---3--:R-:W0:Y:S04]  /*3af90*/  LDSM.16.MT88.4 R12, [R23+0x5000] ;  /* 0x00500000170c783b */ /* 0x008e280000004200 */
[----:B--2---:R-:W-:Y:S01]  /*3afa0*/  STL.64 [R1+0x6f98], R18 ;  /* 0x006f981201007387 */ /* 0x004fe20000100a00 */
[----:B------:R1:W-:Y:S03]  /*3afb0*/  STL.64 [R1+0x6f90], R16 ;  /* 0x006f901001007387 */ /* 0x0003e60000100a00 */
[----:B-1----:R-:W2:Y:S01]  /*3afc0*/  LDL.LU R16, [R1+0x1b0] ;  /* 0x0001b00001107983 */ /* 0x002ea20000300800 */
[----:B------:R-:W2:Y:S02]  /*3afd0*/  LDL.LU R17, [R1+0x1b4] ;  /* 0x0001b40001117983 */ /* 0x000ea40000300800 */
[----:B------:R-:W2:Y:S02]  /*3afe0*/  LDL.LU R18, [R1+0x1b8] ;  /* 0x0001b80001127983 */ /* 0x000ea40000300800 */
[----:B------:R-:W2:Y:S01]  /*3aff0*/  LDL.LU R19, [R1+0x1bc] ;  /* 0x0001bc0001137983 */ /* 0x000ea20000300800 */
[----:B0-----:R-:W-:Y:S01]  /*3b000*/  STL.64 [R1+0x6f10], R14 ;  /* 0x006f100e01007387 */ /* 0x001fe20000100a00 */
[----:B------:R0:W-:Y:S03]  /*3b010*/  STL.64 [R1+0x6f08], R12 ;  /* 0x006f080c01007387 */ /* 0x0001e60000100a00 */
[----:B0-----:R-:W3:Y:S01]  /*3b020*/  LDL.LU R12, [R1+0xd0] ;  /* 0x0000d000010c7983 */ /* 0x001ee20000300800 */
[----:B------:R-:W3:Y:S02]  /*3b030*/  LDL.LU R13, [R1+0xd4] ;  /* 0x0000d400010d7983 */ /* 0x000ee40000300800 */
[----:B------:R-:W4:Y:S01]  /*3b040*/  LDL.LU R14, [R1+0xd8] ;  /* 0x0000d800010e7983 */ /* 0x000f220000300800 */
[----:B------:R-:W-:-:S02]  /*3b050*/  MOV R15, R0 ;  /* 0x00000000000f7202 */ /* 0x000fc40000000f00 */
[----:B------:R-:W2:Y:S04]  /*3b060*/  LDL.LU R0, [R1+0x6fa4] ;  /* 0x006fa40001007983 */ /* 0x000ea80000300800 */
[----:B----4-:R-:W-:Y:S01]  /*3b070*/  STL.64 [R1+0x6f20], R14 ;  /* 0x006f200e01007387 */ /* 0x010fe20000100a00 */
[----:B---3--:R0:W-:Y:S03]  /*3b080*/  STL.64 [R1+0x6f18], R12 ;  /* 0x006f180c01007387 */ /* 0x0081e60000100a00 */
[----:B0-----:R-:W3:Y:S01]  /*3b090*/  LDL.LU.64 R12, [R1+0x70] ;  /* 0x00007000010c7983 */ /* 0x001ee20000300a00 */
[----:B------:R-:W4:Y:S02]  /*3b0a0*/  LDL.64 R14, [R1+0x78] ;  /* 0x00007800010e7983 */ /* 0x000f240000100a00 */
[----:B------:R-:W2:Y:S01]  /*3b0b0*/  LDL R28, [R1+0x1730] ;  /* 0x00173000011c7983 */ /* 0x000ea20000100800 */
[C---:B---3--:R-:W-:Y:S11]  /*3b0c0*/  HMMA.16816.F32 R24, R4.reuse, R12, R24 ;  /* 0x0000000c0418723c */ /* 0x048ff60000001818 */
[----:B------:R-:W-:Y:S11]  /*3b0d0*/  @!UPT UIADD3 URZ, URZ, URZ, URZ ;  /* 0x0000003f3f3ff290 */ /* 0x000ff6000fffe03f */
[----:B------:R-:W-:Y:S01]  /*3b0e0*/  @!UPT UIADD3 URZ, URZ, URZ, URZ ;  /* 0x0000003f3f3ff290 */ /* 0x000fe2000fffe03f */
[----:B------:R0:W-:Y:S01]  /*3b0f0*/  STL.64 [R1+0x210], R24 ;  /* 0x0002101801007387 */ /* 0x0001e20000100a00 */
[----:B------:R1:W-:Y:S03]  /*3b100*/  STL.64 [R1+0x218], R26 ;  /* 0x0002181a01007387 */ /* 0x0003e60000100a00 */
[----:B0-----:R-:W3:Y:S01]  /*3b110*/  LDL.LU R24, [R1+0x160] ;  /* 0x0001600001187983 */ /* 0x001ee20000300800 */
[----:B------:R-:W3:Y:S02]  /*3b120*/  LDL.LU R25, [R1+0x164] ;  /* 0x0001640001197983 */ /* 0x000ee40000300800 */
[----:B-1----:R-:W3:Y:S01]  /*3b130*/  LDL.LU R26, [R1+0x168] ;  /* 0x00016800011a7983 */ /* 0x002ee20000300800 */
[----:B--2---:R-:W-:Y:S02]  /*3b140*/  MOV R27, R0 ;  /* 0x00000000001b7202 */ /* 0x004fe40000000f00 */
[----:B------:R-:W2:Y:S01]  /*3b150*/  LDL.LU R0, [R1+0x6fa0] ;  /* 0x006fa00001007983 */ /* 0x000ea20000300800 */
[----:B------:R-:W-:Y:S03]  /*3b160*/  HMMA.16816.F32 R8, R4, R8, R16 ;  /* 0x000000080408723c */ /* 0x000fe60000001810 */
[----:B---3--:R-:W-:Y:S01]  /*3b170*/  STL.64 [R1+0x6f58], R26 ;  /* 0x006f581a01007387 */ /* 0x008fe20000100a00 */
[----:B------:R0:W-:Y:S03]  /*3b180*/  STL.64 [R1+0x6f50], R24 ;  /* 0x006f501801007387 */ /* 0x0001e60000100a00 */
[----:B0-----:R-:W3:Y:S01]  /*3b190*/  LDL.LU R24, [R1+0x190] ;  /* 0x0001900001187983 */ /* 0x001ee20000300800 */
[----:B------:R-:W3:Y:S02]  /*3b1a0*/  LDL.LU R25, [R1+0x194] ;  /* 0x0001940001197983 */ /* 0x000ee40000300800 */
[----:B------:R-:W2:Y:S02]  /*3b1b0*/  LDL.LU R26, [R1+0x198] ;  /* 0x00019800011a7983 */ /* 0x000ea40000300800 */
[----:B------:R-:W2:Y:S02]  /*3b1c0*/  LDL.LU R27, [R1+0x19c] ;  /* 0x00019c00011b7983 */ /* 0x000ea40000300800 */
[----:B--2---:R-:W-:Y:S01]  /*3b1d0*/  STL.64 [R1+0x6f68], R26 ;  /* 0x006f681a01007387 */ /* 0x004fe20000100a00 */
[----:B---3--:R0:W-:Y:S03]  /*3b1e0*/  STL.64 [R1+0x6f60], R24 ;  /* 0x006f601801007387 */ /* 0x0081e60000100a00 */
[----:B0-----:R-:W4:Y:S01]  /*3b1f0*/  LDL.LU R24, [R1+0x1a0] ;  /* 0x0001a00001187983 */ /* 0x001f220000300800 */
[----:B------:R-:W4:Y:S02]  /*3b200*/  LDL.LU R25, [R1+0x1a4] ;  /* 0x0001a40001197983 */ /* 0x000f240000300800 */
[----:B------:R-:W4:Y:S02]  /*3b210*/  LDL.LU R26, [R1+0x1a8] ;  /* 0x0001a800011a7983 */ /* 0x000f240000300800 */
[----:B------:R-:W2:Y:S01]  /*3b220*/  LDL.LU.64 R18, [R1+0x6f98] ;  /* 0x006f980001127983 */ /* 0x000ea20000300a00 */
[----:B------:R-:W2:Y:S01]  /*3b230*/  LDL.LU.64 R16, [R1+0x6f90] ;  /* 0x006f900001107983 */ /* 0x000ea20000300a00 */
[----:B------:R0:W-:Y:S02]  /*3b240*/  STL.64 [R1+0x1d0], R8 ;  /* 0x0001d00801007387 */ /* 0x0001e40000100a00 */
[----:B------:R2:W-:Y:S01]  /*3b250*/  STL [R1+0x1d8], R10 ;  /* 0x0001d80a01007387 */ /* 0x0005e20000100800 */
[----:B0-----:R-:W2:Y:S01]  /*3b260*/  LDL.LU.64 R8, [R1+0x6f88] ;  /* 0x006f880001087983 */ /* 0x001ea20000300a00 */
[----:B------:R-:W-:Y:S01]  /*3b270*/  MOV R27, R0 ;  /* 0x00000000001b7202 */ /* 0x000fe20000000f00 */
[----:B------:R-:W-:-:S02]  /*3b280*/  MOV R0, R11 ;  /* 0x0000000b00007202 */ /* 0x000fc40000000f00 */
[----:B--2---:R-:W-:Y:S01]  /*3b290*/  HMMA.16816.F32 R8, R4, R8, R16 ;  /* 0x000000080408723c */ /* 0x004fe20000001810 */
[----:B------:R-:W4:Y:S01]  /*3b2a0*/  LDL.LU.64 R18, [R1+0x6f80] ;  /* 0x006f800001127983 */ /* 0x000f220000300a00 */
[----:B------:R-:W4:Y:S02]  /*3b2b0*/  LDL.LU.64 R16, [R1+0x6f78] ;  /* 0x006f780001107983 */ /* 0x000f240000300a00 */
        /* <DEDUP_REMOVED lines=8> */
[----:B------:R-:W1:Y:S04]  /*3b340*/  LDSM.16.MT88.4 R20, [R28+0x5000] ;  /* 0x005000001c14783b */ /* 0x000e680000004200 */
[----:B0-----:R-:W-:Y:S01]  /*3b350*/  STL.64 [R1+0x6ed0], R10 ;  /* 0x006ed00a01007387 */ /* 0x001fe20000100a00 */
[----:B------:R0:W-:Y:S03]  /*3b360*/  STL.64 [R1+0x6ec8], R8 ;  /* 0x006ec80801007387 */ /* 0x0001e60000100a00 */
[----:B0-----:R-:W3:Y:S01]  /*3b370*/  LDL.LU R8, [R1+0x40] ;  /* 0x0000400001087983 */ /* 0x001ee20000300800 */
[----:B------:R-:W3:Y:S02]  /*3b380*/  LDL.LU R9, [R1+0x44] ;  /* 0x0000440001097983 */ /* 0x000ee40000300800 */
[----:B------:R-:W2:Y:S01]  /*3b390*/  LDL.LU R10, [R1+0x48] ;  /* 0x00004800010a7983 */ /* 0x000ea20000300800 */
[----:B------:R-:W-:-:S02]  /*3b3a0*/  MOV R11, R2 ;  /* 0x00000002000b7202 */ /* 0x000fc40000000f00 */
[----:B------:R-:W4:Y:S04]  /*3b3b0*/  LDL.LU R2, [R1+0x6f70] ;  /* 0x006f700001027983 */ /* 0x000f280000300800 */
[----:B--2---:R0:W-:Y:S01]  /*3b3c0*/  STL.64 [R1+0x6f30], R10 ;  /* 0x006f300a01007387 */ /* 0x0041e20000100a00 */
[----:B---3--:R-:W-:Y:S03]  /*3b3d0*/  STL.64 [R1+0x6f28], R8 ;  /* 0x006f280801007387 */ /* 0x008fe60000100a00 */
[----:B0-----:R-:W2:Y:S04]  /*3b3e0*/  LDL R10, [R1+0x88] ;  /* 0x00008800010a7983 */ /* 0x001ea80000100800 */
[----:B------:R-:W2:Y:S01]  /*3b3f0*/  LDL R11, [R1+0x8c] ;  /* 0x00008c00010b7983 */ /* 0x000ea20000100800 */
[----:B-1----:R0:W-:Y:S02]  /*3b400*/  STL.64 [R1+0x6e90], R22 ;  /* 0x006e901601007387 */ /* 0x0021e40000100a00 */
[----:B------:R-:W-:Y:S01]  /*3b410*/  STL.64 [R1+0x6e88], R20 ;  /* 0x006e881401007387 */ /* 0x000fe20000100a00 */
[----:B0-----:R-:W3:Y:S01]  /*3b420*/  LDL.64 R22, [R1+0x68] ;  /* 0x0000680001167983 */ /* 0x001ee20000100a00 */
[C---:B----4-:R-:W-:Y:S08]  /*3b430*/  HMMA.16816.F32 R24, R16.reuse, R14, R24 ;  /* 0x0000000e1018723c */ /* 0x050ff00000001818 */
[C---:B--2---:R-:W-:Y:S11]  /*3b440*/  HMMA.16816.F32 R4, R16.reuse, R10, R4 ;  /* 0x0000000a1004723c */ /* 0x044ff60000001804 */
[----:B------:R-:W-:Y:S11]  /*3b450*/  @!UPT UIADD3 URZ, URZ, URZ, URZ ;  /* 0x0000003f3f3ff290 */ /* 0x000ff6000fffe03f */
[----:B------:R-:W-:Y:S01]  /*3b460*/  @!UPT UIADD3 URZ, URZ, URZ, URZ ;  /* 0x0000003f3f3ff290 */ /* 0x000fe2000fffe03f */
[----:B------:R-:W-:Y:S01]  /*3b470*/  STL.64 [R1+0x2c0], R4 ;  /* 0x0002c00401007387 */ /* 0x000fe20000100a00 */
[----:B------:R-:W-:Y:S02]  /*3b480*/  STL.64 [R1+0x2c8], R6 ;  /* 0x0002c80601007387 */ /* 0x000fe40000100a00 */
[----:B------:R-:W0:Y:S02]  /*3b490*/  LDSM.16.MT88.4 R4, [R28+0x5080] ;  /* 0x005080001c04783b */ /* 0x000e240000004200 */
[----:B0-----:R0:W-:Y:S02]  /*3b4a0*/  STL.64 [R1+0x6e60], R6 ;  /* 0x006e600601007387 */ /* 0x0011e40000100a00 */
[----:B------:R-:W-:Y:S02]  /*3b4b0*/  STL.64 [R1+0x6e58], R4 ;  /* 0x006e580401007387 */ /* 0x000fe40000100a00 */
[----:B0-----:R-:W2:Y:S01]  /*3b4c0*/  LDL.LU.64 R6, [R1+0x58] ;  /* 0x0000580001067983 */ /* 0x001ea20000300a00 */
[----:B------:R-:W-:Y:S02]  /*3b4d0*/  STL.64 [R1+0x320], R24 ;  /* 0x0003201801007387 */ /* 0x000fe40000100a00 */
[----:B------:R0:W-:Y:S02]  /*3b4e0*/  STL.64 [R1+0x328], R26 ;  /* 0x0003281a01007387 */ /* 0x0001e40000100a00 */
[----:B0-----:R-:W3:Y:S01]  /*3b4f0*/  LDL.LU.64 R26, [R1+0x6f68] ;  /* 0x006f6800011a7983 */ /* 0x001ee20000300a00 */
[----:B------:R-:W3:Y:S02]  /*3b500*/  LDL.LU.64 R24, [R1+0x6f60] ;  /* 0x006f600001187983 */ /* 0x000ee40000300a00 */
[----:B------:R0:W-:Y:S02]  /*3b510*/  STL.64 [R1+0x6f38], R14 ;  /* 0x006f380e01007387 */ /* 0x0001e40000100a00 */
[----:B------:R-:W4:Y:S01]  /*3b520*/  LDL.LU R12, [R1+0xf0] ;  /* 0x0000f000010c7983 */ /* 0x000f220000300800 */
[----:B------:R-:W4:Y:S04]  /*3b530*/  LDL.LU R13, [R1+0xf4] ;  /* 0x0000f400010d7983 */ /* 0x000f280000300800 */
[----:B0-----:R-:W4:Y:S01]  /*3b540*/  LDL.LU R14, [R1+0xf8] ;  /* 0x0000f800010e7983 */ /* 0x001f220000300800 */
[----:B------:R-:W4:Y:S01]  /*3b550*/  LDL.LU R15, [R1+0xfc] ;  /* 0x0000fc00010f7983 */ /* 0x000f220000300800 */
[C---:B---3--:R-:W-:Y:S11]  /*3b560*/  HMMA.16816.F32 R24, R16.reuse, R22, R24 ;  /* 0x000000161018723c */ /* 0x048ff60000001818 */
[----:B------:R-:W-:Y:S11]  /*3b570*/  @!UPT UIADD3 URZ, URZ, URZ, URZ ;  /* 0x0000003f3f3ff290 */ /* 0x000ff6000fffe03f */
[----:B------:R-:W-:Y:S01]  /*3b580*/  @!UPT UIADD3 URZ, URZ, URZ, URZ ;  /* 0x0000003f3f3ff290 */ /* 0x000fe2000fffe03f */
[----:B------:R-:W-:Y:S01]  /*3b590*/  STL.64 [R1+0x310], R24 ;  /* 0x0003101801007387 */ /* 0x000fe20000100a00 */
[----:B------:R0:W-:Y:S03]  /*3b5a0*/  STL.64 [R1+0x318], R26 ;  /* 0x0003181a01007387 */ /* 0x0001e60000100a00 */
[----:B0-----:R-:W2:Y:S01]  /*3b5b0*/  LDL.LU.64 R26, [R1+0x6f58] ;  /* 0x006f5800011a7983 */ /* 0x001ea20000300a00 */
[----:B------:R-:W2:Y:S02]  /*3b5c0*/  LDL.LU.64 R24, [R1+0x6f50] ;  /* 0x006f500001187983 */ /* 0x000ea40000300a00 */
[----:B--2---:R-:W-:Y:S01]  /*3b5d0*/  HMMA.16816.F32 R16, R16, R6, R24 ;  /* 0x000000061010723c */ /* 0x004fe20000001818 */
[----:B------:R-:W4:Y:S01]  /*3b5e0*/  LDL.LU.64 R26, [R1+0x6f48] ;  /* 0x006f4800011a7983 */ /* 0x000f220000300a00 */
[----:B------:R-:W4:Y:S11]  /*3b5f0*/  LDL.LU.64 R24, [R1+0x6f40] ;  /* 0x006f400001187983 */ /* 0x000f360000300a00 */
[----:B------:R-:W-:Y:S10]  /*3b600*/  @!UPT UIADD3 URZ, URZ, URZ, URZ ;  /* 0x0000003f3f3ff290 */ /* 0x000ff4000fffe03f */
[----:B------:R0:W-:Y:S01]  /*3b610*/  STL.64 [R1+0x1a0], R16 ;  /* 0x0001a01001007387 */ /* 0x0001e20000100a00 */
[----:B------:R1:W-:Y:S03]  /*3b620*/  STL.64 [R1+0x1a8], R18 ;  /* 0x0001a81201007387 */ /* 0x0003e60000100a00 */
[----:B0-----:R-:W2:Y:S01]  /*3b630*/  LDL.LU R16, [R1+0xe0] ;  /* 0x0000e00001107983 */ /* 0x001ea20000300800 */
[----:B------:R-:W2:Y:S02]  /*3b640*/  LDL.LU R17, [R1+0xe4] ;  /* 0x0000e40001117983 */ /* 0x000ea40000300800 */
[----:B-1----:R-:W2:Y:S01]  /*3b650*/  LDL.LU R18, [R1+0xe8] ;  /* 0x0000e80001127983 */ /* 0x002ea20000300800 */
[C---:B----4-:R-:W-:Y:S01]  /*3b660*/  HMMA.16816.F32 R8, R24.reuse, R10, R12 ;  /* 0x0000000a1808723c */ /* 0x050fe2000000180c */
[----:B------:R-:W2:Y:S01]  /*3b670*/  LDL.LU.64 R14, [R1+0x6f38] ;  /* 0x006f3800010e7983 */ /* 0x000ea20000300a00 */
[----:B------:R-:W-:Y:S11]  /*3b680*/  MOV R19, R2 ;  /* 0x0000000200137202 */ /* 0x000ff60000000f00 */
[----:B------:R-:W-:Y:S10]  /*3b690*/  @!UPT UIADD3 URZ, URZ, URZ, URZ ;  /* 0x0000003f3f3ff290 */ /* 0x000ff4000fffe03f */
[----:B------:R-:W-:Y:S01]  /*3b6a0*/  STL.64 [R1+0x190], R8 ;  /* 0x0001900801007387 */ /* 0x000fe20000100a00 */
[----:B------:R-:W-:Y:S01]  /*3b6b0*/  MOV R2, R11 ;  /* 0x0000000b00027202 */ /* 0x000fe20000000f00 */
[----:B------:R0:W-:Y:S02]  /*3b6c0*/  STL [R1+0x198], R10 ;  /* 0x0001980a01007387 */ /* 0x0001e40000100800 */
[----:B0-----:R-:W3:Y:S01]  /*3b6d0*/  LDL.LU.64 R10, [R1+0x6f30] ;  /* 0x006f3000010a7983 */ /* 0x001ee20000300a00 */
[----:B------:R-:W3:Y:S02]  /*3b6e0*/  LDL.LU.64 R8, [R1+0x6f28] ;  /* 0x006f280001087983 */ /* 0x000ee40000300a00 */
[----:B------:R-:W-:Y:S01]  /*3b6f0*/  STL [R1+0x6d90], R2 ;  /* 0x006d900201007387 */ /* 0x000fe20000100800 */
[C---:B--2---:R-:W-:Y:S11]  /*3b700*/  HMMA.16816.F32 R16, R24.reuse, R14, R16 ;  /* 0x0000000e1810723c */ /* 0x044ff60000001810 */
[----:B------:R-:W-:Y:S11]  /*3b710*/  @!UPT UIADD3 URZ, URZ, URZ, URZ ;  /* 0x0000003f3f3ff290 */ /* 0x000ff6000fffe03f */
[----:B------:R-:W-:Y:S01]  /*3b720*/  @!UPT UIADD3 URZ, URZ, URZ, URZ ;  /* 0x0000003f3f3ff290 */ /* 0x000fe2000fffe03f */
[----:B------:R0:W-:Y:S01]  /*3b730*/  STL.64 [R1+0x2e0], R16 ;  /* 0x0002e01001007387 */ /* 0x0001e20000100a00 */
[----:B------:R-:W-:Y:S01]  /*3b740*/  STL.64 [R1+0x2e8], R18 ;  /* 0x0002e81201007387 */ /* 0x000fe20000100a00 */
[----:B0-----:R-:W-:Y:S02]  /*3b750*/  MOV R17, R14 ;  /* 0x0000000e00117202 */ /* 0x001fe40000000f00 */
[----:B------:R-:W-:Y:S02]  /*3b760*/  MOV R16, R15 ;  /* 0x0000000f00107202 */ /* 0x000fe40000000f00 */
[----:B------:R-:W2:Y:S01]  /*3b770*/  LDL.LU.64 R14, [R1+0x6f20] ;  /* 0x006f2000010e7983 */ /* 0x000ea20000300a00 */
[----:B------:R-:W2:Y:S01]  /*3b780*/  LDL.LU.64 R12, [R1+0x6f18] ;  /* 0x006f1800010c7983 */ /* 0x000ea20000300a00 */
[----:B------:R-:W-:Y:S02]  /*3b790*/  MOV R28, R22 ;  /* 0x00000016001c7202 */ /* 0x000fe40000000f00 */
[----:B------:R-:W-:Y:S01]  /*3b7a0*/  MOV R2, R23 ;  /* 0x0000001700027202 */ /* 0x000fe20000000f00 */
[C---:B--2---:R-:W-:Y:S08]  /*3b7b0*/  HMMA.16816.F32 R12, R24.reuse, R22, R12 ;  /* 0x00000016180c723c */ /* 0x044ff0000000180c */
[----:B---3--:R-:W-:Y:S11]  /*3b7c0*/  HMMA.16816.F32 R20, R24, R6, R8 ;  /* 0x000000061814723c */ /* 0x008ff60000001808 */
[----:B------:R-:W-:Y:S04]  /*3b7d0*/  @!UPT UIADD3 URZ, URZ, URZ, URZ ;  /* 0x0000003f3f3ff290 */ /* 0x000fe8000fffe03f */
[----:B------:R-:W-:Y:S01]  /*3b7e0*/  STL.64 [R1+0x2d0], R12 ;  /* 0x0002d00c01007387 */ /* 0x000fe20000100a00 */
[----:B------:R0:W-:Y:S03]  /*3b7f0*/  STL.64 [R1+0x2d8], R14 ;  /* 0x0002d80e01007387 */ /* 0x0001e60000100a00 */
[----:B0-----:R-:W2:Y:S01]  /*3b800*/  LDL.LU.64 R14, [R1+0x6f10] ;  /* 0x006f1000010e7983 */ /* 0x001ea20000300a00 */
[----:B------:R-:W2:Y:S02]  /*3b810*/  LDL.LU.64 R12, [R1+0x6f08] ;  /* 0x006f0800010c7983 */ /* 0x000ea40000300a00 */
[----:B------:R0:W-:Y:S02]  /*3b820*/  STL.64 [R1+0x6ef8], R6 ;  /* 0x006ef80601007387 */ /* 0x0001e40000100a00 */
[----:B------:R-:W3:Y:S01]  /*3b830*/  LDL.LU R8, [R1+0x130] ;  /* 0x0001300001087983 */ /* 0x000ee20000300800 */
[----:B------:R-:W-:Y:S01]  /*3b840*/  STL.64 [R1+0x2a0], R20 ;  /* 0x0002a01401007387 */ /* 0x000fe20000100a00 */
[----:B------:R-:W-:Y:S02]  /*3b850*/  STL.64 [R1+0x2a8], R22 ;  /* 0x0002a81601007387 */ /* 0x000fe40000100a00 */
[----:B------:R-:W3:Y:S02]  /*3b860*/  LDL.LU R9, [R1+0x134] ;  /* 0x0001340001097983 */ /* 0x000ee40000300800 */
[----:B------:R-:W4:Y:S01]  /*3b870*/  LDL.LU R10, [R1+0x138] ;  /* 0x00013800010a7983 */ /* 0x000f220000300800 */
[----:B------:R-:W4:Y:S01]  /*3b880*/  LDL.LU R11, [R1+0x13c] ;  /* 0x00013c00010b7983 */ /* 0x000f220000300800 */
[----:B------:R-:W2:Y:S02]  /*3b890*/  LDL.LU R4, [R1+0x150] ;  /* 0x0001500001047983 */ /* 0x000ea40000300800 */
[----:B------:R-:W2:Y:S01]  /*3b8a0*/  LDL.LU R5, [R1+0x154] ;  /* 0x0001540001057983 */ /* 0x000ea20000300800 */
[----:B0-----:R-:W2:Y:S01]  /*3b8b0*/  LDL.LU R6, [R1+0x158] ;  /* 0x0001580001067983 */ /* 0x001ea20000300800 */
[----:B------:R-:W2:Y:S03]  /*3b8c0*/  LDL.LU R7, [R1+0x15c] ;  /* 0x00015c0001077983 */ /* 0x000ea60000300800 */
[----:B----4-:R-:W-:Y:S01]  /*3b8d0*/  STL.64 [R1+0x6ee0], R10 ;  /* 0x006ee00a01007387 */ /* 0x010fe20000100a00 */
[----:B---3--:R0:W-:Y:S03]  /*3b8e0*/  STL.64 [R1+0x6ed8], R8 ;  /* 0x006ed80801007387 */ /* 0x0081e60000100a00 */
[----:B0-----:R-:W3:Y:S01]  /*3b8f0*/  LDL.LU R8, [R1+0x140] ;  /* 0x0001400001087983 */ /* 0x001ee20000300800 */
[----:B------:R-:W3:Y:S02]  /*3b900*/  LDL.LU R9, [R1+0x144] ;  /* 0x0001440001097983 */ /* 0x000ee40000300800 */
[----:B------:R-:W4:Y:S02]  /*3b910*/  LDL.LU R10, [R1+0x148] ;  /* 0x00014800010a7983 */ /* 0x000f240000300800 */
[----:B------:R-:W4:Y:S02]  /*3b920*/  LDL.LU R11, [R1+0x14c] ;  /* 0x00014c00010b7983 */ /* 0x000f240000300800 */
[----:B----4-:R0:W-:Y:S01]  /*3b930*/  STL.64 [R1+0x6ef0], R10 ;  /* 0x006ef00a01007387 */ /* 0x0101e20000100a00 */
[----:B---3--:R-:W-:Y:S03]  /*3b940*/  STL.64 [R1+0x6ee8], R8 ;  /* 0x006ee80801007387 */ /* 0x008fe60000100a00 */
[----:B0-----:R-:W2:Y:S01]  /*3b950*/  LDL.64 R10, [R1+0x88] ;  /* 0x00008800010a7983 */ /* 0x001ea20000100a00 */
[----:B------:R-:W3:Y:S02]  /*3b960*/  LDL.LU R20, [R1+0x30] ;  /* 0x0000300001147983 */ /* 0x000ee40000300800 */
[----:B------:R-:W3:Y:S02]  /*3b970*/  LDL.LU R21, [R1+0x34] ;  /* 0x0000340001157983 */ /* 0x000ee40000300800 */
[----:B------:R-:W4:Y:S01]  /*3b980*/  LDL.LU R22, [R1+0x38] ;  /* 0x0000380001167983 */ /* 0x000f220000300800 */
[----:B------:R-:W4:Y:S01]  /*3b990*/  LDL.LU R23, [R1+0x3c] ;  /* 0x00003c0001177983 */ /* 0x000f220000300800 */
[----:B------:R-:W2:Y:S02]  /*3b9a0*/  LDL.LU R24, [R1+0x90] ;  /* 0x0000900001187983 */ /* 0x000ea40000300800 */
[----:B------:R-:W2:Y:S02]  /*3b9b0*/  LDL.LU R25, [R1+0x94] ;  /* 0x0000940001197983 */ /* 0x000ea40000300800 */
[----:B------:R-:W2:Y:S01]  /*3b9c0*/  LDL.LU R26, [R1+0x98] ;  /* 0x00009800011a7983 */ /* 0x000ea20000300800 */
[----:B------:R-:W2:Y:S04]  /*3b9d0*/  LDL.LU R27, [R1+0x9c] ;  /* 0x00009c00011b7983 */ /* 0x000ea80000300800 */
[----:B----4-:R-:W-:Y:S01]  /*3b9e0*/  STL.64 [R1+0x6ea0], R22 ;  /* 0x006ea01601007387 */ /* 0x010fe20000100a00 */
[----:B---3--:R0:W-:Y:S02]  /*3b9f0*/  STL.64 [R1+0x6e98], R20 ;  /* 0x006e981401007387 */ /* 0x0081e40000100a00 */
[----:B0-----:R-:W-:-:S02]  /*3ba00*/  IMAD.MOV.U32 R20, RZ, RZ, R29 ;  /* 0x000000ffff147224 */ /* 0x001fc400078e001d */
[----:B------:R-:W3:Y:S01]  /*3ba10*/  LDL.LU R29, [R1+0x6f04] ;  /* 0x006f0400011d7983 */ /* 0x000ee20000300800 */
[----:B------:R-:W4:Y:S02]  /*3ba20*/  LDL.LU R21, [R1+0xa4] ;  /* 0x0000a40001157983 */ /* 0x000f240000300800 */
[----:B------:R-:W3:Y:S02]  /*3ba30*/  LDL.LU R22, [R1+0xa8] ;  /* 0x0000a80001167983 */ /* 0x000ee40000300800 */
[----:B------:R-:W3:Y:S01]  /*3ba40*/  LDL.LU R23, [R1+0xac] ;  /* 0x0000ac0001177983 */ /* 0x000ee20000300800 */
[----:B--2---:R-:W-:Y:S01]  /*3ba50*/  HMMA.16816.F32 R4, R12, R10, R4 ;  /* 0x0000000a0c04723c */ /* 0x004fe20000001804 */
[----:B---3--:R0:W-:Y:S02]  /*3ba60*/  STL.64 [R1+0x6eb0], R22 ;  /* 0x006eb01601007387 */ /* 0x0081e40000100a00 */
[----:B0-----:R-:W-:Y:S02]  /*3ba70*/  MOV R22, R17 ;  /* 0x0000001100167202 */ /* 0x001fe40000000f00 */
[----:B------:R-:W-:-:S02]  /*3ba80*/  MOV R23, R16 ;  /* 0x0000001000177202 */ /* 0x000fc40000000f00 */
[----:B------:R-:W0:Y:S04]  /*3ba90*/  LDSM.16.MT88.4 R16, [R29+0x5000] ;  /* 0x005000001d10783b */ /* 0x000e280000004200 */
[----:B----4-:R-:W-:Y:S04]  /*3baa0*/  STL.64 [R1+0x6ea8], R20 ;  /* 0x006ea81401007387 */ /* 0x010fe80000100a00 */
[----:B0-----:R0:W-:Y:S01]  /*3bab0*/  STL.64 [R1+0x6e20], R18 ;  /* 0x006e201201007387 */ /* 0x0011e20000100a00 */
[----:B------:R-:W-:Y:S01]  /*3bac0*/  STL.64 [R1+0x6e18], R16 ;  /* 0x006e181001007387 */ /* 0x000fe20000100a00 */
[----:B0-----:R-:W-:-:S02]  /*3bad0*/  MOV R18, R28 ;  /* 0x0000001c00127202 */ /* 0x001fc40000000f00 */
[----:B------:R-:W2:Y:S04]  /*3bae0*/  LDL.LU R28, [R1+0x6f00] ;  /* 0x006f0000011c7983 */ /* 0x000ea80000300800 */
[----:B------:R0:W-:Y:S01]  /*3baf0*/  STL.64 [R1+0x2b0], R4 ;  /* 0x0002b00401007387 */ /* 0x0001e20000100a00 */
[----:B------:R-:W-:Y:S01]  /*3bb00*/  MOV R19, R2 ;  /* 0x0000000200137202 */ /* 0x000fe20000000f00 */
[----:B------:R1:W-:Y:S01]  /*3bb10*/  STL.64 [R1+0x2b8], R6 ;  /* 0x0002b80601007387 */ /* 0x0003e20000100a00 */
[----:B------:R-:W-:Y:S02]  /*3bb20*/  MOV R2, R11 ;  /* 0x0000000b00027202 */ /* 0x000fe40000000f00 */
[----:B0-----:R-:W-:Y:S01]  /*3bb30*/  MOV R4, R10 ;  /* 0x0000000a00047202 */ /* 0x001fe20000000f00 */
[----:B-1----:R-:W3:Y:S01]  /*3bb40*/  LDL.LU.64 R6, [R1+0x6ef8] ;  /* 0x006ef80001067983 */ /* 0x002ee20000300a00 */
[----:B------:R-:W4:Y:S02]  /*3bb50*/  LDL.LU.64 R10, [R1+0x6ef0] ;  /* 0x006ef000010a7983 */ /* 0x000f240000300a00 */
[----:B------:R-:W4:Y:S02]  /*3bb60*/  LDL.LU.64 R8, [R1+0x6ee8] ;  /* 0x006ee80001087983 */ /* 0x000f240000300a00 */
[C---:B----4-:R-:W-:Y:S11]  /*3bb70*/  HMMA.16816.F32 R8, R12.reuse, R22, R8 ;  /* 0x000000160c08723c */ /* 0x050ff60000001808 */
[----:B------:R-:W-:Y:S11]  /*3bb80*/  @!UPT UIADD3 URZ, URZ, URZ, URZ ;  /* 0x0000003f3f3ff290 */ /* 0x000ff6000fffe03f */
[----:B------:R-:W-:Y:S01]  /*3bb90*/  @!UPT UIADD3 URZ, URZ, URZ, URZ ;  /* 0x0000003f3f3ff290 */ /* 0x000fe2000fffe03f */
[----:B------:R-:W-:Y:S01]  /*3bba0*/  STL.64 [R1+0x300], R8 ;  /* 0x0003000801007387 */ /* 0x000fe20000100a00 */
[----:B------:R0:W-:Y:S03]  /*3bbb0*/  STL.64 [R1+0x308], R10 ;  /* 0x0003080a01007387 */ /* 0x0001e60000100a00 */
[----:B0-----:R-:W4:Y:S01]  /*3bbc0*/  LDL.LU.64 R10, [R1+0x6ee0] ;  /* 0x006ee000010a7983 */ /* 0x001f220000300a00 */
[----:B------:R-:W4:Y:S02]  /*3bbd0*/  LDL.LU.64 R8, [R1+0x6ed8] ;  /* 0x006ed80001087983 */ /* 0x000f240000300a00 */
[----:B------:R0:W-:Y:S02]  /*3bbe0*/  STL.64 [R1+0x6ec0], R22 ;  /* 0x006ec01601007387 */ /* 0x0001e40000100a00 */
[----:B------:R-:W2:Y:S01]  /*3bbf0*/  LDL.LU R20, [R1+0xc0] ;  /* 0x0000c00001147983 */ /* 0x000ea20000300800 */
[----:B------:R-:W2:Y:S04]  /*3bc00*/  LDL.LU R21, [R1+0xc4] ;  /* 0x0000c40001157983 */ /* 0x000ea80000300800 */
[----:B0-----:R-:W2:Y:S01]  /*3bc10*/  LDL.LU R22, [R1+0xc8] ;  /* 0x0000c80001167983 */ /* 0x001ea20000300800 */
[----:B------:R-:W2:Y:S01]  /*3bc20*/  LDL.LU R23, [R1+0xcc] ;  /* 0x0000cc0001177983 */ /* 0x000ea20000300800 */
[C---:B----4-:R-:W-:Y:S08]  /*3bc30*/  HMMA.16816.F32 R8, R12.reuse, R18, R8 ;  /* 0x000000120c08723c */ /* 0x050ff00000001808 */
        /* <DEDUP_REMOVED lines=8> */
[----:B------:R-:W3:Y:S04]  /*3bcc0*/  LDL.LU R17, [R1+0xb4] ;  /* 0x0000b40001117983 */ /* 0x000ee80000300800 */
[----:B0-----:R-:W3:Y:S01]  /*3bcd0*/  LDL.LU R18, [R1+0xb8] ;  /* 0x0000b80001127983 */ /* 0x001ee20000300800 */
[----:B------:R-:W3:Y:S02]  /*3bce0*/  LDL.LU R19, [R1+0xbc] ;  /* 0x0000bc0001137983 */ /* 0x000ee40000300800 */
[----:B------:R-:W4:Y:S02]  /*3bcf0*/  LDL.LU R24, [R1+0x120] ;  /* 0x0001200001187983 */ /* 0x000f240000300800 */
[----:B------:R-:W-:Y:S01]  /*3bd00*/  STL.64 [R1+0x130], R12 ;  /* 0x0001300c01007387 */ /* 0x000fe20000100a00 */
[----:B------:R-:W-:Y:S02]  /*3bd10*/  STL.64 [R1+0x138], R14 ;  /* 0x0001380e01007387 */ /* 0x000fe40000100a00 */
[----:B------:R-:W0:Y:S04]  /*3bd20*/  LDSM.16.MT88.4 R12, [R29+0x5080] ;  /* 0x005080001d0c783b */ /* 0x000e280000004200 */
[----:B------:R-:W4:Y:S02]  /*3bd30*/  LDL.LU R25, [R1+0x124] ;  /* 0x0001240001197983 */ /* 0x000f240000300800 */
[----:B------:R-:W4:Y:S01]  /*3bd40*/  LDL.LU R26, [R1+0x128] ;  /* 0x00012800011a7983 */ /* 0x000f220000300800 */
[----:B------:R-:W4:Y:S04]  /*3bd50*/  LDL.LU R27, [R1+0x12c] ;  /* 0x00012c00011b7983 */ /* 0x000f280000300800 */
[----:B0-----:R-:W-:Y:S01]  /*3bd60*/  STL.64 [R1+0x6de0], R14 ;  /* 0x006de00e01007387 */ /* 0x001fe20000100a00 */
[----:B------:R0:W-:Y:S03]  /*3bd70*/  STL.64 [R1+0x6dd8], R12 ;  /* 0x006dd80c01007387 */ /* 0x0001e60000100a00 */
[----:B0-----:R-:W2:Y:S01]  /*3bd80*/  LDL.LU R12, [R1+0x180] ;  /* 0x00018000010c7983 */ /* 0x001ea20000300800 */
[----:B------:R-:W2:Y:S02]  /*3bd90*/  LDL.LU R13, [R1+0x184] ;  /* 0x00018400010d7983 */ /* 0x000ea40000300800 */
[----:B------:R-:W2:Y:S02]  /*3bda0*/  LDL.LU R14, [R1+0x188] ;  /* 0x00018800010e7983 */ /* 0x000ea40000300800 */
[----:B------:R-:W2:Y:S02]  /*3bdb0*/  LDL.LU R15, [R1+0x18c] ;  /* 0x00018c00010f7983 */ /* 0x000ea40000300800 */
[----:B--2---:R0:W-:Y:S02]  /*3bdc0*/  STL.64 [R1+0x6e48], R14 ;  /* 0x006e480e01007387 */ /* 0x0041e40000100a00 */
[----:B0-----:R-:W-:-:S02]  /*3bdd0*/  MOV R14, R4 ;  /* 0x00000004000e7202 */ /* 0x001fc40000000f00 */
[----:B------:R-:W-:-:S07]  /*3bde0*/  MOV R15, R2 ;  /* 0x00000002000f7202 */ /* 0x000fce0000000f00 */
[C---:B------:R-:W-:Y:S01]  /*3bdf0*/  HMMA.16816.F32 R20, R8.reuse, R14, R20 ;  /* 0x0000000e0814723c */ /* 0x040fe20000001814 */
[----:B------:R-:W-:Y:S11]  /*3be00*/  STL.64 [R1+0x6e40], R12 ;  /* 0x006e400c01007387 */ /* 0x000ff60000100a00 */
[----:B------:R-:W-:Y:S11]  /*3be10*/  @!UPT UIADD3 URZ, URZ, URZ, URZ ;  /* 0x0000003f3f3ff290 */ /* 0x000ff6000fffe03f */
[----:B------:R-:W-:Y:S01]  /*3be20*/  STL.64 [R1+0x170], R20 ;  /* 0x0001701401007387 */ /* 0x000fe20000100a00 */
[----:B------:R0:W-:Y:S03]  /*3be30*/  STL.64 [R1+0x178], R22 ;  /* 0x0001781601007387 */ /* 0x0001e60000100a00 */
[----:B0-----:R-:W3:Y:S02]  /*3be40*/  LDL.LU.64 R22, [R1+0x6ec0] ;  /* 0x006ec00001167983 */ /* 0x001ee40000300a00 */
[C---:B---3--:R-:W-:Y:S02]  /*3be50*/  HMMA.16816.F32 R20, R8.reuse, R22, R16 ;  /* 0x000000160814723c */ /* 0x048fe40000001810 */
[----:B------:R-:W2:Y:S11]  /*3be60*/  LDL.LU.64 R18, [R1+0x6eb8] ;  /* 0x006eb80001127983 */ /* 0x000eb60000300a00 */
[----:B------:R-:W-:Y:S10]  /*3be70*/  @!UPT UIADD3 URZ, URZ, URZ, URZ ;  /* 0x0000003f3f3ff290 */ /* 0x000ff4000fffe03f */
[----:B------:R-:W-:Y:S01]  /*3be80*/  STL.64 [R1+0x160], R20 ;  /* 0x0001601401007387 */ /* 0x000fe20000100a00 */
[----:B------:R0:W-:Y:S03]  /*3be90*/  STL.64 [R1+0x168], R22 ;  /* 0x0001681601007387 */ /* 0x0001e60000100a00 */
[----:B0-----:R-:W2:Y:S01]  /*3bea0*/  LDL.LU.64 R22, [R1+0x6eb0] ;  /* 0x006eb00001167983 */ /* 0x001ea20000300a00 */
[----:B------:R-:W2:Y:S02]  /*3beb0*/  LDL.LU.64 R20, [R1+0x6ea8] ;  /* 0x006ea80001147983 */ /* 0x000ea40000300a00 */
[C---:B--2---:R-:W-:Y:S11]  /*3bec0*/  HMMA.16816.F32 R20, R8.reuse, R18, R20 ;  /* 0x000000120814723c */ /* 0x044ff60000001814 */
[----:B------:R-:W-:Y:S11]  /*3bed0*/  @!UPT UIADD3 URZ, URZ, URZ, URZ ;  /* 0x0000003f3f3ff290 */ /* 0x000ff6000fffe03f */
[----:B------:R-:W-:Y:S01]  /*3bee0*/  @!UPT UIADD3 URZ, URZ, URZ, URZ ;  /* 0x0000003f3f3ff290 */ /* 0x000fe2000fffe03f */
        /* <DEDUP_REMOVED lines=8> */
[----:B------:R-:W3:Y:S01]  /*3bf70*/  LDL.LU R19, [R1+0x11c] ;  /* 0x00011c0001137983 */ /* 0x000ee20000300800 */
[----:B--2---:R-:W-:Y:S02]  /*3bf80*/  HMMA.16816.F32 R8, R8, R6, R20 ;  /* 0x000000060808723c */ /* 0x004fe40000001814 */
[----:B------:R-:W4:Y:S01]  /*3bf90*/  LDL.LU.64 R22, [R1+0x6e90] ;  /* 0x006e900001167983 */ /* 0x000f220000300a00 */
[----:B------:R-:W4:Y:S02]  /*3bfa0*/  LDL.LU.64 R20, [R1+0x6e88] ;  /* 0x006e880001147983 */ /* 0x000f240000300a00 */
[----:B------:R0:W-:Y:S02]  /*3bfb0*/  STL.64 [R1+0x6e70], R6 ;  /* 0x006e700601007387 */ /* 0x0001e40000100a00 */
[----:B------:R-:W2:Y:S11]  /*3bfc0*/  LDL.LU R4, [R1+0x100] ;  /* 0x0001000001047983 */ /* 0x000eb60000300800 */
[----:B------:R-:W-:Y:S05]  /*3bfd0*/  @!UPT UIADD3 URZ, URZ, URZ, URZ ;  /* 0x0000003f3f3ff290 */ /* 0x000fea000fffe03f */
[----:B------:R1:W-:Y:S01]  /*3bfe0*/  STL.64 [R1+0xb0], R8 ;  /* 0x0000b00801007387 */ /* 0x0003e20000100a00 */
[----:B------:R3:W-:Y:S02]  /*3bff0*/  STL.64 [R1+0xb8], R10 ;  /* 0x0000b80a01007387 */ /* 0x0007e40000100a00 */
[----:B------:R-:W2:Y:S02]  /*3c000*/  LDL.LU R5, [R1+0x104] ;  /* 0x0001040001057983 */ /* 0x000ea40000300800 */
[----:B0-----:R-:W2:Y:S01]  /*3c010*/  LDL.LU R6, [R1+0x108] ;  /* 0x0001080001067983 */ /* 0x001ea20000300800 */
[----:B------:R-:W2:Y:S04]  /*3c020*/  LDL.LU R7, [R1+0x10c] ;  /* 0x00010c0001077983 */ /* 0x000ea80000300800 */
[----:B-1----:R-:W2:Y:S01]  /*3c030*/  LDL.LU R8, [R1+0x1c0] ;  /* 0x0001c00001087983 */ /* 0x002ea20000300800 */
[----:B------:R-:W2:Y:S02]  /*3c040*/  LDL.LU R9, [R1+0x1c4] ;  /* 0x0001c40001097983 */ /* 0x000ea40000300800 */
[----:B---3--:R-:W3:Y:S01]  /*3c050*/  LDL.LU R10, [R1+0x1c8] ;  /* 0x0001c800010a7983 */ /* 0x008ee20000300800 */
[----:B------:R-:W-:-:S02]  /*3c060*/  MOV R11, R28 ;  /* 0x0000001c000b7202 */ /* 0x000fc40000000f00 */
[----:B------:R-:W2:Y:S01]  /*3c070*/  LDL.LU R28, [R1+0x6e80] ;  /* 0x006e8000011c7983 */ /* 0x000ea20000300800 */
[C---:B----4-:R-:W-:Y:S03]  /*3c080*/  HMMA.16816.F32 R24, R20.reuse, R14, R24 ;  /* 0x0000000e1418723c */ /* 0x050fe60000001818 */
[----:B---3--:R0:W-:Y:S01]  /*3c090*/  STL.64 [R1+0x6e38], R10 ;  /* 0x006e380a01007387 */ /* 0x0081e20000100a00 */
[----:B--2---:R-:W-:Y:S03]  /*3c0a0*/  STL.64 [R1+0x6e30], R8 ;  /* 0x006e300801007387 */ /* 0x004fe60000100a00 */
[----:B0-----:R-:W2:Y:S01]  /*3c0b0*/  LDL.LU.64 R10, [R1+0x78] ;  /* 0x00007800010a7983 */ /* 0x001ea20000300a00 */
[----:B------:R0:W-:Y:S02]  /*3c0c0*/  STL.64 [R1+0x6e68], R14 ;  /* 0x006e680e01007387 */ /* 0x0001e40000100a00 */
[----:B------:R-:W3:Y:S11]  /*3c0d0*/  LDL.LU R12, [R1+0x10] ;  /* 0x00001000010c7983 */ /* 0x000ef60000300800 */
[----:B------:R-:W-:Y:S02]  /*3c0e0*/  @!UPT UIADD3 URZ, URZ, URZ, URZ ;  /* 0x0000003f3f3ff290 */ /* 0x000fe4000fffe03f */
[----:B------:R-:W-:Y:S01]  /*3c0f0*/  STL.64 [R1+0x270], R24 ;  /* 0x0002701801007387 */ /* 0x000fe20000100a00 */
[----:B------:R1:W-:Y:S01]  /*3c100*/  STL.64 [R1+0x278], R26 ;  /* 0x0002781a01007387 */ /* 0x0003e20000100a00 */
[----:B------:R-:W3:Y:S03]  /*3c110*/  LDL.LU R13, [R1+0x14] ;  /* 0x00001400010d7983 */ /* 0x000ee60000300800 */
[----:B0-----:R-:W3:Y:S01]  /*3c120*/  LDL.LU R14, [R1+0x18] ;  /* 0x00001800010e7983 */ /* 0x001ee20000300800 */
[----:B------:R-:W3:Y:S02]  /*3c130*/  LDL.LU R15, [R1+0x1c] ;  /* 0x00001c00010f7983 */ /* 0x000ee40000300800 */
[----:B-1----:R-:W4:Y:S01]  /*3c140*/  LDL R27, [R1+0x1734] ;  /* 0x00173400011b7983 */ /* 0x002f220000100800 */
[C---:B--2---:R-:W-:Y:S01]  /*3c150*/  HMMA.16816.F32 R16, R20.reuse, R10, R16 ;  /* 0x0000000a1410723c */ /* 0x044fe20000001810 */
[----:B----4-:R-:W-:Y:S01]  /*3c160*/  STL [R1+0x6e50], R27 ;  /* 0x006e501b01007387 */ /* 0x010fe20000100800 */
[----:B------:R-:W2:Y:S02]  /*3c170*/  LDL.LU R24, [R1] ;  /* 0x0000000001187983 */ /* 0x000ea40000300800 */
[----:B------:R-:W2:Y:S02]  /*3c180*/  LDL.LU R25, [R1+0x4] ;  /* 0x0000040001197983 */ /* 0x000ea40000300800 */
[----:B------:R-:W2:Y:S11]  /*3c190*/  LDL.LU R26, [R1+0x8] ;  /* 0x00000800011a7983 */ /* 0x000eb60000300800 */
[----:B------:R-:W-:Y:S06]  /*3c1a0*/  @!UPT UIADD3 URZ, URZ, URZ, URZ ;  /* 0x0000003f3f3ff290 */ /* 0x000fec000fffe03f */
[----:B------:R-:W-:Y:S01]  /*3c1b0*/  STL.64 [R1+0x260], R16 ;  /* 0x0002601001007387 */ /* 0x000fe20000100a00 */
[----:B------:R0:W-:Y:S03]  /*3c1c0*/  STL.64 [R1+0x268], R18 ;  /* 0x0002681201007387 */ /* 0x0001e60000100a00 */
[----:B0-----:R-:W4:Y:S02]  /*3c1d0*/  LDL.LU.64 R18, [R1+0x6e78] ;  /* 0x006e780001127983 */ /* 0x001f240000300a00 */
[C---:B----4-:R-:W-:Y:S11]  /*3c1e0*/  HMMA.16816.F32 R4, R20.reuse, R18, R4 ;  /* 0x000000121404723c */ /* 0x050ff60000001804 */
[----:B------:R-:W-:Y:S11]  /*3c1f0*/  @!UPT UIADD3 URZ, URZ, URZ, URZ ;  /* 0x0000003f3f3ff290 */ /* 0x000ff6000fffe03f */
[----:B------:R-:W-:Y:S01]  /*3c200*/  @!UPT UIADD3 URZ, URZ, URZ, URZ ;  /* 0x0000003f3f3ff290 */ /* 0x000fe2000fffe03f */
[----:B------:R-:W-:Y:S01]  /*3c210*/  STL.64 [R1+0xf0], R4 ;  /* 0x0000f00401007387 */ /* 0x000fe20000100a00 */
[----:B------:R0:W-:Y:S03]  /*3c220*/  STL.64 [R1+0xf8], R6 ;  /* 0x0000f80601007387 */ /* 0x0001e60000100a00 */
[----:B0-----:R-:W3:Y:S01]  /*3c230*/  LDL.LU.64 R6, [R1+0x6e70] ;  /* 0x006e700001067983 */ /* 0x001ee20000300a00 */
[----:B------:R-:W-:Y:S01]  /*3c240*/  MOV R27, R28 ;  /* 0x0000001c001b7202 */ /* 0x000fe20000000f00 */
[----:B---3--:R-:W-:Y:S02]  /*3c250*/  HMMA.16816.F32 R20, R20, R6, R12 ;  /* 0x000000061414723c */ /* 0x008fe4000000180c */
[----:B------:R-:W2:Y:S01]  /*3c260*/  LDL.LU.64 R14, [R1+0x6e68] ;  /* 0x006e6800010e7983 */ /* 0x000ea20000300a00 */
[----:B------:R-:W-:Y:S02]  /*3c270*/  MOV R8, R6 ;  /* 0x0000000600087202 */ /* 0x000fe40000000f00 */
[----:B------:R-:W-:-:S02]  /*3c280*/  MOV R2, R7 ;  /* 0x0000000700027202 */ /* 0x000fc40000000f00 */
[----:B------:R-:W2:Y:S01]  /*3c290*/  LDL.LU.64 R6, [R1+0x6e60] ;  /* 0x006e600001067983 */ /* 0x000ea20000300a00 */
[----:B------:R-:W2:Y:S11]  /*3c2a0*/  LDL.LU.64 R4, [R1+0x6e58] ;  /* 0x006e580001047983 */ /* 0x000eb60000300a00 */
[----:B------:R-:W-:Y:S05]  /*3c2b0*/  @!UPT UIADD3 URZ, URZ, URZ, URZ ;  /* 0x0000003f3f3ff290 */ /* 0x000fea000fffe03f */
[----:B------:R-:W-:Y:S01]  /*3c2c0*/  IMAD.MOV.U32 R28, RZ, RZ, R23 ;  /* 0x000000ffff1c7224 */ /* 0x000fe200078e0017 */
[----:B------:R-:W-:Y:S01]  /*3c2d0*/  STL.64 [R1+0x90], R20 ;  /* 0x0000901401007387 */ /* 0x000fe20000100a00 */
[----:B------:R-:W-:Y:S03]  /*3c2e0*/  STL [R1+0x98], R22 ;  /* 0x0000981601007387 */ /* 0x000fe60000100800 */
[----:B------:R-:W-:Y:S01]  /*3c2f0*/  STL [R1+0x6d20], R28 ;  /* 0x006d201c01007387 */ /* 0x000fe20000100800 */
[C---:B--2---:R-:W-:Y:S03]  /*3c300*/  HMMA.16816.F32 R12, R4.reuse, R14, R24 ;  /* 0x0000000e040c723c */ /* 0x044fe60000001818 */
[----:B------:R-:W2:Y:S11]  /*3c310*/  LDL.LU R27, [R1+0x6e50] ;  /* 0x006e5000011b7983 */ /* 0x000eb60000300800 */
[----:B------:R-:W-:Y:S09]  /*3c320*/  @!UPT UIADD3 URZ, URZ, URZ, URZ ;  /* 0x0000003f3f3ff290 */ /* 0x000ff2000fffe03f */
[----:B------:R-:W-:Y:S01]  /*3c330*/  STL.64 [R1+0x40], R12 ;  /* 0x0000400c01007387 */ /* 0x000fe20000100a00 */
[----:B------:R0:W-:Y:S03]  /*3c340*/  STL.64 [R1+0x48], R14 ;  /* 0x0000480e01007387 */ /* 0x0001e60000100a00 */
[----:B0-----:R-:W3:Y:S01]  /*3c350*/  LDL.LU.64 R14, [R1+0x6e48] ;  /* 0x006e4800010e7983 */ /* 0x001ee20000300a00 */
[----:B------:R-:W3:Y:S01]  /*3c360*/  LDL.LU.64 R12, [R1+0x6e40] ;  /* 0x006e4000010c7983 */ /* 0x000ee20000300a00 */
[----:B------:R-:W-:Y:S01]  /*3c370*/  MOV R23, R2 ;  /* 0x0000000200177202 */ /* 0x000fe20000000f00 */
[----:B------:R-:W-:Y:S01]  /*3c380*/  MOV R2, R11 ;  /* 0x0000000b00027202 */ /* 0x000fe20000000f00 */
[----:B------:R-:W-:Y:S01]  /*3c390*/  MOV R22, R8 ;  /* 0x0000000800167202 */ /* 0x000fe20000000f00 */
[C---:B---3--:R-:W-:Y:S11]  /*3c3a0*/  HMMA.16816.F32 R12, R4.reuse, R10, R12 ;  /* 0x0000000a040c723c */ /* 0x048ff6000000180c */
[----:B------:R-:W-:Y:S11]  /*3c3b0*/  @!UPT UIADD3 URZ, URZ, URZ, URZ ;  /* 0x0000003f3f3ff290 */ /* 0x000ff6000fffe03f */
[----:B------:R-:W-:Y:S01]  /*3c3c0*/  @!UPT UIADD3 URZ, URZ, URZ, URZ ;  /* 0x0000003f3f3ff290 */ /* 0x000fe2000fffe03f */
[----:B------:R0:W-:Y:S01]  /*3c3d0*/  STL.64 [R1+0xa0], R12 ;  /* 0x0000a00c01007387 */ /* 0x0001e20000100a00 */
[----:B------:R-:W-:Y:S01]  /*3c3e0*/  STL.64 [R1+0xa8], R14 ;  /* 0x0000a80e01007387 */ /* 0x000fe20000100a00 */
[----:B0-----:R-:W-:Y:S02]  /*3c3f0*/  MOV R12, R10 ;  /* 0x0000000a000c7202 */ /* 0x001fe40000000f00 */
[----:B------:R-:W3:Y:S01]  /*3c400*/  LDL.LU.64 R10, [R1+0x6e38] ;  /* 0x006e3800010a7983 */ /* 0x000ee20000300a00 */
[----:B------:R-:W3:Y:S02]  /*3c410*/  LDL.LU.64 R8, [R1+0x6e30] ;  /* 0x006e300001087983 */ /* 0x000ee40000300a00 */
[----:B---3--:R-:W-:Y:S01]  /*3c420*/  HMMA.16816.F32 R16, R4, R18, R8 ;  /* 0x000000120410723c */ /* 0x008fe20000001808 */
[----:B------:R-:W0:Y:S04]  /*3c430*/  LDSM.16.MT88.4 R8, [R3+0x6000] ;  /* 0x006000000308783b */ /* 0x000e280000004200 */
[----:B0-----:R0:W-:Y:S11]  /*3c440*/  STL.64 [R1+0x6da0], R10 ;  /* 0x006da00a01007387 */ /* 0x0011f60000100a00 */
[----:B------:R-:W-:Y:S07]  /*3c450*/  @!UPT UIADD3 URZ, URZ, URZ, URZ ;  /* 0x0000003f3f3ff290 */ /* 0x000fee000fffe03f */
[----:B------:R-:W-:Y:S02]  /*3c460*/  STL.64 [R1+0xd0], R16 ;  /* 0x0000d01001007387 */ /* 0x000fe40000100a00 */
[----:B------:R-:W-:Y:S02]  /*3c470*/  STL.64 [R1+0xd8], R18 ;  /* 0x0000d81201007387 */ /* 0x000fe40000100a00 */
[----:B------:R1:W-:Y:S01]  /*3c480*/  STL.64 [R1+0x6d98], R8 ;  /* 0x006d980801007387 */ /* 0x0003e20000100a00 */
[----:B0-----:R-:W-:Y:S01]  /*3c490*/  MOV R11, R0 ;  /* 0x00000000000b7202 */ /* 0x001fe20000000f00 */
[----:B-1----:R-:W3:Y:S01]  /*3c4a0*/  LDL.LU R8, [R1+0x1d0] ;  /* 0x0001d00001087983 */ /* 0x002ee20000300800 */
[----:B------:R-:W3:Y:S02]  /*3c4b0*/  LDL.LU R9, [R1+0x1d4] ;  /* 0x0001d40001097983 */ /* 0x000ee40000300800 */
[----:B------:R-:W4:Y:S02]  /*3c4c0*/  LDL.LU R10, [R1+0x1d8] ;  /* 0x0001d800010a7983 */ /* 0x000f240000300800 */
[----:B------:R-:W2:Y:S01]  /*3c4d0*/  LDL.LU R0, [R1+0x6e28] ;  /* 0x006e280001007983 */ /* 0x000ea20000300800 */
[----:B----4-:R0:W-:Y:S02]  /*3c4e0*/  STL.64 [R1+0x6db0], R10 ;  /* 0x006db00a01007387 */ /* 0x0101e40000100a00 */
[----:B0-----:R-:W-:-:S02]  /*3c4f0*/  MOV R10, R12 ;  /* 0x0000000c000a7202 */ /* 0x001fc40000000f00 */
[----:B--2---:R-:W0:Y:S04]  /*3c500*/  LDSM.16.M88.4 R12, [R0+0x20080] ;  /* 0x02008000000c783b */ /* 0x004e280000000200 */
[----:B---3--:R1:W-:Y:S01]  /*3c510*/  STL.64 [R1+0x6da8], R8 ;  /* 0x006da80801007387 */ /* 0x0083e20000100a00 */
[----:B------:R-:W-:Y:S01]  /*3c520*/  MOV R11, R2 ;  /* 0x00000002000b7202 */ /* 0x000fe20000000f00 */
[----:B------:R-:W2:Y:S02]  /*3c530*/  LDL.LU R16, [R1+0x1f0] ;  /* 0x0001f00001107983 */ /* 0x000ea40000300800 */
[----:B------:R-:W2:Y:S01]  /*3c540*/  LDL.LU R17, [R1+0x1f4] ;  /* 0x0001f40001117983 */ /* 0x000ea20000300800 */
[----:B------:R-:W2:Y:S01]  /*3c550*/  LDL.LU R18, [R1+0x1f8] ;  /* 0x0001f80001127983 */ /* 0x000ea20000300800 */
[----:B------:R-:W2:Y:S02]  /*3c560*/  LDL.LU R19, [R1+0x1fc] ;  /* 0x0001fc0001137983 */ /* 0x000ea40000300800 */
[----:B------:R3:W-:Y:S01]  /*3c570*/  STL.64 [R1+0x6e10], R10 ;  /* 0x006e100a01007387 */ /* 0x0007e20000100a00 */
[----:B0-----:R0:W-:Y:S01]  /*3c580*/  STL.64 [R1+0x30], R12 ;  /* 0x0000300c01007387 */ /* 0x0011e20000100a00 */
[----:B------:R4:W-:Y:S02]  /*3c590*/  STL.64 [R1+0x38], R14 ;  /* 0x0000380e01007387 */ /* 0x0009e40000100a00 */
[----:B-1----:R-:W2:Y:S02]  /*3c5a0*/  LDL.LU R8, [R1+0x230] ;  /* 0x0002300001087983 */ /* 0x002ea40000300800 */
[----:B------:R-:W2:Y:S01]  /*3c5b0*/  LDL.LU R9, [R1+0x234] ;  /* 0x0002340001097983 */ /* 0x000ea20000300800 */
[----:B---3--:R-:W3:Y:S01]  /*3c5c0*/  LDL.LU R10, [R1+0x238] ;  /* 0x00023800010a7983 */ /* 0x008ee20000300800 */
[----:B------:R-:W-:Y:S01]  /*3c5d0*/  MOV R25, R12 ;  /* 0x0000000c00197202 */ /* 0x000fe20000000f00 */
[----:B------:R-:W3:Y:S01]  /*3c5e0*/  LDL.LU R11, [R1+0x23c] ;  /* 0x00023c00010b7983 */ /* 0x000ee20000300800 */
[----:B------:R-:W-:Y:S01]  /*3c5f0*/  MOV R24, R13 ;  /* 0x0000000d00187202 */ /* 0x000fe20000000f00 */
[----:B0-----:R-:W2:Y:S01]  /*3c600*/  LDL.LU R12, [R1+0x200] ;  /* 0x00020000010c7983 */ /* 0x001ea20000300800 */
[----:B------:R-:W2:Y:S02]  /*3c610*/  LDL.LU R13, [R1+0x204] ;  /* 0x00020400010d7983 */ /* 0x000ea40000300800 */
[----:B----4-:R-:W4:Y:S02]  /*3c620*/  LDL.LU R14, [R1+0x208] ;  /* 0x00020800010e7983 */ /* 0x010f240000300800 */
[----:B------:R-:W4:Y:S02]  /*3c630*/  LDL.LU R15, [R1+0x20c] ;  /* 0x00020c00010f7983 */ /* 0x000f240000300800 */
[----:B----4-:R0:W-:Y:S01]  /*3c640*/  STL.64 [R1+0x6df0], R14 ;  /* 0x006df00e01007387 */ /* 0x0101e20000100a00 */
[----:B--2---:R-:W-:Y:S03]  /*3c650*/  STL.64 [R1+0x6de8], R12 ;  /* 0x006de80c01007387 */ /* 0x004fe60000100a00 */
[----:B0-----:R-:W2:Y:S01]  /*3c660*/  LDL.LU.64 R14, [R1+0x68] ;  /* 0x00006800010e7983 */ /* 0x001ea20000300a00 */
[----:B------:R-:W-:Y:S03]  /*3c670*/  HMMA.16816.F32 R16, R4, R22, R16 ;  /* 0x000000160410723c */ /* 0x000fe60000001810 */
[----:B--2---:R-:W-:Y:S01]  /*3c680*/  STL.64 [R1+0x6e08], R14 ;  /* 0x006e080e01007387 */ /* 0x004fe20000100a00 */
[----:B------:R-:W-:Y:S02]  /*3c690*/  STL [R1+0x6dd0], R27 ;  /* 0x006dd01b01007387 */ /* 0x000fe40000100800 */
[----:B------:R0:W-:Y:S02]  /*3c6a0*/  STL.64 [R1+0x6dc8], R24 ;  /* 0x006dc81801007387 */ /* 0x0001e40000100a00 */
[----:B0-----:R-:W2:Y:S01]  /*3c6b0*/  LDL.LU R24, [R1+0x1e0] ;  /* 0x0001e00001187983 */ /* 0x001ea20000300800 */
[----:B------:R-:W2:Y:S02]  /*3c6c0*/  LDL.LU R25, [R1+0x1e4] ;  /* 0x0001e40001197983 */ /* 0x000ea40000300800 */
[----:B------:R-:W4:Y:S02]  /*3c6d0*/  LDL.LU R26, [R1+0x1e8] ;  /* 0x0001e800011a7983 */ /* 0x000f240000300800 */
[----:B------:R-:W4:Y:S01]  /*3c6e0*/  LDL.LU R27, [R1+0x1ec] ;  /* 0x0001ec00011b7983 */ /* 0x000f220000300800 */
[----:B------:R-:W2:Y:S01]  /*3c6f0*/  LDL.LU R12, [R1+0x240] ;  /* 0x00024000010c7983 */ /* 0x000ea20000300800 */
[----:B------:R-:W3:Y:S02]  /*3c700*/  LDL.LU R13, [R1+0x244] ;  /* 0x00024400010d7983 */ /* 0x000ee40000300800 */
[----:B------:R-:W3:Y:S02]  /*3c710*/  LDL.LU R14, [R1+0x248] ;  /* 0x00024800010e7983 */ /* 0x000ee40000300800 */
[----:B------:R-:W3:Y:S01]  /*3c720*/  LDL.LU R15, [R1+0x24c] ;  /* 0x00024c00010f7983 */ /* 0x000ee20000300800 */
[----:B----4-:R-:W-:Y:S01]  /*3c730*/  STL.64 [R1+0x6e00], R26 ;  /* 0x006e001a01007387 */ /* 0x010fe20000100a00 */
[----:B--2---:R0:W-:Y:S03]  /*3c740*/  STL.64 [R1+0x6df8], R24 ;  /* 0x006df81801007387 */ /* 0x0041e60000100a00 */
[----:B0-----:R-:W2:Y:S01]  /*3c750*/  LDL.LU R24, [R1+0x220] ;  /* 0x0002200001187983 */ /* 0x001ea20000300800 */
[----:B------:R-:W2:Y:S02]  /*3c760*/  LDL.LU R25, [R1+0x224] ;  /* 0x0002240001197983 */ /* 0x000ea40000300800 */
[----:B------:R-:W2:Y:S02]  /*3c770*/  LDL.LU R26, [R1+0x228] ;  /* 0x00022800011a7983 */ /* 0x000ea40000300800 */
[----:B------:R-:W2:Y:S01]  /*3c780*/  LDL.LU R27, [R1+0x22c] ;  /* 0x00022c00011b7983 */ /* 0x000ea20000300800 */
[----:B------:R-:W4:Y:S01]  /*3c790*/  LDL.LU.64 R6, [R1+0x88] ;  /* 0x0000880001067983 */ /* 0x000f220000300a00 */
[----:B------:R-:W-:Y:S02]  /*3c7a0*/  STL.64 [R1+0xc0], R16 ;  /* 0x0000c01001007387 */ /* 0x000fe40000100a00 */
[----:B------:R-:W-:Y:S02]  /*3c7b0*/  STL.64 [R1+0xc8], R18 ;  /* 0x0000c81201007387 */ /* 0x000fe40000100a00 */
[----:B------:R-:W0:Y:S04]  /*3c7c0*/  LDSM.16.M88.4 R16, [R0+0x28080] ;  /* 0x028080000010783b */ /* 0x000e280000000200 */
[----:B0-----:R-:W-:Y:S01]  /*3c7d0*/  STL.64 [R1+0x20], R16 ;  /* 0x0000201001007387 */ /* 0x001fe20000100a00 */
[----:B------:R-:W-:Y:S02]  /*3c7e0*/  STL.64 [R1+0x28], R18 ;  /* 0x0000281201007387 */ /* 0x000fe40000100a00 */
[----:B------:R-:W0:Y:S02]  /*3c7f0*/  LDSM.16.M88.4 R16, [R0+0x30080] ;  /* 0x030080000010783b */ /* 0x000e240000000200 */
[----:B0-----:R-:W-:Y:S01]  /*3c800*/  STL.64 [R1+0x10], R16 ;  /* 0x0000101001007387 */ /* 0x001fe20000100a00 */
[----:B------:R-:W-:Y:S01]  /*3c810*/  MOV R2, R16 ;  /* 0x0000001000027202 */ /* 0x000fe20000000f00 */
[----:B------:R-:W-:Y:S01]  /*3c820*/  STL.64 [R1+0x18], R18 ;  /* 0x0000181201007387 */ /* 0x000fe20000100a00 */
[----:B------:R-:W-:-:S02]  /*3c830*/  MOV R28, R17 ;  /* 0x00000011001c7202 */ /* 0x000fc40000000f00 */
[----:B------:R-:W0:Y:S04]  /*3c840*/  LDSM.16.M88.4 R16, [R0+0x38080] ;  /* 0x038080000010783b */ /* 0x000e280000000200 */
[----:B0-----:R-:W-:Y:S01]  /*3c850*/  STL.64 [R1], R16 ;  /* 0x0000001001007387 */ /* 0x001fe20000100a00 */
[----:B------:R0:W-:Y:S03]  /*3c860*/  STL.64 [R1+0x8], R18 ;  /* 0x0000081201007387 */ /* 0x0001e60000100a00 */
[----:B0-----:R-:W3:Y:S01]  /*3c870*/  LDL.LU.64 R18, [R1+0x6e20] ;  /* 0x006e200001127983 */ /* 0x001ee20000300a00 */
[----:B------:R-:W3:Y:S02]  /*3c880*/  LDL.LU.64 R16, [R1+0x6e18] ;  /* 0x006e180001107983 */ /* 0x000ee40000300a00 */
[----:B------:R0:W-:Y:S01]  /*3c890*/  STL [R1+0x66a0], R0 ;  /* 0x0066a00001007387 */ /* 0x0001e20000100800 */
[----:B----4-:R-:W-:Y:S01]  /*3c8a0*/  MOV R20, R6 ;  /* 0x0000000600147202 */ /* 0x010fe20000000f00 */
[----:B0-----:R-:W-:Y:S01]  /*3c8b0*/  IMAD.MOV.U32 R0, RZ, RZ, R7 ;  /* 0x000000ffff007224 */ /* 0x001fe200078e0007 */
[C---:B---3--:R-:W-:Y:S01]  /*3c8c0*/  HMMA.16816.F32 R8, R16.reuse, R6, R8 ;  /* 0x000000061008723c */ /* 0x048fe20000001808 */
[----:B------:R-:W0:Y:S11]  /*3c8d0*/  LDSM.16.MT88.4 R4, [R3+0x6080] ;  /* 0x006080000304783b */ /* 0x000e360000004200 */
[----:B------:R-:W-:Y:S11]  /*3c8e0*/  @!UPT UIADD3 URZ, URZ, URZ, URZ ;  /* 0x0000003f3f3ff290 */ /* 0x000ff6000fffe03f */
[----:B------:R-:W-:Y:S01]  /*3c8f0*/  STL.64 [R1+0x250], R8 ;  /* 0x0002500801007387 */ /* 0x000fe20000100a00 */
[----:B------:R1:W-:Y:S03]  /*3c900*/  STL.64 [R1+0x258], R10 ;  /* 0x0002580a01007387 */ /* 0x0003e60000100a00 */
[----:B-1----:R-:W3:Y:S04]  /*3c910*/  LDL.LU.64 R10, [R1+0x6e10] ;  /* 0x006e1000010a7983 */ /* 0x002ee80000300a00 */
[----:B0-----:R-:W-:Y:S01]  /*3c920*/  STL.64 [R1+0x6d60], R6 ;  /* 0x006d600601007387 */ /* 0x001fe20000100a00 */
[----:B------:R0:W-:Y:S03]  /*3c930*/  STL.64 [R1+0x6d58], R4 ;  /* 0x006d580401007387 */ /* 0x0001e60000100a00 */
[----:B0-----:R-:W4:Y:S01]  /*3c940*/  LDL.LU R4, [R1+0x1b0] ;  /* 0x0001b00001047983 */ /* 0x001f220000300800 */
[----:B------:R-:W4:Y:S02]  /*3c950*/  LDL.LU R5, [R1+0x1b4] ;  /* 0x0001b40001057983 */ /* 0x000f240000300800 */
[----:B------:R-:W2:Y:S02]  /*3c960*/  LDL.LU R6, [R1+0x1b8] ;  /* 0x0001b80001067983 */ /* 0x000ea40000300800 */
[----:B------:R-:W2:Y:S01]  /*3c970*/  LDL.LU R7, [R1+0x1bc] ;  /* 0x0001bc0001077983 */ /* 0x000ea20000300800 */
[C---:B---3--:R-:W-:Y:S01]  /*3c980*/  HMMA.16816.F32 R12, R16.reuse, R10, R12 ;  /* 0x0000000a100c723c */ /* 0x048fe2000000180c */
[----:B--2---:R-:W-:Y:S01]  /*3c990*/  STL.64 [R1+0x6dc0], R6 ;  /* 0x006dc00601007387 */ /* 0x004fe20000100a00 */
[----:B----4-:R0:W-:Y:S03]  /*3c9a0*/  STL.64 [R1+0x6db8], R4 ;  /* 0x006db80401007387 */ /* 0x0101e60000100a00 */
[----:B0-----:R-:W2:Y:S01]  /*3c9b0*/  LDL.LU R4, [R1+0x210] ;  /* 0x0002100001047983 */ /* 0x001ea20000300800 */
[----:B------:R-:W2:Y:S02]  /*3c9c0*/  LDL.LU R5, [R1+0x214] ;  /* 0x0002140001057983 */ /* 0x000ea40000300800 */
[----:B------:R-:W2:Y:S02]  /*3c9d0*/  LDL.LU R6, [R1+0x218] ;  /* 0x0002180001067983 */ /* 0x000ea40000300800 */
[----:B------:R-:W2:Y:S01]  /*3c9e0*/  LDL.LU R7, [R1+0x21c] ;  /* 0x00021c0001077983 */ /* 0x000ea20000300800 */
[----:B------:R-:W-:Y:S11]  /*3c9f0*/  STL [R1+0x6c78], R3 ;  /* 0x006c780301007387 */ /* 0x000ff60000100800 */
[----:B------:R-:W-:Y:S01]  /*3ca00*/  @!UPT UIADD3 URZ, URZ, URZ, URZ ;  /* 0x0000003f3f3ff290 */ /* 0x000fe2000fffe03f */
[----:B------:R-:W-:Y:S02]  /*3ca10*/  STL.64 [R1+0x290], R12 ;  /* 0x0002900c01007387 */ /* 0x000fe40000100a00 */
[----:B------:R0:W-:Y:S02]  /*3ca20*/  STL.64 [R1+0x298], R14 ;  /* 0x0002980e01007387 */ /* 0x0001e40000100a00 */
[----:B0-----:R-:W3:Y:S02]  /*3ca30*/  LDL.LU.64 R14, [R1+0x6e08] ;  /* 0x006e0800010e7983 */ /* 0x001ee40000300a00 */
[C---:B---3--:R-:W-:Y:S01]  /*3ca40*/  HMMA.16816.F32 R24, R16.reuse, R14, R24 ;  /* 0x0000000e1018723c */ /* 0x048fe20000001818 */
[----:B------:R-:W-:Y:S02]  /*3ca50*/  MOV R9, R14 ;  /* 0x0000000e00097202 */ /* 0x000fe40000000f00 */
[----:B------:R-:W-:Y:S11]  /*3ca60*/  MOV R8, R15 ;  /* 0x0000000f00087202 */ /* 0x000ff60000000f00 */
[----:B------:R-:W-:Y:S09]  /*3ca70*/  @!UPT UIADD3 URZ, URZ, URZ, URZ ;  /* 0x0000003f3f3ff290 */ /* 0x000ff2000fffe03f */
[----:B------:R-:W-:Y:S01]  /*3ca80*/  STL.64 [R1+0x280], R24 ;  /* 0x0002801801007387 */ /* 0x000fe20000100a00 */
[----:B------:R0:W-:Y:S03]  /*3ca90*/  STL.64 [R1+0x288], R26 ;  /* 0x0002881a01007387 */ /* 0x0001e60000100a00 */
[----:B0-----:R-:W3:Y:S01]  /*3caa0*/  LDL.LU.64 R26, [R1+0x6e00] ;  /* 0x006e0000011a7983 */ /* 0x001ee20000300a00 */
[----:B------:R-:W3:Y:S02]  /*3cab0*/  LDL.LU.64 R24, [R1+0x6df8] ;  /* 0x006df80001187983 */ /* 0x000ee40000300a00 */
[----:B------:R-:W4:Y:S02]  /*3cac0*/  LDL.LU.64 R14, [R1+0x6df0] ;  /* 0x006df000010e7983 */ /* 0x000f240000300a00 */
[----:B------:R-:W4:Y:S02]  /*3cad0*/  LDL.LU.64 R12, [R1+0x6de8] ;  /* 0x006de800010c7983 */ /* 0x000f240000300a00 */
[----:B----4-:R-:W-:Y:S01]  /*3cae0*/  HMMA.16816.F32 R16, R16, R22, R12 ;  /* 0x000000161010723c */ /* 0x010fe2000000180c */
[----:B------:R-:W3:Y:S01]  /*3caf0*/  LDL.LU.64 R14, [R1+0x6de0] ;  /* 0x006de000010e7983 */ /* 0x000ee20000300a00 */
[----:B------:R-:W3:Y:S11]  /*3cb00*/  LDL.LU.64 R12, [R1+0x6dd8] ;  /* 0x006dd800010c7983 */ /* 0x000ef60000300a00 */
[----:B------:R-:W-:Y:S10]  /*3cb10*/  @!UPT UIADD3 URZ, URZ, URZ, URZ ;  /* 0x0000003f3f3ff290 */ /* 0x000ff4000fffe03f */
[----:B------:R-:W-:Y:S01]  /*3cb20*/  STL.64 [R1+0x240], R16 ;  /* 0x0002401001007387 */ /* 0x000fe20000100a00 */
[----:B------:R0:W-:Y:S01]  /*3cb30*/  STL [R1+0x248], R18 ;  /* 0x0002481201007387 */ /* 0x0001e20000100800 */
[----:B------:R-:W-:Y:S01]  /*3cb40*/  MOV R3, R19 ;  /* 0x0000001300037202 */ /* 0x000fe20000000f00 */
[----:B------:R-:W-:Y:S01]  /*3cb50*/  MOV R19, R0 ;  /* 0x0000000000137202 */ /* 0x000fe20000000f00 */
[----:B0-----:R-:W-:-:S07]  /*3cb60*/  MOV R18, R20 ;  /* 0x0000001400127202 */ /* 0x001fce0000000f00 */
[----:B---3--:R-:W-:Y:S01]  /*3cb70*/  HMMA.16816.F32 R16, R12, R18, R24 ;  /* 0x000000120c10723c */ /* 0x008fe20000001818 */
[----:B------:R-:W3:Y:S01]  /*3cb80*/  LDL.LU R27, [R1+0x6dd0] ;  /* 0x006dd000011b7983 */ /* 0x000ee20000300800 */
[----:B------:R-:W4:Y:S02]  /*3cb90*/  LDL.LU.64 R24, [R1+0x6dc8] ;  /* 0x006dc80001187983 */ /* 0x000f240000300a00 */
[----:B------:R-:W2:Y:S11]  /*3cba0*/  LDL R0, [R1+0x1730] ;  /* 0x0017300001007983 */ /* 0x000eb60000100800 */
[----:B------:R-:W-:Y:S08]  /*3cbb0*/  @!UPT UIADD3 URZ, URZ, URZ, URZ ;  /* 0x0000003f3f3ff290 */ /* 0x000ff0000fffe03f */
[----:B------:R-:W-:Y:S01]  /*3cbc0*/  STL.64 [R1+0x150], R16 ;  /* 0x0001501001007387 */ /* 0x000fe20000100a00 */
[----:B------:R-:W-:Y:S03]  /*3cbd0*/  STL.64 [R1+0x158], R18 ;  /* 0x0001581201007387 */ /* 0x000fe60000100a00 */
[----:B---3--:R-:W0:Y:S04]  /*3cbe0*/  LDSM.16.MT88.4 R16, [R27+0x6000] ;  /* 0x006000001b10783b */ /* 0x008e280000004200 */
[----:B0-----:R0:W-:Y:S02]  /*3cbf0*/  STL.64 [R1+0x6d30], R18 ;  /* 0x006d301201007387 */ /* 0x0011e40000100a00 */
[----:B0-----:R-:W-:-:S02]  /*3cc00*/  MOV R18, R9 ;  /* 0x0000000900127202 */ /* 0x001fc40000000f00 */
[----:B------:R-:W-:Y:S02]  /*3cc10*/  MOV R19, R8 ;  /* 0x0000000800137202 */ /* 0x000fe40000000f00 */
[C---:B--2---:R-:W-:Y:S01]  /*3cc20*/  HMMA.16816.F32 R8, R12.reuse, R10, R4 ;  /* 0x0000000a0c08723c */ /* 0x044fe20000001804 */
[----:B------:R-:W-:Y:S01]  /*3cc30*/  STL.64 [R1+0x6d28], R16 ;  /* 0x006d281001007387 */ /* 0x000fe20000100a00 */
[----:B------:R-:W2:Y:S02]  /*3cc40*/  LDL.LU.64 R6, [R1+0x6dc0] ;  /* 0x006dc00001067983 */ /* 0x000ea40000300a00 */
[----:B------:R-:W2:Y:S11]  /*3cc50*/  LDL.LU.64 R4, [R1+0x6db8] ;  /* 0x006db80001047983 */ /* 0x000eb60000300a00 */
[----:B------:R-:W-:Y:S08]  /*3cc60*/  @!UPT UIADD3 URZ, URZ, URZ, URZ ;  /* 0x0000003f3f3ff290 */ /* 0x000ff0000fffe03f */
[----:B------:R-:W-:Y:S01]  /*3cc70*/  STL.64 [R1+0x230], R8 ;  /* 0x0002300801007387 */ /* 0x000fe20000100a00 */
[----:B------:R0:W-:Y:S03]  /*3cc80*/  STL.64 [R1+0x238], R10 ;  /* 0x0002380a01007387 */ /* 0x0001e60000100a00 */
[----:B0-----:R-:W3:Y:S01]  /*3cc90*/  LDL.LU.64 R10, [R1+0x6db0] ;  /* 0x006db000010a7983 */ /* 0x001ee20000300a00 */
[----:B------:R-:W3:Y:S02]  /*3cca0*/  LDL.LU.64 R8, [R1+0x6da8] ;  /* 0x006da80001087983 */ /* 0x000ee40000300a00 */
[C---:B---3--:R-:W-:Y:S01]  /*3ccb0*/  HMMA.16816.F32 R16, R12.reuse, R18, R8 ;  /* 0x000000120c10723c */ /* 0x048fe20000001808 */
[----:B------:R-:W3:Y:S01]  /*3ccc0*/  LDL.LU.64 R10, [R1+0x6da0] ;  /* 0x006da000010a7983 */ /* 0x000ee20000300a00 */
[----:B------:R-:W3:Y:S06]  /*3ccd0*/  LDL.LU.64 R8, [R1+0x6d98] ;  /* 0x006d980001087983 */ /* 0x000eec0000300a00 */
[----:B--2---:R-:W-:Y:S01]  /*3cce0*/  HMMA.16816.F32 R12, R12, R22, R4 ;  /* 0x000000160c0c723c */ /* 0x004fe20000001804 */
[----:B------:R-:W0:Y:S11]  /*3ccf0*/  LDSM.16.MT88.4 R20, [R27+0x6080] ;  /* 0x006080001b14783b */ /* 0x000e360000004200 */
[----:B------:R-:W-:Y:S03]  /*3cd00*/  @!UPT UIADD3 URZ, URZ, URZ, URZ ;  /* 0x0000003f3f3ff290 */ /* 0x000fe6000fffe03f */
[----:B------:R1:W-:Y:S01]  /*3cd10*/  STL.64 [R1+0x140], R16 ;  /* 0x0001401001007387 */ /* 0x0003e20000100a00 */
[----:B------:R2:W-:Y:S02]  /*3cd20*/  STL.64 [R1+0x148], R18 ;  /* 0x0001481201007387 */ /* 0x0005e40000100a00 */
[----:B------:R-:W2:Y:S05]  /*3cd30*/  LDL.64 R4, [R1] ;  /* 0x0000000001047983 */ /* 0x000eaa0000100a00 */
[----:B------:R-:W-:Y:S01]  /*3cd40*/  STL.64 [R1+0x80], R12 ;  /* 0x0000800c01007387 */ /* 0x000fe20000100a00 */
[----:B------:R-:W-:Y:S04]  /*3cd50*/  STL.64 [R1+0x88], R14 ;  /* 0x0000880e01007387 */ /* 0x000fe80000100a00 */
[----:B--2---:R2:W-:Y:S01]  /*3cd60*/  STL.64 [R1+0x6d78], R4 ;  /* 0x006d780401007387 */ /* 0x0045e20000100a00 */
[----:B-1----:R-:W3:Y:S02]  /*3cd70*/  LDL.LU R16, [R1+0x2d0] ;  /* 0x0002d00001107983 */ /* 0x002ee40000300800 */
[----:B------:R-:W3:Y:S02]  /*3cd80*/  LDL.LU R17, [R1+0x2d4] ;  /* 0x0002d40001117983 */ /* 0x000ee40000300800 */
[----:B------:R-:W3:Y:S01]  /*3cd90*/  LDL.LU R18, [R1+0x2d8] ;  /* 0x0002d80001127983 */ /* 0x000ee20000300800 */
[----:B------:R-:W3:Y:S04]  /*3cda0*/  LDL.LU R19, [R1+0x2dc] ;  /* 0x0002dc0001137983 */ /* 0x000ee80000300800 */
[----:B--2---:R-:W2:Y:S01]  /*3cdb0*/  LDL.LU R4, [R1+0x310] ;  /* 0x0003100001047983 */ /* 0x004ea20000300800 */
[----:B------:R-:W2:Y:S02]  /*3cdc0*/  LDL.LU R5, [R1+0x314] ;  /* 0x0003140001057983 */ /* 0x000ea40000300800 */
[----:B------:R-:W2:Y:S02]  /*3cdd0*/  LDL.LU R6, [R1+0x318] ;  /* 0x0003180001067983 */ /* 0x000ea40000300800 */
[----:B------:R-:W2:Y:S01]  /*3cde0*/  LDL.LU R7, [R1+0x31c] ;  /* 0x00031c0001077983 */ /* 0x000ea20000300800 */
[----:B------:R-:W3:Y:S01]  /*3cdf0*/  LDL.LU R12, [R1+0x2c0] ;  /* 0x0002c000010c7983 */ /* 0x000ee20000300800 */
[----:B------:R-:W3:Y:S02]  /*3ce00*/  LDL.LU R13, [R1+0x2c4] ;  /* 0x0002c400010d7983 */ /* 0x000ee40000300800 */
[----:B------:R-:W3:Y:S02]  /*3ce10*/  LDL.LU R14, [R1+0x2c8] ;  /* 0x0002c800010e7983 */ /* 0x000ee40000300800 */
[----:B------:R-:W3:Y:S01]  /*3ce20*/  LDL.LU R15, [R1+0x2cc] ;  /* 0x0002cc00010f7983 */ /* 0x000ee20000300800 */
[----:B--2---:R-:W-:Y:S01]  /*3ce30*/  STL.64 [R1+0x6d88], R6 ;  /* 0x006d880601007387 */ /* 0x004fe20000100a00 */
[----:B------:R1:W-:Y:S03]  /*3ce40*/  STL.64 [R1+0x6d80], R4 ;  /* 0x006d800401007387 */ /* 0x0003e60000100a00 */
[----:B-1----:R-:W2:Y:S01]  /*3ce50*/  LDL.LU R4, [R1+0x320] ;  /* 0x0003200001047983 */ /* 0x002ea20000300800 */
[----:B------:R-:W2:Y:S02]  /*3ce60*/  LDL.LU R5, [R1+0x324] ;  /* 0x0003240001057983 */ /* 0x000ea40000300800 */
[----:B------:R-:W2:Y:S02]  /*3ce70*/  LDL.LU R6, [R1+0x328] ;  /* 0x0003280001067983 */ /* 0x000ea40000300800 */
[----:B------:R-:W2:Y:S01]  /*3ce80*/  LDL.LU R7, [R1+0x32c] ;  /* 0x00032c0001077983 */ /* 0x000ea20000300800 */
[----:B---3--:R-:W-:Y:S01]  /*3ce90*/  STL.64 [R1+0x6d40], R18 ;  /* 0x006d401201007387 */ /* 0x008fe20000100a00 */
[----:B------:R1:W-:Y:S03]  /*3cea0*/  STL.64 [R1+0x6d38], R16 ;  /* 0x006d381001007387 */ /* 0x0003e60000100a00 */
[----:B-1----:R-:W2:Y:S01]  /*3ceb0*/  LDL.64 R16, [R1+0x20] ;  /* 0x0000200001107983 */ /* 0x002ea20000100a00 */
[----:B0-----:R-:W-:Y:S02]  /*3cec0*/  STL.64 [R1+0x6d08], R22 ;  /* 0x006d081601007387 */ /* 0x001fe40000100a00 */
[----:B------:R4:W-:Y:S02]  /*3ced0*/  STL.64 [R1+0x6d00], R20 ;  /* 0x006d001401007387 */ /* 0x0009e40000100a00 */
[----:B----4-:R-:W-:-:S02]  /*3cee0*/  MOV R20, R25 ;  /* 0x0000001900147202 */ /* 0x010fc40000000f00 */
[----:B------:R-:W-:Y:S02]  /*3cef0*/  MOV R21, R24 ;  /* 0x0000001800157202 */ /* 0x000fe40000000f00 */
[----:B------:R-:W0:Y:S04]  /*3cf00*/  LDSM.16.MT88.4 R24, [R0+0x6000] ;  /* 0x006000000018783b */ /* 0x000e280000004200 */
[----:B0-----:R-:W-:Y:S01]  /*3cf10*/  STL.64 [R1+0x6cc8], R26 ;  /* 0x006cc81a01007387 */ /* 0x001fe20000100a00 */
[----:B------:R0:W-:Y:S03]  /*3cf20*/  STL.64 [R1+0x6cc0], R24 ;  /* 0x006cc01801007387 */ /* 0x0001e60000100a00 */
[----:B0-----:R-:W3:Y:S01]  /*3cf30*/  LDL.LU R24, [R1+0x2b0] ;  /* 0x0002b00001187983 */ /* 0x001ee20000300800 */
[----:B------:R-:W3:Y:S02]  /*3cf40*/  LDL.LU R25, [R1+0x2b4] ;  /* 0x0002b40001197983 */ /* 0x000ee40000300800 */
[----:B------:R-:W4:Y:S02]  /*3cf50*/  LDL.LU R26, [R1+0x2b8] ;  /* 0x0002b800011a7983 */ /* 0x000f240000300800 */
[----:B------:R-:W4:Y:S01]  /*3cf60*/  LDL.LU R27, [R1+0x2bc] ;  /* 0x0002bc00011b7983 */ /* 0x000f220000300800 */
[C---:B------:R-:W-:Y:S01]  /*3cf70*/  HMMA.16816.F32 R12, R8.reuse, R20, R12 ;  /* 0x00000014080c723c */ /* 0x040fe2000000180c */
[----:B----4-:R-:W-:Y:S01]  /*3cf80*/  STL.64 [R1+0x6d50], R26 ;  /* 0x006d501a01007387 */ /* 0x010fe20000100a00 */
[----:B---3--:R0:W-:Y:S03]  /*3cf90*/  STL.64 [R1+0x6d48], R24 ;  /* 0x006d481801007387 */ /* 0x0081e60000100a00 */
[----:B0-----:R-:W3:Y:S01]  /*3cfa0*/  LDL.LU R24, [R1+0x2e0] ;  /* 0x0002e00001187983 */ /* 0x001ee20000300800 */
[----:B------:R-:W3:Y:S02]  /*3cfb0*/  LDL.LU R25, [R1+0x2e4] ;  /* 0x0002e40001197983 */ /* 0x000ee40000300800 */
[----:B------:R-:W4:Y:S02]  /*3cfc0*/  LDL.LU R26, [R1+0x2e8] ;  /* 0x0002e800011a7983 */ /* 0x000f240000300800 */
[----:B------:R-:W4:Y:S01]  /*3cfd0*/  LDL.LU R27, [R1+0x2ec] ;  /* 0x0002ec00011b7983 */ /* 0x000f220000300800 */
[----:B--2---:R-:W-:Y:S01]  /*3cfe0*/  HMMA.16816.F32 R4, R8, R16, R4 ;  /* 0x000000100804723c */ /* 0x004fe20000001804 */
[----:B----4-:R-:W-:Y:S01]  /*3cff0*/  STL.64 [R1+0x6d70], R26 ;  /* 0x006d701a01007387 */ /* 0x010fe20000100a00 */
[----:B---3--:R0:W-:Y:S03]  /*3d000*/  STL.64 [R1+0x6d68], R24 ;  /* 0x006d681801007387 */ /* 0x0081e60000100a00 */
[----:B0-----:R-:W2:Y:S01]  /*3d010*/  LDL.LU R24, [R1+0x1a0] ;  /* 0x0001a00001187983 */ /* 0x001ea20000300800 */
[----:B------:R-:W2:Y:S02]  /*3d020*/  LDL.LU R25, [R1+0x1a4] ;  /* 0x0001a40001197983 */ /* 0x000ea40000300800 */
[----:B------:R-:W2:Y:S02]  /*3d030*/  LDL.LU R26, [R1+0x1a8] ;  /* 0x0001a800011a7983 */ /* 0x000ea40000300800 */
[----:B------:R-:W2:Y:S02]  /*3d040*/  LDL.LU R27, [R1+0x1ac] ;  /* 0x0001ac00011b7983 */ /* 0x000ea40000300800 */
[----:B------:R-:W-:Y:S01]  /*3d050*/  STL.64 [R1+0x200], R12 ;  /* 0x0002000c01007387 */ /* 0x000fe20000100a00 */
[----:B------:R-:W-:Y:S02]  /*3d060*/  STL.64 [R1+0x208], R14 ;  /* 0x0002080e01007387 */ /* 0x000fe40000100a00 */
[----:B------:R-:W0:Y:S02]  /*3d070*/  LDSM.16.MT88.4 R12, [R0+0x6080] ;  /* 0x00608000000c783b */ /* 0x000e240000004200 */
[----:B0-----:R-:W-:Y:S02]  /*3d080*/  STL.64 [R1+0x6c88], R14 ;  /* 0x006c880e01007387 */ /* 0x001fe40000100a00 */
[----:B------:R0:W-:Y:S02]  /*3d090*/  STL.64 [R1+0x6c80], R12 ;  /* 0x006c800c01007387 */ /* 0x0001e40000100a00 */
[----:B0-----:R-:W-:-:S02]  /*3d0a0*/  MOV R12, R2 ;  /* 0x00000002000c7202 */ /* 0x001fc40000000f00 */
[----:B------:R-:W3:Y:S01]  /*3d0b0*/  LDL.LU R2, [R1+0x6d90] ;  /* 0x006d900001027983 */ /* 0x000ee20000300800 */
[----:B------:R-:W-:Y:S02]  /*3d0c0*/  STL.64 [R1+0x220], R4 ;  /* 0x0002200401007387 */ /* 0x000fe40000100a00 */
[----:B------:R0:W-:Y:S02]  /*3d0d0*/  STL.64 [R1+0x228], R6 ;  /* 0x0002280601007387 */ /* 0x0001e40000100a00 */
[----:B0-----:R-:W4:Y:S01]  /*3d0e0*/  LDL.LU.64 R6, [R1+0x6d88] ;  /* 0x006d880001067983 */ /* 0x001f220000300a00 */
[----:B------:R-:W4:Y:S01]  /*3d0f0*/  LDL.LU.64 R4, [R1+0x6d80] ;  /* 0x006d800001047983 */ /* 0x000f220000300a00 */
[----:B------:R-:W-:-:S07]  /*3d100*/  MOV R13, R28 ;  /* 0x0000001c000d7202 */ /* 0x000fce0000000f00 */
[C---:B----4-:R-:W-:Y:S11]  /*3d110*/  HMMA.16816.F32 R4, R8.reuse, R12, R4 ;  /* 0x0000000c0804723c */ /* 0x050ff60000001804 */
[----:B------:R-:W-:Y:S11]  /*3d120*/  @!UPT UIADD3 URZ, URZ, URZ, URZ ;  /* 0x0000003f3f3ff290 */ /* 0x000ff6000fffe03f */
[----:B------:R-:W-:Y:S01]  /*3d130*/  @!UPT UIADD3 URZ, URZ, URZ, URZ ;  /* 0x0000003f3f3ff290 */ /* 0x000fe2000fffe03f */
[----:B------:R0:W-:Y:S01]  /*3d140*/  STL.64 [R1+0x210], R4 ;  /* 0x0002100401007387 */ /* 0x0001e20000100a00 */
[----:B------:R1:W-:Y:S03]  /*3d150*/  STL.64 [R1+0x218], R6 ;  /* 0x0002180601007387 */ /* 0x0003e60000100a00 */
[----:B0-----:R-:W2:Y:S02]  /*3d160*/  LDL.LU.64 R4, [R1+0x6d78] ;  /* 0x006d780001047983 */ /* 0x001ea40000300a00 */
[----:B--2---:R-:W-:Y:S02]  /*3d170*/  HMMA.16816.F32 R8, R8, R4, R24 ;  /* 0x000000040808723c */ /* 0x004fe40000001818 */
[----:B------:R-:W2:Y:S01]  /*3d180*/  LDL.LU.64 R26, [R1+0x6d70] ;  /* 0x006d7000011a7983 */ /* 0x000ea20000300a00 */
[----:B------:R-:W2:Y:S01]  /*3d190*/  LDL.LU.64 R24, [R1+0x6d68] ;  /* 0x006d680001187983 */ /* 0x000ea20000300a00 */
[----:B------:R-:W-:Y:S01]  /*3d1a0*/  MOV R14, R4 ;  /* 0x00000004000e7202 */ /* 0x000fe20000000f00 */
[----:B------:R-:W-:Y:S11]  /*3d1b0*/  IMAD.MOV.U32 R0, RZ, RZ, R5 ;  /* 0x000000ffff007224 */ /* 0x000ff600078e0005 */
[----:B------:R-:W-:Y:S07]  /*3d1c0*/  @!UPT UIADD3 URZ, URZ, URZ, URZ ;  /* 0x0000003f3f3ff290 */ /* 0x000fee000fffe03f */
[----:B------:R0:W-:Y:S01]  /*3d1d0*/  STL.64 [R1+0x1f0], R8 ;  /* 0x0001f00801007387 */ /* 0x0001e20000100a00 */
[----:B------:R4:W-:Y:S02]  /*3d1e0*/  STL.64 [R1+0x1f8], R10 ;  /* 0x0001f80a01007387 */ /* 0x0009e40000100a00 */
[----:B-1----:R-:W2:Y:S02]  /*3d1f0*/  LDL.LU.64 R6, [R1+0x6d60] ;  /* 0x006d600001067983 */ /* 0x002ea40000300a00 */
[----:B------:R-:W2:Y:S01]  /*3d200*/  LDL.LU.64 R4, [R1+0x6d58] ;  /* 0x006d580001047983 */ /* 0x000ea20000300a00 */
[----:B0-----:R-:W2:Y:S01]  /*3d210*/  LDL.LU R8, [R1+0x190] ;  /* 0x0001900001087983 */ /* 0x001ea20000300800 */
[----:B------:R-:W2:Y:S02]  /*3d220*/  LDL.LU R9, [R1+0x194] ;  /* 0x0001940001097983 */ /* 0x000ea40000300800 */
[----:B----4-:R-:W2:Y:S01]  /*3d230*/  LDL.LU R10, [R1+0x198] ;  /* 0x00019800010a7983 */ /* 0x010ea20000300800 */
[----:B---3--:R-:W-:-:S02]  /*3d240*/  MOV R11, R2 ;  /* 0x00000002000b7202 */ /* 0x008fc40000000f00 */
[----:B------:R-:W-:-:S05]  /*3d250*/  MOV R28, R16 ;  /* 0x00000010001c7202 */ /* 0x000fca0000000f00 */
[C---:B--2---:R-:W-:Y:S08]  /*3d260*/  HMMA.16816.F32 R8, R4.reuse, R20, R8 ;  /* 0x000000140408723c */ /* 0x044ff00000001808 */
[C---:B------:R-:W-:Y:S11]  /*3d270*/  HMMA.16816.F32 R24, R4.reuse, R16, R24 ;  /* 0x000000100418723c */ /* 0x040ff60000001818 */
[----:B------:R-:W-:Y:S04]  /*3d280*/  @!UPT UIADD3 URZ, URZ, URZ, URZ ;  /* 0x0000003f3f3ff290 */ /* 0x000fe8000fffe03f */
[----:B------:R-:W-:Y:S01]  /*3d290*/  STL.64 [R1+0x1b0], R8 ;  /* 0x0001b00801007387 */ /* 0x000fe20000100a00 */
[----:B------:R-:W-:Y:S01]  /*3d2a0*/  STL [R1+0x1b8], R10 ;  /* 0x0001b80a01007387 */ /* 0x000fe20000100800 */
[----:B------:R-:W-:Y:S02]  /*3d2b0*/  MOV R2, R11 ;  /* 0x0000000b00027202 */ /* 0x000fe40000000f00 */
[----:B------:R-:W0:Y:S04]  /*3d2c0*/  LDSM.16.MT88.4 R8, [R29+0x6000] ;  /* 0x006000001d08783b */ /* 0x000e280000004200 */
[----:B------:R-:W-:Y:S04]  /*3d2d0*/  STL [R1+0x6bc0], R2 ;  /* 0x006bc00201007387 */ /* 0x000fe80000100800 */
[----:B0-----:R-:W-:Y:S01]  /*3d2e0*/  STL.64 [R1+0x6c58], R10 ;  /* 0x006c580a01007387 */ /* 0x001fe20000100a00 */
[----:B------:R0:W-:Y:S02]  /*3d2f0*/  STL.64 [R1+0x6c50], R8 ;  /* 0x006c500801007387 */ /* 0x0001e40000100a00 */
[----:B------:R-:W-:Y:S02]  /*3d300*/  STL.64 [R1+0x1a0], R24 ;  /* 0x0001a01801007387 */ /* 0x000fe40000100a00 */
[----:B------:R1:W-:Y:S01]  /*3d310*/  STL.64 [R1+0x1a8], R26 ;  /* 0x0001a81a01007387 */ /* 0x0003e20000100a00 */
[----:B0-----:R-:W-:Y:S01]  /*3d320*/  MOV R9, R0 ;  /* 0x0000000000097202 */ /* 0x001fe20000000f00 */
[----:B-1----:R-:W2:Y:S01]  /*3d330*/  LDL.LU.64 R26, [R1+0x6d50] ;  /* 0x006d5000011a7983 */ /* 0x002ea20000300a00 */
[----:B------:R-:W2:Y:S01]  /*3d340*/  LDL.LU.64 R24, [R1+0x6d48] ;  /* 0x006d480001187983 */ /* 0x000ea20000300a00 */
[----:B------:R-:W-:Y:S01]  /*3d350*/  MOV R0, R17 ;  /* 0x0000001100007202 */ /* 0x000fe20000000f00 */
[----:B------:R-:W3:Y:S01]  /*3d360*/  LDL.LU.64 R18, [R1+0x6d40] ;  /* 0x006d400001127983 */ /* 0x000ee20000300a00 */
[----:B------:R-:W3:Y:S01]  /*3d370*/  LDL.LU.64 R16, [R1+0x6d38] ;  /* 0x006d380001107983 */ /* 0x000ee20000300a00 */
[----:B------:R-:W-:Y:S01]  /*3d380*/  MOV R8, R14 ;  /* 0x0000000e00087202 */ /* 0x000fe20000000f00 */
[C---:B---3--:R-:W-:Y:S11]  /*3d390*/  HMMA.16816.F32 R16, R4.reuse, R12, R16 ;  /* 0x0000000c0410723c */ /* 0x048ff60000001810 */
        /* <DEDUP_REMOVED lines=8> */
[----:B0-----:R-:W3:Y:S01]  /*3d420*/  LDL.LU R12, [R1+0x2a0] ;  /* 0x0002a000010c7983 */ /* 0x001ee20000300800 */
[----:B------:R-:W3:Y:S02]  /*3d430*/  LDL.LU R13, [R1+0x2a4] ;  /* 0x0002a400010d7983 */ /* 0x000ee40000300800 */
[----:B------:R-:W3:Y:S02]  /*3d440*/  LDL.LU R14, [R1+0x2a8] ;  /* 0x0002a800010e7983 */ /* 0x000ee40000300800 */
[----:B------:R-:W3:Y:S01]  /*3d450*/  LDL.LU R15, [R1+0x2ac] ;  /* 0x0002ac00010f7983 */ /* 0x000ee20000300800 */
[----:B------:R0:W-:Y:S01]  /*3d460*/  STL [R1+0x6bc4], R2 ;  /* 0x006bc40201007387 */ /* 0x0001e20000100800 */
[----:B------:R-:W-:Y:S01]  /*3d470*/  STL.64 [R1+0x6d10], R8 ;  /* 0x006d100801007387 */ /* 0x000fe20000100a00 */
[----:B---3--:R-:W-:Y:S08]  /*3d480*/  HMMA.16816.F32 R4, R4, R8, R12 ;  /* 0x000000080404723c */ /* 0x008ff0000000180c */
[----:B--2---:R-:W-:Y:S11]  /*3d490*/  HMMA.16816.F32 R12, R16, R20, R24 ;  /* 0x00000014100c723c */ /* 0x004ff60000001818 */
[----:B------:R-:W-:Y:S04]  /*3d4a0*/  @!UPT UIADD3 URZ, URZ, URZ, URZ ;  /* 0x0000003f3f3ff290 */ /* 0x000fe8000fffe03f */
[----:B------:R-:W-:Y:S01]  /*3d4b0*/  STL.64 [R1+0x120], R4 ;  /* 0x0001200401007387 */ /* 0x000fe20000100a00 */
[----:B------:R-:W-:Y:S02]  /*3d4c0*/  STL.64 [R1+0x128], R6 ;  /* 0x0001280601007387 */ /* 0x000fe40000100a00 */
[----:B------:R-:W1:Y:S06]  /*3d4d0*/  LDSM.16.MT88.4 R4, [R29+0x6080] ;  /* 0x006080001d04783b */ /* 0x000e6c0000004200 */
[----:B0-----:R-:W-:Y:S01]  /*3d4e0*/  MOV R2, R14 ;  /* 0x0000000e00027202 */ /* 0x001fe20000000f00 */
[----:B------:R-:W-:Y:S01]  /*3d4f0*/  STL.64 [R1+0x1e0], R12 ;  /* 0x0001e00c01007387 */ /* 0x000fe20000100a00 */
[----:B------:R-:W-:Y:S03]  /*3d500*/  STL [R1+0x1ec], R15 ;  /* 0x0001ec0f01007387 */ /* 0x000fe60000100800 */
[----:B------:R-:W-:Y:S04]  /*3d510*/  STL [R1+0x6bcc], R2 ;  /* 0x006bcc0201007387 */ /* 0x000fe80000100800 */
[----:B-1----:R-:W-:Y:S01]  /*3d520*/  STL.64 [R1+0x6c10], R6 ;  /* 0x006c100601007387 */ /* 0x002fe20000100a00 */
[----:B------:R0:W-:Y:S03]  /*3d530*/  STL.64 [R1+0x6c08], R4 ;  /* 0x006c080401007387 */ /* 0x0001e60000100a00 */
[----:B0-----:R-:W2:Y:S01]  /*3d540*/  LDL.LU R4, [R1+0x40] ;  /* 0x0000400001047983 */ /* 0x001ea20000300800 */
[----:B------:R-:W2:Y:S02]  /*3d550*/  LDL.LU R5, [R1+0x44] ;  /* 0x0000440001057983 */ /* 0x000ea40000300800 */
[----:B------:R-:W3:Y:S02]  /*3d560*/  LDL.LU R6, [R1+0x48] ;  /* 0x0000480001067983 */ /* 0x000ee40000300800 */
[----:B------:R-:W3:Y:S01]  /*3d570*/  LDL.LU R7, [R1+0x4c] ;  /* 0x00004c0001077983 */ /* 0x000ee20000300800 */
[----:B------:R-:W4:Y:S01]  /*3d580*/  LDL.LU R24, [R1+0xb0] ;  /* 0x0000b00001187983 */ /* 0x000f220000300800 */
[----:B------:R-:W4:Y:S02]  /*3d590*/  LDL.LU R25, [R1+0xb4] ;  /* 0x0000b40001197983 */ /* 0x000f240000300800 */
[----:B------:R-:W2:Y:S02]  /*3d5a0*/  LDL.LU R26, [R1+0xb8] ;  /* 0x0000b800011a7983 */ /* 0x000ea40000300800 */
[----:B------:R-:W2:Y:S01]  /*3d5b0*/  LDL.LU R27, [R1+0xbc] ;  /* 0x0000bc00011b7983 */ /* 0x000ea20000300800 */
        /* <DEDUP_REMOVED lines=12> */
[----:B--2---:R-:W-:Y:S01]  /*3d680*/  STL.64 [R1+0x6cd8], R26 ;  /* 0x006cd81a01007387 */ /* 0x004fe20000100a00 */
[----:B----4-:R0:W-:Y:S03]  /*3d690*/  STL.64 [R1+0x6cd0], R24 ;  /* 0x006cd01801007387 */ /* 0x0101e60000100a00 */
[----:B0-----:R-:W2:Y:S01]  /*3d6a0*/  LDL.LU R24, [R1+0xe0] ;  /* 0x0000e00001187983 */ /* 0x001ea20000300800 */
[----:B------:R-:W2:Y:S02]  /*3d6b0*/  LDL.LU R25, [R1+0xe4] ;  /* 0x0000e40001197983 */ /* 0x000ea40000300800 */
[----:B------:R-:W4:Y:S02]  /*3d6c0*/  LDL.LU R26, [R1+0xe8] ;  /* 0x0000e800011a7983 */ /* 0x000f240000300800 */
[----:B------:R-:W4:Y:S02]  /*3d6d0*/  LDL.LU R27, [R1+0xec] ;  /* 0x0000ec00011b7983 */ /* 0x000f240000300800 */
[----:B----4-:R-:W-:Y:S01]  /*3d6e0*/  STL.64 [R1+0x6ce8], R26 ;  /* 0x006ce81a01007387 */ /* 0x010fe20000100a00 */
[----:B--2---:R0:W-:Y:S03]  /*3d6f0*/  STL.64 [R1+0x6ce0], R24 ;  /* 0x006ce01801007387 */ /* 0x0041e60000100a00 */
        /* <DEDUP_REMOVED lines=8> */
[----:B------:R-:W2:Y:S02]  /*3d780*/  LDL.LU R26, [R1+0x178] ;  /* 0x00017800011a7983 */ /* 0x000ea40000300800 */
[----:B------:R-:W2:Y:S01]  /*3d790*/  LDL.LU R27, [R1+0x17c] ;  /* 0x00017c00011b7983 */ /* 0x000ea20000300800 */
[----:B---3--:R-:W-:Y:S01]  /*3d7a0*/  STL.64 [R1+0x6c98], R6 ;  /* 0x006c980601007387 */ /* 0x008fe20000100a00 */
[----:B------:R0:W-:Y:S03]  /*3d7b0*/  STL.64 [R1+0x6c90], R4 ;  /* 0x006c900401007387 */ /* 0x0001e60000100a00 */
[----:B0-----:R-:W3:Y:S01]  /*3d7c0*/  LDL.LU R4, [R1+0xf0] ;  /* 0x0000f00001047983 */ /* 0x001ee20000300800 */
[----:B------:R-:W3:Y:S02]  /*3d7d0*/  LDL.LU R5, [R1+0xf4] ;  /* 0x0000f40001057983 */ /* 0x000ee40000300800 */
[----:B------:R-:W4:Y:S02]  /*3d7e0*/  LDL.LU R6, [R1+0xf8] ;  /* 0x0000f80001067983 */ /* 0x000f240000300800 */
[----:B------:R-:W4:Y:S02]  /*3d7f0*/  LDL.LU R7, [R1+0xfc] ;  /* 0x0000fc0001077983 */ /* 0x000f240000300800 */
[----:B----4-:R-:W-:Y:S01]  /*3d800*/  STL.64 [R1+0x6ca8], R6 ;  /* 0x006ca80601007387 */ /* 0x010fe20000100a00 */
[----:B---3--:R0:W-:Y:S02]  /*3d810*/  STL.64 [R1+0x6ca0], R4 ;  /* 0x006ca00401007387 */ /* 0x0081e40000100a00 */
[----:B0-----:R-:W-:-:S02]  /*3d820*/  MOV R4, R28 ;  /* 0x0000001c00047202 */ /* 0x001fc40000000f00 */
[----:B------:R-:W-:Y:S01]  /*3d830*/  MOV R5, R0 ;  /* 0x0000000000057202 */ /* 0x000fe20000000f00 */
[----:B------:R-:W3:Y:S06]  /*3d840*/  LDL.LU R28, [R1+0x6d20] ;  /* 0x006d2000011c7983 */ /* 0x000eec0000300800 */
[C---:B------:R-:W-:Y:S01]  /*3d850*/  HMMA.16816.F32 R12, R16.reuse, R4, R12 ;  /* 0x00000004100c723c */ /* 0x040fe2000000180c */
[----:B------:R-:W-:Y:S11]  /*3d860*/  STL [R1+0x6bc8], R29 ;  /* 0x006bc81d01007387 */ /* 0x000ff60000100800 */
[----:B------:R-:W-:Y:S11]  /*3d870*/  @!UPT UIADD3 URZ, URZ, URZ, URZ ;  /* 0x0000003f3f3ff290 */ /* 0x000ff6000fffe03f */
[----:B------:R0:W-:Y:S01]  /*3d880*/  STL.64 [R1+0x1d0], R12 ;  /* 0x0001d00c01007387 */ /* 0x0001e20000100a00 */
[----:B------:R-:W-:Y:S03]  /*3d890*/  STL.64 [R1+0x1d8], R14 ;  /* 0x0001d80e01007387 */ /* 0x000fe60000100a00 */
[----:B0-----:R-:W4:Y:S02]  /*3d8a0*/  LDL.LU.64 R12, [R1+0x6d18] ;  /* 0x006d1800010c7983 */ /* 0x001f240000300a00 */
[----:B----4-:R-:W-:Y:S11]  /*3d8b0*/  HMMA.16816.F32 R8, R16, R12, R8 ;  /* 0x0000000c1008723c */ /* 0x010ff60000001808 */
[----:B------:R-:W-:Y:S11]  /*3d8c0*/  @!UPT UIADD3 URZ, URZ, URZ, URZ ;  /* 0x0000003f3f3ff290 */ /* 0x000ff6000fffe03f */
[----:B------:R-:W-:Y:S01]  /*3d8d0*/  @!UPT UIADD3 URZ, URZ, URZ, URZ ;  /* 0x0000003f3f3ff290 */ /* 0x000fe2000fffe03f */
[----:B------:R0:W-:Y:S01]  /*3d8e0*/  STL [R1+0x1c0], R8 ;  /* 0x0001c00801007387 */ /* 0x0001e20000100800 */
[----:B------:R-:W-:Y:S01]  /*3d8f0*/  MOV R2, R9 ;  /* 0x0000000900027202 */ /* 0x000fe20000000f00 */
[----:B------:R-:W-:Y:S02]  /*3d900*/  STL [R1+0x1c8], R10 ;  /* 0x0001c80a01007387 */ /* 0x000fe40000100800 */
[----:B0-----:R-:W4:Y:S01]  /*3d910*/  LDL.LU.64 R8, [R1+0x6d10] ;  /* 0x006d100001087983 */ /* 0x001f220000300a00 */
[----:B------:R-:W-:-:S05]  /*3d920*/  MOV R29, R11 ;  /* 0x0000000b001d7202 */ /* 0x000fca0000000f00 */
[----:B------:R-:W-:Y:S01]  /*3d930*/  STL [R1+0x6c4c], R29 ;  /* 0x006c4c1d01007387 */ /* 0x000fe20000100800 */
[----:B------:R-:W-:Y:S01]  /*3d940*/  STL [R1+0x6c48], R2 ;  /* 0x006c480201007387 */ /* 0x000fe20000100800 */
[----:B----4-:R-:W-:Y:S02]  /*3d950*/  HMMA.16816.F32 R16, R16, R8, R20 ;  /* 0x000000081010723c */ /* 0x010fe40000001814 */
[----:B------:R-:W2:Y:S01]  /*3d960*/  LDL.LU.64 R22, [R1+0x6d08] ;  /* 0x006d080001167983 */ /* 0x000ea20000300a00 */
[----:B------:R-:W2:Y:S11]  /*3d970*/  LDL.LU.64 R20, [R1+0x6d00] ;  /* 0x006d000001147983 */ /* 0x000eb60000300a00 */
[----:B------:R-:W-:Y:S09]  /*3d980*/  @!UPT UIADD3 URZ, URZ, URZ, URZ ;  /* 0x0000003f3f3ff290 */ /* 0x000ff2000fffe03f */
[----:B------:R0:W-:Y:S01]  /*3d990*/  STL.64 [R1+0x130], R16 ;  /* 0x0001301001007387 */ /* 0x0001e20000100a00 */
[----:B------:R-:W-:Y:S03]  /*3d9a0*/  STL.64 [R1+0x138], R18 ;  /* 0x0001381201007387 */ /* 0x000fe60000100a00 */
[----:B0-----:R-:W2:Y:S02]  /*3d9b0*/  LDL.LU.64 R16, [R1+0x30] ;  /* 0x0000300001107983 */ /* 0x001ea40000300a00 */
[C---:B--2---:R-:W-:Y:S11]  /*3d9c0*/  HMMA.16816.F32 R24, R20.reuse, R16, R24 ;  /* 0x000000101418723c */ /* 0x044ff60000001818 */
[----:B------:R-:W-:Y:S11]  /*3d9d0*/  @!UPT UIADD3 URZ, URZ, URZ, URZ ;  /* 0x0000003f3f3ff290 */ /* 0x000ff6000fffe03f */
[----:B------:R-:W-:Y:S01]  /*3d9e0*/  @!UPT UIADD3 URZ, URZ, URZ, URZ ;  /* 0x0000003f3f3ff290 */ /* 0x000fe2000fffe03f */
        /* <DEDUP_REMOVED lines=12> */
[----:B0-----:R-:W4:Y:S01]  /*3dab0*/  LDL.LU R4, [R1+0x270] ;  /* 0x0002700001047983 */ /* 0x001f220000300800 */
[----:B------:R-:W4:Y:S02]  /*3dac0*/  LDL.LU R5, [R1+0x274] ;  /* 0x0002740001057983 */ /* 0x000f240000300800 */
[----:B------:R-:W4:Y:S02]  /*3dad0*/  LDL.LU R6, [R1+0x278] ;  /* 0x0002780001067983 */ /* 0x000f240000300800 */
[----:B------:R-:W4:Y:S01]  /*3dae0*/  LDL.LU R7, [R1+0x27c] ;  /* 0x00027c0001077983 */ /* 0x000f220000300800 */
        /* <DEDUP_REMOVED lines=8> */
[----:B0-----:R-:W3:Y:S01]  /*3db70*/  LDL.LU R12, [R1+0x260] ;  /* 0x00026000010c7983 */ /* 0x001ee20000300800 */
[----:B------:R-:W3:Y:S02]  /*3db80*/  LDL.LU R13, [R1+0x264] ;  /* 0x00026400010d7983 */ /* 0x000ee40000300800 */
[----:B------:R-:W3:Y:S02]  /*3db90*/  LDL.LU R14, [R1+0x268] ;  /* 0x00026800010e7983 */ /* 0x000ee40000300800 */
[----:B------:R-:W3:Y:S01]  /*3dba0*/  LDL.LU R15, [R1+0x26c] ;  /* 0x00026c00010f7983 */ /* 0x000ee20000300800 */
[----:B--2---:R-:W-:Y:S01]  /*3dbb0*/  HMMA.16816.F32 R20, R20, R8, R24 ;  /* 0x000000081414723c */ /* 0x004fe20000001818 */
[----:B------:R-:W4:Y:S01]  /*3dbc0*/  LDL.LU.64 R26, [R1+0x6cc8] ;  /* 0x006cc800011a7983 */ /* 0x000f220000300a00 */
[----:B------:R-:W4:Y:S11]  /*3dbd0*/  LDL.LU.64 R24, [R1+0x6cc0] ;  /* 0x006cc00001187983 */ /* 0x000f360000300a00 */
[----:B------:R-:W-:Y:S10]  /*3dbe0*/  @!UPT UIADD3 URZ, URZ, URZ, URZ ;  /* 0x0000003f3f3ff290 */ /* 0x000ff4000fffe03f */
[----:B------:R-:W-:Y:S01]  /*3dbf0*/  STL.64 [R1+0xe0], R20 ;  /* 0x0000e01401007387 */ /* 0x000fe20000100a00 */
[----:B------:R0:W-:Y:S03]  /*3dc00*/  STL.64 [R1+0xe8], R22 ;  /* 0x0000e81601007387 */ /* 0x0001e60000100a00 */
[----:B0-----:R-:W2:Y:S01]  /*3dc10*/  LDL R23, [R1+0x1734] ;  /* 0x0017340001177983 */ /* 0x001ea20000100800 */
[C---:B----4-:R-:W-:Y:S03]  /*3dc20*/  HMMA.16816.F32 R4, R24.reuse, R16, R4 ;  /* 0x000000101804723c */ /* 0x050fe60000001804 */
[----:B--2---:R-:W-:Y:S01]  /*3dc30*/  STL [R1+0x6c00], R23 ;  /* 0x006c001701007387 */ /* 0x004fe20000100800 */
[----:B------:R-:W2:Y:S02]  /*3dc40*/  LDL.LU R20, [R1+0x90] ;  /* 0x0000900001147983 */ /* 0x000ea40000300800 */
[----:B------:R-:W2:Y:S02]  /*3dc50*/  LDL.LU R21, [R1+0x94] ;  /* 0x0000940001157983 */ /* 0x000ea40000300800 */
[----:B------:R-:W2:Y:S11]  /*3dc60*/  LDL.LU R22, [R1+0x98] ;  /* 0x0000980001167983 */ /* 0x000eb60000300800 */
[----:B------:R-:W-:Y:S04]  /*3dc70*/  @!UPT UIADD3 URZ, URZ, URZ, URZ ;  /* 0x0000003f3f3ff290 */ /* 0x000fe8000fffe03f */
[----:B------:R0:W-:Y:S01]  /*3dc80*/  STL.64 [R1+0x110], R4 ;  /* 0x0001100401007387 */ /* 0x0001e20000100a00 */
[----:B------:R3:W-:Y:S03]  /*3dc90*/  STL.64 [R1+0x118], R6 ;  /* 0x0001180601007387 */ /* 0x0007e60000100a00 */
[----:B0-----:R-:W3:Y:S02]  /*3dca0*/  LDL.LU.64 R4, [R1+0x6cb8] ;  /* 0x006cb80001047983 */ /* 0x001ee40000300a00 */
[C---:B---3--:R-:W-:Y:S02]  /*3dcb0*/  HMMA.16816.F32 R4, R24.reuse, R4, R12 ;  /* 0x000000041804723c */ /* 0x048fe4000000180c */
[----:B------:R-:W3:Y:S11]  /*3dcc0*/  LDL.LU.64 R12, [R1+0x6cb0] ;  /* 0x006cb000010c7983 */ /* 0x000ef60000300a00 */
[----:B------:R-:W-:Y:S10]  /*3dcd0*/  @!UPT UIADD3 URZ, URZ, URZ, URZ ;  /* 0x0000003f3f3ff290 */ /* 0x000ff4000fffe03f */
[----:B------:R-:W-:Y:S01]  /*3dce0*/  STL.64 [R1+0x100], R4 ;  /* 0x0001000401007387 */ /* 0x000fe20000100a00 */
[----:B------:R0:W-:Y:S03]  /*3dcf0*/  STL.64 [R1+0x108], R6 ;  /* 0x0001080601007387 */ /* 0x0001e60000100a00 */
[----:B0-----:R-:W3:Y:S01]  /*3dd00*/  LDL.LU.64 R6, [R1+0x6ca8] ;  /* 0x006ca80001067983 */ /* 0x001ee20000300a00 */
[----:B------:R-:W3:Y:S02]  /*3dd10*/  LDL.LU.64 R4, [R1+0x6ca0] ;  /* 0x006ca00001047983 */ /* 0x000ee40000300a00 */
[----:B---3--:R-:W-:Y:S01]  /*3dd20*/  HMMA.16816.F32 R12, R24, R12, R4 ;  /* 0x0000000c180c723c */ /* 0x008fe20000001804 */
[----:B------:R-:W3:Y:S01]  /*3dd30*/  LDL.LU.64 R6, [R1+0x6c98] ;  /* 0x006c980001067983 */ /* 0x000ee20000300a00 */
[----:B------:R-:W3:Y:S11]  /*3dd40*/  LDL.LU.64 R4, [R1+0x6c90] ;  /* 0x006c900001047983 */ /* 0x000ef60000300a00 */
[----:B------:R-:W-:Y:S10]  /*3dd50*/  @!UPT UIADD3 URZ, URZ, URZ, URZ ;  /* 0x0000003f3f3ff290 */ /* 0x000ff4000fffe03f */
[----:B------:R-:W-:Y:S01]  /*3dd60*/  STL.64 [R1+0xf0], R12 ;  /* 0x0000f00c01007387 */ /* 0x000fe20000100a00 */
[----:B------:R0:W-:Y:S03]  /*3dd70*/  STL.64 [R1+0xf8], R14 ;  /* 0x0000f80e01007387 */ /* 0x0001e60000100a00 */
[----:B0-----:R-:W3:Y:S01]  /*3dd80*/  LDL.LU.64 R14, [R1+0x6c88] ;  /* 0x006c8800010e7983 */ /* 0x001ee20000300a00 */
[----:B------:R-:W3:Y:S02]  /*3dd90*/  LDL.LU.64 R12, [R1+0x6c80] ;  /* 0x006c8000010c7983 */ /* 0x000ee40000300a00 */
[----:B------:R-:W-:-:S07]  /*3dda0*/  IMAD.MOV.U32 R23, RZ, RZ, R28 ;  /* 0x000000ffff177224 */ /* 0x000fce00078e001c */
[----:B--2---:R-:W-:Y:S01]  /*3ddb0*/  HMMA.16816.F32 R20, R24, R8, R20 ;  /* 0x000000081814723c */ /* 0x004fe20000001814 */
[----:B------:R-:W-:Y:S11]  /*3ddc0*/  STL.64 [R1+0x6c70], R8 ;  /* 0x006c700801007387 */ /* 0x000ff60000100a00 */
[----:B------:R-:W-:Y:S11]  /*3ddd0*/  @!UPT UIADD3 URZ, URZ, URZ, URZ ;  /* 0x0000003f3f3ff290 */ /* 0x000ff6000fffe03f */
[----:B------:R-:W-:Y:S01]  /*3dde0*/  STL.64 [R1+0x70], R20 ;  /* 0x0000701401007387 */ /* 0x000fe20000100a00 */
[----:B------:R-:W-:Y:S01]  /*3ddf0*/  STL.64 [R1+0x78], R22 ;  /* 0x0000781601007387 */ /* 0x000fe20000100a00 */
[----:B---3--:R-:W-:Y:S11]  /*3de00*/  HMMA.16816.F32 R4, R12, R16, R4 ;  /* 0x000000100c04723c */ /* 0x008ff60000001804 */
[----:B------:R-:W-:Y:S11]  /*3de10*/  @!UPT UIADD3 URZ, URZ, URZ, URZ ;  /* 0x0000003f3f3ff290 */ /* 0x000ff6000fffe03f */
[----:B------:R-:W-:Y:S01]  /*3de20*/  @!UPT UIADD3 URZ, URZ, URZ, URZ ;  /* 0x0000003f3f3ff290 */ /* 0x000fe2000fffe03f */
[----:B------:R0:W-:Y:S01]  /*3de30*/  STL.64 [R1+0x60], R4 ;  /* 0x0000600401007387 */ /* 0x0001e20000100a00 */
[----:B------:R-:W-:Y:S02]  /*3de40*/  MOV R28, R6 ;  /* 0x00000006001c7202 */ /* 0x000fe40000000f00 */
[----:B------:R-:W-:Y:S01]  /*3de50*/  MOV R0, R7 ;  /* 0x0000000700007202 */ /* 0x000fe20000000f00 */
[----:B------:R-:W-:Y:S01]  /*3de60*/  MOV R7, R3 ;  /* 0x0000000300077202 */ /* 0x000fe20000000f00 */
[----:B0-----:R-:W2:Y:S01]  /*3de70*/  LDL.LU R4, [R1+0x240] ;  /* 0x0002400001047983 */ /* 0x001ea20000300800 */
[----:B------:R-:W2:Y:S02]  /*3de80*/  LDL.LU R5, [R1+0x244] ;  /* 0x0002440001057983 */ /* 0x000ea40000300800 */
[----:B------:R-:W3:Y:S02]  /*3de90*/  LDL.LU R6, [R1+0x248] ;  /* 0x0002480001067983 */ /* 0x000ee40000300800 */
[----:B------:R-:W4:Y:S01]  /*3dea0*/  LDL.LU R3, [R1+0x6c78] ;  /* 0x006c780001037983 */ /* 0x000f220000300800 */
[----:B------:R-:W-:-:S02]  /*3deb0*/  MOV R29, R16 ;  /* 0x00000010001d7202 */ /* 0x000fc40000000f00 */
[----:B------:R-:W-:Y:S01]  /*3dec0*/  MOV R2, R17 ;  /* 0x0000001100027202 */ /* 0x000fe20000000f00 */
[----:B------:R-:W2:Y:S01]  /*3ded0*/  LDL.LU R20, [R1+0xa0] ;  /* 0x0000a00001147983 */ /* 0x000ea20000300800 */
[----:B------:R-:W2:Y:S02]  /*3dee0*/  LDL.LU R21, [R1+0xa4] ;  /* 0x0000a40001157983 */ /* 0x000ea40000300800 */
[----:B------:R-:W2:Y:S02]  /*3def0*/  LDL.LU R22, [R1+0xa8] ;  /* 0x0000a80001167983 */ /* 0x000ea40000300800 */
[----:B------:R-:W2:Y:S01]  /*3df00*/  LDL.LU R23, [R1+0xac] ;  /* 0x0000ac0001177983 */ /* 0x000ea20000300800 */
[----:B----4-:R-:W0:Y:S04]  /*3df10*/  LDSM.16.MT88.4 R16, [R3+0x7000] ;  /* 0x007000000310783b */ /* 0x010e280000004200 */
[----:B---3--:R-:W-:Y:S01]  /*3df20*/  STL.64 [R1+0x6c20], R6 ;  /* 0x006c200601007387 */ /* 0x008fe20000100a00 */
[----:B--2---:R1:W-:Y:S03]  /*3df30*/  STL.64 [R1+0x6c18], R4 ;  /* 0x006c180401007387 */ /* 0x0043e60000100a00 */
[----:B-1----:R-:W2:Y:S01]  /*3df40*/  LDL.LU.64 R4, [R1+0x10] ;  /* 0x0000100001047983 */ /* 0x002ea20000300a00 */
[----:B------:R-:W-:Y:S02]  /*3df50*/  STL [R1+0x6ac8], R28 ;  /* 0x006ac81c01007387 */ /* 0x000fe40000100800 */
[----:B------:R-:W-:Y:S01]  /*3df60*/  STL [R1+0x6ac4], R0 ;  /* 0x006ac40001007387 */ /* 0x000fe20000100800 */
[----:B0-----:R-:W-:Y:S01]  /*3df70*/  STL.64 [R1+0x6bd8], R18 ;  /* 0x006bd81201007387 */ /* 0x001fe20000100a00 */
[----:B------:R0:W-:Y:S03]  /*3df80*/  STL.64 [R1+0x6bd0], R16 ;  /* 0x006bd01001007387 */ /* 0x0001e60000100a00 */
[----:B0-----:R-:W3:Y:S01]  /*3df90*/  LDL.LU R16, [R1+0x140] ;  /* 0x0001400001107983 */ /* 0x001ee20000300800 */
[----:B------:R-:W3:Y:S02]  /*3dfa0*/  LDL.LU R17, [R1+0x144] ;  /* 0x0001440001117983 */ /* 0x000ee40000300800 */
[----:B------:R-:W4:Y:S02]  /*3dfb0*/  LDL.LU R18, [R1+0x148] ;  /* 0x0001480001127983 */ /* 0x000f240000300800 */
[----:B------:R-:W4:Y:S01]  /*3dfc0*/  LDL.LU R19, [R1+0x14c] ;  /* 0x00014c0001137983 */ /* 0x000f220000300800 */
[----:B------:R-:W2:Y:S01]  /*3dfd0*/  LDL.LU R8, [R1+0xd0] ;  /* 0x0000d00001087983 */ /* 0x000ea20000300800 */
[----:B------:R-:W2:Y:S02]  /*3dfe0*/  LDL.LU R9, [R1+0xd4] ;  /* 0x0000d40001097983 */ /* 0x000ea40000300800 */
[----:B------:R-:W2:Y:S02]  /*3dff0*/  LDL.LU R10, [R1+0xd8] ;  /* 0x0000d800010a7983 */ /* 0x000ea40000300800 */
[----:B------:R-:W2:Y:S01]  /*3e000*/  LDL.LU R11, [R1+0xdc] ;  /* 0x0000dc00010b7983 */ /* 0x000ea20000300800 */
[----:B------:R-:W2:Y:S01]  /*3e010*/  LDL.LU R24, [R1+0x250] ;  /* 0x0002500001187983 */ /* 0x000ea20000300800 */
[----:B------:R-:W2:Y:S02]  /*3e020*/  LDL.LU R25, [R1+0x254] ;  /* 0x0002540001197983 */ /* 0x000ea40000300800 */
[----:B------:R-:W2:Y:S02]  /*3e030*/  LDL.LU R26, [R1+0x258] ;  /* 0x00025800011a7983 */ /* 0x000ea40000300800 */
[----:B------:R-:W2:Y:S02]  /*3e040*/  LDL.LU R27, [R1+0x25c] ;  /* 0x00025c00011b7983 */ /* 0x000ea40000300800 */
[----:B--2---:R-:W-:Y:S01]  /*3e050*/  STL.64 [R1+0x6c68], R26 ;  /* 0x006c681a01007387 */ /* 0x004fe20000100a00 */
[----:B------:R0:W-:Y:S03]  /*3e060*/  STL.64 [R1+0x6c60], R24 ;  /* 0x006c601801007387 */ /* 0x0001e60000100a00 */
[----:B0-----:R-:W2:Y:S01]  /*3e070*/  LDL.LU R24, [R1+0xc0] ;  /* 0x0000c00001187983 */ /* 0x001ea20000300800 */
[----:B------:R-:W2:Y:S02]  /*3e080*/  LDL.LU R25, [R1+0xc4] ;  /* 0x0000c40001197983 */ /* 0x000ea40000300800 */
[----:B------:R-:W2:Y:S02]  /*3e090*/  LDL.LU R26, [R1+0xc8] ;  /* 0x0000c800011a7983 */ /* 0x000ea40000300800 */
[----:B------:R-:W2:Y:S01]  /*3e0a0*/  LDL.LU R27, [R1+0xcc] ;  /* 0x0000cc00011b7983 */ /* 0x000ea20000300800 */
[----:B----4-:R-:W-:Y:S01]  /*3e0b0*/  STL.64 [R1+0x6be8], R18 ;  /* 0x006be81201007387 */ /* 0x010fe20000100a00 */
[----:B---3--:R0:W-:Y:S03]  /*3e0c0*/  STL.64 [R1+0x6be0], R16 ;  /* 0x006be01001007387 */ /* 0x0081e60000100a00 */
[----:B0-----:R-:W3:Y:S01]  /*3e0d0*/  LDL.LU R16, [R1+0x20] ;  /* 0x0000200001107983 */ /* 0x001ee20000300800 */
[----:B------:R-:W3:Y:S02]  /*3e0e0*/  LDL.LU R17, [R1+0x24] ;  /* 0x0000240001117983 */ /* 0x000ee40000300800 */
[C---:B---3--:R-:W-:Y:S11]  /*3e0f0*/  HMMA.16816.F32 R20, R12.reuse, R16, R20 ;  /* 0x000000100c14723c */ /* 0x048ff60000001814 */
[----:B------:R-:W-:Y:S11]  /*3e100*/  @!UPT UIADD3 URZ, URZ, URZ, URZ ;  /* 0x0000003f3f3ff290 */ /* 0x000ff6000fffe03f */
[----:B------:R-:W-:Y:S01]  /*3e110*/  @!UPT UIADD3 URZ, URZ, URZ, URZ ;  /* 0x0000003f3f3ff290 */ /* 0x000fe2000fffe03f */
[----:B------:R0:W-:Y:S01]  /*3e120*/  STL.64 [R1+0x50], R20 ;  /* 0x0000501401007387 */ /* 0x0001e20000100a00 */
[----:B------:R1:W-:Y:S03]  /*3e130*/  STL.64 [R1+0x58], R22 ;  /* 0x0000581601007387 */ /* 0x0003e60000100a00 */
[----:B0-----:R-:W3:Y:S01]  /*3e140*/  LDL.LU R20, [R1+0x150] ;  /* 0x0001500001147983 */ /* 0x001ee20000300800 */
[----:B------:R-:W3:Y:S02]  /*3e150*/  LDL.LU R21, [R1+0x154] ;  /* 0x0001540001157983 */ /* 0x000ee40000300800 */
[----:B-1----:R-:W4:Y:S02]  /*3e160*/  LDL.LU R22, [R1+0x158] ;  /* 0x0001580001167983 */ /* 0x002f240000300800 */
[----:B------:R-:W4:Y:S01]  /*3e170*/  LDL.LU R23, [R1+0x15c] ;  /* 0x00015c0001177983 */ /* 0x000f220000300800 */
[----:B------:R-:W-:Y:S01]  /*3e180*/  HMMA.16816.F32 R8, R12, R4, R8 ;  /* 0x000000040c08723c */ /* 0x000fe20000001808 */
[----:B----4-:R-:W-:Y:S01]  /*3e190*/  STL.64 [R1+0x6c30], R22 ;  /* 0x006c301601007387 */ /* 0x010fe20000100a00 */
[----:B---3--:R0:W-:Y:S03]  /*3e1a0*/  STL.64 [R1+0x6c28], R20 ;  /* 0x006c281401007387 */ /* 0x0081e60000100a00 */
[----:B0-----:R-:W3:Y:S01]  /*3e1b0*/  LDL.LU R20, [R1+0x280] ;  /* 0x0002800001147983 */ /* 0x001ee20000300800 */
[----:B------:R-:W3:Y:S02]  /*3e1c0*/  LDL.LU R21, [R1+0x284] ;  /* 0x0002840001157983 */ /* 0x000ee40000300800 */
[----:B------:R-:W4:Y:S02]  /*3e1d0*/  LDL.LU R22, [R1+0x288] ;  /* 0x0002880001167983 */ /* 0x000f240000300800 */
[----:B------:R-:W4:Y:S11]  /*3e1e0*/  LDL.LU R23, [R1+0x28c] ;  /* 0x00028c0001177983 */ /* 0x000f360000300800 */
[----:B------:R-:W-:Y:S03]  /*3e1f0*/  @!UPT UIADD3 URZ, URZ, URZ, URZ ;  /* 0x0000003f3f3ff290 */ /* 0x000fe6000fffe03f */
[----:B------:R-:W-:Y:S01]  /*3e200*/  MOV R28, R9 ;  /* 0x00000009001c7202 */ /* 0x000fe20000000f00 */
[----:B----4-:R-:W-:Y:S01]  /*3e210*/  STL.64 [R1+0x6c40], R22 ;  /* 0x006c401601007387 */ /* 0x010fe20000100a00 */
[----:B---3--:R0:W-:Y:S03]  /*3e220*/  STL.64 [R1+0x6c38], R20 ;  /* 0x006c381401007387 */ /* 0x0081e60000100a00 */
[----:B0-----:R-:W3:Y:S01]  /*3e230*/  LDL.LU R20, [R1+0x290] ;  /* 0x0002900001147983 */ /* 0x001ee20000300800 */
[----:B------:R-:W3:Y:S02]  /*3e240*/  LDL.LU R21, [R1+0x294] ;  /* 0x0002940001157983 */ /* 0x000ee40000300800 */
[----:B------:R-:W3:Y:S02]  /*3e250*/  LDL.LU R22, [R1+0x298] ;  /* 0x0002980001167983 */ /* 0x000ee40000300800 */
[----:B------:R-:W3:Y:S01]  /*3e260*/  LDL.LU R23, [R1+0x29c] ;  /* 0x00029c0001177983 */ /* 0x000ee20000300800 */
[----:B------:R0:W-:Y:S01]  /*3e270*/  STL [R1+0x40], R8 ;  /* 0x0000400801007387 */ /* 0x0001e20000100800 */
[----:B------:R-:W-:Y:S03]  /*3e280*/  STL [R1+0x4c], R11 ;  /* 0x00004c0b01007387 */ /* 0x000fe60000100800 */
[----:B0-----:R-:W2:Y:S01]  /*3e290*/  LDL.LU.64 R8, [R1+0x6c70] ;  /* 0x006c700001087983 */ /* 0x001ea20000300a00 */
[----:B------:R-:W-:-:S05]  /*3e2a0*/  MOV R0, R10 ;  /* 0x0000000a00007202 */ /* 0x000fca0000000f00 */
[----:B------:R0:W-:Y:S04]  /*3e2b0*/  STL [R1+0x6b04], R0 ;  /* 0x006b040001007387 */ /* 0x0001e80000100800 */
[----:B0-----:R-:W4:Y:S01]  /*3e2c0*/  LDL R0, [R1+0x1730] ;  /* 0x0017300001007983 */ /* 0x001f220000100800 */
[----:B------:R-:W-:Y:S01]  /*3e2d0*/  STL [R1+0x6b00], R28 ;  /* 0x006b001c01007387 */ /* 0x000fe20000100800 */
[----:B--2---:R-:W-:Y:S02]  /*3e2e0*/  HMMA.16816.F32 R12, R12, R8, R24 ;  /* 0x000000080c0c723c */ /* 0x004fe40000001818 */
[----:B------:R-:W2:Y:S01]  /*3e2f0*/  LDL.LU.64 R26, [R1+0x6c68] ;  /* 0x006c6800011a7983 */ /* 0x000ea20000300a00 */
[----:B------:R-:W2:Y:S02]  /*3e300*/  LDL.LU.64 R24, [R1+0x6c60] ;  /* 0x006c600001187983 */ /* 0x000ea40000300a00 */
[----:B------:R-:W2:Y:S02]  /*3e310*/  LDL.LU.64 R10, [R1+0x6c58] ;  /* 0x006c5800010a7983 */ /* 0x000ea40000300a00 */
[----:B------:R-:W2:Y:S11]  /*3e320*/  LDL.LU.64 R8, [R1+0x6c50] ;  /* 0x006c500001087983 */ /* 0x000eb60000300a00 */
[----:B------:R-:W-:Y:S05]  /*3e330*/  @!UPT UIADD3 URZ, URZ, URZ, URZ ;  /* 0x0000003f3f3ff290 */ /* 0x000fea000fffe03f */
[----:B------:R0:W-:Y:S02]  /*3e340*/  STL.64 [R1+0x90], R12 ;  /* 0x0000900c01007387 */ /* 0x0001e40000100a00 */
[----:B0-----:R-:W-:Y:S02]  /*3e350*/  MOV R12, R29 ;  /* 0x0000001d000c7202 */ /* 0x001fe40000000f00 */
[----:B------:R-:W-:Y:S01]  /*3e360*/  MOV R13, R2 ;  /* 0x00000002000d7202 */ /* 0x000fe20000000f00 */
[----:B------:R-:W-:Y:S01]  /*3e370*/  STL.64 [R1+0x98], R14 ;  /* 0x0000980e01007387 */ /* 0x000fe20000100a00 */
[----:B------:R-:W4:Y:S02]  /*3e380*/  LDL.LU R29, [R1+0x6c4c] ;  /* 0x006c4c00011d7983 */ /* 0x000f240000300800 */
[----:B------:R-:W4:Y:S03]  /*3e390*/  LDL.LU R2, [R1+0x6c48] ;  /* 0x006c480001027983 */ /* 0x000f260000300800 */
        /* <DEDUP_REMOVED lines=9> */
[----:B0-----:R-:W2:Y:S01]  /*3e430*/  LDL.LU.64 R24, [R1] ;  /* 0x0000000001187983 */ /* 0x001ea20000300a00 */
[----:B------:R-:W3:Y:S11]  /*3e440*/  LDL.64 R26, [R1+0x8] ;  /* 0x00000800011a7983 */ /* 0x000ef60000100a00 */
[----:B------:R-:W-:Y:S06]  /*3e450*/  @!UPT UIADD3 URZ, URZ, URZ, URZ ;  /* 0x0000003f3f3ff290 */ /* 0x000fec000fffe03f */
[----:B------:R-:W-:Y:S02]  /*3e460*/  STL.64 [R1+0x290], R20 ;  /* 0x0002901401007387 */ /* 0x000fe40000100a00 */
[----:B------:R0:W-:Y:S02]  /*3e470*/  STL.64 [R1+0x298], R22 ;  /* 0x0002981601007387 */ /* 0x0001e40000100a00 */
[----:B0-----:R-:W2:Y:S01]  /*3e480*/  LDL.LU.64 R22, [R1+0x6c40] ;  /* 0x006c400001167983 */ /* 0x001ea20000300a00 */
[----:B------:R-:W2:Y:S01]  /*3e490*/  LDL.LU.64 R20, [R1+0x6c38] ;  /* 0x006c380001147983 */ /* 0x000ea20000300a00 */
[----:B------:R-:W-:Y:S02]  /*3e4a0*/  MOV R19, R4 ;  /* 0x0000000400137202 */ /* 0x000fe40000000f00 */
[----:B------:R-:W-:Y:S01]  /*3e4b0*/  MOV R18, R5 ;  /* 0x0000000500127202 */ /* 0x000fe20000000f00 */
[C---:B--2---:R-:W-:Y:S11]  /*3e4c0*/  HMMA.16816.F32 R20, R8.reuse, R4, R20 ;  /* 0x000000040814723c */ /* 0x044ff60000001814 */
[----:B------:R-:W-:Y:S11]  /*3e4d0*/  @!UPT UIADD3 URZ, URZ, URZ, URZ ;  /* 0x0000003f3f3ff290 */ /* 0x000ff6000fffe03f */
[----:B------:R-:W-:Y:S01]  /*3e4e0*/  @!UPT UIADD3 URZ, URZ, URZ, URZ ;  /* 0x0000003f3f3ff290 */ /* 0x000fe2000fffe03f */
[----:B------:R-:W-:Y:S01]  /*3e4f0*/  STL.64 [R1+0x280], R20 ;  /* 0x0002801401007387 */ /* 0x000fe20000100a00 */
[----:B------:R0:W-:Y:S03]  /*3e500*/  STL.64 [R1+0x288], R22 ;  /* 0x0002881601007387 */ /* 0x0001e60000100a00 */
[----:B0-----:R-:W2:Y:S01]  /*3e510*/  LDL.LU.64 R22, [R1+0x6c30] ;  /* 0x006c300001167983 */ /* 0x001ea20000300a00 */
[----:B------:R-:W2:Y:S02]  /*3e520*/  LDL.LU.64 R20, [R1+0x6c28] ;  /* 0x006c280001147983 */ /* 0x000ea40000300a00 */
[----:B------:R-:W2:Y:S02]  /*3e530*/  LDL.LU.64 R6, [R1+0x6c20] ;  /* 0x006c200001067983 */ /* 0x000ea40000300a00 */
[----:B------:R-:W2:Y:S02]  /*3e540*/  LDL.LU.64 R4, [R1+0x6c18] ;  /* 0x006c180001047983 */ /* 0x000ea40000300a00 */
[----:B--2---:R-:W-:Y:S01]  /*3e550*/  HMMA.16816.F32 R8, R8, R24, R4 ;  /* 0x000000180808723c */ /* 0x004fe20000001804 */
[----:B------:R-:W2:Y:S01]  /*3e560*/  LDL.LU.64 R6, [R1+0x6c10] ;  /* 0x006c100001067983 */ /* 0x000ea20000300a00 */
[----:B------:R-:W2:Y:S02]  /*3e570*/  LDL.LU.64 R4, [R1+0x6c08] ;  /* 0x006c080001047983 */ /* 0x000ea40000300a00 */
[----:B---3--:R-:W-:Y:S02]  /*3e580*/  STL.64 [R1+0x6bf8], R26 ;  /* 0x006bf81a01007387 */ /* 0x008fe40000100a00 */
[----:B------:R0:W-:Y:S11]  /*3e590*/  STL.64 [R1+0x6bf0], R24 ;  /* 0x006bf01801007387 */ /* 0x0001f60000100a00 */
[----:B------:R-:W-:Y:S06]  /*3e5a0*/  @!UPT UIADD3 URZ, URZ, URZ, URZ ;  /* 0x0000003f3f3ff290 */ /* 0x000fec000fffe03f */
[----:B------:R1:W-:Y:S01]  /*3e5b0*/  STL.64 [R1+0xb0], R8 ;  /* 0x0000b00801007387 */ /* 0x0003e20000100a00 */
[----:B------:R3:W-:Y:S02]  /*3e5c0*/  STL.64 [R1+0xb8], R10 ;  /* 0x0000b80a01007387 */ /* 0x0007e40000100a00 */
[----:B0-----:R-:W4:Y:S02]  /*3e5d0*/  LDL.LU R24, [R1+0x230] ;  /* 0x0002300001187983 */ /* 0x001f240000300800 */
[----:B------:R-:W4:Y:S01]  /*3e5e0*/  LDL.LU R25, [R1+0x234] ;  /* 0x0002340001197983 */ /* 0x000f220000300800 */
[----:B------:R-:W4:Y:S01]  /*3e5f0*/  LDL.LU R26, [R1+0x238] ;  /* 0x00023800011a7983 */ /* 0x000f220000300800 */
[----:B------:R-:W4:Y:S03]  /*3e600*/  LDL.LU R27, [R1+0x23c] ;  /* 0x00023c00011b7983 */ /* 0x000f260000300800 */
[----:B-1----:R-:W4:Y:S01]  /*3e610*/  LDL.LU R8, [R1+0x80] ;  /* 0x0000800001087983 */ /* 0x002f220000300800 */
[----:B------:R-:W4:Y:S02]  /*3e620*/  LDL.LU R9, [R1+0x84] ;  /* 0x0000840001097983 */ /* 0x000f240000300800 */
[----:B---3--:R-:W3:Y:S02]  /*3e630*/  LDL.LU R10, [R1+0x88] ;  /* 0x00008800010a7983 */ /* 0x008ee40000300800 */
[----:B------:R-:W3:Y:S01]  /*3e640*/  LDL.LU R11, [R1+0x8c] ;  /* 0x00008c00010b7983 */ /* 0x000ee20000300800 */
[----:B--2---:R-:W-:Y:S01]  /*3e650*/  HMMA.16816.F32 R12, R4, R12, R20 ;  /* 0x0000000c040c723c */ /* 0x004fe20000001814 */
[----:B------:R-:W2:Y:S11]  /*3e660*/  LDL.LU R23, [R1+0x6c00] ;  /* 0x006c000001177983 */ /* 0x000eb60000300800 */
[----:B------:R-:W-:Y:S11]  /*3e670*/  @!UPT UIADD3 URZ, URZ, URZ, URZ ;  /* 0x0000003f3f3ff290 */ /* 0x000ff6000fffe03f */
[----:B------:R-:W-:Y:S01]  /*3e680*/  STL.64 [R1+0xa0], R12 ;  /* 0x0000a00c01007387 */ /* 0x000fe20000100a00 */
[----:B------:R-:W-:Y:S03]  /*3e690*/  STL.64 [R1+0xa8], R14 ;  /* 0x0000a80e01007387 */ /* 0x000fe60000100a00 */
[----:B--2---:R-:W0:Y:S04]  /*3e6a0*/  LDSM.16.MT88.4 R12, [R23+0x7000] ;  /* 0x00700000170c783b */ /* 0x004e280000004200 */
[----:B0-----:R-:W-:Y:S01]  /*3e6b0*/  STL.64 [R1+0x6b50], R14 ;  /* 0x006b500e01007387 */ /* 0x001fe20000100a00 */
[----:B------:R0:W-:Y:S02]  /*3e6c0*/  STL.64 [R1+0x6b48], R12 ;  /* 0x006b480c01007387 */ /* 0x0001e40000100a00 */
[----:B0-----:R-:W-:Y:S01]  /*3e6d0*/  MOV R12, R19 ;  /* 0x00000013000c7202 */ /* 0x001fe20000000f00 */
[----:B------:R-:W-:-:S02]  /*3e6e0*/  IMAD.MOV.U32 R13, RZ, RZ, R18 ;  /* 0x000000ffff0d7224 */ /* 0x000fc400078e0012 */
[C---:B----4-:R-:W-:Y:S01]  /*3e6f0*/  HMMA.16816.F32 R16, R4.reuse, R16, R24 ;  /* 0x000000100410723c */ /* 0x050fe20000001818 */
[----:B------:R-:W2:Y:S01]  /*3e700*/  LDL.LU.64 R26, [R1+0x6bf8] ;  /* 0x006bf800011a7983 */ /* 0x000ea20000300a00 */
[----:B------:R-:W3:Y:S11]  /*3e710*/  LDL.LU.64 R24, [R1+0x6bf0] ;  /* 0x006bf00001187983 */ /* 0x000ef60000300a00 */
[----:B------:R-:W-:Y:S10]  /*3e720*/  @!UPT UIADD3 URZ, URZ, URZ, URZ ;  /* 0x0000003f3f3ff290 */ /* 0x000ff4000fffe03f */
[----:B------:R-:W-:Y:S01]  /*3e730*/  STL.64 [R1+0x150], R16 ;  /* 0x0001501001007387 */ /* 0x000fe20000100a00 */
[----:B------:R0:W-:Y:S03]  /*3e740*/  STL.64 [R1+0x158], R18 ;  /* 0x0001581201007387 */ /* 0x0001e60000100a00 */
[----:B0-----:R-:W4:Y:S01]  /*3e750*/  LDL.LU.64 R18, [R1+0x6be8] ;  /* 0x006be80001127983 */ /* 0x001f220000300a00 */
[----:B------:R-:W4:Y:S01]  /*3e760*/  LDL.LU.64 R16, [R1+0x6be0] ;  /* 0x006be00001107983 */ /* 0x000f220000300a00 */
[C---:B---3--:R-:W-:Y:S08]  /*3e770*/  HMMA.16816.F32 R8, R4.reuse, R24, R8 ;  /* 0x000000180408723c */ /* 0x048ff00000001808 */
[----:B----4-:R-:W-:Y:S01]  /*3e780*/  HMMA.16816.F32 R12, R4, R12, R16 ;  /* 0x0000000c040c723c */ /* 0x010fe20000001810 */
[----:B------:R-:W3:Y:S01]  /*3e790*/  LDL.LU.64 R18, [R1+0x6bd8] ;  /* 0x006bd80001127983 */ /* 0x000ee20000300a00 */
[----:B------:R-:W3:Y:S02]  /*3e7a0*/  LDL.LU.64 R16, [R1+0x6bd0] ;  /* 0x006bd00001107983 */ /* 0x000ee40000300a00 */
[----:B------:R-:W3:Y:S11]  /*3e7b0*/  LDL.LU R4, [R1+0x200] ;  /* 0x0002000001047983 */ /* 0x000ef60000300800 */
[----:B------:R-:W-:Y:S08]  /*3e7c0*/  @!UPT UIADD3 URZ, URZ, URZ, URZ ;  /* 0x0000003f3f3ff290 */ /* 0x000ff0000fffe03f */
[----:B------:R-:W-:Y:S01]  /*3e7d0*/  STL.64 [R1+0x140], R12 ;  /* 0x0001400c01007387 */ /* 0x000fe20000100a00 */
[----:B------:R-:W-:Y:S02]  /*3e7e0*/  STL.64 [R1+0x148], R14 ;  /* 0x0001480e01007387 */ /* 0x000fe40000100a00 */
[----:B------:R-:W-:Y:S02]  /*3e7f0*/  STL.64 [R1+0x80], R8 ;  /* 0x0000800801007387 */ /* 0x000fe40000100a00 */
[----:B------:R-:W-:Y:S02]  /*3e800*/  STL.64 [R1+0x88], R10 ;  /* 0x0000880a01007387 */ /* 0x000fe40000100a00 */
[----:B------:R-:W0:Y:S02]  /*3e810*/  LDSM.16.MT88.4 R8, [R23+0x7080] ;  /* 0x007080001708783b */ /* 0x000e240000004200 */
[----:B------:R-:W1:Y:S02]  /*3e820*/  LDSM.16.MT88.4 R20, [R0+0x7000] ;  /* 0x007000000014783b */ /* 0x000e640000004200 */
[----:B------:R-:W3:Y:S02]  /*3e830*/  LDL.LU R5, [R1+0x204] ;  /* 0x0002040001057983 */ /* 0x000ee40000300800 */
[----:B------:R-:W3:Y:S02]  /*3e840*/  LDL.LU R6, [R1+0x208] ;  /* 0x0002080001067983 */ /* 0x000ee40000300800 */
[----:B------:R-:W3:Y:S02]  /*3e850*/  LDL.LU R7, [R1+0x20c] ;  /* 0x00020c0001077983 */ /* 0x000ee40000300800 */
[----:B--2---:R-:W-:Y:S01]  /*3e860*/  STL.64 [R1+0x6bb0], R26 ;  /* 0x006bb01a01007387 */ /* 0x004fe20000100a00 */
[----:B0-----:R0:W-:Y:S01]  /*3e870*/  STL.64 [R1+0x6b10], R10 ;  /* 0x006b100a01007387 */ /* 0x0011e20000100a00 */
[----:B------:R-:W-:Y:S03]  /*3e880*/  STL.64 [R1+0x6b08], R8 ;  /* 0x006b080801007387 */ /* 0x000fe60000100a00 */
[----:B0-----:R-:W2:Y:S04]  /*3e890*/  LDL R10, [R1+0x28] ;  /* 0x00002800010a7983 */ /* 0x001ea80000100800 */
[----:B------:R-:W2:Y:S01]  /*3e8a0*/  LDL R11, [R1+0x2c] ;  /* 0x00002c00010b7983 */ /* 0x000ea20000100800 */
[----:B-1----:R-:W-:Y:S02]  /*3e8b0*/  STL.64 [R1+0x6ad8], R22 ;  /* 0x006ad81601007387 */ /* 0x002fe40000100a00 */
[----:B------:R0:W-:Y:S02]  /*3e8c0*/  STL.64 [R1+0x6ad0], R20 ;  /* 0x006ad01401007387 */ /* 0x0001e40000100a00 */
[----:B0-----:R-:W4:Y:S01]  /*3e8d0*/  LDL.LU R20, [R1+0x130] ;  /* 0x0001300001147983 */ /* 0x001f220000300800 */
[----:B------:R-:W4:Y:S02]  /*3e8e0*/  LDL.LU R21, [R1+0x134] ;  /* 0x0001340001157983 */ /* 0x000f240000300800 */
[----:B------:R-:W2:Y:S02]  /*3e8f0*/  LDL.LU R22, [R1+0x138] ;  /* 0x0001380001167983 */ /* 0x000ea40000300800 */
[----:B------:R-:W2:Y:S01]  /*3e900*/  LDL.LU R23, [R1+0x13c] ;  /* 0x00013c0001177983 */ /* 0x000ea20000300800 */
[----:B------:R-:W2:Y:S01]  /*3e910*/  LDL.LU R12, [R1+0x120] ;  /* 0x00012000010c7983 */ /* 0x000ea20000300800 */
[----:B------:R-:W2:Y:S02]  /*3e920*/  LDL.LU R13, [R1+0x124] ;  /* 0x00012400010d7983 */ /* 0x000ea40000300800 */
[----:B------:R-:W2:Y:S02]  /*3e930*/  LDL.LU R14, [R1+0x128] ;  /* 0x00012800010e7983 */ /* 0x000ea40000300800 */
[----:B------:R-:W2:Y:S02]  /*3e940*/  LDL.LU R15, [R1+0x12c] ;  /* 0x00012c00010f7983 */ /* 0x000ea40000300800 */
[----:B--2---:R0:W-:Y:S01]  /*3e950*/  STL.64 [R1+0x6b60], R14 ;  /* 0x006b600e01007387 */ /* 0x0041e20000100a00 */
[----:B------:R-:W-:Y:S03]  /*3e960*/  STL.64 [R1+0x6b58], R12 ;  /* 0x006b580c01007387 */ /* 0x000fe60000100a00 */
[----:B0-----:R-:W2:Y:S04]  /*3e970*/  LDL R14, [R1+0x18] ;  /* 0x00001800010e7983 */ /* 0x001ea80000100800 */
[----:B------:R-:W2:Y:S04]  /*3e980*/  LDL R15, [R1+0x1c] ;  /* 0x00001c00010f7983 */ /* 0x000ea80000100800 */
[----:B--2---:R-:W-:Y:S01]  /*3e990*/  STL.64 [R1+0x6bb8], R14 ;  /* 0x006bb80e01007387 */ /* 0x004fe20000100a00 */
[----:B------:R-:W-:Y:S02]  /*3e9a0*/  STL.64 [R1+0x6b20], R22 ;  /* 0x006b201601007387 */ /* 0x000fe40000100a00 */
[----:B----4-:R0:W-:Y:S02]  /*3e9b0*/  STL.64 [R1+0x6b18], R20 ;  /* 0x006b181401007387 */ /* 0x0101e40000100a00 */
[----:B0-----:R-:W2:Y:S01]  /*3e9c0*/  LDL.LU R20, [R1+0x1d0] ;  /* 0x0001d00001147983 */ /* 0x001ea20000300800 */
[----:B------:R-:W2:Y:S02]  /*3e9d0*/  LDL.LU R21, [R1+0x1d4] ;  /* 0x0001d40001157983 */ /* 0x000ea40000300800 */
[----:B------:R-:W4:Y:S02]  /*3e9e0*/  LDL.LU R22, [R1+0x1d8] ;  /* 0x0001d80001167983 */ /* 0x000f240000300800 */
[----:B------:R-:W4:Y:S02]  /*3e9f0*/  LDL.LU R23, [R1+0x1dc] ;  /* 0x0001dc0001177983 */ /* 0x000f240000300800 */
[----:B----4-:R0:W-:Y:S01]  /*3ea00*/  STL.64 [R1+0x6b30], R22 ;  /* 0x006b301601007387 */ /* 0x0101e20000100a00 */
[----:B--2---:R1:W-:Y:S03]  /*3ea10*/  STL.64 [R1+0x6b28], R20 ;  /* 0x006b281401007387 */ /* 0x0043e60000100a00 */
[----:B0-----:R-:W3:Y:S02]  /*3ea20*/  LDL.64 R22, [R1+0x38] ;  /* 0x0000380001167983 */ /* 0x001ee40000100a00 */
[----:B---3--:R-:W-:Y:S02]  /*3ea30*/  HMMA.16816.F32 R12, R16, R22, R4 ;  /* 0x00000016100c723c */ /* 0x008fe40000001804 */
[----:B------:R-:W0:Y:S04]  /*3ea40*/  LDSM.16.MT88.4 R4, [R0+0x7080] ;  /* 0x007080000004783b */ /* 0x000e280000004200 */
[----:B------:R2:W-:Y:S11]  /*3ea50*/  STL.64 [R1+0x6ba8], R22 ;  /* 0x006ba81601007387 */ /* 0x0005f60000100a00 */
[----:B------:R-:W-:Y:S06]  /*3ea60*/  @!UPT UIADD3 URZ, URZ, URZ, URZ ;  /* 0x0000003f3f3ff290 */ /* 0x000fec000fffe03f */
[----:B------:R3:W-:Y:S01]  /*3ea70*/  STL.64 [R1+0x310], R12 ;  /* 0x0003100c01007387 */ /* 0x0007e20000100a00 */
[----:B------:R3:W-:Y:S02]  /*3ea80*/  STL.64 [R1+0x318], R14 ;  /* 0x0003180e01007387 */ /* 0x0007e40000100a00 */
[----:B-1----:R-:W4:Y:S02]  /*3ea90*/  LDL.LU R20, [R1+0x1f0] ;  /* 0x0001f00001147983 */ /* 0x002f240000300800 */
[----:B------:R-:W4:Y:S01]  /*3eaa0*/  LDL.LU R21, [R1+0x1f4] ;  /* 0x0001f40001157983 */ /* 0x000f220000300800 */
[----:B--2---:R-:W4:Y:S01]  /*3eab0*/  LDL.LU R22, [R1+0x1f8] ;  /* 0x0001f80001167983 */ /* 0x004f220000300800 */
[----:B------:R-:W4:Y:S02]  /*3eac0*/  LDL.LU R23, [R1+0x1fc] ;  /* 0x0001fc0001177983 */ /* 0x000f240000300800 */
[----:B------:R-:W2:Y:S02]  /*3ead0*/  LDL.LU R24, [R1+0x210] ;  /* 0x0002100001187983 */ /* 0x000ea40000300800 */
[----:B------:R-:W2:Y:S01]  /*3eae0*/  LDL.LU R25, [R1+0x214] ;  /* 0x0002140001197983 */ /* 0x000ea20000300800 */
[----:B------:R-:W2:Y:S01]  /*3eaf0*/  LDL.LU R26, [R1+0x218] ;  /* 0x00021800011a7983 */ /* 0x000ea20000300800 */
[----:B------:R-:W2:Y:S03]  /*3eb00*/  LDL.LU R27, [R1+0x21c] ;  /* 0x00021c00011b7983 */ /* 0x000ea60000300800 */
[----:B---3--:R-:W3:Y:S01]  /*3eb10*/  LDL.LU R12, [R1+0x220] ;  /* 0x00022000010c7983 */ /* 0x008ee20000300800 */
[----:B------:R-:W3:Y:S02]  /*3eb20*/  LDL.LU R13, [R1+0x224] ;  /* 0x00022400010d7983 */ /* 0x000ee40000300800 */
[----:B------:R-:W3:Y:S02]  /*3eb30*/  LDL.LU R14, [R1+0x228] ;  /* 0x00022800010e7983 */ /* 0x000ee40000300800 */
[----:B------:R-:W3:Y:S01]  /*3eb40*/  LDL.LU R15, [R1+0x22c] ;  /* 0x00022c00010f7983 */ /* 0x000ee20000300800 */
[----:B0-----:R-:W-:Y:S01]  /*3eb50*/  STL.64 [R1+0x6a88], R6 ;  /* 0x006a880601007387 */ /* 0x001fe20000100a00 */
[----:B------:R0:W-:Y:S03]  /*3eb60*/  STL.64 [R1+0x6a80], R4 ;  /* 0x006a800401007387 */ /* 0x0001e60000100a00 */
[----:B0-----:R-:W2:Y:S01]  /*3eb70*/  LDL.LU R4, [R1+0x1c0] ;  /* 0x0001c00001047983 */ /* 0x001ea20000300800 */
[----:B------:R-:W-:-:S02]  /*3eb80*/  MOV R5, R2 ;  /* 0x0000000200057202 */ /* 0x000fc40000000f00 */
[----:B------:R-:W2:Y:S02]  /*3eb90*/  LDL.LU R2, [R1+0x6bcc] ;  /* 0x006bcc0001027983 */ /* 0x000ea40000300800 */
[----:B------:R-:W2:Y:S01]  /*3eba0*/  LDL.LU R6, [R1+0x1c8] ;  /* 0x0001c80001067983 */ /* 0x000ea20000300800 */
[----:B------:R-:W-:Y:S02]  /*3ebb0*/  MOV R7, R29 ;  /* 0x0000001d00077202 */ /* 0x000fe40000000f00 */
[----:B------:R-:W3:Y:S04]  /*3ebc0*/  LDL.LU R29, [R1+0x6bc8] ;  /* 0x006bc800011d7983 */ /* 0x000ee80000300800 */
[----:B--2---:R0:W-:Y:S01]  /*3ebd0*/  STL.64 [R1+0x6b40], R6 ;  /* 0x006b400601007387 */ /* 0x0041e20000100a00 */
[----:B------:R1:W-:Y:S01]  /*3ebe0*/  STL.64 [R1+0x6b38], R4 ;  /* 0x006b380401007387 */ /* 0x0003e20000100a00 */
[----:B0-----:R-:W-:-:S02]  /*3ebf0*/  MOV R6, R2 ;  /* 0x0000000200067202 */ /* 0x001fc40000000f00 */
[----:B-1----:R-:W2:Y:S01]  /*3ec00*/  LDL.LU R4, [R1+0x1e0] ;  /* 0x0001e00001047983 */ /* 0x002ea20000300800 */
[----:B------:R-:W2:Y:S02]  /*3ec10*/  LDL.LU R5, [R1+0x1e4] ;  /* 0x0001e40001057983 */ /* 0x000ea40000300800 */
[----:B------:R-:W2:Y:S02]  /*3ec20*/  LDL.LU R2, [R1+0x6bc4] ;  /* 0x006bc40001027983 */ /* 0x000ea40000300800 */
[----:B------:R-:W2:Y:S02]  /*3ec30*/  LDL.LU R7, [R1+0x1ec] ;  /* 0x0001ec0001077983 */ /* 0x000ea40000300800 */
[----:B--2---:R-:W-:Y:S01]  /*3ec40*/  STL.64 [R1+0x6b70], R6 ;  /* 0x006b700601007387 */ /* 0x004fe20000100a00 */
[----:B------:R0:W-:Y:S03]  /*3ec50*/  STL.64 [R1+0x6b68], R4 ;  /* 0x006b680401007387 */ /* 0x0001e60000100a00 */
[----:B0-----:R-:W2:Y:S01]  /*3ec60*/  LDL.LU R4, [R1+0x190] ;  /* 0x0001900001047983 */ /* 0x001ea20000300800 */
[----:B------:R-:W2:Y:S02]  /*3ec70*/  LDL.LU R5, [R1+0x194] ;  /* 0x0001940001057983 */ /* 0x000ea40000300800 */
[----:B------:R-:W2:Y:S01]  /*3ec80*/  LDL.LU R6, [R1+0x198] ;  /* 0x0001980001067983 */ /* 0x000ea20000300800 */
[----:B------:R-:W-:-:S02]  /*3ec90*/  MOV R7, R2 ;  /* 0x0000000200077202 */ /* 0x000fc40000000f00 */
[----:B------:R-:W4:Y:S01]  /*3eca0*/  LDL.LU R2, [R1+0x6bc0] ;  /* 0x006bc00001027983 */ /* 0x000f220000300800 */
[C---:B---3--:R-:W-:Y:S03]  /*3ecb0*/  HMMA.16816.F32 R12, R16.reuse, R10, R12 ;  /* 0x0000000a100c723c */ /* 0x048fe6000000180c */
[----:B--2---:R-:W-:Y:S01]  /*3ecc0*/  STL.64 [R1+0x6b80], R6 ;  /* 0x006b800601007387 */ /* 0x004fe20000100a00 */
[----:B------:R0:W-:Y:S03]  /*3ecd0*/  STL.64 [R1+0x6b78], R4 ;  /* 0x006b780401007387 */ /* 0x0001e60000100a00 */
[----:B0-----:R-:W2:Y:S01]  /*3ece0*/  LDL.LU R4, [R1+0x1a0] ;  /* 0x0001a00001047983 */ /* 0x001ea20000300800 */
[----:B------:R-:W2:Y:S02]  /*3ecf0*/  LDL.LU R5, [R1+0x1a4] ;  /* 0x0001a40001057983 */ /* 0x000ea40000300800 */
[----:B------:R-:W3:Y:S02]  /*3ed00*/  LDL.LU R6, [R1+0x1a8] ;  /* 0x0001a80001067983 */ /* 0x000ee40000300800 */
[----:B------:R-:W3:Y:S02]  /*3ed10*/  LDL.LU R7, [R1+0x1ac] ;  /* 0x0001ac0001077983 */ /* 0x000ee40000300800 */
[----:B---3--:R-:W-:Y:S01]  /*3ed20*/  STL.64 [R1+0x6b90], R6 ;  /* 0x006b900601007387 */ /* 0x008fe20000100a00 */
[----:B--2---:R0:W-:Y:S03]  /*3ed30*/  STL.64 [R1+0x6b88], R4 ;  /* 0x006b880401007387 */ /* 0x0041e60000100a00 */
[----:B0-----:R-:W2:Y:S01]  /*3ed40*/  LDL.LU R4, [R1+0x1b0] ;  /* 0x0001b00001047983 */ /* 0x001ea20000300800 */
[----:B------:R-:W2:Y:S02]  /*3ed50*/  LDL.LU R5, [R1+0x1b4] ;  /* 0x0001b40001057983 */ /* 0x000ea40000300800 */
[----:B------:R-:W2:Y:S02]  /*3ed60*/  LDL.LU R6, [R1+0x1b8] ;  /* 0x0001b80001067983 */ /* 0x000ea40000300800 */
[----:B------:R-:W-:Y:S01]  /*3ed70*/  STL.64 [R1+0x370], R12 ;  /* 0x0003700c01007387 */ /* 0x000fe20000100a00 */
[----:B------:R0:W-:Y:S04]  /*3ed80*/  STL.64 [R1+0x378], R14 ;  /* 0x0003780e01007387 */ /* 0x0001e80000100a00 */
[----:B0-----:R-:W3:Y:S02]  /*3ed90*/  LDL.LU.64 R14, [R1+0x6bb8] ;  /* 0x006bb800010e7983 */ /* 0x001ee40000300a00 */
[C---:B---3--:R-:W-:Y:S11]  /*3eda0*/  HMMA.16816.F32 R24, R16.reuse, R14, R24 ;  /* 0x0000000e1018723c */ /* 0x048ff60000001818 */
[----:B------:R-:W-:Y:S11]  /*3edb0*/  @!UPT UIADD3 URZ, URZ, URZ, URZ ;  /* 0x0000003f3f3ff290 */ /* 0x000ff6000fffe03f */
[----:B------:R-:W-:Y:S01]  /*3edc0*/  @!UPT UIADD3 URZ, URZ, URZ, URZ ;  /* 0x0000003f3f3ff290 */ /* 0x000fe2000fffe03f */
[----:B------:R-:W-:Y:S01]  /*3edd0*/  STL.64 [R1+0x360], R24 ;  /* 0x0003601801007387 */ /* 0x000fe20000100a00 */
[----:B------:R0:W-:Y:S03]  /*3ede0*/  STL.64 [R1+0x368], R26 ;  /* 0x0003681a01007387 */ /* 0x0001e60000100a00 */
[----:B0-----:R-:W3:Y:S01]  /*3edf0*/  LDL.LU.64 R26, [R1+0x6bb0] ;  /* 0x006bb000011a7983 */ /* 0x001ee20000300a00 */
[----:B----4-:R-:W-:Y:S01]  /*3ee00*/  MOV R7, R2 ;  /* 0x0000000200077202 */ /* 0x010fe20000000f00 */
[----:B---3--:R-:W-:Y:S02]  /*3ee10*/  HMMA.16816.F32 R16, R16, R26, R20 ;  /* 0x0000001a1010723c */ /* 0x008fe40000001814 */
[----:B------:R-:W2:Y:S01]  /*3ee20*/  LDL.LU.64 R22, [R1+0x6ba8] ;  /* 0x006ba80001167983 */ /* 0x000ea20000300a00 */
[----:B------:R-:W-:Y:S02]  /*3ee30*/  MOV R2, R26 ;  /* 0x0000001a00027202 */ /* 0x000fe40000000f00 */
[----:B------:R-:W-:Y:S11]  /*3ee40*/  MOV R0, R27 ;  /* 0x0000001b00007202 */ /* 0x000ff60000000f00 */
[----:B------:R-:W-:Y:S07]  /*3ee50*/  @!UPT UIADD3 URZ, URZ, URZ, URZ ;  /* 0x0000003f3f3ff290 */ /* 0x000fee000fffe03f */
[----:B------:R-:W-:Y:S01]  /*3ee60*/  STL.64 [R1+0x300], R16 ;  /* 0x0003001001007387 */ /* 0x000fe20000100a00 */
[----:B------:R-:W-:Y:S02]  /*3ee70*/  STL.64 [R1+0x308], R18 ;  /* 0x0003081201007387 */ /* 0x000fe40000100a00 */
[----:B------:R-:W2:Y:S02]  /*3ee80*/  LDL.LU.64 R26, [R1+0x6ba0] ;  /* 0x006ba000011a7983 */ /* 0x000ea40000300a00 */
        /* <DEDUP_REMOVED lines=15> */
[----:B--2---:R-:W-:Y:S01]  /*3ef80*/  HMMA.16816.F32 R12, R24, R14, R4 ;  /* 0x0000000e180c723c */ /* 0x004fe20000001804 */
[----:B------:R-:W2:Y:S01]  /*3ef90*/  LDL.LU.64 R6, [R1+0x6b70] ;  /* 0x006b700001067983 */ /* 0x000ea20000300a00 */
[----:B------:R-:W2:Y:S11]  /*3efa0*/  LDL.LU.64 R4, [R1+0x6b68] ;  /* 0x006b680001047983 */ /* 0x000eb60000300a00 */
[----:B------:R-:W-:Y:S10]  /*3efb0*/  @!UPT UIADD3 URZ, URZ, URZ, URZ ;  /* 0x0000003f3f3ff290 */ /* 0x000ff4000fffe03f */
[----:B------:R-:W-:Y:S01]  /*3efc0*/  STL.64 [R1+0x320], R12 ;  /* 0x0003200c01007387 */ /* 0x000fe20000100a00 */
[----:B------:R0:W-:Y:S03]  /*3efd0*/  STL.64 [R1+0x328], R14 ;  /* 0x0003280e01007387 */ /* 0x0001e60000100a00 */
[----:B0-----:R-:W3:Y:S01]  /*3efe0*/  LDL.LU.64 R14, [R1+0x6b60] ;  /* 0x006b6000010e7983 */ /* 0x001ee20000300a00 */
[----:B------:R-:W3:Y:S01]  /*3eff0*/  LDL.LU.64 R12, [R1+0x6b58] ;  /* 0x006b5800010c7983 */ /* 0x000ee20000300a00 */
[----:B------:R-:W-:Y:S02]  /*3f000*/  MOV R18, R2 ;  /* 0x0000000200127202 */ /* 0x000fe40000000f00 */
[----:B------:R-:W-:-:S07]  /*3f010*/  MOV R19, R0 ;  /* 0x0000000000137202 */ /* 0x000fce0000000f00 */
[----:B---3--:R-:W-:Y:S01]  /*3f020*/  HMMA.16816.F32 R16, R24, R18, R12 ;  /* 0x000000121810723c */ /* 0x008fe2000000180c */
[----:B------:R-:W2:Y:S01]  /*3f030*/  LDL.LU.64 R14, [R1+0x6b50] ;  /* 0x006b5000010e7983 */ /* 0x000ea20000300a00 */
[----:B------:R-:W2:Y:S02]  /*3f040*/  LDL.LU.64 R12, [R1+0x6b48] ;  /* 0x006b4800010c7983 */ /* 0x000ea40000300a00 */
[----:B------:R-:W3:Y:S11]  /*3f050*/  LDL.LU.64 R26, [R1+0x18] ;  /* 0x00001800011a7983 */ /* 0x000ef60000300a00 */
[----:B------:R-:W-:Y:S08]  /*3f060*/  @!UPT UIADD3 URZ, URZ, URZ, URZ ;  /* 0x0000003f3f3ff290 */ /* 0x000ff0000fffe03f */
[----:B------:R-:W-:Y:S01]  /*3f070*/  STL.64 [R1+0x2c0], R16 ;  /* 0x0002c01001007387 */ /* 0x000fe20000100a00 */
[----:B------:R-:W-:Y:S02]  /*3f080*/  STL.64 [R1+0x2c8], R18 ;  /* 0x0002c81201007387 */ /* 0x000fe40000100a00 */
[----:B------:R-:W0:Y:S01]  /*3f090*/  LDSM.16.MT88.4 R16, [R29+0x7000] ;  /* 0x007000001d10783b */ /* 0x000e220000004200 */
[----:B------:R-:W-:Y:S02]  /*3f0a0*/  MOV R0, R22 ;  /* 0x0000001600007202 */ /* 0x000fe40000000f00 */
[----:B------:R-:W-:Y:S01]  /*3f0b0*/  MOV R28, R23 ;  /* 0x00000017001c7202 */ /* 0x000fe20000000f00 */
[----:B0-----:R0:W-:Y:S01]  /*3f0c0*/  STL.64 [R1+0x6a48], R18 ;  /* 0x006a481201007387 */ /* 0x0011e20000100a00 */
[----:B------:R-:W-:Y:S03]  /*3f0d0*/  STL.64 [R1+0x6a40], R16 ;  /* 0x006a401001007387 */ /* 0x000fe60000100a00 */
[----:B0-----:R-:W4:Y:S01]  /*3f0e0*/  LDL.64 R18, [R1+0x8] ;  /* 0x0000080001127983 */ /* 0x001f220000100a00 */
[C---:B--2---:R-:W-:Y:S11]  /*3f0f0*/  HMMA.16816.F32 R4, R12.reuse, R22, R4 ;  /* 0x000000160c04723c */ /* 0x044ff60000001804 */
[----:B------:R-:W-:Y:S11]  /*3f100*/  @!UPT UIADD3 URZ, URZ, URZ, URZ ;  /* 0x0000003f3f3ff290 */ /* 0x000ff6000fffe03f */
[----:B------:R-:W-:Y:S01]  /*3f110*/  @!UPT UIADD3 URZ, URZ, URZ, URZ ;  /* 0x0000003f3f3ff290 */ /* 0x000fe2000fffe03f */
[----:B------:R-:W-:Y:S01]  /*3f120*/  STL.64 [R1+0x2f0], R4 ;  /* 0x0002f00401007387 */ /* 0x000fe20000100a00 */
[----:B------:R0:W-:Y:S03]  /*3f130*/  STL.64 [R1+0x2f8], R6 ;  /* 0x0002f80601007387 */ /* 0x0001e60000100a00 */
[----:B0-----:R-:W3:Y:S01]  /*3f140*/  LDL.LU.64 R6, [R1+0x6b40] ;  /* 0x006b400001067983 */ /* 0x001ee20000300a00 */
[----:B------:R-:W3:Y:S02]  /*3f150*/  LDL.LU.64 R4, [R1+0x6b38] ;  /* 0x006b380001047983 */ /* 0x000ee40000300a00 */
[----:B------:R-:W2:Y:S02]  /*3f160*/  LDL.LU.64 R22, [R1+0x6b30] ;  /* 0x006b300001167983 */ /* 0x000ea40000300a00 */
[----:B------:R-:W2:Y:S02]  /*3f170*/  LDL.LU.64 R20, [R1+0x6b28] ;  /* 0x006b280001147983 */ /* 0x000ea40000300a00 */
[C---:B--2---:R-:W-:Y:S01]  /*3f180*/  HMMA.16816.F32 R8, R12.reuse, R10, R20 ;  /* 0x0000000a0c08723c */ /* 0x044fe20000001814 */
[----:B------:R-:W4:Y:S01]  /*3f190*/  LDL.LU.64 R22, [R1+0x6b20] ;  /* 0x006b200001167983 */ /* 0x000f220000300a00 */
[----:B------:R-:W4:Y:S06]  /*3f1a0*/  LDL.LU.64 R20, [R1+0x6b18] ;  /* 0x006b180001147983 */ /* 0x000f2c0000300a00 */
[C---:B---3--:R-:W-:Y:S11]  /*3f1b0*/  HMMA.16816.F32 R4, R12.reuse, R26, R4 ;  /* 0x0000001a0c04723c */ /* 0x048ff60000001804 */
[----:B------:R-:W-:Y:S04]  /*3f1c0*/  @!UPT UIADD3 URZ, URZ, URZ, URZ ;  /* 0x0000003f3f3ff290 */ /* 0x000fe8000fffe03f */
[----:B------:R-:W-:Y:S01]  /*3f1d0*/  STL.64 [R1+0x350], R8 ;  /* 0x0003500801007387 */ /* 0x000fe20000100a00 */
[----:B------:R0:W-:Y:S03]  /*3f1e0*/  STL.64 [R1+0x358], R10 ;  /* 0x0003580a01007387 */ /* 0x0001e60000100a00 */
[----:B0-----:R-:W2:Y:S01]  /*3f1f0*/  LDL.LU.64 R10, [R1+0x6b10] ;  /* 0x006b1000010a7983 */ /* 0x001ea20000300a00 */
[----:B------:R-:W2:Y:S02]  /*3f200*/  LDL.LU.64 R8, [R1+0x6b08] ;  /* 0x006b080001087983 */ /* 0x000ea40000300a00 */
[----:B------:R-:W-:Y:S02]  /*3f210*/  STL.64 [R1+0x6ae8], R26 ;  /* 0x006ae81a01007387 */ /* 0x000fe40000100a00 */
[----:B------:R-:W-:Y:S01]  /*3f220*/  STL.64 [R1+0x340], R4 ;  /* 0x0003400401007387 */ /* 0x000fe20000100a00 */
[----:B------:R4:W-:Y:S02]  /*3f230*/  STL.64 [R1+0x348], R6 ;  /* 0x0003480601007387 */ /* 0x0009e40000100a00 */
[----:B----4-:R-:W-:Y:S02]  /*3f240*/  HMMA.16816.F32 R4, R12, R18, R20 ;  /* 0x000000120c04723c */ /* 0x010fe40000001814 */
[----:B------:R-:W0:Y:S11]  /*3f250*/  LDSM.16.MT88.4 R12, [R29+0x7080] ;  /* 0x007080001d0c783b */ /* 0x000e360000004200 */
[----:B------:R-:W-:Y:S11]  /*3f260*/  @!UPT UIADD3 URZ, URZ, URZ, URZ ;  /* 0x0000003f3f3ff290 */ /* 0x000ff6000fffe03f */
[----:B------:R-:W-:Y:S01]  /*3f270*/  MOV R2, R7 ;  /* 0x0000000700027202 */ /* 0x000fe20000000f00 */
[----:B------:R-:W-:Y:S01]  /*3f280*/  STL.64 [R1+0x2e0], R4 ;  /* 0x0002e00401007387 */ /* 0x000fe20000100a00 */
[----:B------:R-:W-:Y:S02]  /*3f290*/  STL [R1+0x2e8], R6 ;  /* 0x0002e80601007387 */ /* 0x000fe40000100800 */
[----:B------:R-:W-:Y:S01]  /*3f2a0*/  STL.64 [R1+0x6ae0], R18 ;  /* 0x006ae01201007387 */ /* 0x000fe20000100a00 */
[----:B------:R-:W-:Y:S04]  /*3f2b0*/  STL [R1+0x69b8], R2 ;  /* 0x0069b80201007387 */ /* 0x000fe80000100800 */
        /* <DEDUP_REMOVED lines=16> */
[----:B------:R-:W2:Y:S01]  /*3f3c0*/  LDL.LU R4, [R1+0x70] ;  /* 0x0000700001047983 */ /* 0x000ea20000300800 */
[----:B------:R-:W2:Y:S02]  /*3f3d0*/  LDL.LU R5, [R1+0x74] ;  /* 0x0000740001057983 */ /* 0x000ea40000300800 */
        /* <DEDUP_REMOVED lines=11> */
[----:B------:R0:W-:Y:S03]  /*3f490*/  STL.64 [R1+0x6a90], R4 ;  /* 0x006a900401007387 */ /* 0x0001e60000100a00 */
[----:B0-----:R-:W2:Y:S01]  /*3f4a0*/  LDL.LU R4, [R1+0xf0] ;  /* 0x0000f00001047983 */ /* 0x001ea20000300800 */
[----:B------:R-:W2:Y:S02]  /*3f4b0*/  LDL.LU R5, [R1+0xf4] ;  /* 0x0000f40001057983 */ /* 0x000ea40000300800 */
[----:B------:R-:W2:Y:S02]  /*3f4c0*/  LDL.LU R6, [R1+0xf8] ;  /* 0x0000f80001067983 */ /* 0x000ea40000300800 */
[----:B------:R-:W2:Y:S02]  /*3f4d0*/  LDL.LU R7, [R1+0xfc] ;  /* 0x0000fc0001077983 */ /* 0x000ea40000300800 */
[----:B--2---:R0:W-:Y:S01]  /*3f4e0*/  STL.64 [R1+0x6aa8], R6 ;  /* 0x006aa80601007387 */ /* 0x0041e20000100a00 */
[----:B------:R-:W-:Y:S03]  /*3f4f0*/  STL.64 [R1+0x6aa0], R4 ;  /* 0x006aa00401007387 */ /* 0x000fe60000100a00 */
[----:B0-----:R-:W2:Y:S01]  /*3f500*/  LDL.64 R6, [R1+0x28] ;  /* 0x0000280001067983 */ /* 0x001ea20000100a00 */
[----:B----4-:R-:W-:Y:S02]  /*3f510*/  STL.64 [R1+0x6a58], R14 ;  /* 0x006a580e01007387 */ /* 0x010fe40000100a00 */
[----:B---3--:R0:W-:Y:S02]  /*3f520*/  STL.64 [R1+0x6a50], R12 ;  /* 0x006a500c01007387 */ /* 0x0081e40000100a00 */
[----:B0-----:R-:W3:Y:S01]  /*3f530*/  LDL.LU R12, [R1+0x50] ;  /* 0x00005000010c7983 */ /* 0x001ee20000300800 */
[----:B------:R-:W3:Y:S02]  /*3f540*/  LDL.LU R13, [R1+0x54] ;  /* 0x00005400010d7983 */ /* 0x000ee40000300800 */
[----:B------:R-:W4:Y:S02]  /*3f550*/  LDL.LU R14, [R1+0x58] ;  /* 0x00005800010e7983 */ /* 0x000f240000300800 */
[----:B------:R-:W4:Y:S02]  /*3f560*/  LDL.LU R15, [R1+0x5c] ;  /* 0x00005c00010f7983 */ /* 0x000f240000300800 */
[----:B----4-:R0:W-:Y:S02]  /*3f570*/  STL.64 [R1+0x6a68], R14 ;  /* 0x006a680e01007387 */ /* 0x0101e40000100a00 */
[----:B0-----:R-:W-:Y:S01]  /*3f580*/  IMAD.MOV.U32 R14, RZ, RZ, R0 ;  /* 0x000000ffff0e7224 */ /* 0x001fe200078e0000 */
[----:B------:R-:W-:-:S07]  /*3f590*/  MOV R15, R28 ;  /* 0x0000001c000f7202 */ /* 0x000fce0000000f00 */
[C---:B------:R-:W-:Y:S01]  /*3f5a0*/  HMMA.16816.F32 R24, R8.reuse, R14, R24 ;  /* 0x0000000e0818723c */ /* 0x040fe20000001818 */
[----:B---3--:R-:W-:Y:S01]  /*3f5b0*/  STL.64 [R1+0x6a60], R12 ;  /* 0x006a600c01007387 */ /* 0x008fe20000100a00 */
[----:B------:R-:W3:Y:S02]  /*3f5c0*/  LDL.LU R0, [R1+0x6b04] ;  /* 0x006b040001007983 */ /* 0x000ee40000300800 */
[----:B------:R-:W4:Y:S02]  /*3f5d0*/  LDL.LU R28, [R1+0x6b00] ;  /* 0x006b0000011c7983 */ /* 0x000f240000300800 */
[----:B------:R-:W-:Y:S11]  /*3f5e0*/  STL [R1+0x69bc], R29 ;  /* 0x0069bc1d01007387 */ /* 0x000ff60000100800 */
[----:B------:R-:W-:Y:S06]  /*3f5f0*/  @!UPT UIADD3 URZ, URZ, URZ, URZ ;  /* 0x0000003f3f3ff290 */ /* 0x000fec000fffe03f */
        /* <DEDUP_REMOVED lines=10> */
[----:B------:R0:W-:Y:S02]  /*3f6a0*/  STL.64 [R1+0x6ab8], R6 ;  /* 0x006ab80601007387 */ /* 0x0001e40000100a00 */
[----:B------:R-:W3:Y:S02]  /*3f6b0*/  LDL.LU R4, [R1+0x110] ;  /* 0x0001100001047983 */ /* 0x000ee40000300800 */
[----:B------:R-:W3:Y:S01]  /*3f6c0*/  LDL.LU R5, [R1+0x114] ;  /* 0x0001140001057983 */ /* 0x000ee20000300800 */
[----:B0-----:R-:W3:Y:S01]  /*3f6d0*/  LDL.LU R6, [R1+0x118] ;  /* 0x0001180001067983 */ /* 0x001ee20000300800 */
[----:B------:R-:W3:Y:S01]  /*3f6e0*/  LDL.LU R7, [R1+0x11c] ;  /* 0x00011c0001077983 */ /* 0x000ee20000300800 */
        /* <DEDUP_REMOVED lines=11> */
[----:B--2---:R-:W-:Y:S02]  /*3f7a0*/  HMMA.16816.F32 R8, R8, R18, R20 ;  /* 0x000000120808723c */ /* 0x004fe40000001814 */
[----:B------:R-:W2:Y:S01]  /*3f7b0*/  LDL.LU.64 R22, [R1+0x6ad8] ;  /* 0x006ad80001167983 */ /* 0x000ea20000300a00 */
[----:B------:R-:W2:Y:S11]  /*3f7c0*/  LDL.LU.64 R20, [R1+0x6ad0] ;  /* 0x006ad00001147983 */ /* 0x000eb60000300a00 */
[----:B------:R-:W-:Y:S09]  /*3f7d0*/  @!UPT UIADD3 URZ, URZ, URZ, URZ ;  /* 0x0000003f3f3ff290 */ /* 0x000ff2000fffe03f */
[----:B------:R0:W-:Y:S01]  /*3f7e0*/  STL.64 [R1+0xd0], R8 ;  /* 0x0000d00801007387 */ /* 0x0001e20000100a00 */
[----:B------:R3:W-:Y:S03]  /*3f7f0*/  STL.64 [R1+0xd8], R10 ;  /* 0x0000d80a01007387 */ /* 0x0007e60000100a00 */
[----:B0-----:R-:W2:Y:S01]  /*3f800*/  LDL.LU R8, [R1+0x40] ;  /* 0x0000400001087983 */ /* 0x001ea20000300800 */
[----:B----4-:R-:W-:Y:S02]  /*3f810*/  MOV R9, R28 ;  /* 0x0000001c00097202 */ /* 0x010fe40000000f00 */
[----:B------:R-:W4:Y:S01]  /*3f820*/  LDL.LU R28, [R1+0x6ac8] ;  /* 0x006ac800011c7983 */ /* 0x000f220000300800 */
[----:B---3--:R-:W-:Y:S02]  /*3f830*/  MOV R10, R0 ;  /* 0x00000000000a7202 */ /* 0x008fe40000000f00 */
[----:B------:R-:W3:Y:S01]  /*3f840*/  LDL.LU R0, [R1+0x6ac4] ;  /* 0x006ac40001007983 */ /* 0x000ee20000300800 */
[----:B------:R-:W3:Y:S01]  /*3f850*/  LDL.LU R11, [R1+0x4c] ;  /* 0x00004c00010b7983 */ /* 0x000ee20000300800 */
[----:B--2---:R-:W-:Y:S02]  /*3f860*/  HMMA.16816.F32 R4, R20, R14, R4 ;  /* 0x0000000e1404723c */ /* 0x004fe40000001804 */
[----:B---3--:R4:W-:Y:S01]  /*3f870*/  STL.64 [R1+0x6a78], R10 ;  /* 0x006a780a01007387 */ /* 0x0089e20000100a00 */
[----:B------:R0:W-:Y:S01]  /*3f880*/  STL.64 [R1+0x6a70], R8 ;  /* 0x006a700801007387 */ /* 0x0001e20000100a00 */
[----:B----4-:R-:W-:-:S02]  /*3f890*/  MOV R10, R28 ;  /* 0x0000001c000a7202 */ /* 0x010fc40000000f00 */
[----:B0-----:R-:W2:Y:S01]  /*3f8a0*/  LDL.LU R8, [R1+0x60] ;  /* 0x0000600001087983 */ /* 0x001ea20000300800 */
[----:B------:R-:W2:Y:S02]  /*3f8b0*/  LDL.LU R9, [R1+0x64] ;  /* 0x0000640001097983 */ /* 0x000ea40000300800 */
[----:B------:R-:W3:Y:S11]  /*3f8c0*/  LDL.LU R28, [R1+0x6ac0] ;  /* 0x006ac000011c7983 */ /* 0x000ef60000300800 */
[----:B------:R-:W-:Y:S03]  /*3f8d0*/  @!UPT UIADD3 URZ, URZ, URZ, URZ ;  /* 0x0000003f3f3ff290 */ /* 0x000fe6000fffe03f */
[----:B------:R-:W-:Y:S04]  /*3f8e0*/  STL.64 [R1+0xe0], R4 ;  /* 0x0000e00401007387 */ /* 0x000fe80000100a00 */
[----:B------:R0:W-:Y:S04]  /*3f8f0*/  STL.64 [R1+0xe8], R6 ;  /* 0x0000e80601007387 */ /* 0x0001e80000100a00 */
[----:B0-----:R-:W4:Y:S02]  /*3f900*/  LDL.LU.64 R6, [R1+0x6ab8] ;  /* 0x006ab80001067983 */ /* 0x001f240000300a00 */
[----:B----4-:R-:W-:Y:S01]  /*3f910*/  HMMA.16816.F32 R24, R20, R6, R24 ;  /* 0x000000061418723c */ /* 0x010fe20000001818 */
[----:B------:R-:W-:-:S02]  /*3f920*/  MOV R12, R6 ;  /* 0x00000006000c7202 */ /* 0x000fc40000000f00 */
[----:B------:R-:W-:Y:S11]  /*3f930*/  MOV R2, R7 ;  /* 0x0000000700027202 */ /* 0x000ff60000000f00 */
[----:B------:R-:W-:Y:S09]  /*3f940*/  @!UPT UIADD3 URZ, URZ, URZ, URZ ;  /* 0x0000003f3f3ff290 */ /* 0x000ff2000fffe03f */
[----:B------:R-:W-:Y:S01]  /*3f950*/  STL.64 [R1+0x270], R24 ;  /* 0x0002701801007387 */ /* 0x000fe20000100a00 */
[----:B------:R0:W-:Y:S03]  /*3f960*/  STL.64 [R1+0x278], R26 ;  /* 0x0002781a01007387 */ /* 0x0001e60000100a00 */
[----:B0-----:R-:W4:Y:S01]  /*3f970*/  LDL.LU.64 R26, [R1+0x6ab0] ;  /* 0x006ab000011a7983 */ /* 0x001f220000300a00 */
        /* <DEDUP_REMOVED lines=8> */
[----:B------:R-:W4:Y:S01]  /*3fa00*/  LDL.LU.64 R4, [R1+0x6a90] ;  /* 0x006a900001047983 */ /* 0x000f220000300a00 */
[----:B------:R-:W-:Y:S01]  /*3fa10*/  MOV R11, R0 ;  /* 0x00000000000b7202 */ /* 0x000fe20000000f00 */
[----:B----4-:R-:W-:Y:S01]  /*3fa20*/  HMMA.16816.F32 R20, R20, R18, R4 ;  /* 0x000000121414723c */ /* 0x010fe20000001804 */
[----:B------:R-:W2:Y:S01]  /*3fa30*/  LDL.LU.64 R6, [R1+0x6a88] ;  /* 0x006a880001067983 */ /* 0x000ea20000300a00 */
[----:B------:R-:W2:Y:S11]  /*3fa40*/  LDL.LU.64 R4, [R1+0x6a80] ;  /* 0x006a800001047983 */ /* 0x000eb60000300a00 */
[----:B------:R-:W-:Y:S11]  /*3fa50*/  @!UPT UIADD3 URZ, URZ, URZ, URZ ;  /* 0x0000003f3f3ff290 */ /* 0x000ff6000fffe03f */
[----:B------:R-:W-:Y:S01]  /*3fa60*/  MOV R0, R23 ;  /* 0x0000001700007202 */ /* 0x000fe20000000f00 */
[----:B------:R-:W-:Y:S01]  /*3fa70*/  STL.64 [R1+0x230], R20 ;  /* 0x0002301401007387 */ /* 0x000fe20000100a00 */
[----:B------:R0:W-:Y:S03]  /*3fa80*/  STL [R1+0x238], R22 ;  /* 0x0002381601007387 */ /* 0x0001e60000100800 */
[----:B------:R-:W-:Y:S01]  /*3fa90*/  STL [R1+0x6a28], R0 ;  /* 0x006a280001007387 */ /* 0x000fe20000100800 */
[----:B------:R-:W4:Y:S01]  /*3faa0*/  LDL R23, [R1+0x1734] ;  /* 0x0017340001177983 */ /* 0x000f220000100800 */
[----:B0-----:R-:W-:Y:S02]  /*3fab0*/  MOV R22, R12 ;  /* 0x0000000c00167202 */ /* 0x001fe40000000f00 */
[----:B--2---:R-:W-:Y:S01]  /*3fac0*/  HMMA.16816.F32 R12, R4, R14, R8 ;  /* 0x0000000e040c723c */ /* 0x004fe20000001808 */
[----:B----4-:R-:W-:Y:S01]  /*3fad0*/  STL [R1+0x69f8], R23 ;  /* 0x0069f81701007387 */ /* 0x010fe20000100800 */
[----:B------:R-:W2:Y:S02]  /*3fae0*/  LDL.LU.64 R10, [R1+0x6a78] ;  /* 0x006a7800010a7983 */ /* 0x000ea40000300a00 */
[----:B------:R-:W2:Y:S11]  /*3faf0*/  LDL.LU.64 R8, [R1+0x6a70] ;  /* 0x006a700001087983 */ /* 0x000eb60000300a00 */
[----:B------:R-:W-:Y:S08]  /*3fb00*/  @!UPT UIADD3 URZ, URZ, URZ, URZ ;  /* 0x0000003f3f3ff290 */ /* 0x000ff0000fffe03f */
[----:B------:R-:W-:Y:S01]  /*3fb10*/  STL.64 [R1+0x210], R12 ;  /* 0x0002100c01007387 */ /* 0x000fe20000100a00 */
[----:B------:R0:W-:Y:S04]  /*3fb20*/  STL.64 [R1+0x218], R14 ;  /* 0x0002180e01007387 */ /* 0x0001e80000100a00 */
[----:B0-----:R-:W4:Y:S01]  /*3fb30*/  LDL.LU.64 R14, [R1+0x6a68] ;  /* 0x006a6800010e7983 */ /* 0x001f220000300a00 */
[----:B------:R-:W4:Y:S01]  /*3fb40*/  LDL.LU.64 R12, [R1+0x6a60] ;  /* 0x006a6000010c7983 */ /* 0x000f220000300a00 */
[----:B------:R-:W-:Y:S01]  /*3fb50*/  MOV R23, R2 ;  /* 0x0000000200177202 */ /* 0x000fe20000000f00 */
[----:B------:R-:W-:Y:S01]  /*3fb60*/  MOV R2, R26 ;  /* 0x0000001a00027202 */ /* 0x000fe20000000f00 */
[----:B------:R-:W-:-:S05]  /*3fb70*/  MOV R0, R27 ;  /* 0x0000001b00007202 */ /* 0x000fca0000000f00 */
[C---:B----4-:R-:W-:Y:S01]  /*3fb80*/  HMMA.16816.F32 R20, R4.reuse, R22, R12 ;  /* 0x000000160414723c */ /* 0x050fe2000000180c */
[----:B------:R-:W4:Y:S01]  /*3fb90*/  LDL.LU.64 R14, [R1+0x6a58] ;  /* 0x006a5800010e7983 */ /* 0x000f220000300a00 */
[----:B------:R-:W4:Y:S06]  /*3fba0*/  LDL.LU.64 R12, [R1+0x6a50] ;  /* 0x006a5000010c7983 */ /* 0x000f2c0000300a00 */
[----:B--2---:R-:W-:Y:S11]  /*3fbb0*/  HMMA.16816.F32 R8, R4, R26, R8 ;  /* 0x0000001a0408723c */ /* 0x004ff60000001808 */
[----:B------:R-:W-:Y:S04]  /*3fbc0*/  @!UPT UIADD3 URZ, URZ, URZ, URZ ;  /* 0x0000003f3f3ff290 */ /* 0x000fe8000fffe03f */
[----:B------:R-:W-:Y:S01]  /*3fbd0*/  STL.64 [R1+0x250], R20 ;  /* 0x0002501401007387 */ /* 0x000fe20000100a00 */
[----:B------:R-:W-:Y:S07]  /*3fbe0*/  STL.64 [R1+0x258], R22 ;  /* 0x0002581601007387 */ /* 0x000fee0000100a00 */
[----:B------:R-:W-:Y:S02]  /*3fbf0*/  STL.64 [R1+0x240], R8 ;  /* 0x0002400801007387 */ /* 0x000fe40000100a00 */
[----:B------:R-:W-:Y:S02]  /*3fc00*/  STL.64 [R1+0x248], R10 ;  /* 0x0002480a01007387 */ /* 0x000fe40000100a00 */
[----:B------:R-:W0:Y:S04]  /*3fc10*/  LDSM.16.MT88.4 R8, [R3+0x8000] ;  /* 0x008000000308783b */ /* 0x000e280000004200 */
[----:B---3--:R-:W1:Y:S04]  /*3fc20*/  LDSM.16.M88.4 R20, [R28+0x20100] ;  /* 0x020100001c14783b */ /* 0x008e680000000200 */
[----:B0-----:R0:W-:Y:S01]  /*3fc30*/  STL.64 [R1+0x69c8], R10 ;  /* 0x0069c80a01007387 */ /* 0x0011e20000100a00 */
[----:B------:R-:W-:Y:S02]  /*3fc40*/  STL.64 [R1+0x69c0], R8 ;  /* 0x0069c00801007387 */ /* 0x000fe40000100a00 */
[----:B0-----:R-:W-:Y:S01]  /*3fc50*/  IMAD.MOV.U32 R10, RZ, RZ, R2 ;  /* 0x000000ffff0a7224 */ /* 0x001fe200078e0002 */
[----:B------:R-:W-:-:S05]  /*3fc60*/  MOV R11, R0 ;  /* 0x00000000000b7202 */ /* 0x000fca0000000f00 */
[----:B------:R4:W-:Y:S01]  /*3fc70*/  STL.64 [R1+0x6a20], R10 ;  /* 0x006a200a01007387 */ /* 0x0009e20000100a00 */
[----:B-1----:R-:W-:Y:S02]  /*3fc80*/  STL.64 [R1+0x70], R20 ;  /* 0x0000701401007387 */ /* 0x002fe40000100a00 */
[----:B------:R-:W-:Y:S01]  /*3fc90*/  STL.64 [R1+0x78], R22 ;  /* 0x0000781601007387 */ /* 0x000fe20000100a00 */
[----:B------:R-:W-:Y:S02]  /*3fca0*/  MOV R25, R20 ;  /* 0x0000001400197202 */ /* 0x000fe40000000f00 */
[----:B------:R-:W-:Y:S01]  /*3fcb0*/  MOV R24, R21 ;  /* 0x0000001500187202 */ /* 0x000fe20000000f00 */
[----:B----4-:R-:W-:Y:S01]  /*3fcc0*/  HMMA.16816.F32 R8, R4, R18, R12 ;  /* 0x000000120408723c */ /* 0x010fe2000000180c */
[----:B------:R-:W0:Y:S11]  /*3fcd0*/  LDSM.16.M88.4 R4, [R28+0x28100] ;  /* 0x028100001c04783b */ /* 0x000e360000000200 */
[----:B------:R-:W-:Y:S11]  /*3fce0*/  @!UPT UIADD3 URZ, URZ, URZ, URZ ;  /* 0x0000003f3f3ff290 */ /* 0x000ff6000fffe03f */
[----:B------:R-:W-:Y:S01]  /*3fcf0*/  STL.64 [R1+0x90], R8 ;  /* 0x0000900801007387 */ /* 0x000fe20000100a00 */
[----:B------:R-:W-:Y:S02]  /*3fd00*/  STL.64 [R1+0x98], R10 ;  /* 0x0000980a01007387 */ /* 0x000fe40000100a00 */
[----:B------:R-:W1:Y:S01]  /*3fd10*/  LDSM.16.M88.4 R8, [R28+0x30100] ;  /* 0x030100001c08783b */ /* 0x000e620000000200 */
[----:B0-----:R-:W-:Y:S03]  /*3fd20*/  STL.64 [R1+0x60], R4 ;  /* 0x0000600401007387 */ /* 0x001fe60000100a00 */
[----:B------:R0:W-:Y:S02]  /*3fd30*/  STL.64 [R1+0x68], R6 ;  /* 0x0000680601007387 */ /* 0x0001e40000100a00 */
[----:B0-----:R-:W2:Y:S01]  /*3fd40*/  LDL.LU.64 R6, [R1+0x38] ;  /* 0x0000380001067983 */ /* 0x001ea20000300a00 */
[----:B------:R-:W3:Y:S03]  /*3fd50*/  LDL.LU R20, [R1+0xa0] ;  /* 0x0000a00001147983 */ /* 0x000ee60000300800 */
[----:B-1----:R0:W-:Y:S01]  /*3fd60*/  STL.64 [R1+0x50], R8 ;  /* 0x0000500801007387 */ /* 0x0021e20000100a00 */
[----:B------:R1:W-:Y:S02]  /*3fd70*/  STL.64 [R1+0x58], R10 ;  /* 0x0000580a01007387 */ /* 0x0003e40000100a00 */
[----:B------:R-:W3:Y:S02]  /*3fd80*/  LDL.LU R21, [R1+0xa4] ;  /* 0x0000a40001157983 */ /* 0x000ee40000300800 */
[----:B------:R-:W4:Y:S01]  /*3fd90*/  LDL.LU R22, [R1+0xa8] ;  /* 0x0000a80001167983 */ /* 0x000f220000300800 */
[----:B------:R-:W4:Y:S04]  /*3fda0*/  LDL.LU R23, [R1+0xac] ;  /* 0x0000ac0001177983 */ /* 0x000f280000300800 */
[----:B0-----:R-:W2:Y:S01]  /*3fdb0*/  LDL.LU R8, [R1+0x290] ;  /* 0x0002900001087983 */ /* 0x001ea20000300800 */
[----:B------:R-:W2:Y:S02]  /*3fdc0*/  LDL.LU R9, [R1+0x294] ;  /* 0x0002940001097983 */ /* 0x000ea40000300800 */
[----:B-1----:R-:W2:Y:S02]  /*3fdd0*/  LDL.LU R10, [R1+0x298] ;  /* 0x00029800010a7983 */ /* 0x002ea40000300800 */
[----:B------:R-:W2:Y:S01]  /*3fde0*/  LDL.LU R11, [R1+0x29c] ;  /* 0x00029c00010b7983 */ /* 0x000ea20000300800 */
[----:B------:R-:W-:-:S02]  /*3fdf0*/  MOV R0, R19 ;  /* 0x0000001300007202 */ /* 0x000fc40000000f00 */
[----:B------:R-:W0:Y:S02]  /*3fe00*/  LDSM.16.M88.4 R16, [R28+0x38100] ;  /* 0x038100001c10783b */ /* 0x000e240000000200 */
[----:B0-----:R-:W-:Y:S02]  /*3fe10*/  MOV R27, R16 ;  /* 0x00000010001b7202 */ /* 0x001fe40000000f00 */
[----:B------:R-:W-:Y:S01]  /*3fe20*/  MOV R26, R17 ;  /* 0x00000011001a7202 */ /* 0x000fe20000000f00 */
        /* <DEDUP_REMOVED lines=10> */
[----:B------:R-:W3:Y:S02]  /*3fed0*/  LDL.LU R22, [R1+0x288] ;  /* 0x0002880001167983 */ /* 0x000ee40000300800 */
[----:B------:R-:W3:Y:S01]  /*3fee0*/  LDL.LU R23, [R1+0x28c] ;  /* 0x00028c0001177983 */ /* 0x000ee20000300800 */
[----:B------:R-:W4:Y:S01]  /*3fef0*/  LDL.LU R12, [R1+0xb0] ;  /* 0x0000b000010c7983 */ /* 0x000f220000300800 */
[----:B------:R-:W4:Y:S02]  /*3ff00*/  LDL.LU R13, [R1+0xb4] ;  /* 0x0000b400010d7983 */ /* 0x000f240000300800 */
[----:B------:R-:W4:Y:S02]  /*3ff10*/  LDL.LU R14, [R1+0xb8] ;  /* 0x0000b800010e7983 */ /* 0x000f240000300800 */
[----:B------:R-:W4:Y:S01]  /*3ff20*/  LDL.LU R15, [R1+0xbc] ;  /* 0x0000bc00010f7983 */ /* 0x000f220000300800 */
[----:B------:R-:W-:Y:S01]  /*3ff30*/  STL.64 [R1+0x40], R16 ;  /* 0x0000401001007387 */ /* 0x000fe20000100a00 */
[----:B------:R0:W-:Y:S03]  /*3ff40*/  STL.64 [R1+0x48], R18 ;  /* 0x0000481201007387 */ /* 0x0001e60000100a00 */
[----:B0-----:R-:W2:Y:S01]  /*3ff50*/  LDL.LU.64 R18, [R1+0x6a48] ;  /* 0x006a480001127983 */ /* 0x001ea20000300a00 */
[----:B------:R-:W2:Y:S02]  /*3ff60*/  LDL.LU.64 R16, [R1+0x6a40] ;  /* 0x006a400001107983 */ /* 0x000ea40000300a00 */
[----:B------:R-:W-:Y:S02]  /*3ff70*/  STL.64 [R1+0x69d8], R26 ;  /* 0x0069d81a01007387 */ /* 0x000fe40000100a00 */
[----:B------:R0:W-:Y:S02]  /*3ff80*/  STL.64 [R1+0x69d0], R24 ;  /* 0x0069d01801007387 */ /* 0x0001e40000100a00 */
[----:B0-----:R-:W3:Y:S01]  /*3ff90*/  LDL.LU R24, [R1+0x140] ;  /* 0x0001400001187983 */ /* 0x001ee20000300800 */
[----:B------:R-:W3:Y:S02]  /*3ffa0*/  LDL.LU R25, [R1+0x144] ;  /* 0x0001440001197983 */ /* 0x000ee40000300800 */
[----:B------:R-:W3:Y:S02]  /*3ffb0*/  LDL.LU R26, [R1+0x148] ;  /* 0x00014800011a7983 */ /* 0x000ee40000300800 */
[----:B------:R-:W3:Y:S01]  /*3ffc0*/  LDL.LU R27, [R1+0x14c] ;  /* 0x00014c00011b7983 */ /* 0x000ee20000300800 */
[----:B--2---:R-:W-:Y:S01]  /*3ffd0*/  HMMA.16816.F32 R8, R16, R6, R8 ;  /* 0x000000061008723c */ /* 0x004fe20000001808 */
[----:B---3--:R0:W-:Y:S01]  /*3ffe0*/  STL.64 [R1+0x69e8], R26 ;  /* 0x0069e81a01007387 */ /* 0x0081e20000100a00 */
[----:B------:R-:W-:Y:S03]  /*3fff0*/  STL.64 [R1+0x69e0], R24 ;  /* 0x0069e01801007387 */ /* 0x000fe60000100a00 */
[----:B0-----:R-:W2:Y:S01]  /*40000*/  LDL.LU R26, [R1+0x28] ;  /* 0x00002800011a7983 */ /* 0x001ea20000300800 */
[----:B------:R-:W2:Y:S02]  /*40010*/  LDL.LU R27, [R1+0x2c] ;  /* 0x00002c00011b7983 */ /* 0x000ea40000300800 */
[----:B------:R-:W-:Y:S11]  /*40020*/  STL [R1+0x6358], R28 ;  /* 0x0063581c01007387 */ /* 0x000ff60000100800 */
[----:B------:R-:W-:Y:S04]  /*40030*/  @!UPT UIADD3 URZ, URZ, URZ, URZ ;  /* 0x0000003f3f3ff290 */ /* 0x000fe8000fffe03f */
[----:B------:R-:W-:Y:S01]  /*40040*/  STL.64 [R1+0x220], R8 ;  /* 0x0002200801007387 */ /* 0x000fe20000100a00 */
[----:B------:R0:W-:Y:S04]  /*40050*/  STL.64 [R1+0x228], R10 ;  /* 0x0002280a01007387 */ /* 0x0001e80000100a00 */
[----:B0-----:R-:W2:Y:S01]  /*40060*/  LDL.LU.64 R10, [R1+0x6a38] ;  /* 0x006a3800010a7983 */ /* 0x001ea20000300a00 */
[----:B------:R-:W2:Y:S01]  /*40070*/  LDL.LU.64 R8, [R1+0x6a30] ;  /* 0x006a300001087983 */ /* 0x000ea20000300a00 */
[----:B------:R-:W-:Y:S02]  /*40080*/  MOV R29, R4 ;  /* 0x00000004001d7202 */ /* 0x000fe40000000f00 */
[----:B------:R-:W-:Y:S02]  /*40090*/  MOV R2, R5 ;  /* 0x0000000500027202 */ /* 0x000fe40000000f00 */
[----:B------:R-:W-:-:S02]  /*400a0*/  MOV R25, R6 ;  /* 0x0000000600197202 */ /* 0x000fc40000000f00 */
[----:B------:R-:W-:Y:S02]  /*400b0*/  MOV R24, R7 ;  /* 0x0000000700187202 */ /* 0x000fe40000000f00 */
[----:B------:R-:W0:Y:S04]  /*400c0*/  LDSM.16.MT88.4 R4, [R3+0x8080] ;  /* 0x008080000304783b */ /* 0x000e280000004200 */
[----:B0-----:R0:W-:Y:S01]  /*400d0*/  STL.64 [R1+0x6978], R6 ;  /* 0x0069780601007387 */ /* 0x0011e20000100a00 */
[----:B------:R-:W-:Y:S03]  /*400e0*/  STL.64 [R1+0x6970], R4 ;  /* 0x0069700401007387 */ /* 0x000fe60000100a00 */
[----:B0-----:R-:W4:Y:S01]  /*400f0*/  LDL.LU R6, [R1+0x8] ;  /* 0x0000080001067983 */ /* 0x001f220000300800 */
[----:B------:R-:W-:-:S02]  /*40100*/  MOV R7, R0 ;  /* 0x0000000000077202 */ /* 0x000fc40000000f00 */
[----:B------:R-:W3:Y:S02]  /*40110*/  LDL.LU R0, [R1+0x6a28] ;  /* 0x006a280001007983 */ /* 0x000ee40000300800 */
[----:B------:R-:W-:Y:S01]  /*40120*/  STL [R1+0x6894], R3 ;  /* 0x0068940301007387 */ /* 0x000fe20000100800 */
[C---:B--2---:R-:W-:Y:S11]  /*40130*/  HMMA.16816.F32 R8, R16.reuse, R26, R8 ;  /* 0x0000001a1008723c */ /* 0x044ff60000001808 */
[----:B------:R-:W-:Y:S11]  /*40140*/  @!UPT UIADD3 URZ, URZ, URZ, URZ ;  /* 0x0000003f3f3ff290 */ /* 0x000ff6000fffe03f */
[----:B------:R-:W-:Y:S01]  /*40150*/  @!UPT UIADD3 URZ, URZ, URZ, URZ ;  /* 0x0000003f3f3ff290 */ /* 0x000fe2000fffe03f */
[----:B------:R-:W-:Y:S01]  /*40160*/  STL.64 [R1+0x290], R8 ;  /* 0x0002900801007387 */ /* 0x000fe20000100a00 */
[----:B------:R0:W-:Y:S03]  /*40170*/  STL.64 [R1+0x298], R10 ;  /* 0x0002980a01007387 */ /* 0x0001e60000100a00 */
[----:B0-----:R-:W2:Y:S02]  /*40180*/  LDL.LU.64 R10, [R1+0x6a20] ;  /* 0x006a2000010a7983 */ /* 0x001ea40000300a00 */
[C---:B--2---:R-:W-:Y:S08]  /*40190*/  HMMA.16816.F32 R20, R16.reuse, R10, R20 ;  /* 0x0000000a1014723c */ /* 0x044ff00000001814 */
[----:B----4-:R-:W-:Y:S11]  /*401a0*/  HMMA.16816.F32 R16, R16, R6, R12 ;  /* 0x000000061010723c */ /* 0x010ff6000000180c */
[----:B------:R-:W-:Y:S04]  /*401b0*/  @!UPT UIADD3 URZ, URZ, URZ, URZ ;  /* 0x0000003f3f3ff290 */ /* 0x000fe8000fffe03f */
[----:B------:R-:W-:Y:S01]  /*401c0*/  STL.64 [R1+0x280], R20 ;  /* 0x0002801401007387 */ /* 0x000fe20000100a00 */
[----:B------:R0:W-:Y:S03]  /*401d0*/  STL.64 [R1+0x288], R22 ;  /* 0x0002881601007387 */ /* 0x0001e60000100a00 */
[----:B0-----:R-:W2:Y:S01]  /*401e0*/  LDL.LU.64 R22, [R1+0x6a18] ;  /* 0x006a180001167983 */ /* 0x001ea20000300a00 */
[----:B------:R-:W2:Y:S02]  /*401f0*/  LDL.LU.64 R20, [R1+0x6a10] ;  /* 0x006a100001147983 */ /* 0x000ea40000300a00 */
[----:B------:R0:W-:Y:S02]  /*40200*/  STL.64 [R1+0x69f0], R10 ;  /* 0x0069f00a01007387 */ /* 0x0001e40000100a00 */
[----:B------:R-:W4:Y:S01]  /*40210*/  LDL.LU R8, [R1+0x150] ;  /* 0x0001500001087983 */ /* 0x000f220000300800 */
[----:B------:R-:W4:Y:S04]  /*40220*/  LDL.LU R9, [R1+0x154] ;  /* 0x0001540001097983 */ /* 0x000f280000300800 */
[----:B0-----:R-:W4:Y:S01]  /*40230*/  LDL.LU R10, [R1+0x158] ;  /* 0x00015800010a7983 */ /* 0x001f220000300800 */
[----:B------:R-:W4:Y:S02]  /*40240*/  LDL.LU R11, [R1+0x15c] ;  /* 0x00015c00010b7983 */ /* 0x000f240000300800 */
[----:B------:R-:W2:Y:S02]  /*40250*/  LDL.LU.64 R14, [R1+0x6a08] ;  /* 0x006a0800010e7983 */ /* 0x000ea40000300a00 */
[----:B------:R-:W2:Y:S01]  /*40260*/  LDL.LU.64 R12, [R1+0x6a00] ;  /* 0x006a0000010c7983 */ /* 0x000ea20000300a00 */
[----:B------:R-:W-:Y:S01]  /*40270*/  STL.64 [R1+0x200], R16 ;  /* 0x0002001001007387 */ /* 0x000fe20000100a00 */
[----:B------:R0:W-:Y:S01]  /*40280*/  STL [R1+0x208], R18 ;  /* 0x0002081201007387 */ /* 0x0001e20000100800 */
[----:B------:R-:W-:Y:S01]  /*40290*/  MOV R3, R19 ;  /* 0x0000001300037202 */ /* 0x000fe20000000f00 */
[----:B------:R-:W-:-:S02]  /*402a0*/  MOV R19, R24 ;  /* 0x0000001800137202 */ /* 0x000fc40000000f00 */
[----:B0-----:R-:W-:-:S07]  /*402b0*/  IMAD.MOV.U32 R18, RZ, RZ, R25 ;  /* 0x000000ffff127224 */ /* 0x001fce00078e0019 */
[C---:B--2---:R-:W-:Y:S01]  /*402c0*/  HMMA.16816.F32 R16, R12.reuse, R18, R20 ;  /* 0x000000120c10723c */ /* 0x044fe20000001814 */
[----:B------:R-:W2:Y:S01]  /*402d0*/  LDL.LU R23, [R1+0x69f8] ;  /* 0x0069f80001177983 */ /* 0x000ea20000300800 */
[----:B------:R-:W3:Y:S11]  /*402e0*/  LDL R28, [R1+0x1730] ;  /* 0x00173000011c7983 */ /* 0x000ef60000100800 */
[----:B------:R-:W-:Y:S10]  /*402f0*/  @!UPT UIADD3 URZ, URZ, URZ, URZ ;  /* 0x0000003f3f3ff290 */ /* 0x000ff4000fffe03f */
[----:B------:R-:W-:Y:S01]  /*40300*/  STL.64 [R1+0x1f0], R16 ;  /* 0x0001f01001007387 */ /* 0x000fe20000100a00 */
[----:B------:R-:W-:Y:S01]  /*40310*/  STL.64 [R1+0x1f8], R18 ;  /* 0x0001f81201007387 */ /* 0x000fe20000100a00 */
[C---:B----4-:R-:W-:Y:S02]  /*40320*/  HMMA.16816.F32 R24, R12.reuse, R26, R8 ;  /* 0x0000001a0c18723c */ /* 0x050fe40000001808 */
[----:B--2---:R-:W0:Y:S02]  /*40330*/  LDSM.16.MT88.4 R16, [R23+0x8000] ;  /* 0x008000001710783b */ /* 0x004e240000004200 */
[----:B------:R-:W1:Y:S02]  /*40340*/  LDSM.16.MT88.4 R20, [R23+0x8080] ;  /* 0x008080001714783b */ /* 0x000e640000004200 */
[----:B0-----:R-:W-:Y:S02]  /*40350*/  STL.64 [R1+0x6948], R18 ;  /* 0x0069481201007387 */ /* 0x001fe40000100a00 */
[----:B------:R0:W-:Y:S02]  /*40360*/  STL.64 [R1+0x6940], R16 ;  /* 0x0069401001007387 */ /* 0x0001e40000100a00 */
[----:B0-----:R-:W2:Y:S01]  /*40370*/  LDL.LU R16, [R1+0x80] ;  /* 0x0000800001107983 */ /* 0x001ea20000300800 */
[----:B------:R-:W2:Y:S02]  /*40380*/  LDL.LU R17, [R1+0x84] ;  /* 0x0000840001117983 */ /* 0x000ea40000300800 */
[----:B------:R-:W2:Y:S02]  /*40390*/  LDL.LU R18, [R1+0x88] ;  /* 0x0000880001127983 */ /* 0x000ea40000300800 */
[----:B------:R-:W2:Y:S01]  /*403a0*/  LDL.LU R19, [R1+0x8c] ;  /* 0x00008c0001137983 */ /* 0x000ea20000300800 */
[----:B------:R-:W4:Y:S07]  /*403b0*/  LDL.LU.64 R10, [R1+0x69f0] ;  /* 0x0069f000010a7983 */ /* 0x000f2e0000300a00 */
[----:B------:R-:W-:Y:S02]  /*403c0*/  STL.64 [R1+0x1e0], R24 ;  /* 0x0001e01801007387 */ /* 0x000fe40000100a00 */
[----:B------:R0:W-:Y:S02]  /*403d0*/  STL.64 [R1+0x1e8], R26 ;  /* 0x0001e81a01007387 */ /* 0x0001e40000100a00 */
[----:B0-----:R-:W4:Y:S01]  /*403e0*/  LDL.LU.64 R26, [R1+0x69e8] ;  /* 0x0069e800011a7983 */ /* 0x001f220000300a00 */
[----:B------:R-:W4:Y:S01]  /*403f0*/  LDL.LU.64 R24, [R1+0x69e0] ;  /* 0x0069e00001187983 */ /* 0x000f220000300a00 */
[C---:B--2---:R-:W-:Y:S08]  /*40400*/  HMMA.16816.F32 R4, R12.reuse, R6, R16 ;  /* 0x000000060c04723c */ /* 0x044ff00000001810 */
[----:B----4-:R-:W-:Y:S01]  /*40410*/  HMMA.16816.F32 R8, R12, R10, R24 ;  /* 0x0000000a0c08723c */ /* 0x010fe20000001818 */
[----:B------:R-:W2:Y:S01]  /*40420*/  LDL.LU.64 R26, [R1+0x69d8] ;  /* 0x0069d800011a7983 */ /* 0x000ea20000300a00 */
[----:B------:R-:W4:Y:S11]  /*40430*/  LDL.LU.64 R24, [R1+0x69d0] ;  /* 0x0069d00001187983 */ /* 0x000f360000300a00 */
[----:B------:R-:W-:Y:S10]  /*40440*/  @!UPT UIADD3 URZ, URZ, URZ, URZ ;  /* 0x0000003f3f3ff290 */ /* 0x000ff4000fffe03f */
[----:B------:R-:W-:Y:S01]  /*40450*/  STL.64 [R1+0x1d0], R8 ;  /* 0x0001d00801007387 */ /* 0x000fe20000100a00 */
[----:B------:R0:W-:Y:S03]  /*40460*/  STL.64 [R1+0x1d8], R10 ;  /* 0x0001d80a01007387 */ /* 0x0001e60000100a00 */
[----:B0-----:R-:W3:Y:S01]  /*40470*/  LDL.LU.64 R10, [R1+0x69c8] ;  /* 0x0069c800010a7983 */ /* 0x001ee20000300a00 */
[----:B------:R-:W3:Y:S02]  /*40480*/  LDL.LU.64 R8, [R1+0x69c0] ;  /* 0x0069c00001087983 */ /* 0x000ee40000300a00 */
[----:B-1----:R-:W-:Y:S02]  /*40490*/  STL.64 [R1+0x6918], R22 ;  /* 0x0069181601007387 */ /* 0x002fe40000100a00 */
[----:B------:R-:W-:Y:S01]  /*404a0*/  STL.64 [R1+0x80], R4 ;  /* 0x0000800401007387 */ /* 0x000fe20000100a00 */
[----:B------:R-:W-:Y:S01]  /*404b0*/  STL.64 [R1+0x88], R6 ;  /* 0x0000880601007387 */ /* 0x000fe20000100a00 */
[----:B------:R0:W-:Y:S03]  /*404c0*/  STL.64 [R1+0x6910], R20 ;  /* 0x0069101401007387 */ /* 0x0001e60000100a00 */
[----:B0-----:R-:W3:Y:S01]  /*404d0*/  LDL.LU R20, [R1+0x2d0] ;  /* 0x0002d00001147983 */ /* 0x001ee20000300800 */
[----:B------:R-:W3:Y:S02]  /*404e0*/  LDL.LU R21, [R1+0x2d4] ;  /* 0x0002d40001157983 */ /* 0x000ee40000300800 */
[----:B------:R-:W3:Y:S02]  /*404f0*/  LDL.LU R22, [R1+0x2d8] ;  /* 0x0002d80001167983 */ /* 0x000ee40000300800 */
[----:B------:R-:W3:Y:S01]  /*40500*/  LDL.LU R23, [R1+0x2dc] ;  /* 0x0002dc0001177983 */ /* 0x000ee20000300800 */
[----:B--2---:R-:W-:-:S02]  /*40510*/  MOV R4, R27 ;  /* 0x0000001b00047202 */ /* 0x004fc40000000f00 */
[----:B------:R-:W-:Y:S01]  /*40520*/  MOV R5, R26 ;  /* 0x0000001a00057202 */ /* 0x000fe20000000f00 */
[----:B---3--:R-:W-:Y:S01]  /*40530*/  STL.64 [R1+0x6988], R22 ;  /* 0x0069881601007387 */ /* 0x008fe20000100a00 */
[----:B------:R0:W-:Y:S03]  /*40540*/  STL.64 [R1+0x6980], R20 ;  /* 0x0069801401007387 */ /* 0x0001e60000100a00 */
[----:B------:R1:W-:Y:S01]  /*40550*/  STL.64 [R1+0x6990], R4 ;  /* 0x0069900401007387 */ /* 0x0003e20000100a00 */
[----:B0-----:R-:W2:Y:S01]  /*40560*/  LDL.LU R20, [R1+0x300] ;  /* 0x0003000001147983 */ /* 0x001ea20000300800 */
[----:B------:R-:W2:Y:S02]  /*40570*/  LDL.LU R21, [R1+0x304] ;  /* 0x0003040001157983 */ /* 0x000ea40000300800 */
[----:B------:R-:W3:Y:S02]  /*40580*/  LDL.LU R22, [R1+0x308] ;  /* 0x0003080001167983 */ /* 0x000ee40000300800 */
[----:B------:R-:W3:Y:S01]  /*40590*/  LDL.LU R23, [R1+0x30c] ;  /* 0x00030c0001177983 */ /* 0x000ee20000300800 */
[----:B----4-:R-:W-:-:S02]  /*405a0*/  MOV R12, R25 ;  /* 0x00000019000c7202 */ /* 0x010fc40000000f00 */
[----:B------:R-:W-:Y:S02]  /*405b0*/  MOV R13, R24 ;  /* 0x00000018000d7202 */ /* 0x000fe40000000f00 */
[----:B------:R-:W0:Y:S04]  /*405c0*/  LDSM.16.MT88.4 R24, [R28+0x8000] ;  /* 0x008000001c18783b */ /* 0x000e280000004200 */
[----:B---3--:R-:W-:Y:S01]  /*405d0*/  STL.64 [R1+0x69a0], R22 ;  /* 0x0069a01601007387 */ /* 0x008fe20000100a00 */
[----:B--2---:R-:W-:Y:S02]  /*405e0*/  STL.64 [R1+0x6998], R20 ;  /* 0x0069981401007387 */ /* 0x004fe40000100a00 */
[----:B-1----:R-:W2:Y:S02]  /*405f0*/  LDL.LU R4, [R1+0x360] ;  /* 0x0003600001047983 */ /* 0x002ea40000300800 */
[----:B------:R-:W2:Y:S01]  /*40600*/  LDL.LU R5, [R1+0x364] ;  /* 0x0003640001057983 */ /* 0x000ea20000300800 */
[----:B------:R-:W3:Y:S01]  /*40610*/  LDL.LU R6, [R1+0x368] ;  /* 0x0003680001067983 */ /* 0x000ee20000300800 */
[----:B------:R-:W3:Y:S03]  /*40620*/  LDL.LU R7, [R1+0x36c] ;  /* 0x00036c0001077983 */ /* 0x000ee60000300800 */
[----:B---3--:R-:W-:Y:S01]  /*40630*/  STL.64 [R1+0x69b0], R6 ;  /* 0x0069b00601007387 */ /* 0x008fe20000100a00 */
[----:B--2---:R1:W-:Y:S03]  /*40640*/  STL.64 [R1+0x69a8], R4 ;  /* 0x0069a80401007387 */ /* 0x0043e60000100a00 */
[----:B-1----:R-:W2:Y:S01]  /*40650*/  LDL.LU R4, [R1+0x310] ;  /* 0x0003100001047983 */ /* 0x002ea20000300800 */
[----:B------:R-:W2:Y:S02]  /*40660*/  LDL.LU R5, [R1+0x314] ;  /* 0x0003140001057983 */ /* 0x000ea40000300800 */
[----:B------:R-:W2:Y:S02]  /*40670*/  LDL.LU R6, [R1+0x318] ;  /* 0x0003180001067983 */ /* 0x000ea40000300800 */
[----:B------:R-:W2:Y:S01]  /*40680*/  LDL.LU R7, [R1+0x31c] ;  /* 0x00031c0001077983 */ /* 0x000ea20000300800 */
[----:B------:R-:W3:Y:S01]  /*40690*/  LDL.LU R20, [R1+0x370] ;  /* 0x0003700001147983 */ /* 0x000ee20000300800 */
[----:B------:R-:W3:Y:S02]  /*406a0*/  LDL.LU R21, [R1+0x374] ;  /* 0x0003740001157983 */ /* 0x000ee40000300800 */
[----:B------:R-:W3:Y:S02]  /*406b0*/  LDL.LU R22, [R1+0x378] ;  /* 0x0003780001167983 */ /* 0x000ee40000300800 */
[----:B------:R-:W3:Y:S01]  /*406c0*/  LDL.LU R23, [R1+0x37c] ;  /* 0x00037c0001177983 */ /* 0x000ee20000300800 */
[----:B0-----:R-:W-:Y:S01]  /*406d0*/  STL.64 [R1+0x68e0], R26 ;  /* 0x0068e01a01007387 */ /* 0x001fe20000100a00 */
[----:B------:R0:W-:Y:S03]  /*406e0*/  STL.64 [R1+0x68d8], R24 ;  /* 0x0068d81801007387 */ /* 0x0001e60000100a00 */
        /* <DEDUP_REMOVED lines=14> */
[----:B------:R-:W-:Y:S01]  /*407d0*/  HMMA.16816.F32 R12, R8, R12, R4 ;  /* 0x0000000c080c723c */ /* 0x000fe20000001804 */
[----:B--2---:R-:W-:Y:S01]  /*407e0*/  STL.64 [R1+0x6968], R18 ;  /* 0x0069681201007387 */ /* 0x004fe20000100a00 */
[----:B------:R0:W-:Y:S03]  /*407f0*/  STL.64 [R1+0x6960], R16 ;  /* 0x0069601001007387 */ /* 0x0001e60000100a00 */
[----:B0-----:R-:W2:Y:S01]  /*40800*/  LDL.LU R16, [R1+0x330] ;  /* 0x0003300001107983 */ /* 0x001ea20000300800 */
[----:B------:R-:W2:Y:S02]  /*40810*/  LDL.LU R17, [R1+0x334] ;  /* 0x0003340001117983 */ /* 0x000ea40000300800 */
[----:B------:R-:W2:Y:S02]  /*40820*/  LDL.LU R18, [R1+0x338] ;  /* 0x0003380001127983 */ /* 0x000ea40000300800 */
[----:B------:R-:W2:Y:S01]  /*40830*/  LDL.LU R19, [R1+0x33c] ;  /* 0x00033c0001137983 */ /* 0x000ea20000300800 */
[----:B------:R-:W-:Y:S01]  /*40840*/  STL.64 [R1+0x6928], R26 ;  /* 0x0069281a01007387 */ /* 0x000fe20000100a00 */
[----:B----4-:R0:W-:Y:S02]  /*40850*/  STL.64 [R1+0x6920], R24 ;  /* 0x0069201801007387 */ /* 0x0101e40000100a00 */
[----:B0-----:R-:W-:-:S02]  /*40860*/  MOV R24, R29 ;  /* 0x0000001d00187202 */ /* 0x001fc40000000f00 */
[----:B------:R-:W-:Y:S01]  /*40870*/  MOV R25, R2 ;  /* 0x0000000200197202 */ /* 0x000fe20000000f00 */
[----:B------:R-:W4:Y:S01]  /*40880*/  LDL.LU R29, [R1+0x69bc] ;  /* 0x0069bc00011d7983 */ /* 0x000f220000300800 */
[----:B------:R-:W2:Y:S02]  /*40890*/  LDL.LU R2, [R1+0x69b8] ;  /* 0x0069b80001027983 */ /* 0x000ea40000300800 */
[----:B------:R-:W2:Y:S02]  /*408a0*/  LDL.LU.64 R6, [R1+0x69b0] ;  /* 0x0069b00001067983 */ /* 0x000ea40000300a00 */
[----:B------:R-:W2:Y:S01]  /*408b0*/  LDL.LU.64 R4, [R1+0x69a8] ;  /* 0x0069a80001047983 */ /* 0x000ea20000300a00 */
[----:B------:R-:W-:Y:S01]  /*408c0*/  STL.64 [R1+0x1a0], R12 ;  /* 0x0001a00c01007387 */ /* 0x000fe20000100a00 */
[----:B------:R-:W-:Y:S02]  /*408d0*/  STL.64 [R1+0x1a8], R14 ;  /* 0x0001a80e01007387 */ /* 0x000fe40000100a00 */
[----:B------:R-:W0:Y:S02]  /*408e0*/  LDSM.16.MT88.4 R12, [R28+0x8080] ;  /* 0x008080001c0c783b */ /* 0x000e240000004200 */
[----:B0-----:R-:W-:Y:S02]  /*408f0*/  STL.64 [R1+0x68a0], R14 ;  /* 0x0068a00e01007387 */ /* 0x001fe40000100a00 */
[----:B------:R0:W-:Y:S02]  /*40900*/  STL.64 [R1+0x6898], R12 ;  /* 0x0068980c01007387 */ /* 0x0001e40000100a00 */
[----:B0-----:R-:W2:Y:S01]  /*40910*/  LDL.64 R12, [R1+0x50] ;  /* 0x00005000010c7983 */ /* 0x001ea20000100a00 */
[C---:B---3--:R-:W-:Y:S11]  /*40920*/  HMMA.16816.F32 R20, R8.reuse, R24, R20 ;  /* 0x000000180814723c */ /* 0x048ff60000001814 */
[----:B------:R-:W-:Y:S11]  /*40930*/  @!UPT UIADD3 URZ, URZ, URZ, URZ ;  /* 0x0000003f3f3ff290 */ /* 0x000ff6000fffe03f */
[----:B------:R-:W-:Y:S01]  /*40940*/  @!UPT UIADD3 URZ, URZ, URZ, URZ ;  /* 0x0000003f3f3ff290 */ /* 0x000fe2000fffe03f */
[----:B------:R-:W-:Y:S01]  /*40950*/  STL.64 [R1+0x1c0], R20 ;  /* 0x0001c01401007387 */ /* 0x000fe20000100a00 */
[----:B------:R0:W-:Y:S03]  /*40960*/  STL.64 [R1+0x1c8], R22 ;  /* 0x0001c81601007387 */ /* 0x0001e60000100a00 */
[----:B0-----:R-:W3:Y:S01]  /*40970*/  LDL.LU.64 R22, [R1+0x69a0] ;  /* 0x0069a00001167983 */ /* 0x001ee20000300a00 */
[----:B------:R-:W3:Y:S01]  /*40980*/  LDL.LU.64 R20, [R1+0x6998] ;  /* 0x0069980001147983 */ /* 0x000ee20000300a00 */
[C---:B--2---:R-:W-:Y:S11]  /*40990*/  HMMA.16816.F32 R4, R8.reuse, R12, R4 ;  /* 0x0000000c0804723c */ /* 0x044ff60000001804 */
[----:B------:R-:W-:Y:S11]  /*409a0*/  @!UPT UIADD3 URZ, URZ, URZ, URZ ;  /* 0x0000003f3f3ff290 */ /* 0x000ff6000fffe03f */
[----:B------:R-:W-:Y:S01]  /*409b0*/  @!UPT UIADD3 URZ, URZ, URZ, URZ ;  /* 0x0000003f3f3ff290 */ /* 0x000fe2000fffe03f */
[----:B------:R0:W-:Y:S01]  /*409c0*/  STL.64 [R1+0x1b0], R4 ;  /* 0x0001b00401007387 */ /* 0x0001e20000100a00 */
[----:B------:R1:W-:Y:S03]  /*409d0*/  STL.64 [R1+0x1b8], R6 ;  /* 0x0001b80601007387 */ /* 0x0003e60000100a00 */
[----:B0-----:R-:W3:Y:S02]  /*409e0*/  LDL.LU.64 R4, [R1+0x6990] ;  /* 0x0069900001047983 */ /* 0x001ee40000300a00 */
[----:B---3--:R-:W-:Y:S02]  /*409f0*/  HMMA.16816.F32 R8, R8, R4, R20 ;  /* 0x000000040808723c */ /* 0x008fe40000001814 */
[----:B------:R-:W2:Y:S01]  /*40a00*/  LDL.LU.64 R22, [R1+0x6988] ;  /* 0x0069880001167983 */ /* 0x000ea20000300a00 */
[----:B------:R-:W2:Y:S02]  /*40a10*/  LDL.LU.64 R20, [R1+0x6980] ;  /* 0x0069800001147983 */ /* 0x000ea40000300a00 */
[----:B-1----:R-:W2:Y:S02]  /*40a20*/  LDL.LU.64 R6, [R1+0x6978] ;  /* 0x0069780001067983 */ /* 0x002ea40000300a00 */
[----:B------:R-:W2:Y:S11]  /*40a30*/  LDL.LU.64 R4, [R1+0x6970] ;  /* 0x0069700001047983 */ /* 0x000eb60000300a00 */
[----:B------:R-:W-:Y:S05]  /*40a40*/  @!UPT UIADD3 URZ, URZ, URZ, URZ ;  /* 0x0000003f3f3ff290 */ /* 0x000fea000fffe03f */
[----:B------:R0:W-:Y:S01]  /*40a50*/  STL.64 [R1+0x190], R8 ;  /* 0x0001900801007387 */ /* 0x0001e20000100a00 */
[----:B------:R-:W-:Y:S03]  /*40a60*/  STL.64 [R1+0x198], R10 ;  /* 0x0001980a01007387 */ /* 0x000fe60000100a00 */
[----:B0-----:R-:W2:Y:S02]  /*40a70*/  LDL.64 R8, [R1+0x70] ;  /* 0x0000700001087983 */ /* 0x001ea40000100a00 */
[C---:B--2---:R-:W-:Y:S08]  /*40a80*/  HMMA.16816.F32 R20, R4.reuse, R8, R20 ;  /* 0x000000080414723c */ /* 0x044ff00000001814 */
[C---:B------:R-:W-:Y:S11]  /*40a90*/  HMMA.16816.F32 R16, R4.reuse, R24, R16 ;  /* 0x000000180410723c */ /* 0x040ff60000001810 */
[----:B------:R-:W-:Y:S04]  /*40aa0*/  @!UPT UIADD3 URZ, URZ, URZ, URZ ;  /* 0x0000003f3f3ff290 */ /* 0x000fe8000fffe03f */
[----:B------:R0:W-:Y:S02]  /*40ab0*/  STL.64 [R1+0x150], R20 ;  /* 0x0001501401007387 */ /* 0x0001e40000100a00 */
[----:B0-----:R-:W-:Y:S02]  /*40ac0*/  MOV R21, R8 ;  /* 0x0000000800157202 */ /* 0x001fe40000000f00 */
[----:B------:R-:W-:Y:S02]  /*40ad0*/  MOV R20, R9 ;  /* 0x0000000900147202 */ /* 0x000fe40000000f00 */
[----:B----4-:R-:W0:Y:S04]  /*40ae0*/  LDSM.16.MT88.4 R8, [R29+0x8000] ;  /* 0x008000001d08783b */ /* 0x010e280000004200 */
[----:B------:R-:W-:Y:S04]  /*40af0*/  STL.64 [R1+0x158], R22 ;  /* 0x0001581601007387 */ /* 0x000fe80000100a00 */
[----:B0-----:R-:W-:Y:S01]  /*40b00*/  STL.64 [R1+0x6868], R10 ;  /* 0x0068680a01007387 */ /* 0x001fe20000100a00 */
[----:B------:R0:W-:Y:S03]  /*40b10*/  STL.64 [R1+0x6860], R8 ;  /* 0x0068600801007387 */ /* 0x0001e60000100a00 */
[----:B0-----:R-:W2:Y:S01]  /*40b20*/  LDL.LU.64 R8, [R1+0x40] ;  /* 0x0000400001087983 */ /* 0x001ea20000300a00 */
[----:B------:R-:W-:Y:S02]  /*40b30*/  STL.64 [R1+0x140], R16 ;  /* 0x0001401001007387 */ /* 0x000fe40000100a00 */
[----:B------:R0:W-:Y:S02]  /*40b40*/  STL.64 [R1+0x148], R18 ;  /* 0x0001481201007387 */ /* 0x0001e40000100a00 */
[----:B0-----:R-:W3:Y:S01]  /*40b50*/  LDL.LU.64 R18, [R1+0x6968] ;  /* 0x0069680001127983 */ /* 0x001ee20000300a00 */
[----:B------:R-:W3:Y:S02]  /*40b60*/  LDL.LU.64 R16, [R1+0x6960] ;  /* 0x0069600001107983 */ /* 0x000ee40000300a00 */
[----:B------:R0:W-:Y:S02]  /*40b70*/  STL.64 [R1+0x6938], R24 ;  /* 0x0069381801007387 */ /* 0x0001e40000100a00 */
[----:B0-----:R-:W4:Y:S01]  /*40b80*/  LDL.LU R24, [R1+0x2f0] ;  /* 0x0002f00001187983 */ /* 0x001f220000300800 */
[----:B------:R-:W4:Y:S02]  /*40b90*/  LDL.LU R25, [R1+0x2f4] ;  /* 0x0002f40001197983 */ /* 0x000f240000300800 */
[----:B------:R-:W4:Y:S02]  /*40ba0*/  LDL.LU R26, [R1+0x2f8] ;  /* 0x0002f800011a7983 */ /* 0x000f240000300800 */
        /* <DEDUP_REMOVED lines=17> */
[----:B------:R0:W-:Y:S01]  /*40cc0*/  STL.64 [R1+0xb0], R4 ;  /* 0x0000b00401007387 */ /* 0x0001e20000100a00 */
[----:B------:R4:W-:Y:S01]  /*40cd0*/  STL.64 [R1+0xb8], R6 ;  /* 0x0000b80601007387 */ /* 0x0009e20000100a00 */
[----:B0-----:R-:W-:Y:S02]  /*40ce0*/  MOV R4, R21 ;  /* 0x0000001500047202 */ /* 0x001fe40000000f00 */
[----:B------:R-:W-:Y:S02]  /*40cf0*/  MOV R5, R20 ;  /* 0x0000001400057202 */ /* 0x000fe40000000f00 */
[----:B------:R-:W2:Y:S01]  /*40d00*/  LDL.LU R20, [R1+0x2e0] ;  /* 0x0002e00001147983 */ /* 0x000ea20000300800 */
[----:B------:R-:W2:Y:S02]  /*40d10*/  LDL.LU R21, [R1+0x2e4] ;  /* 0x0002e40001157983 */ /* 0x000ea40000300800 */
[----:B------:R-:W2:Y:S02]  /*40d20*/  LDL.LU R22, [R1+0x2e8] ;  /* 0x0002e80001167983 */ /* 0x000ea40000300800 */
[C---:B----4-:R-:W-:Y:S01]  /*40d30*/  HMMA.16816.F32 R4, R16.reuse, R4, R24 ;  /* 0x000000041004723c */ /* 0x050fe20000001818 */
[----:B------:R-:W3:Y:S01]  /*40d40*/  LDL.LU.64 R24, [R1+0x6938] ;  /* 0x0069380001187983 */ /* 0x000ee20000300a00 */
[----:B------:R-:W-:Y:S11]  /*40d50*/  MOV R23, R2 ;  /* 0x0000000200177202 */ /* 0x000ff60000000f00 */
[----:B------:R-:W-:Y:S10]  /*40d60*/  @!UPT UIADD3 URZ, URZ, URZ, URZ ;  /* 0x0000003f3f3ff290 */ /* 0x000ff4000fffe03f */
[----:B------:R-:W-:Y:S01]  /*40d70*/  STL.64 [R1+0x180], R4 ;  /* 0x0001800401007387 */ /* 0x000fe20000100a00 */
[----:B------:R-:W-:Y:S02]  /*40d80*/  STL [R1+0x188], R6 ;  /* 0x0001880601007387 */ /* 0x000fe40000100800 */
[----:B------:R-:W-:Y:S02]  /*40d90*/  IMAD.MOV.U32 R2, RZ, RZ, R7 ;  /* 0x000000ffff027224 */ /* 0x000fe400078e0007 */
[----:B------:R-:W0:Y:S04]  /*40da0*/  LDSM.16.MT88.4 R4, [R29+0x8080] ;  /* 0x008080001d04783b */ /* 0x000e280000004200 */
[----:B------:R-:W-:Y:S04]  /*40db0*/  STL [R1+0x67e0], R2 ;  /* 0x0067e00201007387 */ /* 0x000fe80000100800 */
[----:B0-----:R-:W-:Y:S01]  /*40dc0*/  STL.64 [R1+0x6820], R6 ;  /* 0x0068200601007387 */ /* 0x001fe20000100a00 */
[----:B------:R0:W-:Y:S03]  /*40dd0*/  STL.64 [R1+0x6818], R4 ;  /* 0x0068180401007387 */ /* 0x0001e60000100a00 */
[----:B0-----:R-:W4:Y:S01]  /*40de0*/  LDL.LU.64 R4, [R1+0x70] ;  /* 0x0000700001047983 */ /* 0x001f220000300a00 */
[----:B------:R-:W-:Y:S01]  /*40df0*/  STL [R1+0x67e4], R29 ;  /* 0x0067e41d01007387 */ /* 0x000fe20000100800 */
[C---:B---3--:R-:W-:Y:S02]  /*40e00*/  HMMA.16816.F32 R24, R16.reuse, R24, R12 ;  /* 0x000000181018723c */ /* 0x048fe4000000180c */
[----:B------:R-:W3:Y:S11]  /*40e10*/  LDL.LU.64 R12, [R1+0x6930] ;  /* 0x00693000010c7983 */ /* 0x000ef60000300a00 */
[----:B------:R-:W-:Y:S10]  /*40e20*/  @!UPT UIADD3 URZ, URZ, URZ, URZ ;  /* 0x0000003f3f3ff290 */ /* 0x000ff4000fffe03f */
[----:B------:R-:W-:Y:S01]  /*40e30*/  STL.64 [R1+0x170], R24 ;  /* 0x0001701801007387 */ /* 0x000fe20000100a00 */
[----:B------:R0:W-:Y:S03]  /*40e40*/  STL.64 [R1+0x178], R26 ;  /* 0x0001781a01007387 */ /* 0x0001e60000100a00 */
[----:B0-----:R-:W2:Y:S01]  /*40e50*/  LDL.LU.64 R26, [R1+0x6928] ;  /* 0x00692800011a7983 */ /* 0x001ea20000300a00 */
[----:B------:R-:W2:Y:S03]  /*40e60*/  LDL.LU.64 R24, [R1+0x6920] ;  /* 0x0069200001187983 */ /* 0x000ea60000300a00 */
[----:B---3--:R0:W-:Y:S01]  /*40e70*/  STL.64 [R1+0x68f8], R12 ;  /* 0x0068f80c01007387 */ /* 0x0081e20000100a00 */
[C---:B--2---:R-:W-:Y:S03]  /*40e80*/  HMMA.16816.F32 R24, R16.reuse, R12, R24 ;  /* 0x0000000c1018723c */ /* 0x044fe60000001818 */
[----:B0-----:R-:W2:Y:S11]  /*40e90*/  LDL.LU R12, [R1+0x2b0] ;  /* 0x0002b000010c7983 */ /* 0x001eb60000300800 */
[----:B------:R-:W-:Y:S09]  /*40ea0*/  @!UPT UIADD3 URZ, URZ, URZ, URZ ;  /* 0x0000003f3f3ff290 */ /* 0x000ff2000fffe03f */
[----:B------:R-:W-:Y:S01]  /*40eb0*/  STL.64 [R1+0x160], R24 ;  /* 0x0001601801007387 */ /* 0x000fe20000100a00 */
[----:B------:R-:W-:Y:S02]  /*40ec0*/  STL.64 [R1+0x168], R26 ;  /* 0x0001681a01007387 */ /* 0x000fe40000100a00 */
[----:B------:R-:W2:Y:S02]  /*40ed0*/  LDL.LU R13, [R1+0x2b4] ;  /* 0x0002b400010d7983 */ /* 0x000ea40000300800 */
[----:B------:R-:W3:Y:S01]  /*40ee0*/  LDL.LU R14, [R1+0x2b8] ;  /* 0x0002b800010e7983 */ /* 0x000ee20000300800 */
[----:B------:R-:W3:Y:S01]  /*40ef0*/  LDL.LU R15, [R1+0x2bc] ;  /* 0x0002bc00010f7983 */ /* 0x000ee20000300800 */
[----:B------:R-:W-:Y:S03]  /*40f00*/  HMMA.16816.F32 R16, R16, R8, R20 ;  /* 0x000000081010723c */ /* 0x000fe60000001814 */
[----:B---3--:R-:W-:Y:S01]  /*40f10*/  STL.64 [R1+0x6908], R14 ;  /* 0x0069080e01007387 */ /* 0x008fe20000100a00 */
[----:B--2---:R0:W-:Y:S03]  /*40f20*/  STL.64 [R1+0x6900], R12 ;  /* 0x0069000c01007387 */ /* 0x0041e60000100a00 */
[----:B0-----:R-:W4:Y:S01]  /*40f30*/  LDL.LU R12, [R1+0x120] ;  /* 0x00012000010c7983 */ /* 0x001f220000300800 */
[----:B------:R-:W4:Y:S02]  /*40f40*/  LDL.LU R13, [R1+0x124] ;  /* 0x00012400010d7983 */ /* 0x000f240000300800 */
[----:B------:R-:W4:Y:S02]  /*40f50*/  LDL.LU R14, [R1+0x128] ;  /* 0x00012800010e7983 */ /* 0x000f240000300800 */
[----:B------:R-:W4:Y:S01]  /*40f60*/  LDL.LU R15, [R1+0x12c] ;  /* 0x00012c00010f7983 */ /* 0x000f220000300800 */
[----:B------:R-:W2:Y:S01]  /*40f70*/  LDL.LU R24, [R1+0xd0] ;  /* 0x0000d00001187983 */ /* 0x000ea20000300800 */
[----:B------:R-:W2:Y:S02]  /*40f80*/  LDL.LU R25, [R1+0xd4] ;  /* 0x0000d40001197983 */ /* 0x000ea40000300800 */
[----:B------:R-:W3:Y:S02]  /*40f90*/  LDL.LU R26, [R1+0xd8] ;  /* 0x0000d800011a7983 */ /* 0x000ee40000300800 */
[----:B------:R-:W3:Y:S06]  /*40fa0*/  LDL.LU R27, [R1+0xdc] ;  /* 0x0000dc00011b7983 */ /* 0x000eec0000300800 */
[----:B------:R-:W-:-:S02]  /*40fb0*/  MOV R29, R18 ;  /* 0x00000012001d7202 */ /* 0x000fc40000000f00 */
[----:B------:R-:W-:Y:S01]  /*40fc0*/  MOV R2, R19 ;  /* 0x0000001300027202 */ /* 0x000fe20000000f00 */
[----:B---3--:R-:W-:Y:S01]  /*40fd0*/  STL.64 [R1+0x68f0], R26 ;  /* 0x0068f01a01007387 */ /* 0x008fe20000100a00 */
[----:B--2---:R0:W-:Y:S03]  /*40fe0*/  STL.64 [R1+0x68e8], R24 ;  /* 0x0068e81801007387 */ /* 0x0041e60000100a00 */
[----:B0-----:R-:W2:Y:S01]  /*40ff0*/  LDL.LU R24, [R1+0x2a0] ;  /* 0x0002a00001187983 */ /* 0x001ea20000300800 */
[----:B------:R-:W2:Y:S02]  /*41000*/  LDL.LU R25, [R1+0x2a4] ;  /* 0x0002a40001197983 */ /* 0x000ea40000300800 */
[----:B------:R-:W2:Y:S02]  /*41010*/  LDL.LU R26, [R1+0x2a8] ;  /* 0x0002a800011a7983 */ /* 0x000ea40000300800 */
[----:B------:R-:W2:Y:S01]  /*41020*/  LDL.LU R27, [R1+0x2ac] ;  /* 0x0002ac00011b7983 */ /* 0x000ea20000300800 */
[----:B------:R-:W4:Y:S01]  /*41030*/  LDL.LU.64 R22, [R1+0x6918] ;  /* 0x0069180001167983 */ /* 0x000f220000300a00 */
[----:B------:R-:W4:Y:S02]  /*41040*/  LDL.LU.64 R20, [R1+0x6910] ;  /* 0x0069100001147983 */ /* 0x000f240000300a00 */
[----:B------:R0:W-:Y:S02]  /*41050*/  STL.64 [R1+0xf0], R16 ;  /* 0x0000f01001007387 */ /* 0x0001e40000100a00 */
[----:B0-----:R-:W3:Y:S01]  /*41060*/  LDL.LU R16, [R1+0x210] ;  /* 0x0002100001107983 */ /* 0x001ee20000300800 */
[----:B------:R-:W3:Y:S02]  /*41070*/  LDL.LU R17, [R1+0x214] ;  /* 0x0002140001117983 */ /* 0x000ee40000300800 */
[----:B------:R-:W2:Y:S02]  /*41080*/  LDL.LU R18, [R1+0x218] ;  /* 0x0002180001127983 */ /* 0x000ea40000300800 */
[----:B------:R-:W2:Y:S02]  /*41090*/  LDL.LU R19, [R1+0x21c] ;  /* 0x00021c0001137983 */ /* 0x000ea40000300800 */
[----:B--2---:R-:W-:Y:S01]  /*410a0*/  STL.64 [R1+0x68b0], R18 ;  /* 0x0068b01201007387 */ /* 0x004fe20000100a00 */
[----:B---3--:R0:W-:Y:S03]  /*410b0*/  STL.64 [R1+0x68a8], R16 ;  /* 0x0068a81001007387 */ /* 0x0081e60000100a00 */
[----:B0-----:R-:W2:Y:S01]  /*410c0*/  LDL.LU R16, [R1+0x260] ;  /* 0x0002600001107983 */ /* 0x001ea20000300800 */
[----:B------:R-:W2:Y:S02]  /*410d0*/  LDL.LU R17, [R1+0x264] ;  /* 0x0002640001117983 */ /* 0x000ea40000300800 */
[----:B------:R-:W3:Y:S02]  /*410e0*/  LDL.LU R18, [R1+0x268] ;  /* 0x0002680001127983 */ /* 0x000ee40000300800 */
[----:B------:R-:W3:Y:S01]  /*410f0*/  LDL.LU R19, [R1+0x26c] ;  /* 0x00026c0001137983 */ /* 0x000ee20000300800 */
[C---:B----4-:R-:W-:Y:S01]  /*41100*/  HMMA.16816.F32 R12, R20.reuse, R4, R12 ;  /* 0x00000004140c723c */ /* 0x050fe2000000180c */
[----:B---3--:R-:W-:Y:S01]  /*41110*/  STL.64 [R1+0x68c0], R18 ;  /* 0x0068c01201007387 */ /* 0x008fe20000100a00 */
[----:B--2---:R0:W-:Y:S03]  /*41120*/  STL.64 [R1+0x68b8], R16 ;  /* 0x0068b81001007387 */ /* 0x0041e60000100a00 */
[----:B0-----:R-:W2:Y:S01]  /*41130*/  LDL.LU.64 R16, [R1+0x60] ;  /* 0x0000600001107983 */ /* 0x001ea20000300a00 */
[----:B------:R-:W-:Y:S02]  /*41140*/  STL [R1+0x6890], R2 ;  /* 0x0068900201007387 */ /* 0x000fe40000100800 */
[----:B------:R-:W-:Y:S11]  /*41150*/  STL [R1+0x6858], R29 ;  /* 0x0068581d01007387 */ /* 0x000ff60000100800 */
[----:B------:R-:W-:Y:S04]  /*41160*/  @!UPT UIADD3 URZ, URZ, URZ, URZ ;  /* 0x0000003f3f3ff290 */ /* 0x000fe8000fffe03f */
[----:B------:R-:W-:Y:S01]  /*41170*/  STL.64 [R1+0x120], R12 ;  /* 0x0001200c01007387 */ /* 0x000fe20000100a00 */
[----:B------:R0:W-:Y:S04]  /*41180*/  STL.64 [R1+0x128], R14 ;  /* 0x0001280e01007387 */ /* 0x0001e80000100a00 */
[----:B0-----:R-:W2:Y:S01]  /*41190*/  LDL.LU.64 R14, [R1+0x6908] ;  /* 0x00690800010e7983 */ /* 0x001ea20000300a00 */
[----:B------:R-:W2:Y:S02]  /*411a0*/  LDL.LU.64 R12, [R1+0x6900] ;  /* 0x00690000010c7983 */ /* 0x000ea40000300a00 */
        /* <DEDUP_REMOVED lines=23> */
[----:B--2---:R-:W-:Y:S01]  /*41320*/  HMMA.16816.F32 R20, R20, R8, R24 ;  /* 0x000000081414723c */ /* 0x004fe20000001818 */
[----:B------:R-:W3:Y:S01]  /*41330*/  LDL.LU.64 R26, [R1+0x68e0] ;  /* 0x0068e000011a7983 */ /* 0x000ee20000300a00 */
[----:B------:R-:W3:Y:S11]  /*41340*/  LDL.LU.64 R24, [R1+0x68d8] ;  /* 0x0068d80001187983 */ /* 0x000ef60000300a00 */
[----:B------:R-:W-:Y:S10]  /*41350*/  @!UPT UIADD3 URZ, URZ, URZ, URZ ;  /* 0x0000003f3f3ff290 */ /* 0x000ff4000fffe03f */
[----:B------:R-:W-:Y:S01]  /*41360*/  STL.64 [R1+0xa0], R20 ;  /* 0x0000a01401007387 */ /* 0x000fe20000100a00 */
[----:B------:R0:W-:Y:S03]  /*41370*/  STL.64 [R1+0xa8], R22 ;  /* 0x0000a81601007387 */ /* 0x0001e60000100a00 */
[----:B0-----:R-:W2:Y:S01]  /*41380*/  LDL R23, [R1+0x1734] ;  /* 0x0017340001177983 */ /* 0x001ea20000100800 */
[C---:B---3--:R-:W-:Y:S03]  /*41390*/  HMMA.16816.F32 R16, R24.reuse, R4, R16 ;  /* 0x000000041810723c */ /* 0x048fe60000001810 */
[----:B--2---:R-:W-:Y:S01]  /*413a0*/  STL [R1+0x6810], R23 ;  /* 0x0068101701007387 */ /* 0x004fe20000100800 */
[----:B------:R-:W2:Y:S02]  /*413b0*/  LDL.LU R20, [R1+0x230] ;  /* 0x0002300001147983 */ /* 0x000ea40000300800 */
[----:B------:R-:W2:Y:S02]  /*413c0*/  LDL.LU R21, [R1+0x234] ;  /* 0x0002340001157983 */ /* 0x000ea40000300800 */
[----:B------:R-:W2:Y:S11]  /*413d0*/  LDL.LU R22, [R1+0x238] ;  /* 0x0002380001167983 */ /* 0x000eb60000300800 */
[----:B------:R-:W-:Y:S04]  /*413e0*/  @!UPT UIADD3 URZ, URZ, URZ, URZ ;  /* 0x0000003f3f3ff290 */ /* 0x000fe8000fffe03f */
[----:B------:R0:W-:Y:S01]  /*413f0*/  STL.64 [R1+0xe0], R16 ;  /* 0x0000e01001007387 */ /* 0x0001e20000100a00 */
[----:B------:R-:W-:Y:S03]  /*41400*/  STL.64 [R1+0xe8], R18 ;  /* 0x0000e81201007387 */ /* 0x000fe60000100a00 */
[----:B0-----:R-:W4:Y:S02]  /*41410*/  LDL.LU.64 R16, [R1+0x68d0] ;  /* 0x0068d00001107983 */ /* 0x001f240000300a00 */
[C---:B----4-:R-:W-:Y:S01]  /*41420*/  HMMA.16816.F32 R12, R24.reuse, R16, R12 ;  /* 0x00000010180c723c */ /* 0x050fe2000000180c */
[----:B------:R-:W-:Y:S02]  /*41430*/  MOV R2, R16 ;  /* 0x0000001000027202 */ /* 0x000fe40000000f00 */
[----:B------:R-:W-:Y:S11]  /*41440*/  MOV R28, R17 ;  /* 0x00000011001c7202 */ /* 0x000ff60000000f00 */
[----:B------:R-:W-:Y:S09]  /*41450*/  @!UPT UIADD3 URZ, URZ, URZ, URZ ;  /* 0x0000003f3f3ff290 */ /* 0x000ff2000fffe03f */
[----:B------:R0:W-:Y:S01]  /*41460*/  STL.64 [R1+0xd0], R12 ;  /* 0x0000d00c01007387 */ /* 0x0001e20000100a00 */
[----:B------:R-:W-:Y:S03]  /*41470*/  STL.64 [R1+0xd8], R14 ;  /* 0x0000d80e01007387 */ /* 0x000fe60000100a00 */
[----:B0-----:R-:W3:Y:S01]  /*41480*/  LDL.LU.64 R12, [R1+0x68c8] ;  /* 0x0068c800010c7983 */ /* 0x001ee20000300a00 */
[----:B------:R-:W3:Y:S02]  /*41490*/  LDL.LU.64 R18, [R1+0x68c0] ;  /* 0x0068c00001127983 */ /* 0x000ee40000300a00 */
[----:B------:R-:W3:Y:S02]  /*414a0*/  LDL.LU.64 R16, [R1+0x68b8] ;  /* 0x0068b80001107983 */ /* 0x000ee40000300a00 */
[----:B---3--:R-:W-:Y:S01]  /*414b0*/  HMMA.16816.F32 R16, R24, R12, R16 ;  /* 0x0000000c1810723c */ /* 0x008fe20000001810 */
[----:B------:R-:W-:-:S02]  /*414c0*/  MOV R11, R12 ;  /* 0x0000000c000b7202 */ /* 0x000fc40000000f00 */
[----:B------:R-:W-:Y:S11]  /*414d0*/  MOV R10, R13 ;  /* 0x0000000d000a7202 */ /* 0x000ff60000000f00 */
[----:B------:R-:W-:Y:S09]  /*414e0*/  @!UPT UIADD3 URZ, URZ, URZ, URZ ;  /* 0x0000003f3f3ff290 */ /* 0x000ff2000fffe03f */
[----:B------:R-:W-:Y:S01]  /*414f0*/  STL.64 [R1+0xc0], R16 ;  /* 0x0000c01001007387 */ /* 0x000fe20000100a00 */
[----:B------:R0:W-:Y:S03]  /*41500*/  STL.64 [R1+0xc8], R18 ;  /* 0x0000c81201007387 */ /* 0x0001e60000100a00 */
[----:B0-----:R-:W3:Y:S01]  /*41510*/  LDL.LU.64 R18, [R1+0x68b0] ;  /* 0x0068b00001127983 */ /* 0x001ee20000300a00 */
[----:B------:R-:W3:Y:S02]  /*41520*/  LDL.LU.64 R16, [R1+0x68a8] ;  /* 0x0068a80001107983 */ /* 0x000ee40000300a00 */
[----:B------:R-:W3:Y:S02]  /*41530*/  LDL.LU.64 R14, [R1+0x68a0] ;  /* 0x0068a000010e7983 */ /* 0x000ee40000300a00 */
[----:B------:R-:W3:Y:S01]  /*41540*/  LDL.LU.64 R12, [R1+0x6898] ;  /* 0x00689800010c7983 */ /* 0x000ee20000300a00 */
[----:B------:R-:W-:-:S07]  /*41550*/  MOV R23, R0 ;  /* 0x0000000000177202 */ /* 0x000fce0000000f00 */
[----:B--2---:R-:W-:Y:S01]  /*41560*/  HMMA.16816.F32 R20, R24, R8, R20 ;  /* 0x000000081814723c */ /* 0x004fe20000001814 */
[----:B------:R-:W-:Y:S01]  /*41570*/  STL.64 [R1+0x6880], R8 ;  /* 0x0068800801007387 */ /* 0x000fe20000100a00 */
[----:B------:R-:W-:Y:S02]  /*41580*/  MOV R29, R4 ;  /* 0x00000004001d7202 */ /* 0x000fe40000000f00 */
[----:B------:R-:W-:Y:S11]  /*41590*/  MOV R0, R5 ;  /* 0x0000000500007202 */ /* 0x000ff60000000f00 */
[----:B------:R-:W-:Y:S08]  /*415a0*/  @!UPT UIADD3 URZ, URZ, URZ, URZ ;  /* 0x0000003f3f3ff290 */ /* 0x000ff0000fffe03f */
[----:B------:R-:W-:Y:S01]  /*415b0*/  STL.64 [R1+0x30], R20 ;  /* 0x0000301401007387 */ /* 0x000fe20000100a00 */
[----:B------:R-:W-:Y:S01]  /*415c0*/  STL.64 [R1+0x38], R22 ;  /* 0x0000381601007387 */ /* 0x000fe20000100a00 */
[----:B---3--:R-:W-:Y:S11]  /*415d0*/  HMMA.16816.F32 R16, R12, R4, R16 ;  /* 0x000000040c10723c */ /* 0x008ff60000001810 */
[----:B------:R-:W-:Y:S11]  /*415e0*/  @!UPT UIADD3 URZ, URZ, URZ, URZ ;  /* 0x0000003f3f3ff290 */ /* 0x000ff6000fffe03f */
[----:B------:R-:W-:Y:S01]  /*415f0*/  @!UPT UIADD3 URZ, URZ, URZ, URZ ;  /* 0x0000003f3f3ff290 */ /* 0x000fe2000fffe03f */
[----:B------:R-:W-:Y:S01]  /*41600*/  STL.64 [R1+0x20], R16 ;  /* 0x0000201001007387 */ /* 0x000fe20000100a00 */
[----:B------:R-:W-:Y:S02]  /*41610*/  STL.64 [R1+0x28], R18 ;  /* 0x0000281201007387 */ /* 0x000fe40000100a00 */
[----:B------:R-:W2:Y:S02]  /*41620*/  LDL.LU R4, [R1+0x200] ;  /* 0x0002000001047983 */ /* 0x000ea40000300800 */
[----:B------:R-:W2:Y:S01]  /*41630*/  LDL.LU R5, [R1+0x204] ;  /* 0x0002040001057983 */ /* 0x000ea20000300800 */
[----:B------:R-:W3:Y:S01]  /*41640*/  LDL.LU R6, [R1+0x208] ;  /* 0x0002080001067983 */ /* 0x000ee20000300800 */
[----:B------:R-:W-:Y:S02]  /*41650*/  MOV R7, R3 ;  /* 0x0000000300077202 */ /* 0x000fe40000000f00 */
[----:B------:R-:W4:Y:S03]  /*41660*/  LDL.LU R3, [R1+0x6894] ;  /* 0x0068940001037983 */ /* 0x000f260000300800 */
[----:B---3--:R-:W-:Y:S01]  /*41670*/  STL.64 [R1+0x6830], R6 ;  /* 0x0068300601007387 */ /* 0x008fe20000100a00 */
[----:B--2---:R0:W-:Y:S03]  /*41680*/  STL.64 [R1+0x6828], R4 ;  /* 0x0068280401007387 */ /* 0x0041e60000100a00 */
[----:B----4-:R-:W1:Y:S01]  /*41690*/  LDSM.16.MT88.4 R16, [R3+0x9000] ;  /* 0x009000000310783b */ /* 0x010e620000004200 */
[----:B0-----:R-:W-:-:S02]  /*416a0*/  MOV R4, R11 ;  /* 0x0000000b00047202 */ /* 0x001fc40000000f00 */
[----:B------:R-:W-:-:S05]  /*416b0*/  MOV R5, R10 ;  /* 0x0000000a00057202 */ /* 0x000fca0000000f00 */
[----:B------:R0:W-:Y:S01]  /*416c0*/  STL.64 [R1+0x6888], R4 ;  /* 0x0068880401007387 */ /* 0x0001e20000100a00 */
[----:B------:R-:W2:Y:S02]  /*416d0*/  LDL.LU R24, [R1+0x220] ;  /* 0x0002200001187983 */ /* 0x000ea40000300800 */
[----:B------:R-:W2:Y:S02]  /*416e0*/  LDL.LU R25, [R1+0x224] ;  /* 0x0002240001197983 */ /* 0x000ea40000300800 */
[----:B------:R-:W3:Y:S01]  /*416f0*/  LDL.LU R26, [R1+0x228] ;  /* 0x00022800011a7983 */ /* 0x000ee20000300800 */
[----:B------:R-:W3:Y:S01]  /*41700*/  LDL.LU R27, [R1+0x22c] ;  /* 0x00022c00011b7983 */ /* 0x000ee20000300800 */
[----:B------:R-:W4:Y:S02]  /*41710*/  LDL.LU R8, [R1+0x240] ;  /* 0x0002400001087983 */ /* 0x000f240000300800 */
[----:B------:R-:W4:Y:S02]  /*41720*/  LDL.LU R9, [R1+0x244] ;  /* 0x0002440001097983 */ /* 0x000f240000300800 */
[----:B------:R-:W4:Y:S01]  /*41730*/  LDL.LU R10, [R1+0x248] ;  /* 0x00024800010a7983 */ /* 0x000f220000300800 */
[----:B------:R-:W4:Y:S04]  /*41740*/  LDL.LU R11, [R1+0x24c] ;  /* 0x00024c00010b7983 */ /* 0x000f280000300800 */
[----:B0-----:R-:W4:Y:S01]  /*41750*/  LDL.LU R4, [R1+0x250] ;  /* 0x0002500001047983 */ /* 0x001f220000300800 */
[----:B------:R-:W4:Y:S02]  /*41760*/  LDL.LU R5, [R1+0x254] ;  /* 0x0002540001057983 */ /* 0x000f240000300800 */
[----:B------:R-:W4:Y:S02]  /*41770*/  LDL.LU R6, [R1+0x258] ;  /* 0x0002580001067983 */ /* 0x000f240000300800 */
[----:B------:R-:W4:Y:S01]  /*41780*/  LDL.LU R7, [R1+0x25c] ;  /* 0x00025c0001077983 */ /* 0x000f220000300800 */
[----:B---3--:R-:W-:Y:S01]  /*41790*/  STL.64 [R1+0x6878], R26 ;  /* 0x0068781a01007387 */ /* 0x008fe20000100a00 */
[----:B--2---:R0:W-:Y:S03]  /*417a0*/  STL.64 [R1+0x6870], R24 ;  /* 0x0068701801007387 */ /* 0x0041e60000100a00 */
[----:B0-----:R-:W2:Y:S01]  /*417b0*/  LDL.LU R24, [R1+0x90] ;  /* 0x0000900001187983 */ /* 0x001ea20000300800 */
[----:B------:R-:W2:Y:S02]  /*417c0*/  LDL.LU R25, [R1+0x94] ;  /* 0x0000940001197983 */ /* 0x000ea40000300800 */
[----:B------:R-:W2:Y:S02]  /*417d0*/  LDL.LU R26, [R1+0x98] ;  /* 0x00009800011a7983 */ /* 0x000ea40000300800 */
[----:B------:R-:W2:Y:S01]  /*417e0*/  LDL.LU R27, [R1+0x9c] ;  /* 0x00009c00011b7983 */ /* 0x000ea20000300800 */
[----:B-1----:R-:W-:Y:S01]  /*417f0*/  STL.64 [R1+0x67f0], R18 ;  /* 0x0067f01201007387 */ /* 0x002fe20000100a00 */
[----:B------:R0:W-:Y:S03]  /*41800*/  STL.64 [R1+0x67e8], R16 ;  /* 0x0067e81001007387 */ /* 0x0001e60000100a00 */
[----:B0-----:R-:W3:Y:S01]  /*41810*/  LDL.LU R16, [R1+0x1d0] ;  /* 0x0001d00001107983 */ /* 0x001ee20000300800 */
[----:B------:R-:W3:Y:S02]  /*41820*/  LDL.LU R17, [R1+0x1d4] ;  /* 0x0001d40001117983 */ /* 0x000ee40000300800 */
        /* <DEDUP_REMOVED lines=18> */
[----:B------:R-:W-:Y:S01]  /*41950*/  STL.64 [R1+0x6800], R18 ;  /* 0x0068001201007387 */ /* 0x000fe20000100a00 */
[----:B---3--:R0:W-:Y:S02]  /*41960*/  STL.64 [R1+0x67f8], R16 ;  /* 0x0067f81001007387 */ /* 0x0081e40000100a00 */
[----:B0-----:R-:W-:Y:S01]  /*41970*/  IMAD.MOV.U32 R16, RZ, RZ, R2 ;  /* 0x000000ffff107224 */ /* 0x001fe200078e0002 */
[----:B------:R-:W-:Y:S01]  /*41980*/  MOV R17, R28 ;  /* 0x0000001c00117202 */ /* 0x000fe20000000f00 */
[----:B------:R-:W3:Y:S06]  /*41990*/  LDL.LU R2, [R1+0x6890] ;  /* 0x0068900001027983 */ /* 0x000eec0000300800 */
[C---:B----4-:R-:W-:Y:S11]  /*419a0*/  HMMA.16816.F32 R4, R12.reuse, R16, R4 ;  /* 0x000000100c04723c */ /* 0x050ff60000001804 */
[----:B------:R-:W-:Y:S11]  /*419b0*/  @!UPT UIADD3 URZ, URZ, URZ, URZ ;  /* 0x0000003f3f3ff290 */ /* 0x000ff6000fffe03f */
[----:B------:R-:W-:Y:S01]  /*419c0*/  @!UPT UIADD3 URZ, URZ, URZ, URZ ;  /* 0x0000003f3f3ff290 */ /* 0x000fe2000fffe03f */
[----:B------:R0:W-:Y:S01]  /*419d0*/  STL.64 [R1+0x10], R4 ;  /* 0x0000100401007387 */ /* 0x0001e20000100a00 */
[----:B------:R-:W-:Y:S03]  /*419e0*/  STL.64 [R1+0x18], R6 ;  /* 0x0000180601007387 */ /* 0x000fe60000100a00 */
[----:B0-----:R-:W4:Y:S02]  /*419f0*/  LDL.LU.64 R4, [R1+0x6888] ;  /* 0x0068880001047983 */ /* 0x001f240000300a00 */
[C---:B----4-:R-:W-:Y:S11]  /*41a00*/  HMMA.16816.F32 R8, R12.reuse, R4, R8 ;  /* 0x000000040c08723c */ /* 0x050ff60000001808 */
[----:B------:R-:W-:Y:S11]  /*41a10*/  @!UPT UIADD3 URZ, URZ, URZ, URZ ;  /* 0x0000003f3f3ff290 */ /* 0x000ff6000fffe03f */
[----:B------:R-:W-:Y:S01]  /*41a20*/  @!UPT UIADD3 URZ, URZ, URZ, URZ ;  /* 0x0000003f3f3ff290 */ /* 0x000fe2000fffe03f */
[----:B------:R0:W-:Y:S01]  /*41a30*/  STL.64 [R1], R8 ;  /* 0x0000000801007387 */ /* 0x0001e20000100a00 */
[----:B------:R1:W-:Y:S03]  /*41a40*/  STL.64 [R1+0x8], R10 ;  /* 0x0000080a01007387 */ /* 0x0003e60000100a00 */
[----:B0-----:R-:W4:Y:S02]  /*41a50*/  LDL.LU.64 R8, [R1+0x6880] ;  /* 0x0068800001087983 */ /* 0x001f240000300a00 */
[----:B----4-:R-:W-:Y:S02]  /*41a60*/  HMMA.16816.F32 R12, R12, R8, R24 ;  /* 0x000000080c0c723c */ /* 0x010fe40000001818 */
[----:B------:R-:W4:Y:S01]  /*41a70*/  LDL.LU.64 R26, [R1+0x6878] ;  /* 0x00687800011a7983 */ /* 0x000f220000300a00 */
[----:B------:R-:W4:Y:S01]  /*41a80*/  LDL.LU.64 R24, [R1+0x6870] ;  /* 0x0068700001187983 */ /* 0x000f220000300a00 */
[----:B------:R-:W-:-:S02]  /*41a90*/  MOV R7, R8 ;  /* 0x0000000800077202 */ /* 0x000fc40000000f00 */
[----:B------:R-:W-:Y:S01]  /*41aa0*/  MOV R6, R9 ;  /* 0x0000000900067202 */ /* 0x000fe20000000f00 */
[----:B-1----:R-:W4:Y:S01]  /*41ab0*/  LDL.LU.64 R10, [R1+0x6868] ;  /* 0x00686800010a7983 */ /* 0x002f220000300a00 */
[----:B------:R-:W4:Y:S11]  /*41ac0*/  LDL.LU.64 R8, [R1+0x6860] ;  /* 0x0068600001087983 */ /* 0x000f360000300a00 */
[----:B------:R-:W-:Y:S04]  /*41ad0*/  @!UPT UIADD3 URZ, URZ, URZ, URZ ;  /* 0x0000003f3f3ff290 */ /* 0x000fe8000fffe03f */
[----:B------:R0:W-:Y:S02]  /*41ae0*/  STL.64 [R1+0x90], R12 ;  /* 0x0000900c01007387 */ /* 0x0001e40000100a00 */
[----:B0-----:R-:W-:Y:S02]  /*41af0*/  MOV R12, R29 ;  /* 0x0000001d000c7202 */ /* 0x001fe40000000f00 */
[----:B------:R-:W-:Y:S01]  /*41b00*/  MOV R13, R0 ;  /* 0x00000000000d7202 */ /* 0x000fe20000000f00 */
[----:B------:R-:W-:Y:S01]  /*41b10*/  STL [R1+0x98], R14 ;  /* 0x0000980e01007387 */ /* 0x000fe20000100800 */
[----:B------:R-:W3:Y:S05]  /*41b20*/  LDL.LU R29, [R1+0x6858] ;  /* 0x00685800011d7983 */ /* 0x000eea0000300800 */
[C---:B----4-:R-:W-:Y:S08]  /*41b30*/  HMMA.16816.F32 R24, R8.reuse, R12, R24 ;  /* 0x0000000c0818723c */ /* 0x050ff00000001818 */
[----:B--2---:R-:W-:Y:S11]  /*41b40*/  HMMA.16816.F32 R20, R8, R16, R20 ;  /* 0x000000100814723c */ /* 0x004ff60000001814 */
[----:B------:R-:W-:Y:S04]  /*41b50*/  @!UPT UIADD3 URZ, URZ, URZ, URZ ;  /* 0x0000003f3f3ff290 */ /* 0x000fe8000fffe03f */
[----:B------:R-:W-:Y:S01]  /*41b60*/  STL [R1+0x214], R25 ;  /* 0x0002141901007387 */ /* 0x000fe20000100800 */
[----:B------:R-:W-:Y:S01]  /*41b70*/  STL.64 [R1+0x218], R26 ;  /* 0x0002181a01007387 */ /* 0x000fe20000100a00 */
[----:B------:R-:W-:Y:S02]  /*41b80*/  MOV R0, R24 ;  /* 0x0000001800007202 */ /* 0x000fe40000000f00 */
[----:B------:R-:W0:Y:S04]  /*41b90*/  LDSM.16.MT88.4 R24, [R3+0x9080] ;  /* 0x009080000318783b */ /* 0x000e280000004200 */
[----:B------:R-:W-:Y:S04]  /*41ba0*/  STL [R1+0x66a8], R0 ;  /* 0x0066a80001007387 */ /* 0x000fe80000100800 */
[----:B0-----:R-:W-:Y:S01]  /*41bb0*/  STL.64 [R1+0x67b8], R26 ;  /* 0x0067b81a01007387 */ /* 0x001fe20000100a00 */
[----:B------:R-:W-:Y:S02]  /*41bc0*/  STL.64 [R1+0x67b0], R24 ;  /* 0x0067b01801007387 */ /* 0x000fe40000100a00 */
[----:B------:R-:W-:Y:S02]  /*41bd0*/  STL [R1+0x66a4], R3 ;  /* 0x0066a40301007387 */ /* 0x000fe40000100800 */
[----:B------:R-:W-:Y:S01]  /*41be0*/  STL.64 [R1+0x290], R20 ;  /* 0x0002901401007387 */ /* 0x000fe20000100a00 */
[----:B------:R0:W-:Y:S04]  /*41bf0*/  STL.64 [R1+0x298], R22 ;  /* 0x0002981601007387 */ /* 0x0001e80000100a00 */
[----:B0-----:R-:W2:Y:S01]  /*41c00*/  LDL.LU.64 R22, [R1+0x6850] ;  /* 0x0068500001167983 */ /* 0x001ea20000300a00 */
[----:B------:R-:W2:Y:S01]  /*41c10*/  LDL.LU.64 R20, [R1+0x6848] ;  /* 0x0068480001147983 */ /* 0x000ea20000300a00 */
[----:B------:R-:W-:-:S02]  /*41c20*/  MOV R24, R7 ;  /* 0x0000000700187202 */ /* 0x000fc40000000f00 */
[----:B------:R-:W-:Y:S02]  /*41c30*/  MOV R25, R6 ;  /* 0x0000000600197202 */ /* 0x000fe40000000f00 */
[C---:B--2---:R-:W-:Y:S01]  /*41c40*/  HMMA.16816.F32 R4, R8.reuse, R4, R20 ;  /* 0x000000040804723c */ /* 0x044fe20000001814 */
[----:B------:R-:W2:Y:S01]  /*41c50*/  LDL.LU.64 R22, [R1+0x6840] ;  /* 0x0068400001167983 */ /* 0x000ea20000300a00 */
[----:B------:R-:W2:Y:S11]  /*41c60*/  LDL.LU.64 R20, [R1+0x6838] ;  /* 0x0068380001147983 */ /* 0x000eb60000300a00 */
[----:B------:R-:W-:Y:S10]  /*41c70*/  @!UPT UIADD3 URZ, URZ, URZ, URZ ;  /* 0x0000003f3f3ff290 */ /* 0x000ff4000fffe03f */
[----:B------:R-:W-:Y:S01]  /*41c80*/  STL [R1+0x224], R5 ;  /* 0x0002240501007387 */ /* 0x000fe20000100800 */
[----:B------:R0:W-:Y:S01]  /*41c90*/  STL [R1+0x228], R6 ;  /* 0x0002280601007387 */ /* 0x0001e20000100800 */
[----:B------:R-:W-:Y:S02]  /*41ca0*/  MOV R3, R7 ;  /* 0x0000000700037202 */ /* 0x000fe40000000f00 */
[----:B------:R-:W-:Y:S01]  /*41cb0*/  MOV R0, R4 ;  /* 0x0000000400007202 */ /* 0x000fe20000000f00 */
[----:B0-----:R-:W4:Y:S01]  /*41cc0*/  LDL.LU.64 R6, [R1+0x6830] ;  /* 0x0068300001067983 */ /* 0x001f220000300a00 */
[----:B------:R-:W4:Y:S02]  /*41cd0*/  LDL.LU.64 R4, [R1+0x6828] ;  /* 0x0068280001047983 */ /* 0x000f240000300a00 */
[----:B----4-:R-:W-:Y:S01]  /*41ce0*/  HMMA.16816.F32 R8, R8, R24, R4 ;  /* 0x000000180808723c */ /* 0x010fe20000001804 */
[----:B------:R-:W2:Y:S01]  /*41cf0*/  LDL.LU.64 R6, [R1+0x6820] ;  /* 0x0068200001067983 */ /* 0x000ea20000300a00 */
[----:B------:R-:W2:Y:S02]  /*41d00*/  LDL.LU.64 R4, [R1+0x6818] ;  /* 0x0068180001047983 */ /* 0x000ea40000300a00 */
[----:B------:R0:W-:Y:S01]  /*41d10*/  STL.64 [R1+0x6808], R24 ;  /* 0x0068081801007387 */ /* 0x0001e20000100a00 */
[----:B------:R-:W-:Y:S01]  /*41d20*/  MOV R28, R15 ;  /* 0x0000000f001c7202 */ /* 0x000fe20000000f00 */
[----:B0-----:R-:W4:Y:S11]  /*41d30*/  LDL.LU R24, [R1+0x1e0] ;  /* 0x0001e00001187983 */ /* 0x001f360000300800 */
[----:B------:R-:W-:Y:S06]  /*41d40*/  @!UPT UIADD3 URZ, URZ, URZ, URZ ;  /* 0x0000003f3f3ff290 */ /* 0x000fec000fffe03f */
[----:B------:R0:W-:Y:S01]  /*41d50*/  STL.64 [R1+0x200], R8 ;  /* 0x0002000801007387 */ /* 0x0001e20000100a00 */
[----:B------:R1:W-:Y:S02]  /*41d60*/  STL.64 [R1+0x208], R10 ;  /* 0x0002080a01007387 */ /* 0x0003e40000100a00 */
[----:B------:R-:W4:Y:S02]  /*41d70*/  LDL.LU R25, [R1+0x1e4] ;  /* 0x0001e40001197983 */ /* 0x000f240000300800 */
[----:B------:R-:W4:Y:S01]  /*41d80*/  LDL.LU R26, [R1+0x1e8] ;  /* 0x0001e800011a7983 */ /* 0x000f220000300800 */
[----:B------:R-:W4:Y:S04]  /*41d90*/  LDL.LU R27, [R1+0x1ec] ;  /* 0x0001ec00011b7983 */ /* 0x000f280000300800 */
[----:B0-----:R-:W3:Y:S01]  /*41da0*/  LDL.LU R8, [R1+0x80] ;  /* 0x0000800001087983 */ /* 0x001ee20000300800 */
[----:B------:R-:W3:Y:S02]  /*41db0*/  LDL.LU R9, [R1+0x84] ;  /* 0x0000840001097983 */ /* 0x000ee40000300800 */
[----:B-1----:R-:W3:Y:S02]  /*41dc0*/  LDL.LU R10, [R1+0x88] ;  /* 0x00008800010a7983 */ /* 0x002ee40000300800 */
[----:B------:R-:W3:Y:S01]  /*41dd0*/  LDL.LU R11, [R1+0x8c] ;  /* 0x00008c00010b7983 */ /* 0x000ee20000300800 */
[C---:B--2---:R-:W-:Y:S01]  /*41de0*/  HMMA.16816.F32 R12, R4.reuse, R12, R20 ;  /* 0x0000000c040c723c */ /* 0x044fe20000001814 */
[----:B------:R-:W2:Y:S11]  /*41df0*/  LDL.LU R23, [R1+0x6810] ;  /* 0x0068100001177983 */ /* 0x000eb60000300800 */
[----:B------:R-:W-:Y:S11]  /*41e00*/  @!UPT UIADD3 URZ, URZ, URZ, URZ ;  /* 0x0000003f3f3ff290 */ /* 0x000ff6000fffe03f */
[----:B------:R-:W-:Y:S01]  /*41e10*/  STL.64 [R1+0x1f0], R12 ;  /* 0x0001f00c01007387 */ /* 0x000fe20000100a00 */
[----:B------:R-:W-:Y:S01]  /*41e20*/  STL.64 [R1+0x1f8], R14 ;  /* 0x0001f80e01007387 */ /* 0x000fe20000100a00 */
[C---:B----4-:R-:W-:Y:S02]  /*41e30*/  HMMA.16816.F32 R16, R4.reuse, R16, R24 ;  /* 0x000000100410723c */ /* 0x050fe40000001818 */
[----:B--2---:R-:W0:Y:S04]  /*41e40*/  LDSM.16.MT88.4 R12, [R23+0x9000] ;  /* 0x00900000170c783b */ /* 0x004e280000004200 */
[----:B0-----:R-:W-:Y:S01]  /*41e50*/  STL.64 [R1+0x6790], R14 ;  /* 0x0067900e01007387 */ /* 0x001fe20000100a00 */
[----:B------:R0:W-:Y:S03]  /*41e60*/  STL.64 [R1+0x6788], R12 ;  /* 0x0067880c01007387 */ /* 0x0001e60000100a00 */
[----:B0-----:R-:W2:Y:S01]  /*41e70*/  LDL.LU.64 R12, [R1+0x50] ;  /* 0x00005000010c7983 */ /* 0x001ea20000300a00 */
[----:B------:R-:W4:Y:S02]  /*41e80*/  LDL.64 R14, [R1+0x58] ;  /* 0x00005800010e7983 */ /* 0x000f240000100a00 */
[----:B------:R-:W3:Y:S10]  /*41e90*/  LDL.LU.64 R24, [R1+0x6808] ;  /* 0x0068080001187983 */ /* 0x000ef40000300a00 */
[----:B------:R-:W-:Y:S01]  /*41ea0*/  STL.64 [R1+0x270], R16 ;  /* 0x0002701001007387 */ /* 0x000fe20000100a00 */
[----:B------:R0:W-:Y:S04]  /*41eb0*/  STL.64 [R1+0x278], R18 ;  /* 0x0002781201007387 */ /* 0x0001e80000100a00 */
        /* <DEDUP_REMOVED lines=9> */
[----:B----4-:R3:W-:Y:S02]  /*41f50*/  STL.64 [R1+0x67d0], R14 ;  /* 0x0067d00e01007387 */ /* 0x0107e40000100a00 */
[----:B---3--:R-:W-:Y:S01]  /*41f60*/  HMMA.16816.F32 R12, R4, R24, R8 ;  /* 0x00000018040c723c */ /* 0x008fe20000001808 */
[----:B------:R-:W0:Y:S04]  /*41f70*/  LDSM.16.MT88.4 R8, [R23+0x9080] ;  /* 0x009080001708783b */ /* 0x000e280000004200 */
[----:B------:R-:W3:Y:S11]  /*41f80*/  LDL R7, [R1+0x1730] ;  /* 0x0017300001077983 */ /* 0x000ef60000100800 */
[----:B------:R-:W-:Y:S07]  /*41f90*/  @!UPT UIADD3 URZ, URZ, URZ, URZ ;  /* 0x0000003f3f3ff290 */ /* 0x000fee000fffe03f */
[----:B------:R-:W-:Y:S01]  /*41fa0*/  STL.64 [R1+0x80], R12 ;  /* 0x0000800c01007387 */ /* 0x000fe20000100a00 */
[----:B------:R-:W-:Y:S03]  /*41fb0*/  STL.64 [R1+0x88], R14 ;  /* 0x0000880e01007387 */ /* 0x000fe60000100a00 */
[----:B0-----:R0:W-:Y:S01]  /*41fc0*/  STL.64 [R1+0x6758], R10 ;  /* 0x0067580a01007387 */ /* 0x0011e20000100a00 */
[----:B------:R1:W-:Y:S03]  /*41fd0*/  STL.64 [R1+0x6750], R8 ;  /* 0x0067500801007387 */ /* 0x0003e60000100a00 */
[----:B0-----:R-:W4:Y:S04]  /*41fe0*/  LDL R10, [R1+0x68] ;  /* 0x00006800010a7983 */ /* 0x001f280000100800 */
[----:B------:R-:W4:Y:S04]  /*41ff0*/  LDL R11, [R1+0x6c] ;  /* 0x00006c00010b7983 */ /* 0x000f280000100800 */
[----:B---3--:R-:W0:Y:S02]  /*42000*/  LDSM.16.MT88.4 R20, [R7+0x9000] ;  /* 0x009000000714783b */ /* 0x008e240000004200 */
[----:B------:R-:W3:Y:S02]  /*42010*/  LDSM.16.MT88.4 R4, [R7+0x9080] ;  /* 0x009080000704783b */ /* 0x000ee40000004200 */
[----:B----4-:R4:W-:Y:S02]  /*42020*/  STL.64 [R1+0x67d8], R10 ;  /* 0x0067d80a01007387 */ /* 0x0109e40000100a00 */
[----:B-1----:R-:W2:Y:S02]  /*42030*/  LDL.LU R8, [R1+0x1a0] ;  /* 0x0001a00001087983 */ /* 0x002ea40000300800 */
[----:B------:R-:W2:Y:S01]  /*42040*/  LDL.LU R9, [R1+0x1a4] ;  /* 0x0001a40001097983 */ /* 0x000ea20000300800 */
[----:B----4-:R-:W2:Y:S01]  /*42050*/  LDL.LU R10, [R1+0x1a8] ;  /* 0x0001a800010a7983 */ /* 0x010ea20000300800 */
[----:B------:R-:W2:Y:S02]  /*42060*/  LDL.LU R11, [R1+0x1ac] ;  /* 0x0001ac00010b7983 */ /* 0x000ea40000300800 */
[----:B------:R-:W4:Y:S02]  /*42070*/  LDL.LU R12, [R1+0x1c0] ;  /* 0x0001c000010c7983 */ /* 0x000f240000300800 */
[----:B------:R-:W4:Y:S01]  /*42080*/  LDL.LU R13, [R1+0x1c4] ;  /* 0x0001c400010d7983 */ /* 0x000f220000300800 */
[----:B------:R-:W4:Y:S01]  /*42090*/  LDL.LU R14, [R1+0x1c8] ;  /* 0x0001c800010e7983 */ /* 0x000f220000300800 */
[----:B------:R-:W4:Y:S02]  /*420a0*/  LDL.LU R15, [R1+0x1cc] ;  /* 0x0001cc00010f7983 */ /* 0x000f240000300800 */
[----:B------:R-:W2:Y:S02]  /*420b0*/  LDL.LU R24, [R1+0x190] ;  /* 0x0001900001187983 */ /* 0x000ea40000300800 */
[----:B------:R-:W2:Y:S01]  /*420c0*/  LDL.LU R25, [R1+0x194] ;  /* 0x0001940001197983 */ /* 0x000ea20000300800 */
[----:B------:R-:W2:Y:S01]  /*420d0*/  LDL.LU R26, [R1+0x198] ;  /* 0x00019800011a7983 */ /* 0x000ea20000300800 */
[----:B------:R-:W2:Y:S03]  /*420e0*/  LDL.LU R27, [R1+0x19c] ;  /* 0x00019c00011b7983 */ /* 0x000ea60000300800 */
        /* <DEDUP_REMOVED lines=8> */
[----:B0-----:R-:W2:Y:S01]  /*42170*/  LDL.LU R20, [R1+0xf0] ;  /* 0x0000f00001147983 */ /* 0x001ea20000300800 */
[----:B------:R-:W2:Y:S01]  /*42180*/  LDL.LU R21, [R1+0xf4] ;  /* 0x0000f40001157983 */ /* 0x000ea20000300800 */
[----:B------:R-:W-:Y:S01]  /*42190*/  MOV R22, R29 ;  /* 0x0000001d00167202 */ /* 0x000fe20000000f00 */
[----:B------:R-:W-:Y:S01]  /*421a0*/  IMAD.MOV.U32 R23, RZ, RZ, R2 ;  /* 0x000000ffff177224 */ /* 0x000fe200078e0002 */
[----:B------:R-:W3:Y:S01]  /*421b0*/  LDL.LU R29, [R1+0x67e4] ;  /* 0x0067e400011d7983 */ /* 0x000ee20000300800 */
[----:B------:R-:W3:Y:S03]  /*421c0*/  LDL.LU R2, [R1+0x67e0] ;  /* 0x0067e00001027983 */ /* 0x000ee60000300800 */
[----:B------:R-:W-:Y:S04]  /*421d0*/  STL.64 [R1+0x6768], R22 ;  /* 0x0067681601007387 */ /* 0x000fe80000100a00 */
[----:B--2---:R0:W-:Y:S04]  /*421e0*/  STL.64 [R1+0x6760], R20 ;  /* 0x0067601401007387 */ /* 0x0041e80000100a00 */
[----:B0-----:R-:W2:Y:S01]  /*421f0*/  LDL.LU R20, [R1+0x170] ;  /* 0x0001700001147983 */ /* 0x001ea20000300800 */
[----:B------:R-:W2:Y:S02]  /*42200*/  LDL.LU R21, [R1+0x174] ;  /* 0x0001740001157983 */ /* 0x000ea40000300800 */
[----:B------:R-:W2:Y:S02]  /*42210*/  LDL.LU R22, [R1+0x178] ;  /* 0x0001780001167983 */ /* 0x000ea40000300800 */
[----:B------:R-:W2:Y:S02]  /*42220*/  LDL.LU R23, [R1+0x17c] ;  /* 0x00017c0001177983 */ /* 0x000ea40000300800 */
[----:B--2---:R0:W-:Y:S01]  /*42230*/  STL.64 [R1+0x6778], R22 ;  /* 0x0067781601007387 */ /* 0x0041e20000100a00 */
[----:B------:R-:W-:Y:S03]  /*42240*/  STL.64 [R1+0x6770], R20 ;  /* 0x0067701401007387 */ /* 0x000fe60000100a00 */
[----:B0-----:R-:W2:Y:S04]  /*42250*/  LDL R22, [R1+0x78] ;  /* 0x0000780001167983 */ /* 0x001ea80000100800 */
[----:B------:R-:W2:Y:S02]  /*42260*/  LDL R23, [R1+0x7c] ;  /* 0x00007c0001177983 */ /* 0x000ea40000100800 */
[C---:B--2---:R-:W-:Y:S11]  /*42270*/  HMMA.16816.F32 R8, R16.reuse, R22, R8 ;  /* 0x000000161008723c */ /* 0x044ff60000001808 */
[----:B------:R-:W-:Y:S11]  /*42280*/  @!UPT UIADD3 URZ, URZ, URZ, URZ ;  /* 0x0000003f3f3ff290 */ /* 0x000ff6000fffe03f */
[----:B------:R-:W-:Y:S01]  /*42290*/  @!UPT UIADD3 URZ, URZ, URZ, URZ ;  /* 0x0000003f3f3ff290 */ /* 0x000fe2000fffe03f */
[----:B------:R-:W-:Y:S01]  /*422a0*/  STL.64 [R1+0x1a0], R8 ;  /* 0x0001a00801007387 */ /* 0x000fe20000100a00 */
[----:B------:R0:W-:Y:S03]  /*422b0*/  STL.64 [R1+0x1a8], R10 ;  /* 0x0001a80a01007387 */ /* 0x0001e60000100a00 */
[----:B0-----:R-:W4:Y:S01]  /*422c0*/  LDL.LU.64 R10, [R1+0x67d8] ;  /* 0x0067d800010a7983 */ /* 0x001f220000300a00 */
[----:B---3--:R0:W-:Y:S02]  /*422d0*/  STL.64 [R1+0x66e0], R6 ;  /* 0x0066e00601007387 */ /* 0x0081e40000100a00 */
[----:B------:R-:W-:Y:S01]  /*422e0*/  STL.64 [R1+0x66d8], R4 ;  /* 0x0066d80401007387 */ /* 0x000fe20000100a00 */
[----:B0-----:R-:W2:Y:S01]  /*422f0*/  LDL.LU.64 R6, [R1+0x48] ;  /* 0x0000480001067983 */ /* 0x001ea20000300a00 */
[C---:B----4-:R-:W-:Y:S11]  /*42300*/  HMMA.16816.F32 R12, R16.reuse, R10, R12 ;  /* 0x0000000a100c723c */ /* 0x050ff6000000180c */
[----:B------:R-:W-:Y:S11]  /*42310*/  @!UPT UIADD3 URZ, URZ, URZ, URZ ;  /* 0x0000003f3f3ff290 */ /* 0x000ff6000fffe03f */
[----:B------:R-:W-:Y:S01]  /*42320*/  @!UPT UIADD3 URZ, URZ, URZ, URZ ;  /* 0x0000003f3f3ff290 */ /* 0x000fe2000fffe03f */
[----:B------:R-:W-:Y:S01]  /*42330*/  STL.64 [R1+0x2b0], R12 ;  /* 0x0002b00c01007387 */ /* 0x000fe20000100a00 */
[----:B------:R0:W-:Y:S03]  /*42340*/  STL.64 [R1+0x2b8], R14 ;  /* 0x0002b80e01007387 */ /* 0x0001e60000100a00 */
[----:B0-----:R-:W3:Y:S01]  /*42350*/  LDL.LU.64 R14, [R1+0x67d0] ;  /* 0x0067d000010e7983 */ /* 0x001ee20000300a00 */
[----:B------:R0:W-:Y:S02]  /*42360*/  STL.64 [R1+0x67a8], R10 ;  /* 0x0067a80a01007387 */ /* 0x0001e40000100a00 */
[----:B------:R-:W4:Y:S02]  /*42370*/  LDL.LU R8, [R1+0x150] ;  /* 0x0001500001087983 */ /* 0x000f240000300800 */
[----:B------:R-:W4:Y:S01]  /*42380*/  LDL.LU R9, [R1+0x154] ;  /* 0x0001540001097983 */ /* 0x000f220000300800 */
        /* <DEDUP_REMOVED lines=27> */
[----:B---3--:R-:W3:Y:S02]  /*42540*/  LDL.LU R18, [R1+0xb8] ;  /* 0x0000b80001127983 */ /* 0x008ee40000300800 */
[----:B------:R-:W3:Y:S01]  /*42550*/  LDL.LU R19, [R1+0xbc] ;  /* 0x0000bc0001137983 */ /* 0x000ee20000300800 */
[C---:B----4-:R-:W-:Y:S11]  /*42560*/  HMMA.16816.F32 R8, R24.reuse, R22, R8 ;  /* 0x000000161808723c */ /* 0x050ff60000001808 */
        /* <DEDUP_REMOVED lines=10> */
[----:B0-----:R-:W2:Y:S01]  /*42610*/  LDL.LU.64 R14, [R1+0x67a0] ;  /* 0x0067a000010e7983 */ /* 0x001ea20000300a00 */
[----:B------:R0:W-:Y:S02]  /*42620*/  STL.64 [R1+0x6780], R10 ;  /* 0x0067800a01007387 */ /* 0x0001e40000100a00 */
[----:B------:R-:W4:Y:S02]  /*42630*/  LDL.LU R8, [R1+0x180] ;  /* 0x0001800001087983 */ /* 0x000f240000300800 */
[----:B------:R-:W4:Y:S01]  /*42640*/  LDL.LU R9, [R1+0x184] ;  /* 0x0001840001097983 */ /* 0x000f220000300800 */
[----:B0-----:R-:W4:Y:S01]  /*42650*/  LDL.LU R10, [R1+0x188] ;  /* 0x00018800010a7983 */ /* 0x001f220000300800 */
[C---:B--2---:R-:W-:Y:S11]  /*42660*/  HMMA.16816.F32 R4, R24.reuse, R14, R4 ;  /* 0x0000000e1804723c */ /* 0x044ff60000001804 */
[----:B------:R-:W-:Y:S11]  /*42670*/  @!UPT UIADD3 URZ, URZ, URZ, URZ ;  /* 0x0000003f3f3ff290 */ /* 0x000ff6000fffe03f */
[----:B------:R-:W-:Y:S01]  /*42680*/  @!UPT UIADD3 URZ, URZ, URZ, URZ ;  /* 0x0000003f3f3ff290 */ /* 0x000fe2000fffe03f */
[----:B------:R-:W-:Y:S01]  /*42690*/  STL.64 [R1+0x130], R4 ;  /* 0x0001300401007387 */ /* 0x000fe20000100a00 */
[----:B------:R0:W-:Y:S03]  /*426a0*/  STL.64 [R1+0x138], R6 ;  /* 0x0001380601007387 */ /* 0x0001e60000100a00 */
[----:B0-----:R-:W3:Y:S01]  /*426b0*/  LDL.LU.64 R6, [R1+0x6798] ;  /* 0x0067980001067983 */ /* 0x001ee20000300a00 */
[----:B------:R-:W-:Y:S02]  /*426c0*/  MOV R5, R14 ;  /* 0x0000000e00057202 */ /* 0x000fe40000000f00 */
[----:B------:R-:W-:Y:S02]  /*426d0*/  MOV R4, R15 ;  /* 0x0000000f00047202 */ /* 0x000fe40000000f00 */
[----:B------:R-:W4:Y:S01]  /*426e0*/  LDL.LU.64 R14, [R1+0x6790] ;  /* 0x00679000010e7983 */ /* 0x000f220000300a00 */
[----:B------:R-:W4:Y:S01]  /*426f0*/  LDL.LU.64 R12, [R1+0x6788] ;  /* 0x00678800010c7983 */ /* 0x000f220000300a00 */
[----:B------:R-:W-:Y:S01]  /*42700*/  MOV R11, R2 ;  /* 0x00000002000b7202 */ /* 0x000fe20000000f00 */
[----:B---3--:R-:W-:Y:S11]  /*42710*/  HMMA.16816.F32 R16, R24, R6, R16 ;  /* 0x000000061810723c */ /* 0x008ff60000001810 */
[----:B------:R-:W-:Y:S11]  /*42720*/  @!UPT UIADD3 URZ, URZ, URZ, URZ ;  /* 0x0000003f3f3ff290 */ /* 0x000ff6000fffe03f */
[----:B------:R-:W-:Y:S01]  /*42730*/  @!UPT UIADD3 URZ, URZ, URZ, URZ ;  /* 0x0000003f3f3ff290 */ /* 0x000fe2000fffe03f */
[----:B------:R-:W-:Y:S01]  /*42740*/  STL.64 [R1+0xb0], R16 ;  /* 0x0000b01001007387 */ /* 0x000fe20000100a00 */
[----:B------:R-:W-:Y:S01]  /*42750*/  STL [R1+0xb8], R18 ;  /* 0x0000b81201007387 */ /* 0x000fe20000100800 */
[----:B------:R-:W-:Y:S02]  /*42760*/  MOV R2, R19 ;  /* 0x0000001300027202 */ /* 0x000fe40000000f00 */
[----:B------:R-:W0:Y:S01]  /*42770*/  LDSM.16.MT88.4 R16, [R29+0x9000] ;  /* 0x009000001d10783b */ /* 0x000e220000004200 */
[----:B----4-:R-:W-:Y:S03]  /*42780*/  HMMA.16816.F32 R20, R12, R22, R8 ;  /* 0x000000160c14723c */ /* 0x010fe60000001808 */
[----:B------:R-:W-:Y:S04]  /*42790*/  STL [R1+0x6640], R2 ;  /* 0x0066400201007387 */ /* 0x000fe80000100800 */
[----:B0-----:R-:W-:Y:S01]  /*427a0*/  STL.64 [R1+0x6690], R18 ;  /* 0x0066901201007387 */ /* 0x001fe20000100a00 */
[----:B------:R0:W-:Y:S03]  /*427b0*/  STL.64 [R1+0x6688], R16 ;  /* 0x0066881001007387 */ /* 0x0001e60000100a00 */
[----:B0-----:R-:W2:Y:S01]  /*427c0*/  LDL.LU R16, [R1+0x160] ;  /* 0x0001600001107983 */ /* 0x001ea20000300800 */
[----:B------:R-:W2:Y:S02]  /*427d0*/  LDL.LU R17, [R1+0x164] ;  /* 0x0001640001117983 */ /* 0x000ea40000300800 */
[----:B------:R-:W2:Y:S02]  /*427e0*/  LDL.LU R18, [R1+0x168] ;  /* 0x0001680001127983 */ /* 0x000ea40000300800 */
[----:B------:R-:W2:Y:S01]  /*427f0*/  LDL.LU R19, [R1+0x16c] ;  /* 0x00016c0001137983 */ /* 0x000ea20000300800 */
[----:B------:R-:W3:Y:S06]  /*42800*/  LDL.LU.64 R10, [R1+0x6780] ;  /* 0x00678000010a7983 */ /* 0x000eec0000300a00 */
[----:B------:R-:W-:Y:S02]  /*42810*/  STL.64 [R1+0x180], R20 ;  /* 0x0001801401007387 */ /* 0x000fe40000100a00 */
[----:B------:R0:W-:Y:S02]  /*42820*/  STL.64 [R1+0x188], R22 ;  /* 0x0001881601007387 */ /* 0x0001e40000100a00 */
[----:B0-----:R-:W3:Y:S01]  /*42830*/  LDL.LU.64 R22, [R1+0x6778] ;  /* 0x0067780001167983 */ /* 0x001ee20000300a00 */
[----:B------:R-:W3:Y:S01]  /*42840*/  LDL.LU.64 R20, [R1+0x6770] ;  /* 0x0067700001147983 */ /* 0x000ee20000300a00 */
[----:B------:R-:W-:-:S02]  /*42850*/  MOV R26, R5 ;  /* 0x00000005001a7202 */ /* 0x000fc40000000f00 */
[----:B------:R-:W-:Y:S01]  /*42860*/  MOV R27, R4 ;  /* 0x00000004001b7202 */ /* 0x000fe20000000f00 */
[C---:B---3--:R-:W-:Y:S01]  /*42870*/  HMMA.16816.F32 R8, R12.reuse, R10, R20 ;  /* 0x0000000a0c08723c */ /* 0x048fe20000001814 */
[----:B------:R-:W3:Y:S01]  /*42880*/  LDL.LU.64 R22, [R1+0x6768] ;  /* 0x0067680001167983 */ /* 0x000ee20000300a00 */
[----:B------:R-:W3:Y:S06]  /*42890*/  LDL.LU.64 R20, [R1+0x6760] ;  /* 0x0067600001147983 */ /* 0x000eec0000300a00 */
[C---:B--2---:R-:W-:Y:S11]  /*428a0*/  HMMA.16816.F32 R16, R12.reuse, R26, R16 ;  /* 0x0000001a0c10723c */ /* 0x044ff60000001810 */
[----:B------:R-:W-:Y:S04]  /*428b0*/  @!UPT UIADD3 URZ, URZ, URZ, URZ ;  /* 0x0000003f3f3ff290 */ /* 0x000fe8000fffe03f */
[----:B------:R-:W-:Y:S01]  /*428c0*/  STL.64 [R1+0x170], R8 ;  /* 0x0001700801007387 */ /* 0x000fe20000100a00 */
[----:B------:R0:W-:Y:S03]  /*428d0*/  STL.64 [R1+0x178], R10 ;  /* 0x0001780a01007387 */ /* 0x0001e60000100a00 */
[----:B0-----:R-:W2:Y:S01]  /*428e0*/  LDL.LU.64 R10, [R1+0x6758] ;  /* 0x00675800010a7983 */ /* 0x001ea20000300a00 */
[----:B------:R-:W2:Y:S02]  /*428f0*/  LDL.LU.64 R8, [R1+0x6750] ;  /* 0x0067500001087983 */ /* 0x000ea40000300a00 */
[----:B------:R0:W-:Y:S02]  /*42900*/  STL.64 [R1+0x6748], R6 ;  /* 0x0067480601007387 */ /* 0x0001e40000100a00 */
[----:B------:R-:W-:Y:S01]  /*42910*/  STL.64 [R1+0x160], R16 ;  /* 0x0001601001007387 */ /* 0x000fe20000100a00 */
[----:B------:R-:W-:Y:S01]  /*42920*/  STL.64 [R1+0x168], R18 ;  /* 0x0001681201007387 */ /* 0x000fe20000100a00 */
[----:B---3--:R-:W-:Y:S03]  /*42930*/  HMMA.16816.F32 R12, R12, R6, R20 ;  /* 0x000000060c0c723c */ /* 0x008fe60000001814 */
[----:B------:R-:W3:Y:S11]  /*42940*/  LDL.LU R20, [R1+0x100] ;  /* 0x0001000001147983 */ /* 0x000ef60000300800 */
[----:B------:R-:W-:Y:S09]  /*42950*/  @!UPT UIADD3 URZ, URZ, URZ, URZ ;  /* 0x0000003f3f3ff290 */ /* 0x000ff2000fffe03f */
[----:B------:R-:W-:Y:S01]  /*42960*/  STL.64 [R1+0xf0], R12 ;  /* 0x0000f00c01007387 */ /* 0x000fe20000100a00 */
[----:B------:R-:W-:Y:S02]  /*42970*/  STL.64 [R1+0xf8], R14 ;  /* 0x0000f80e01007387 */ /* 0x000fe40000100a00 */
[----:B------:R-:W3:Y:S02]  /*42980*/  LDL.LU R21, [R1+0x104] ;  /* 0x0001040001157983 */ /* 0x000ee40000300800 */
[----:B------:R-:W4:Y:S01]  /*42990*/  LDL.LU R22, [R1+0x108] ;  /* 0x0001080001167983 */ /* 0x000f220000300800 */
[----:B------:R-:W4:Y:S01]  /*429a0*/  LDL.LU R23, [R1+0x10c] ;  /* 0x00010c0001177983 */ /* 0x000f220000300800 */
[----:B------:R-:W2:Y:S02]  /*429b0*/  LDL.LU R4, [R1+0x120] ;  /* 0x0001200001047983 */ /* 0x000ea40000300800 */
[----:B------:R-:W2:Y:S02]  /*429c0*/  LDL.LU R5, [R1+0x124] ;  /* 0x0001240001057983 */ /* 0x000ea40000300800 */
[----:B0-----:R-:W2:Y:S01]  /*429d0*/  LDL.LU R6, [R1+0x128] ;  /* 0x0001280001067983 */ /* 0x001ea20000300800 */
[----:B------:R-:W2:Y:S04]  /*429e0*/  LDL.LU R7, [R1+0x12c] ;  /* 0x00012c0001077983 */ /* 0x000ea80000300800 */
[----:B------:R-:W0:Y:S04]  /*429f0*/  LDSM.16.MT88.4 R12, [R29+0x9080] ;  /* 0x009080001d0c783b */ /* 0x000e280000004200 */
[----:B----4-:R-:W-:Y:S01]  /*42a00*/  STL.64 [R1+0x6730], R22 ;  /* 0x0067301601007387 */ /* 0x010fe20000100a00 */
[----:B---3--:R1:W-:Y:S03]  /*42a10*/  STL.64 [R1+0x6728], R20 ;  /* 0x0067281401007387 */ /* 0x0083e60000100a00 */
[----:B-1----:R-:W3:Y:S01]  /*42a20*/  LDL.LU R20, [R1+0x110] ;  /* 0x0001100001147983 */ /* 0x002ee20000300800 */
[----:B------:R-:W3:Y:S02]  /*42a30*/  LDL.LU R21, [R1+0x114] ;  /* 0x0001140001157983 */ /* 0x000ee40000300800 */
[----:B------:R-:W4:Y:S02]  /*42a40*/  LDL.LU R22, [R1+0x118] ;  /* 0x0001180001167983 */ /* 0x000f240000300800 */
[----:B------:R-:W4:Y:S02]  /*42a50*/  LDL.LU R23, [R1+0x11c] ;  /* 0x00011c0001177983 */ /* 0x000f240000300800 */
[----:B----4-:R1:W-:Y:S01]  /*42a60*/  STL.64 [R1+0x6740], R22 ;  /* 0x0067401601007387 */ /* 0x0103e20000100a00 */
[----:B---3--:R-:W-:Y:S03]  /*42a70*/  STL.64 [R1+0x6738], R20 ;  /* 0x0067381401007387 */ /* 0x008fe60000100a00 */
[----:B-1----:R-:W2:Y:S01]  /*42a80*/  LDL.64 R22, [R1+0x78] ;  /* 0x0000780001167983 */ /* 0x002ea20000100a00 */
[----:B------:R-:W3:Y:S02]  /*42a90*/  LDL.LU R24, [R1+0xa0] ;  /* 0x0000a00001187983 */ /* 0x000ee40000300800 */
[----:B------:R-:W3:Y:S02]  /*42aa0*/  LDL.LU R25, [R1+0xa4] ;  /* 0x0000a40001197983 */ /* 0x000ee40000300800 */
[----:B------:R-:W3:Y:S01]  /*42ab0*/  LDL.LU R26, [R1+0xa8] ;  /* 0x0000a800011a7983 */ /* 0x000ee20000300800 */
[----:B------:R-:W3:Y:S01]  /*42ac0*/  LDL.LU R27, [R1+0xac] ;  /* 0x0000ac00011b7983 */ /* 0x000ee20000300800 */
[----:B------:R-:W4:Y:S02]  /*42ad0*/  LDL.LU R16, [R1+0x30] ;  /* 0x0000300001107983 */ /* 0x000f240000300800 */
[----:B------:R-:W4:Y:S02]  /*42ae0*/  LDL.LU R17, [R1+0x34] ;  /* 0x0000340001117983 */ /* 0x000f240000300800 */
[----:B------:R-:W2:Y:S01]  /*42af0*/  LDL.LU R18, [R1+0x38] ;  /* 0x0000380001127983 */ /* 0x000ea20000300800 */
[----:B------:R-:W2:Y:S04]  /*42b00*/  LDL.LU R19, [R1+0x3c] ;  /* 0x00003c0001137983 */ /* 0x000ea80000300800 */
[----:B--2---:R-:W-:Y:S01]  /*42b10*/  STL.64 [R1+0x66f0], R18 ;  /* 0x0066f01201007387 */ /* 0x004fe20000100a00 */
[----:B----4-:R1:W-:Y:S03]  /*42b20*/  STL.64 [R1+0x66e8], R16 ;  /* 0x0066e81001007387 */ /* 0x0103e60000100a00 */
[----:B-1----:R-:W2:Y:S01]  /*42b30*/  LDL.LU R16, [R1+0xc0] ;  /* 0x0000c00001107983 */ /* 0x002ea20000300800 */
[----:B------:R-:W2:Y:S02]  /*42b40*/  LDL.LU R17, [R1+0xc4] ;  /* 0x0000c40001117983 */ /* 0x000ea40000300800 */
[----:B------:R-:W4:Y:S02]  /*42b50*/  LDL.LU R18, [R1+0xc8] ;  /* 0x0000c80001127983 */ /* 0x000f240000300800 */
[----:B------:R-:W4:Y:S01]  /*42b60*/  LDL.LU R19, [R1+0xcc] ;  /* 0x0000cc0001137983 */ /* 0x000f220000300800 */
[C---:B------:R-:W-:Y:S01]  /*42b70*/  HMMA.16816.F32 R4, R8.reuse, R22, R4 ;  /* 0x000000160804723c */ /* 0x040fe20000001804 */
[----:B------:R-:W-:Y:S01]  /*42b80*/  MOV R2, R23 ;  /* 0x0000001700027202 */ /* 0x000fe20000000f00 */
[----:B----4-:R1:W-:Y:S01]  /*42b90*/  STL.64 [R1+0x6700], R18 ;  /* 0x0067001201007387 */ /* 0x0103e20000100a00 */
[----:B--2---:R-:W-:Y:S03]  /*42ba0*/  STL.64 [R1+0x66f8], R16 ;  /* 0x0066f81001007387 */ /* 0x004fe60000100a00 */
[----:B-1----:R-:W2:Y:S01]  /*42bb0*/  LDL.64 R18, [R1+0x68] ;  /* 0x0000680001127983 */ /* 0x002ea20000100a00 */
[----:B0-----:R0:W-:Y:S02]  /*42bc0*/  STL.64 [R1+0x6650], R14 ;  /* 0x0066500e01007387 */ /* 0x0011e40000100a00 */
[----:B------:R-:W-:Y:S01]  /*42bd0*/  STL.64 [R1+0x6648], R12 ;  /* 0x0066480c01007387 */ /* 0x000fe20000100a00 */
[----:B0-----:R-:W4:Y:S11]  /*42be0*/  LDL.LU.64 R14, [R1+0x58] ;  /* 0x00005800010e7983 */ /* 0x001f360000300a00 */
[----:B------:R-:W-:Y:S02]  /*42bf0*/  @!UPT UIADD3 URZ, URZ, URZ, URZ ;  /* 0x0000003f3f3ff290 */ /* 0x000fe4000fffe03f */
[----:B------:R0:W-:Y:S02]  /*42c00*/  STL.64 [R1+0x120], R4 ;  /* 0x0001200401007387 */ /* 0x0001e40000100a00 */
[----:B------:R1:W-:Y:S01]  /*42c10*/  STL.64 [R1+0x128], R6 ;  /* 0x0001280601007387 */ /* 0x0003e20000100a00 */
[----:B0-----:R-:W-:Y:S01]  /*42c20*/  MOV R4, R22 ;  /* 0x0000001600047202 */ /* 0x001fe20000000f00 */
[----:B-1----:R-:W3:Y:S01]  /*42c30*/  LDL.LU.64 R6, [R1+0x6748] ;  /* 0x0067480001067983 */ /* 0x002ee20000300a00 */
[----:B------:R-:W2:Y:S02]  /*42c40*/  LDL.LU.64 R22, [R1+0x6740] ;  /* 0x0067400001167983 */ /* 0x000ea40000300a00 */
[----:B------:R-:W2:Y:S02]  /*42c50*/  LDL.LU.64 R20, [R1+0x6738] ;  /* 0x0067380001147983 */ /* 0x000ea40000300a00 */
[C---:B--2---:R-:W-:Y:S11]  /*42c60*/  HMMA.16816.F32 R20, R8.reuse, R18, R20 ;  /* 0x000000120814723c */ /* 0x044ff60000001814 */
[----:B------:R-:W-:Y:S11]  /*42c70*/  @!UPT UIADD3 URZ, URZ, URZ, URZ ;  /* 0x0000003f3f3ff290 */ /* 0x000ff6000fffe03f */
[----:B------:R-:W-:Y:S01]  /*42c80*/  @!UPT UIADD3 URZ, URZ, URZ, URZ ;  /* 0x0000003f3f3ff290 */ /* 0x000fe2000fffe03f */
[----:B------:R-:W-:Y:S01]  /*42c90*/  STL.64 [R1+0x110], R20 ;  /* 0x0001101401007387 */ /* 0x000fe20000100a00 */
[----:B------:R0:W-:Y:S03]  /*42ca0*/  STL.64 [R1+0x118], R22 ;  /* 0x0001181601007387 */ /* 0x0001e60000100a00 */
[----:B0-----:R-:W4:Y:S01]  /*42cb0*/  LDL.LU.64 R22, [R1+0x6730] ;  /* 0x0067300001167983 */ /* 0x001f220000300a00 */
[----:B------:R-:W4:Y:S01]  /*42cc0*/  LDL.LU.64 R20, [R1+0x6728] ;  /* 0x0067280001147983 */ /* 0x000f220000300a00 */
[C---:B---3--:R-:W-:Y:S01]  /*42cd0*/  HMMA.16816.F32 R24, R8.reuse, R6, R24 ;  /* 0x000000060818723c */ /* 0x048fe20000001818 */
[----:B------:R0:W-:Y:S01]  /*42ce0*/  STL.64 [R1+0x6710], R18 ;  /* 0x0067101201007387 */ /* 0x0001e20000100a00 */
[----:B------:R-:W2:Y:S01]  /*42cf0*/  LDL.LU R16, [R1+0xe0] ;  /* 0x0000e00001107983 */ /* 0x000ea20000300800 */
[----:B------:R-:W2:Y:S03]  /*42d00*/  LDL.LU R17, [R1+0xe4] ;  /* 0x0000e40001117983 */ /* 0x000ea60000300800 */
[----:B0-----:R-:W2:Y:S01]  /*42d10*/  LDL.LU R18, [R1+0xe8] ;  /* 0x0000e80001127983 */ /* 0x001ea20000300800 */
[----:B------:R-:W2:Y:S01]  /*42d20*/  LDL.LU R19, [R1+0xec] ;  /* 0x0000ec0001137983 */ /* 0x000ea20000300800 */
[----:B----4-:R-:W-:Y:S11]  /*42d30*/  HMMA.16816.F32 R20, R8, R14, R20 ;  /* 0x0000000e0814723c */ /* 0x010ff60000001814 */
        /* <DEDUP_REMOVED lines=11> */
[----:B------:R-:W4:Y:S02]  /*42df0*/  LDL.LU R8, [R1] ;  /* 0x0000000001087983 */ /* 0x000f240000300800 */
[----:B------:R-:W-:Y:S01]  /*42e00*/  STL.64 [R1+0xa0], R24 ;  /* 0x0000a01801007387 */ /* 0x000fe20000100a00 */
[----:B------:R-:W-:Y:S01]  /*42e10*/  STL.64 [R1+0xa8], R26 ;  /* 0x0000a81a01007387 */ /* 0x000fe20000100a00 */
[----:B------:R-:W4:Y:S02]  /*42e20*/  LDL.LU R9, [R1+0x4] ;  /* 0x0000040001097983 */ /* 0x000f240000300800 */
[----:B------:R-:W2:Y:S02]  /*42e30*/  LDL.LU R10, [R1+0x8] ;  /* 0x00000800010a7983 */ /* 0x000ea40000300800 */
[----:B------:R-:W2:Y:S02]  /*42e40*/  LDL.LU R11, [R1+0xc] ;  /* 0x00000c00010b7983 */ /* 0x000ea40000300800 */
[----:B--2---:R-:W-:Y:S01]  /*42e50*/  STL.64 [R1+0x66b8], R10 ;  /* 0x0066b80a01007387 */ /* 0x004fe20000100a00 */
[----:B----4-:R0:W-:Y:S03]  /*42e60*/  STL.64 [R1+0x66b0], R8 ;  /* 0x0066b00801007387 */ /* 0x0101e60000100a00 */
[----:B0-----:R-:W2:Y:S01]  /*42e70*/  LDL.LU R8, [R1+0x10] ;  /* 0x0000100001087983 */ /* 0x001ea20000300800 */
[----:B------:R-:W2:Y:S02]  /*42e80*/  LDL.LU R9, [R1+0x14] ;  /* 0x0000140001097983 */ /* 0x000ea40000300800 */
[----:B------:R-:W4:Y:S02]  /*42e90*/  LDL.LU R10, [R1+0x18] ;  /* 0x00001800010a7983 */ /* 0x000f240000300800 */
[----:B------:R-:W4:Y:S02]  /*42ea0*/  LDL.LU R11, [R1+0x1c] ;  /* 0x00001c00010b7983 */ /* 0x000f240000300800 */
[----:B----4-:R0:W-:Y:S01]  /*42eb0*/  STL.64 [R1+0x66c8], R10 ;  /* 0x0066c80a01007387 */ /* 0x0101e20000100a00 */
[----:B--2---:R-:W-:Y:S02]  /*42ec0*/  STL.64 [R1+0x66c0], R8 ;  /* 0x0066c00801007387 */ /* 0x004fe40000100a00 */
[----:B------:R-:W2:Y:S01]  /*42ed0*/  LDL R27, [R1+0x1734] ;  /* 0x00173400011b7983 */ /* 0x000ea20000100800 */
[----:B0-----:R-:W-:-:S02]  /*42ee0*/  MOV R10, R4 ;  /* 0x00000004000a7202 */ /* 0x001fc40000000f00 */
[----:B------:R-:W-:-:S07]  /*42ef0*/  MOV R11, R2 ;  /* 0x00000002000b7202 */ /* 0x000fce0000000f00 */
[C---:B------:R-:W-:Y:S01]  /*42f00*/  HMMA.16816.F32 R16, R20.reuse, R10, R16 ;  /* 0x0000000a1410723c */ /* 0x040fe20000001810 */
[----:B--2---:R0:W-:Y:S01]  /*42f10*/  STL [R1+0x66d0], R27 ;  /* 0x0066d01b01007387 */ /* 0x0041e20000100800 */
[----:B------:R-:W2:Y:S02]  /*42f20*/  LDL.LU R24, [R1+0x20] ;  /* 0x0000200001187983 */ /* 0x000ea40000300800 */
[----:B------:R-:W2:Y:S02]  /*42f30*/  LDL.LU R25, [R1+0x24] ;  /* 0x0000240001197983 */ /* 0x000ea40000300800 */
[----:B------:R-:W2:Y:S01]  /*42f40*/  LDL.LU R26, [R1+0x28] ;  /* 0x00002800011a7983 */ /* 0x000ea20000300800 */
[----:B0-----:R-:W2:Y:S11]  /*42f50*/  LDL.LU R27, [R1+0x2c] ;  /* 0x00002c00011b7983 */ /* 0x001eb60000300800 */
[----:B------:R-:W-:Y:S05]  /*42f60*/  @!UPT UIADD3 URZ, URZ, URZ, URZ ;  /* 0x0000003f3f3ff290 */ /* 0x000fea000fffe03f */
        /* <DEDUP_REMOVED lines=11> */
[----:B------:R-:W3:Y:S02]  /*43020*/  LDL.LU.64 R16, [R1+0x66f8] ;  /* 0x0066f80001107983 */ /* 0x000ee40000300a00 */
[C---:B---3--:R-:W-:Y:S11]  /*43030*/  HMMA.16816.F32 R16, R20.reuse, R14, R16 ;  /* 0x0000000e1410723c */ /* 0x048ff60000001810 */
[----:B------:R-:W-:Y:S11]  /*43040*/  @!UPT UIADD3 URZ, URZ, URZ, URZ ;  /* 0x0000003f3f3ff290 */ /* 0x000ff6000fffe03f */
[----:B------:R-:W-:Y:S01]  /*43050*/  @!UPT UIADD3 URZ, URZ, URZ, URZ ;  /* 0x0000003f3f3ff290 */ /* 0x000fe2000fffe03f */
[----:B------:R-:W-:Y:S01]  /*43060*/  STL.64 [R1+0xc0], R16 ;  /* 0x0000c01001007387 */ /* 0x000fe20000100a00 */
[----:B------:R0:W-:Y:S03]  /*43070*/  STL.64 [R1+0xc8], R18 ;  /* 0x0000c81201007387 */ /* 0x0001e60000100a00 */
[----:B0-----:R-:W3:Y:S01]  /*43080*/  LDL.LU.64 R18, [R1+0x66f0] ;  /* 0x0066f00001127983 */ /* 0x001ee20000300a00 */
[----:B------:R-:W3:Y:S02]  /*43090*/  LDL.LU.64 R16, [R1+0x66e8] ;  /* 0x0066e80001107983 */ /* 0x000ee40000300a00 */
[----:B------:R-:W-:Y:S01]  /*430a0*/  IMAD.MOV.U32 R12, RZ, RZ, R6 ;  /* 0x000000ffff0c7224 */ /* 0x000fe200078e0006 */
[----:B------:R-:W-:Y:S01]  /*430b0*/  MOV R9, R7 ;  /* 0x0000000700097202 */ /* 0x000fe20000000f00 */
[----:B---3--:R-:W-:Y:S11]  /*430c0*/  HMMA.16816.F32 R16, R20, R6, R16 ;  /* 0x000000061410723c */ /* 0x008ff60000001810 */
[----:B------:R-:W-:Y:S11]  /*430d0*/  @!UPT UIADD3 URZ, URZ, URZ, URZ ;  /* 0x0000003f3f3ff290 */ /* 0x000ff6000fffe03f */
[----:B------:R-:W-:Y:S01]  /*430e0*/  @!UPT UIADD3 URZ, URZ, URZ, URZ ;  /* 0x0000003f3f3ff290 */ /* 0x000fe2000fffe03f */
[----:B------:R0:W-:Y:S01]  /*430f0*/  STL.64 [R1+0x1e0], R16 ;  /* 0x0001e01001007387 */ /* 0x0001e20000100a00 */
[----:B------:R1:W-:Y:S02]  /*43100*/  STL.64 [R1+0x1e8], R18 ;  /* 0x0001e81201007387 */ /* 0x0003e40000100a00 */
[----:B------:R-:W2:Y:S02]  /*43110*/  LDL.LU.64 R6, [R1+0x66e0] ;  /* 0x0066e00001067983 */ /* 0x000ea40000300a00 */
[----:B------:R-:W2:Y:S01]  /*43120*/  LDL.LU.64 R4, [R1+0x66d8] ;  /* 0x0066d80001047983 */ /* 0x000ea20000300a00 */
[----:B------:R-:W-:Y:S02]  /*43130*/  MOV R22, R12 ;  /* 0x0000000c00167202 */ /* 0x000fe40000000f00 */
[----:B------:R-:W-:-:S05]  /*43140*/  MOV R23, R9 ;  /* 0x0000000900177202 */ /* 0x000fca0000000f00 */
[----:B------:R3:W-:Y:S01]  /*43150*/  STL.64 [R1+0x6698], R22 ;  /* 0x0066981601007387 */ /* 0x0007e20000100a00 */
[----:B0-----:R-:W4:Y:S02]  /*43160*/  LDL.LU R16, [R1+0x90] ;  /* 0x0000900001107983 */ /* 0x001f240000300800 */
[----:B------:R-:W4:Y:S01]  /*43170*/  LDL.LU R17, [R1+0x94] ;  /* 0x0000940001117983 */ /* 0x000f220000300800 */
[----:B-1----:R-:W4:Y:S01]  /*43180*/  LDL.LU R18, [R1+0x98] ;  /* 0x0000980001127983 */ /* 0x002f220000300800 */
[----:B---3--:R-:W-:Y:S02]  /*43190*/  MOV R22, R8 ;  /* 0x0000000800167202 */ /* 0x008fe40000000f00 */
[----:B------:R-:W-:Y:S01]  /*431a0*/  MOV R19, R28 ;  /* 0x0000001c00137202 */ /* 0x000fe20000000f00 */
[----:B--2---:R-:W-:Y:S01]  /*431b0*/  HMMA.16816.F32 R8, R4, R10, R24 ;  /* 0x0000000a0408723c */ /* 0x004fe20000001818 */
[----:B------:R-:W2:Y:S11]  /*431c0*/  LDL.LU R27, [R1+0x66d0] ;  /* 0x0066d000011b7983 */ /* 0x000eb60000300800 */
[----:B------:R-:W-:Y:S11]  /*431d0*/  @!UPT UIADD3 URZ, URZ, URZ, URZ ;  /* 0x0000003f3f3ff290 */ /* 0x000ff6000fffe03f */
[----:B------:R-:W-:Y:S01]  /*431e0*/  STL.64 [R1+0x1d0], R8 ;  /* 0x0001d00801007387 */ /* 0x000fe20000100a00 */
[----:B------:R0:W-:Y:S01]  /*431f0*/  STL [R1+0x1d8], R10 ;  /* 0x0001d80a01007387 */ /* 0x0001e20000100800 */
[----:B------:R-:W-:Y:S02]  /*43200*/  MOV R28, R11 ;  /* 0x0000000b001c7202 */ /* 0x000fe40000000f00 */
[----:B0-----:R-:W3:Y:S01]  /*43210*/  LDL.LU.64 R10, [R1+0x66c8] ;  /* 0x0066c800010a7983 */ /* 0x001ee20000300a00 */
[----:B------:R-:W3:Y:S01]  /*43220*/  LDL.LU.64 R8, [R1+0x66c0] ;  /* 0x0066c00001087983 */ /* 0x000ee20000300a00 */
[----:B------:R-:W-:-:S07]  /*43230*/  MOV R23, R2 ;  /* 0x0000000200177202 */ /* 0x000fce0000000f00 */
[C---:B---3--:R-:W-:Y:S01]  /*43240*/  HMMA.16816.F32 R20, R4.reuse, R22, R8 ;  /* 0x000000160414723c */ /* 0x048fe20000001808 */
[----:B------:R-:W3:Y:S01]  /*43250*/  LDL.LU.64 R10, [R1+0x66b8] ;  /* 0x0066b800010a7983 */ /* 0x000ee20000300a00 */
[----:B------:R-:W3:Y:S01]  /*43260*/  LDL.LU.64 R8, [R1+0x66b0] ;  /* 0x0066b00001087983 */ /* 0x000ee20000300a00 */
[----:B------:R-:W-:Y:S11]  /*43270*/  MOV R2, R15 ;  /* 0x0000000f00027202 */ /* 0x000ff60000000f00 */
[----:B------:R-:W-:Y:S09]  /*43280*/  @!UPT UIADD3 URZ, URZ, URZ, URZ ;  /* 0x0000003f3f3ff290 */ /* 0x000ff2000fffe03f */
[----:B------:R0:W-:Y:S01]  /*43290*/  STL.64 [R1+0x250], R20 ;  /* 0x0002501401007387 */ /* 0x0001e20000100a00 */
[----:B------:R-:W-:Y:S01]  /*432a0*/  STL.64 [R1+0x258], R22 ;  /* 0x0002581601007387 */ /* 0x000fe20000100a00 */
[----:B0-----:R-:W-:Y:S01]  /*432b0*/  MOV R20, R14 ;  /* 0x0000000e00147202 */ /* 0x001fe20000000f00 */
[----:B---3--:R-:W-:Y:S11]  /*432c0*/  HMMA.16816.F32 R8, R4, R14, R8 ;  /* 0x0000000e0408723c */ /* 0x008ff60000001808 */
[----:B------:R-:W-:Y:S11]  /*432d0*/  @!UPT UIADD3 URZ, URZ, URZ, URZ ;  /* 0x0000003f3f3ff290 */ /* 0x000ff6000fffe03f */
[----:B------:R-:W-:Y:S01]  /*432e0*/  @!UPT UIADD3 URZ, URZ, URZ, URZ ;  /* 0x0000003f3f3ff290 */ /* 0x000fe2000fffe03f */
[----:B------:R-:W-:Y:S01]  /*432f0*/  STL.64 [R1+0x240], R8 ;  /* 0x0002400801007387 */ /* 0x000fe20000100a00 */
[----:B------:R-:W-:Y:S02]  /*43300*/  STL.64 [R1+0x248], R10 ;  /* 0x0002480a01007387 */ /* 0x000fe40000100a00 */
[----:B------:R-:W3:Y:S02]  /*43310*/  LDL.LU R12, [R1+0x200] ;  /* 0x00020000010c7983 */ /* 0x000ee40000300800 */
[----:B------:R-:W3:Y:S01]  /*43320*/  LDL.LU R13, [R1+0x204] ;  /* 0x00020400010d7983 */ /* 0x000ee20000300800 */
[----:B------:R-:W2:Y:S01]  /*43330*/  LDL.LU R14, [R1+0x208] ;  /* 0x00020800010e7983 */ /* 0x000ea20000300800 */
[----:B------:R-:W2:Y:S03]  /*43340*/  LDL.LU R15, [R1+0x20c] ;  /* 0x00020c00010f7983 */ /* 0x000ea60000300800 */
[----:B--2---:R-:W-:Y:S01]  /*43350*/  STL.64 [R1+0x6660], R14 ;  /* 0x0066600e01007387 */ /* 0x004fe20000100a00 */
[----:B---3--:R0:W-:Y:S02]  /*43360*/  STL.64 [R1+0x6658], R12 ;  /* 0x0066580c01007387 */ /* 0x0081e40000100a00 */
[----:B0-----:R-:W-:-:S02]  /*43370*/  MOV R12, R0 ;  /* 0x00000000000c7202 */ /* 0x001fc40000000f00 */
[----:B------:R-:W2:Y:S01]  /*43380*/  LDL.LU R0, [R1+0x66a8] ;  /* 0x0066a80001007983 */ /* 0x000ea20000300800 */
[----:B------:R-:W3:Y:S02]  /*43390*/  LDL.LU R13, [R1+0x224] ;  /* 0x00022400010d7983 */ /* 0x000ee40000300800 */
[----:B------:R-:W2:Y:S01]  /*433a0*/  LDL.LU R14, [R1+0x228] ;  /* 0x00022800010e7983 */ /* 0x000ea20000300800 */
[----:B------:R-:W-:Y:S02]  /*433b0*/  MOV R15, R3 ;  /* 0x00000003000f7202 */ /* 0x000fe40000000f00 */
[----:B------:R-:W4:Y:S04]  /*433c0*/  LDL.LU R3, [R1+0x66a4] ;  /* 0x0066a40001037983 */ /* 0x000f280000300800 */
[----:B--2---:R0:W-:Y:S01]  /*433d0*/  STL.64 [R1+0x6670], R14 ;  /* 0x0066700e01007387 */ /* 0x0041e20000100a00 */
[----:B---3--:R1:W-:Y:S03]  /*433e0*/  STL.64 [R1+0x6668], R12 ;  /* 0x0066680c01007387 */ /* 0x0083e60000100a00 */
[----:B----4-:R-:W2:Y:S04]  /*433f0*/  LDSM.16.MT88.4 R8, [R3+0xa000] ;  /* 0x00a000000308783b */ /* 0x010ea80000004200 */
[----:B0-----:R-:W3:Y:S01]  /*43400*/  LDL.LU.64 R14, [R1+0x68] ;  /* 0x00006800010e7983 */ /* 0x001ee20000300a00 */
[----:B-1----:R-:W-:-:S03]  /*43410*/  MOV R12, R0 ;  /* 0x00000000000c7202 */ /* 0x002fc60000000f00 */
[----:B---3--:R0:W-:Y:S01]  /*43420*/  STL.64 [R1+0x6680], R14 ;  /* 0x0066800e01007387 */ /* 0x0081e20000100a00 */
[----:B------:R-:W3:Y:S02]  /*43430*/  LDL.LU R0, [R1+0x66a0] ;  /* 0x0066a00001007983 */ /* 0x000ee40000300800 */
[----:B------:R-:W4:Y:S01]  /*43440*/  LDL.LU R13, [R1+0x214] ;  /* 0x00021400010d7983 */ /* 0x000f220000300800 */
[----:B0-----:R-:W4:Y:S01]  /*43450*/  LDL.LU R14, [R1+0x218] ;  /* 0x00021800010e7983 */ /* 0x001f220000300800 */
[----:B------:R-:W4:Y:S02]  /*43460*/  LDL.LU R15, [R1+0x21c] ;  /* 0x00021c00010f7983 */ /* 0x000f240000300800 */
[----:B--2---:R0:W-:Y:S02]  /*43470*/  STL.64 [R1+0x6618], R10 ;  /* 0x0066180a01007387 */ /* 0x0041e40000100a00 */
[----:B0-----:R-:W-:Y:S01]  /*43480*/  IMAD.MOV.U32 R10, RZ, RZ, R20 ;  /* 0x000000ffff0a7224 */ /* 0x001fe200078e0014 */
[----:B------:R-:W-:Y:S04]  /*43490*/  STL.64 [R1+0x6610], R8 ;  /* 0x0066100801007387 */ /* 0x000fe80000100a00 */
[----:B---3--:R-:W0:Y:S04]  /*434a0*/  LDSM.16.M88.4 R20, [R0+0x20100] ;  /* 0x020100000014783b */ /* 0x008e280000000200 */
[----:B0-----:R-:W-:Y:S01]  /*434b0*/  STL.64 [R1+0x30], R20 ;  /* 0x0000301401007387 */ /* 0x001fe20000100a00 */
[----:B------:R0:W-:Y:S03]  /*434c0*/  STL.64 [R1+0x38], R22 ;  /* 0x0000381601007387 */ /* 0x0001e60000100a00 */
[----:B0-----:R-:W2:Y:S01]  /*434d0*/  LDL.LU.64 R22, [R1+0x6698] ;  /* 0x0066980001167983 */ /* 0x001ea20000300a00 */
[----:B------:R-:W-:-:S02]  /*434e0*/  MOV R25, R20 ;  /* 0x0000001400197202 */ /* 0x000fc40000000f00 */
[----:B------:R-:W-:Y:S02]  /*434f0*/  MOV R24, R21 ;  /* 0x0000001500187202 */ /* 0x000fe40000000f00 */
[----:B------:R-:W-:Y:S01]  /*43500*/  MOV R11, R2 ;  /* 0x00000002000b7202 */ /* 0x000fe20000000f00 */
[----:B--2---:R-:W-:Y:S01]  /*43510*/  HMMA.16816.F32 R16, R4, R22, R16 ;  /* 0x000000160410723c */ /* 0x004fe20000001810 */
[----:B------:R-:W4:Y:S01]  /*43520*/  LDL.LU.64 R6, [R1+0x78] ;  /* 0x0000780001067983 */ /* 0x000f220000300a00 */
[----:B------:R0:W-:Y:S11]  /*43530*/  STL.64 [R1+0x6678], R22 ;  /* 0x0066781601007387 */ /* 0x0001f60000100a00 */
[----:B------:R-:W-:Y:S10]  /*43540*/  @!UPT UIADD3 URZ, URZ, URZ, URZ ;  /* 0x0000003f3f3ff290 */ /* 0x000ff4000fffe03f */
[----:B------:R-:W-:Y:S01]  /*43550*/  STL.64 [R1+0x90], R16 ;  /* 0x0000901001007387 */ /* 0x000fe20000100a00 */
[----:B------:R-:W-:Y:S02]  /*43560*/  STL.64 [R1+0x98], R18 ;  /* 0x0000981201007387 */ /* 0x000fe40000100a00 */
[----:B------:R-:W1:Y:S04]  /*43570*/  LDSM.16.M88.4 R16, [R0+0x28100] ;  /* 0x028100000010783b */ /* 0x000e680000000200 */
[----:B------:R-:W2:Y:S01]  /*43580*/  LDL.LU R20, [R1+0x290] ;  /* 0x0002900001147983 */ /* 0x000ea20000300800 */
[----:B------:R-:W2:Y:S01]  /*43590*/  LDL.LU R21, [R1+0x294] ;  /* 0x0002940001157983 */ /* 0x000ea20000300800 */
[----:B0-----:R-:W2:Y:S02]  /*435a0*/  LDL.LU R22, [R1+0x298] ;  /* 0x0002980001167983 */ /* 0x001ea40000300800 */
[----:B------:R-:W2:Y:S01]  /*435b0*/  LDL.LU R23, [R1+0x29c] ;  /* 0x00029c0001177983 */ /* 0x000ea20000300800 */
[----:B-1----:R-:W-:Y:S01]  /*435c0*/  STL.64 [R1+0x20], R16 ;  /* 0x0000201001007387 */ /* 0x002fe20000100a00 */
[----:B------:R-:W-:Y:S01]  /*435d0*/  MOV R9, R16 ;  /* 0x0000001000097202 */ /* 0x000fe20000000f00 */
[----:B------:R-:W-:Y:S01]  /*435e0*/  STL.64 [R1+0x28], R18 ;  /* 0x0000281201007387 */ /* 0x000fe20000100a00 */
[----:B------:R-:W-:-:S02]  /*435f0*/  MOV R8, R17 ;  /* 0x0000001100087202 */ /* 0x000fc40000000f00 */
[----:B------:R-:W0:Y:S04]  /*43600*/  LDSM.16.M88.4 R16, [R0+0x30100] ;  /* 0x030100000010783b */ /* 0x000e280000000200 */
[----:B0-----:R-:W-:Y:S01]  /*43610*/  STL.64 [R1+0x10], R16 ;  /* 0x0000101001007387 */ /* 0x001fe20000100a00 */
[----:B------:R-:W-:Y:S02]  /*43620*/  STL.64 [R1+0x18], R18 ;  /* 0x0000181201007387 */ /* 0x000fe40000100a00 */
[----:B------:R-:W0:Y:S02]  /*43630*/  LDSM.16.M88.4 R16, [R0+0x38100] ;  /* 0x038100000010783b */ /* 0x000e240000000200 */
[----:B0-----:R-:W-:Y:S02]  /*43640*/  STL.64 [R1], R16 ;  /* 0x0000001001007387 */ /* 0x001fe40000100a00 */
[----:B------:R0:W-:Y:S01]  /*43650*/  STL.64 [R1+0x8], R18 ;  /* 0x0000081201007387 */ /* 0x0001e20000100a00 */
[----:B------:R-:W-:-:S02]  /*43660*/  MOV R2, R16 ;  /* 0x0000001000027202 */ /* 0x000fc40000000f00 */
[----:B------:R-:W-:Y:S01]  /*43670*/  MOV R26, R17 ;  /* 0x00000011001a7202 */ /* 0x000fe20000000f00 */
[----:B0-----:R-:W4:Y:S01]  /*43680*/  LDL.LU.64 R18, [R1+0x6690] ;  /* 0x0066900001127983 */ /* 0x001f220000300a00 */
[----:B------:R-:W4:Y:S02]  /*43690*/  LDL.LU.64 R16, [R1+0x6688] ;  /* 0x0066880001107983 */ /* 0x000f240000300a00 */
[----:B------:R-:W-:Y:S01]  /*436a0*/  STL [R1+0x5fa8], R0 ;  /* 0x005fa80001007387 */ /* 0x000fe20000100800 */
[----:B----4-:R-:W-:Y:S11]  /*436b0*/  HMMA.16816.F32 R12, R16, R6, R12 ;  /* 0x00000006100c723c */ /* 0x010ff6000000180c */
[----:B------:R-:W-:Y:S11]  /*436c0*/  @!UPT UIADD3 URZ, URZ, URZ, URZ ;  /* 0x0000003f3f3ff290 */ /* 0x000ff6000fffe03f */
[----:B------:R-:W-:Y:S01]  /*436d0*/  @!UPT UIADD3 URZ, URZ, URZ, URZ ;  /* 0x0000003f3f3ff290 */ /* 0x000fe2000fffe03f */
[----:B------:R-:W-:Y:S01]  /*436e0*/  STL.64 [R1+0x230], R12 ;  /* 0x0002300c01007387 */ /* 0x000fe20000100a00 */
[----:B------:R0:W-:Y:S03]  /*436f0*/  STL.64 [R1+0x238], R14 ;  /* 0x0002380e01007387 */ /* 0x0001e60000100a00 */
[----:B0-----:R-:W2:Y:S01]  /*43700*/  LDL.LU.64 R14, [R1+0x6680] ;  /* 0x00668000010e7983 */ /* 0x001ea20000300a00 */
[----:B------:R-:W-:Y:S02]  /*43710*/  MOV R12, R6 ;  /* 0x00000006000c7202 */ /* 0x000fe40000000f00 */
[----:B------:R-:W-:Y:S02]  /*43720*/  MOV R0, R7 ;  /* 0x0000000700007202 */ /* 0x000fe40000000f00 */
[----:B------:R-:W0:Y:S04]  /*43730*/  LDSM.16.MT88.4 R4, [R3+0xa080] ;  /* 0x00a080000304783b */ /* 0x000e280000004200 */
[----:B0-----:R0:W-:Y:S01]  /*43740*/  STL.64 [R1+0x65e0], R6 ;  /* 0x0065e00601007387 */ /* 0x0011e20000100a00 */
[----:B------:R1:W-:Y:S02]  /*43750*/  STL.64 [R1+0x65d8], R4 ;  /* 0x0065d80401007387 */ /* 0x0003e40000100a00 */
[----:B------:R-:W-:Y:S01]  /*43760*/  STL [R1+0x64fc], R3 ;  /* 0x0064fc0301007387 */ /* 0x000fe20000100800 */
[----:B0-----:R-:W-:-:S02]  /*43770*/  MOV R7, R0 ;  /* 0x0000000000077202 */ /* 0x001fc40000000f00 */
[----:B------:R-:W-:Y:S01]  /*43780*/  MOV R6, R12 ;  /* 0x0000000c00067202 */ /* 0x000fe20000000f00 */
[C---:B--2---:R-:W-:Y:S01]  /*43790*/  HMMA.16816.F32 R20, R16.reuse, R14, R20 ;  /* 0x0000000e1014723c */ /* 0x044fe20000001814 */
[----:B-1----:R-:W-:Y:S01]  /*437a0*/  MOV R4, R14 ;  /* 0x0000000e00047202 */ /* 0x002fe20000000f00 */
[----:B------:R-:W-:Y:S11]  /*437b0*/  IMAD.MOV.U32 R0, RZ, RZ, R15 ;  /* 0x000000ffff007224 */ /* 0x000ff600078e000f */
[----:B------:R-:W-:Y:S10]  /*437c0*/  @!UPT UIADD3 URZ, URZ, URZ, URZ ;  /* 0x0000003f3f3ff290 */ /* 0x000ff4000fffe03f */
[----:B------:R-:W-:Y:S01]  /*437d0*/  STL.64 [R1+0x290], R20 ;  /* 0x0002901401007387 */ /* 0x000fe20000100a00 */
[----:B------:R0:W-:Y:S03]  /*437e0*/  STL.64 [R1+0x298], R22 ;  /* 0x0002981601007387 */ /* 0x0001e60000100a00 */
[----:B0-----:R-:W2:Y:S01]  /*437f0*/  LDL.LU.64 R22, [R1+0x6678] ;  /* 0x0066780001167983 */ /* 0x001ea20000300a00 */
[----:B------:R-:W3:Y:S02]  /*43800*/  LDL.LU.64 R14, [R1+0x6670] ;  /* 0x00667000010e7983 */ /* 0x000ee40000300a00 */
[----:B------:R-:W3:Y:S02]  /*43810*/  LDL.LU.64 R12, [R1+0x6668] ;  /* 0x00666800010c7983 */ /* 0x000ee40000300a00 */
        /* <DEDUP_REMOVED lines=8> */
[----:B------:R-:W-:Y:S02]  /*438a0*/  STL.64 [R1+0x6628], R10 ;  /* 0x0066280a01007387 */ /* 0x000fe40000100a00 */
[----:B------:R-:W-:Y:S01]  /*438b0*/  STL [R1+0x6500], R3 ;  /* 0x0065000301007387 */ /* 0x000fe20000100800 */
[----:B--2---:R-:W-:Y:S01]  /*438c0*/  HMMA.16816.F32 R16, R16, R22, R12 ;  /* 0x000000161010723c */ /* 0x004fe2000000180c */
[----:B------:R-:W2:Y:S01]  /*438d0*/  LDL.LU.64 R14, [R1+0x6650] ;  /* 0x00665000010e7983 */ /* 0x000ea20000300a00 */
[----:B------:R-:W2:Y:S11]  /*438e0*/  LDL.LU.64 R12, [R1+0x6648] ;  /* 0x00664800010c7983 */ /* 0x000eb60000300a00 */
[----:B------:R-:W-:Y:S10]  /*438f0*/  @!UPT UIADD3 URZ, URZ, URZ, URZ ;  /* 0x0000003f3f3ff290 */ /* 0x000ff4000fffe03f */
[----:B------:R0:W-:Y:S01]  /*43900*/  STL.64 [R1+0x220], R16 ;  /* 0x0002201001007387 */ /* 0x0001e20000100a00 */
[----:B------:R1:W-:Y:S03]  /*43910*/  STL.64 [R1+0x228], R18 ;  /* 0x0002281201007387 */ /* 0x0003e60000100a00 */
[----:B0-----:R-:W2:Y:S01]  /*43920*/  LDL.LU R16, [R1+0x1f0] ;  /* 0x0001f00001107983 */ /* 0x001ea20000300800 */
[----:B------:R-:W2:Y:S02]  /*43930*/  LDL.LU R17, [R1+0x1f4] ;  /* 0x0001f40001117983 */ /* 0x000ea40000300800 */
[----:B-1----:R-:W2:Y:S02]  /*43940*/  LDL.LU R18, [R1+0x1f8] ;  /* 0x0001f80001127983 */ /* 0x002ea40000300800 */
[----:B------:R-:W2:Y:S01]  /*43950*/  LDL.LU R19, [R1+0x1fc] ;  /* 0x0001fc0001137983 */ /* 0x000ea20000300800 */
[----:B------:R0:W-:Y:S01]  /*43960*/  STL.64 [R1+0x6620], R22 ;  /* 0x0066201601007387 */ /* 0x0001e20000100a00 */
[----:B------:R-:W3:Y:S02]  /*43970*/  LDL.LU R20, [R1+0x260] ;  /* 0x0002600001147983 */ /* 0x000ee40000300800 */
[----:B------:R-:W3:Y:S01]  /*43980*/  LDL.LU R21, [R1+0x264] ;  /* 0x0002640001157983 */ /* 0x000ee20000300800 */
[----:B0-----:R-:W4:Y:S01]  /*43990*/  LDL.LU R22, [R1+0x268] ;  /* 0x0002680001167983 */ /* 0x001f220000300800 */
[----:B------:R-:W4:Y:S01]  /*439a0*/  LDL.LU R23, [R1+0x26c] ;  /* 0x00026c0001177983 */ /* 0x000f220000300800 */
[----:B------:R-:W-:-:S02]  /*439b0*/  MOV R10, R4 ;  /* 0x00000004000a7202 */ /* 0x000fc40000000f00 */
[----:B------:R-:W-:Y:S01]  /*439c0*/  MOV R11, R0 ;  /* 0x00000000000b7202 */ /* 0x000fe20000000f00 */
[----:B--2---:R-:W-:Y:S01]  /*439d0*/  HMMA.16816.F32 R4, R12, R6, R16 ;  /* 0x000000060c04723c */ /* 0x004fe20000001810 */
[----:B------:R-:W0:Y:S04]  /*439e0*/  LDSM.16.MT88.4 R16, [R27+0xa000] ;  /* 0x00a000001b10783b */ /* 0x000e280000004200 */
[----:B----4-:R-:W-:Y:S01]  /*439f0*/  STL.64 [R1+0x6638], R22 ;  /* 0x0066381601007387 */ /* 0x010fe20000100a00 */
[----:B---3--:R1:W-:Y:S03]  /*43a00*/  STL.64 [R1+0x6630], R20 ;  /* 0x0066301401007387 */ /* 0x0083e60000100a00 */
[----:B-1----:R-:W2:Y:S01]  /*43a10*/  LDL.LU R20, [R1+0x270] ;  /* 0x0002700001147983 */ /* 0x002ea20000300800 */
[----:B------:R-:W2:Y:S02]  /*43a20*/  LDL.LU R21, [R1+0x274] ;  /* 0x0002740001157983 */ /* 0x000ea40000300800 */
[----:B------:R-:W2:Y:S02]  /*43a30*/  LDL.LU R22, [R1+0x278] ;  /* 0x0002780001167983 */ /* 0x000ea40000300800 */
[----:B------:R-:W2:Y:S09]  /*43a40*/  LDL.LU R23, [R1+0x27c] ;  /* 0x00027c0001177983 */ /* 0x000eb20000300800 */
[----:B------:R-:W-:Y:S01]  /*43a50*/  STL.64 [R1+0x1c0], R4 ;  /* 0x0001c00401007387 */ /* 0x000fe20000100a00 */
[----:B------:R-:W-:Y:S02]  /*43a60*/  STL [R1+0x1c8], R6 ;  /* 0x0001c80601007387 */ /* 0x000fe40000100800 */
[----:B------:R-:W3:Y:S01]  /*43a70*/  LDL R0, [R1+0x1730] ;  /* 0x0017300001007983 */ /* 0x000ee20000100800 */
[----:B0-----:R-:W-:Y:S01]  /*43a80*/  STL.64 [R1+0x65b0], R18 ;  /* 0x0065b01201007387 */ /* 0x001fe20000100a00 */
[----:B------:R0:W-:Y:S03]  /*43a90*/  STL.64 [R1+0x65a8], R16 ;  /* 0x0065a81001007387 */ /* 0x0001e60000100a00 */
[----:B0-----:R-:W4:Y:S01]  /*43aa0*/  LDL.LU R16, [R1+0x130] ;  /* 0x0001300001107983 */ /* 0x001f220000300800 */
[----:B------:R-:W4:Y:S02]  /*43ab0*/  LDL.LU R17, [R1+0x134] ;  /* 0x0001340001117983 */ /* 0x000f240000300800 */
[----:B------:R-:W2:Y:S02]  /*43ac0*/  LDL.LU R18, [R1+0x138] ;  /* 0x0001380001127983 */ /* 0x000ea40000300800 */
[----:B------:R-:W2:Y:S01]  /*43ad0*/  LDL.LU R19, [R1+0x13c] ;  /* 0x00013c0001137983 */ /* 0x000ea20000300800 */
[----:B------:R-:W-:-:S02]  /*43ae0*/  MOV R4, R2 ;  /* 0x0000000200047202 */ /* 0x000fc40000000f00 */
[----:B------:R-:W-:Y:S01]  /*43af0*/  MOV R5, R26 ;  /* 0x0000001a00057202 */ /* 0x000fe20000000f00 */
[----:B------:R-:W3:Y:S01]  /*43b00*/  LDL.LU R2, [R1+0x6640] ;  /* 0x0066400001027983 */ /* 0x000ee20000300800 */
[----:B------:R-:W-:-:S03]  /*43b10*/  MOV R3, R7 ;  /* 0x0000000700037202 */ /* 0x000fc60000000f00 */
[----:B------:R0:W-:Y:S04]  /*43b20*/  STL.64 [R1+0x65f8], R4 ;  /* 0x0065f80401007387 */ /* 0x0001e80000100a00 */
[----:B0-----:R-:W3:Y:S01]  /*43b30*/  LDL.LU R4, [R1+0x80] ;  /* 0x0000800001047983 */ /* 0x001ee20000300800 */
[----:B------:R-:W3:Y:S02]  /*43b40*/  LDL.LU R5, [R1+0x84] ;  /* 0x0000840001057983 */ /* 0x000ee40000300800 */
[----:B------:R-:W3:Y:S02]  /*43b50*/  LDL.LU R6, [R1+0x88] ;  /* 0x0000880001067983 */ /* 0x000ee40000300800 */
[----:B------:R-:W3:Y:S01]  /*43b60*/  LDL.LU R7, [R1+0x8c] ;  /* 0x00008c0001077983 */ /* 0x000ee20000300800 */
[----:B--2---:R-:W-:Y:S01]  /*43b70*/  STL.64 [R1+0x65c0], R18 ;  /* 0x0065c01201007387 */ /* 0x004fe20000100a00 */
[----:B----4-:R0:W-:Y:S02]  /*43b80*/  STL.64 [R1+0x65b8], R16 ;  /* 0x0065b81001007387 */ /* 0x0101e40000100a00 */
[----:B0-----:R-:W-:-:S02]  /*43b90*/  MOV R16, R9 ;  /* 0x0000000900107202 */ /* 0x001fc40000000f00 */
[----:B------:R-:W-:Y:S02]  /*43ba0*/  MOV R17, R8 ;  /* 0x0000000800117202 */ /* 0x000fe40000000f00 */
[C---:B------:R-:W-:Y:S01]  /*43bb0*/  HMMA.16816.F32 R8, R12.reuse, R10, R20 ;  /* 0x0000000a0c08723c */ /* 0x040fe20000001814 */
[----:B------:R-:W2:Y:S01]  /*43bc0*/  LDL.LU.64 R22, [R1+0x6638] ;  /* 0x0066380001167983 */ /* 0x000ea20000300a00 */
[----:B------:R-:W2:Y:S11]  /*43bd0*/  LDL.LU.64 R20, [R1+0x6630] ;  /* 0x0066300001147983 */ /* 0x000eb60000300a00 */
[----:B------:R-:W-:Y:S10]  /*43be0*/  @!UPT UIADD3 URZ, URZ, URZ, URZ ;  /* 0x0000003f3f3ff290 */ /* 0x000ff4000fffe03f */
[----:B------:R-:W-:Y:S01]  /*43bf0*/  STL.64 [R1+0x210], R8 ;  /* 0x0002100801007387 */ /* 0x000fe20000100a00 */
[----:B------:R0:W-:Y:S03]  /*43c00*/  STL.64 [R1+0x218], R10 ;  /* 0x0002180a01007387 */ /* 0x0001e60000100a00 */
[----:B0-----:R-:W2:Y:S02]  /*43c10*/  LDL.LU.64 R10, [R1+0x6628] ;  /* 0x00662800010a7983 */ /* 0x001ea40000300a00 */
[C---:B--2---:R-:W-:Y:S02]  /*43c20*/  HMMA.16816.F32 R8, R12.reuse, R10, R20 ;  /* 0x0000000a0c08723c */ /* 0x044fe40000001814 */
[----:B------:R-:W3:Y:S11]  /*43c30*/  LDL.LU.64 R22, [R1+0x6620] ;  /* 0x0066200001167983 */ /* 0x000ef60000300a00 */
[----:B------:R-:W-:Y:S10]  /*43c40*/  @!UPT UIADD3 URZ, URZ, URZ, URZ ;  /* 0x0000003f3f3ff290 */ /* 0x000ff4000fffe03f */
[----:B------:R-:W-:Y:S01]  /*43c50*/  STL.64 [R1+0x1b0], R8 ;  /* 0x0001b00801007387 */ /* 0x000fe20000100a00 */
[----:B------:R0:W-:Y:S03]  /*43c60*/  STL.64 [R1+0x1b8], R10 ;  /* 0x0001b80a01007387 */ /* 0x0001e60000100a00 */
[----:B0-----:R-:W2:Y:S01]  /*43c70*/  LDL.LU.64 R10, [R1+0x6618] ;  /* 0x00661800010a7983 */ /* 0x001ea20000300a00 */
[----:B------:R-:W2:Y:S01]  /*43c80*/  LDL.LU.64 R8, [R1+0x6610] ;  /* 0x0066100001087983 */ /* 0x000ea20000300a00 */
[----:B---3--:R-:W-:Y:S02]  /*43c90*/  HMMA.16816.F32 R12, R12, R22, R4 ;  /* 0x000000160c0c723c */ /* 0x008fe40000001804 */
[----:B------:R-:W3:Y:S04]  /*43ca0*/  LDL.LU R4, [R1+0x2a0] ;  /* 0x0002a00001047983 */ /* 0x000ee80000300800 */
[----:B------:R-:W0:Y:S11]  /*43cb0*/  LDSM.16.MT88.4 R20, [R27+0xa080] ;  /* 0x00a080001b14783b */ /* 0x000e360000004200 */
[----:B------:R-:W-:Y:S06]  /*43cc0*/  @!UPT UIADD3 URZ, URZ, URZ, URZ ;  /* 0x0000003f3f3ff290 */ /* 0x000fec000fffe03f */
[----:B------:R1:W-:Y:S01]  /*43cd0*/  STL.64 [R1+0x80], R12 ;  /* 0x0000800c01007387 */ /* 0x0003e20000100a00 */
[----:B------:R4:W-:Y:S02]  /*43ce0*/  STL.64 [R1+0x88], R14 ;  /* 0x0000880e01007387 */ /* 0x0009e40000100a00 */
[----:B------:R-:W3:Y:S02]  /*43cf0*/  LDL.LU R5, [R1+0x2a4] ;  /* 0x0002a40001057983 */ /* 0x000ee40000300800 */
[----:B------:R-:W2:Y:S01]  /*43d00*/  LDL.LU R6, [R1+0x2a8] ;  /* 0x0002a80001067983 */ /* 0x000ea20000300800 */
[----:B------:R-:W2:Y:S04]  /*43d10*/  LDL.LU R7, [R1+0x2ac] ;  /* 0x0002ac0001077983 */ /* 0x000ea80000300800 */
[----:B-1----:R-:W3:Y:S01]  /*43d20*/  LDL.LU R12, [R1+0x1a0] ;  /* 0x0001a000010c7983 */ /* 0x002ee20000300800 */
[----:B------:R-:W3:Y:S02]  /*43d30*/  LDL.LU R13, [R1+0x1a4] ;  /* 0x0001a400010d7983 */ /* 0x000ee40000300800 */
[----:B----4-:R-:W4:Y:S02]  /*43d40*/  LDL.LU R14, [R1+0x1a8] ;  /* 0x0001a800010e7983 */ /* 0x010f240000300800 */
[----:B------:R-:W4:Y:S01]  /*43d50*/  LDL.LU R15, [R1+0x1ac] ;  /* 0x0001ac00010f7983 */ /* 0x000f220000300800 */
[----:B--2---:R-:W-:Y:S01]  /*43d60*/  STL.64 [R1+0x6608], R6 ;  /* 0x0066080601007387 */ /* 0x004fe20000100a00 */
[----:B---3--:R1:W-:Y:S03]  /*43d70*/  STL.64 [R1+0x6600], R4 ;  /* 0x0066000401007387 */ /* 0x0083e60000100a00 */
[----:B-1----:R-:W2:Y:S01]  /*43d80*/  LDL.LU R4, [R1+0x2b0] ;  /* 0x0002b00001047983 */ /* 0x002ea20000300800 */
[----:B------:R-:W2:Y:S02]  /*43d90*/  LDL.LU R5, [R1+0x2b4] ;  /* 0x0002b40001057983 */ /* 0x000ea40000300800 */
[----:B------:R-:W2:Y:S02]  /*43da0*/  LDL.LU R6, [R1+0x2b8] ;  /* 0x0002b80001067983 */ /* 0x000ea40000300800 */
[----:B------:R-:W2:Y:S01]  /*43db0*/  LDL.LU R7, [R1+0x2bc] ;  /* 0x0002bc0001077983 */ /* 0x000ea20000300800 */
[----:B0-----:R-:W-:Y:S01]  /*43dc0*/  STL.64 [R1+0x6590], R22 ;  /* 0x0065901601007387 */ /* 0x001fe20000100a00 */
[----:B------:R0:W-:Y:S02]  /*43dd0*/  STL.64 [R1+0x6588], R20 ;  /* 0x0065881401007387 */ /* 0x0001e40000100a00 */
[----:B0-----:R-:W-:-:S02]  /*43de0*/  MOV R20, R25 ;  /* 0x0000001900147202 */ /* 0x001fc40000000f00 */
[----:B------:R-:W-:Y:S02]  /*43df0*/  MOV R21, R24 ;  /* 0x0000001800157202 */ /* 0x000fe40000000f00 */
[----:B------:R-:W0:Y:S04]  /*43e00*/  LDSM.16.MT88.4 R24, [R0+0xa000] ;  /* 0x00a000000018783b */ /* 0x000e280000004200 */
[----:B0-----:R-:W-:Y:S01]  /*43e10*/  STL.64 [R1+0x6550], R26 ;  /* 0x0065501a01007387 */ /* 0x001fe20000100a00 */
[----:B------:R0:W-:Y:S03]  /*43e20*/  STL.64 [R1+0x6548], R24 ;  /* 0x0065481801007387 */ /* 0x0001e60000100a00 */
[----:B0-----:R-:W3:Y:S01]  /*43e30*/  LDL.LU R24, [R1+0x180] ;  /* 0x0001800001187983 */ /* 0x001ee20000300800 */
[----:B------:R-:W3:Y:S02]  /*43e40*/  LDL.LU R25, [R1+0x184] ;  /* 0x0001840001197983 */ /* 0x000ee40000300800 */
[----:B------:R-:W2:Y:S02]  /*43e50*/  LDL.LU R26, [R1+0x188] ;  /* 0x00018800011a7983 */ /* 0x000ea40000300800 */
[----:B------:R-:W2:Y:S01]  /*43e60*/  LDL.LU R27, [R1+0x18c] ;  /* 0x00018c00011b7983 */ /* 0x000ea20000300800 */
[C---:B----4-:R-:W-:Y:S01]  /*43e70*/  HMMA.16816.F32 R12, R8.reuse, R20, R12 ;  /* 0x00000014080c723c */ /* 0x050fe2000000180c */
[----:B--2---:R-:W-:Y:S01]  /*43e80*/  STL.64 [R1+0x65d0], R26 ;  /* 0x0065d01a01007387 */ /* 0x004fe20000100a00 */
[----:B---3--:R0:W-:Y:S03]  /*43e90*/  STL.64 [R1+0x65c8], R24 ;  /* 0x0065c81801007387 */ /* 0x0081e60000100a00 */
[----:B0-----:R-:W2:Y:S01]  /*43ea0*/  LDL.LU R24, [R1+0x140] ;  /* 0x0001400001187983 */ /* 0x001ea20000300800 */
[----:B------:R-:W2:Y:S02]  /*43eb0*/  LDL.LU R25, [R1+0x144] ;  /* 0x0001440001197983 */ /* 0x000ea40000300800 */
[----:B------:R-:W3:Y:S02]  /*43ec0*/  LDL.LU R26, [R1+0x148] ;  /* 0x00014800011a7983 */ /* 0x000ee40000300800 */
[----:B------:R-:W3:Y:S01]  /*43ed0*/  LDL.LU R27, [R1+0x14c] ;  /* 0x00014c00011b7983 */ /* 0x000ee20000300800 */
[C---:B------:R-:W-:Y:S01]  /*43ee0*/  HMMA.16816.F32 R4, R8.reuse, R16, R4 ;  /* 0x000000100804723c */ /* 0x040fe20000001804 */
[----:B---3--:R-:W-:Y:S01]  /*43ef0*/  STL.64 [R1+0x65f0], R26 ;  /* 0x0065f01a01007387 */ /* 0x008fe20000100a00 */
[----:B--2---:R0:W-:Y:S03]  /*43f00*/  STL.64 [R1+0x65e8], R24 ;  /* 0x0065e81801007387 */ /* 0x0041e60000100a00 */
        /* <DEDUP_REMOVED lines=9> */
[----:B0-----:R-:W3:Y:S02]  /*43fa0*/  LDL.64 R12, [R1+0x10] ;  /* 0x00001000010c7983 */ /* 0x001ee40000100a00 */
[----:B------:R-:W-:Y:S02]  /*43fb0*/  STL.64 [R1+0x200], R4 ;  /* 0x0002000401007387 */ /* 0x000fe40000100a00 */
[----:B------:R0:W-:Y:S02]  /*43fc0*/  STL.64 [R1+0x208], R6 ;  /* 0x0002080601007387 */ /* 0x0001e40000100a00 */
[----:B0-----:R-:W3:Y:S01]  /*43fd0*/  LDL.LU.64 R6, [R1+0x6608] ;  /* 0x0066080001067983 */ /* 0x001ee20000300a00 */
[----:B------:R-:W3:Y:S02]  /*43fe0*/  LDL.LU.64 R4, [R1+0x6600] ;  /* 0x0066000001047983 */ /* 0x000ee40000300a00 */
[C---:B---3--:R-:W-:Y:S11]  /*43ff0*/  HMMA.16816.F32 R4, R8.reuse, R12, R4 ;  /* 0x0000000c0804723c */ /* 0x048ff60000001804 */
[----:B------:R-:W-:Y:S11]  /*44000*/  @!UPT UIADD3 URZ, URZ, URZ, URZ ;  /* 0x0000003f3f3ff290 */ /* 0x000ff6000fffe03f */
[----:B------:R-:W-:Y:S01]  /*44010*/  @!UPT UIADD3 URZ, URZ, URZ, URZ ;  /* 0x0000003f3f3ff290 */ /* 0x000fe2000fffe03f */
[----:B------:R0:W-:Y:S01]  /*44020*/  STL.64 [R1+0x1f0], R4 ;  /* 0x0001f00401007387 */ /* 0x0001e20000100a00 */
[----:B------:R1:W-:Y:S03]  /*44030*/  STL.64 [R1+0x1f8], R6 ;  /* 0x0001f80601007387 */ /* 0x0003e60000100a00 */
[----:B0-----:R-:W2:Y:S02]  /*44040*/  LDL.LU.64 R4, [R1+0x65f8] ;  /* 0x0065f80001047983 */ /* 0x001ea40000300a00 */
[----:B--2---:R-:W-:Y:S02]  /*44050*/  HMMA.16816.F32 R8, R8, R4, R24 ;  /* 0x000000040808723c */ /* 0x004fe40000001818 */
[----:B------:R-:W2:Y:S01]  /*44060*/  LDL.LU.64 R26, [R1+0x65f0] ;  /* 0x0065f000011a7983 */ /* 0x000ea20000300a00 */
[----:B------:R-:W2:Y:S02]  /*44070*/  LDL.LU.64 R24, [R1+0x65e8] ;  /* 0x0065e80001187983 */ /* 0x000ea40000300a00 */
[----:B-1----:R-:W3:Y:S02]  /*44080*/  LDL.LU.64 R6, [R1+0x65e0] ;  /* 0x0065e00001067983 */ /* 0x002ee40000300a00 */
[----:B------:R-:W3:Y:S11]  /*44090*/  LDL.LU.64 R4, [R1+0x65d8] ;  /* 0x0065d80001047983 */ /* 0x000ef60000300a00 */
[----:B------:R-:W-:Y:S05]  /*440a0*/  @!UPT UIADD3 URZ, URZ, URZ, URZ ;  /* 0x0000003f3f3ff290 */ /* 0x000fea000fffe03f */
[----:B------:R0:W-:Y:S01]  /*440b0*/  STL.64 [R1+0x190], R8 ;  /* 0x0001900801007387 */ /* 0x0001e20000100a00 */
[----:B------:R1:W-:Y:S03]  /*440c0*/  STL.64 [R1+0x198], R10 ;  /* 0x0001980a01007387 */ /* 0x0003e60000100a00 */
[----:B0-----:R-:W3:Y:S01]  /*440d0*/  LDL.LU R8, [R1+0x150] ;  /* 0x0001500001087983 */ /* 0x001ee20000300800 */
[----:B------:R-:W3:Y:S02]  /*440e0*/  LDL.LU R9, [R1+0x154] ;  /* 0x0001540001097983 */ /* 0x000ee40000300800 */
[----:B-1----:R-:W3:Y:S02]  /*440f0*/  LDL.LU R10, [R1+0x158] ;  /* 0x00015800010a7983 */ /* 0x002ee40000300800 */
[----:B------:R-:W3:Y:S02]  /*44100*/  LDL.LU R11, [R1+0x15c] ;  /* 0x00015c00010b7983 */ /* 0x000ee40000300800 */
[C---:B---3--:R-:W-:Y:S11]  /*44110*/  HMMA.16816.F32 R8, R4.reuse, R20, R8 ;  /* 0x000000140408723c */ /* 0x048ff60000001808 */
        /* <DEDUP_REMOVED lines=8> */
[----:B0-----:R-:W2:Y:S01]  /*441a0*/  LDL.LU.64 R8, [R1] ;  /* 0x0000000001087983 */ /* 0x001ea20000300a00 */
[----:B------:R-:W3:Y:S02]  /*441b0*/  LDL.LU.64 R26, [R1+0x65d0] ;  /* 0x0065d000011a7983 */ /* 0x000ee40000300a00 */
[----:B------:R-:W3:Y:S11]  /*441c0*/  LDL.LU.64 R24, [R1+0x65c8] ;  /* 0x0065c80001187983 */ /* 0x000ef60000300a00 */
[----:B------:R-:W-:Y:S04]  /*441d0*/  @!UPT UIADD3 URZ, URZ, URZ, URZ ;  /* 0x0000003f3f3ff290 */ /* 0x000fe8000fffe03f */
[----:B------:R-:W-:Y:S01]  /*441e0*/  STL.64 [R1+0x140], R16 ;  /* 0x0001401001007387 */ /* 0x000fe20000100a00 */
[----:B------:R0:W-:Y:S04]  /*441f0*/  STL.64 [R1+0x148], R18 ;  /* 0x0001481201007387 */ /* 0x0001e80000100a00 */
[----:B0-----:R-:W4:Y:S01]  /*44200*/  LDL.LU.64 R18, [R1+0x65c0] ;  /* 0x0065c00001127983 */ /* 0x001f220000300a00 */
[----:B------:R-:W4:Y:S02]  /*44210*/  LDL.LU.64 R16, [R1+0x65b8] ;  /* 0x0065b80001107983 */ /* 0x000f240000300a00 */
[----:B----4-:R-:W-:Y:S11]  /*44220*/  HMMA.16816.F32 R16, R4, R12, R16 ;  /* 0x0000000c0410723c */ /* 0x010ff60000001810 */
[----:B------:R-:W-:Y:S11]  /*44230*/  @!UPT UIADD3 URZ, URZ, URZ, URZ ;  /* 0x0000003f3f3ff290 */ /* 0x000ff6000fffe03f */
[----:B------:R-:W-:Y:S01]  /*44240*/  @!UPT UIADD3 URZ, URZ, URZ, URZ ;  /* 0x0000003f3f3ff290 */ /* 0x000fe2000fffe03f */
[----:B------:R-:W-:Y:S01]  /*44250*/  STL.64 [R1+0x130], R16 ;  /* 0x0001301001007387 */ /* 0x000fe20000100a00 */
[----:B------:R0:W-:Y:S03]  /*44260*/  STL.64 [R1+0x138], R18 ;  /* 0x0001381201007387 */ /* 0x0001e60000100a00 */
[----:B0-----:R-:W3:Y:S01]  /*44270*/  LDL.LU.64 R18, [R1+0x65b0] ;  /* 0x0065b00001127983 */ /* 0x001ee20000300a00 */
[----:B------:R-:W3:Y:S02]  /*44280*/  LDL.LU.64 R16, [R1+0x65a8] ;  /* 0x0065a80001107983 */ /* 0x000ee40000300a00 */
[----:B------:R0:W-:Y:S02]  /*44290*/  STL.64 [R1+0x65a0], R12 ;  /* 0x0065a00c01007387 */ /* 0x0001e40000100a00 */
[----:B0-----:R-:W2:Y:S01]  /*442a0*/  LDL.LU R12, [R1+0xb0] ;  /* 0x0000b000010c7983 */ /* 0x001ea20000300800 */
[----:B------:R-:W2:Y:S02]  /*442b0*/  LDL.LU R13, [R1+0xb4] ;  /* 0x0000b400010d7983 */ /* 0x000ea40000300800 */
[----:B------:R-:W2:Y:S01]  /*442c0*/  LDL.LU R14, [R1+0xb8] ;  /* 0x0000b800010e7983 */ /* 0x000ea20000300800 */
[----:B------:R-:W-:-:S07]  /*442d0*/  MOV R15, R2 ;  /* 0x00000002000f7202 */ /* 0x000fce0000000f00 */
[----:B--2---:R-:W-:Y:S11]  /*442e0*/  HMMA.16816.F32 R4, R4, R8, R12 ;  /* 0x000000080404723c */ /* 0x004ff6000000180c */
[----:B------:R-:W-:Y:S11]  /*442f0*/  @!UPT UIADD3 URZ, URZ, URZ, URZ ;  /* 0x0000003f3f3ff290 */ /* 0x000ff6000fffe03f */
[----:B------:R-:W-:Y:S01]  /*44300*/  @!UPT UIADD3 URZ, URZ, URZ, URZ ;  /* 0x0000003f3f3ff290 */ /* 0x000fe2000fffe03f */
[----:B------:R3:W-:Y:S01]  /*44310*/  STL.64 [R1+0xb0], R4 ;  /* 0x0000b00401007387 */ /* 0x0007e20000100a00 */
[----:B------:R-:W-:Y:S01]  /*44320*/  MOV R2, R6 ;  /* 0x0000000600027202 */ /* 0x000fe20000000f00 */
[----:B------:R-:W-:Y:S02]  /*44330*/  IMAD.MOV.U32 R0, RZ, RZ, R7 ;  /* 0x000000ffff007224 */ /* 0x000fe400078e0007 */
[C---:B---3--:R-:W-:Y:S01]  /*44340*/  HMMA.16816.F32 R4, R16.reuse, R20, R24 ;  /* 0x000000141004723c */ /* 0x048fe20000001818 */
[----:B------:R-:W-:Y:S02]  /*44350*/  STL.64 [R1+0x6598], R8 ;  /* 0x0065980801007387 */ /* 0x000fe40000100a00 */
[----:B------:R-:W-:Y:S02]  /*44360*/  STL [R1+0x64c4], R0 ;  /* 0x0064c40001007387 */ /* 0x000fe40000100800 */
[----:B------:R-:W-:Y:S02]  /*44370*/  STL [R1+0x64c0], R2 ;  /* 0x0064c00201007387 */ /* 0x000fe40000100800 */
[----:B------:R-:W2:Y:S11]  /*44380*/  LDL.LU R24, [R1+0xa0] ;  /* 0x0000a00001187983 */ /* 0x000eb60000300800 */
[----:B------:R-:W-:Y:S05]  /*44390*/  @!UPT UIADD3 URZ, URZ, URZ, URZ ;  /* 0x0000003f3f3ff290 */ /* 0x000fea000fffe03f */
[----:B------:R-:W-:Y:S01]  /*443a0*/  STL.64 [R1+0x180], R4 ;  /* 0x0001800401007387 */ /* 0x000fe20000100a00 */
[----:B------:R-:W-:Y:S02]  /*443b0*/  STL.64 [R1+0x188], R6 ;  /* 0x0001880601007387 */ /* 0x000fe40000100a00 */
[----:B------:R-:W2:Y:S02]  /*443c0*/  LDL.LU R25, [R1+0xa4] ;  /* 0x0000a40001197983 */ /* 0x000ea40000300800 */
[----:B------:R-:W3:Y:S01]  /*443d0*/  LDL.LU R26, [R1+0xa8] ;  /* 0x0000a800011a7983 */ /* 0x000ee20000300800 */
[----:B------:R-:W3:Y:S04]  /*443e0*/  LDL.LU R27, [R1+0xac] ;  /* 0x0000ac00011b7983 */ /* 0x000ee80000300800 */
[----:B------:R-:W0:Y:S04]  /*443f0*/  LDSM.16.MT88.4 R4, [R29+0xa080] ;  /* 0x00a080001d04783b */ /* 0x000e280000004200 */
        /* <DEDUP_REMOVED lines=30> */
[----:B------:R-:W-:Y:S01]  /*445e0*/  STL [R1+0x64f8], R29 ;  /* 0x0064f81d01007387 */ /* 0x000fe20000100800 */
[----:B0-----:R-:W-:Y:S02]  /*445f0*/  STL.64 [R1+0x6488], R6 ;  /* 0x0064880601007387 */ /* 0x001fe40000100a00 */
        /* <DEDUP_REMOVED lines=10> */
[----:B------:R-:W3:Y:S02]  /*446a0*/  LDL.LU R7, [R1+0xcc] ;  /* 0x0000cc0001077983 */ /* 0x000ee40000300800 */
[----:B---3--:R-:W-:Y:S01]  /*446b0*/  STL.64 [R1+0x6530], R6 ;  /* 0x0065300601007387 */ /* 0x008fe20000100a00 */
[----:B--2---:R0:W-:Y:S03]  /*446c0*/  STL.64 [R1+0x6528], R4 ;  /* 0x0065280401007387 */ /* 0x0041e60000100a00 */
[----:B0-----:R-:W4:Y:S02]  /*446d0*/  LDL.LU.64 R4, [R1+0x20] ;  /* 0x0000200001047983 */ /* 0x001f240000300a00 */
[C---:B----4-:R-:W-:Y:S11]  /*446e0*/  HMMA.16816.F32 R12, R16.reuse, R4, R12 ;  /* 0x00000004100c723c */ /* 0x050ff6000000180c */
[----:B------:R-:W-:Y:S11]  /*446f0*/  @!UPT UIADD3 URZ, URZ, URZ, URZ ;  /* 0x0000003f3f3ff290 */ /* 0x000ff6000fffe03f */
[----:B------:R-:W-:Y:S01]  /*44700*/  @!UPT UIADD3 URZ, URZ, URZ, URZ ;  /* 0x0000003f3f3ff290 */ /* 0x000fe2000fffe03f */
[----:B------:R0:W-:Y:S01]  /*44710*/  STL.64 [R1+0x170], R12 ;  /* 0x0001700c01007387 */ /* 0x0001e20000100a00 */
[----:B------:R-:W-:Y:S03]  /*44720*/  STL.64 [R1+0x178], R14 ;  /* 0x0001780e01007387 */ /* 0x000fe60000100a00 */
[----:B0-----:R-:W2:Y:S02]  /*44730*/  LDL.LU.64 R12, [R1+0x65a0] ;  /* 0x0065a000010c7983 */ /* 0x001ea40000300a00 */
[C---:B--2---:R-:W-:Y:S11]  /*44740*/  HMMA.16816.F32 R8, R16.reuse, R12, R8 ;  /* 0x0000000c1008723c */ /* 0x044ff60000001808 */
[----:B------:R-:W-:Y:S11]  /*44750*/  @!UPT UIADD3 URZ, URZ, URZ, URZ ;  /* 0x0000003f3f3ff290 */ /* 0x000ff6000fffe03f */
[----:B------:R-:W-:Y:S01]  /*44760*/  @!UPT UIADD3 URZ, URZ, URZ, URZ ;  /* 0x0000003f3f3ff290 */ /* 0x000fe2000fffe03f */
[----:B------:R0:W-:Y:S01]  /*44770*/  STL.64 [R1+0x160], R8 ;  /* 0x0001600801007387 */ /* 0x0001e20000100a00 */
[----:B------:R-:W-:Y:S03]  /*44780*/  STL.64 [R1+0x168], R10 ;  /* 0x0001680a01007387 */ /* 0x000fe60000100a00 */
[----:B0-----:R-:W2:Y:S02]  /*44790*/  LDL.LU.64 R8, [R1+0x6598] ;  /* 0x0065980001087983 */ /* 0x001ea40000300a00 */
[----:B--2---:R-:W-:Y:S02]  /*447a0*/  HMMA.16816.F32 R16, R16, R8, R20 ;  /* 0x000000081010723c */ /* 0x004fe40000001814 */
        /* <DEDUP_REMOVED lines=52> */
[----:B0-----:R-:W4:Y:S01]  /*44af0*/  LDL.LU.64 R4, [R1+0x6540] ;  /* 0x0065400001047983 */ /* 0x001f220000300a00 */
[----:B------:R-:W-:Y:S01]  /*44b00*/  MOV R23, R28 ;  /* 0x0000001c00177202 */ /* 0x000fe20000000f00 */
        /* <DEDUP_REMOVED lines=15> */
[----:B------:R-:W3:Y:S01]  /*44c00*/  LDL.LU.64 R4, [R1+0x6518] ;  /* 0x0065180001047983 */ /* 0x000ee20000300a00 */
[----:B------:R-:W-:Y:S02]  /*44c10*/  MOV R2, R12 ;  /* 0x0000000c00027202 */ /* 0x000fe40000000f00 */
[----:B------:R-:W-:Y:S01]  /*44c20*/  MOV R0, R13 ;  /* 0x0000000d00007202 */ /* 0x000fe20000000f00 */
[----:B------:R-:W2:Y:S01]  /*44c30*/  LDL.LU.64 R14, [R1+0x6510] ;  /* 0x00651000010e7983 */ /* 0x000ea20000300a00 */
[----:B------:R-:W2:Y:S02]  /*44c40*/  LDL.LU.64 R12, [R1+0x6508] ;  /* 0x00650800010c7983 */ /* 0x000ea40000300a00 */
[----:B------:R-:W-:Y:S01]  /*44c50*/  STL.64 [R1+0x64e8], R8 ;  /* 0x0064e80801007387 */ /* 0x000fe20000100a00 */
[----:B---3--:R-:W-:Y:S01]  /*44c60*/  HMMA.16816.F32 R24, R24, R8, R4 ;  /* 0x000000081818723c */ /* 0x008fe20000001804 */
[----:B------:R-:W3:Y:S11]  /*44c70*/  LDL.LU R4, [R1+0x220] ;  /* 0x0002200001047983 */ /* 0x000ef60000300800 */
[----:B------:R-:W-:Y:S11]  /*44c80*/  @!UPT UIADD3 URZ, URZ, URZ, URZ ;  /* 0x0000003f3f3ff290 */ /* 0x000ff6000fffe03f */
[----:B------:R-:W-:Y:S01]  /*44c90*/  STL.64 [R1+0x70], R24 ;  /* 0x0000701801007387 */ /* 0x000fe20000100a00 */
[----:B------:R-:W-:Y:S02]  /*44ca0*/  STL.64 [R1+0x78], R26 ;  /* 0x0000781a01007387 */ /* 0x000fe40000100a00 */
[----:B------:R-:W3:Y:S02]  /*44cb0*/  LDL.LU R5, [R1+0x224] ;  /* 0x0002240001057983 */ /* 0x000ee40000300800 */
[----:B------:R-:W4:Y:S01]  /*44cc0*/  LDL.LU R6, [R1+0x228] ;  /* 0x0002280001067983 */ /* 0x000f220000300800 */
[----:B------:R-:W4:Y:S04]  /*44cd0*/  LDL.LU R7, [R1+0x22c] ;  /* 0x00022c0001077983 */ /* 0x000f280000300800 */
[----:B----4-:R-:W-:Y:S01]  /*44ce0*/  STL.64 [R1+0x6498], R6 ;  /* 0x0064980601007387 */ /* 0x010fe20000100a00 */
[----:B---3--:R0:W-:Y:S02]  /*44cf0*/  STL.64 [R1+0x6490], R4 ;  /* 0x0064900401007387 */ /* 0x0081e40000100a00 */
[----:B0-----:R-:W-:-:S02]  /*44d00*/  MOV R4, R2 ;  /* 0x0000000200047202 */ /* 0x001fc40000000f00 */
[----:B------:R-:W-:-:S05]  /*44d10*/  MOV R5, R0 ;  /* 0x0000000000057202 */ /* 0x000fca0000000f00 */
[----:B------:R2:W-:Y:S02]  /*44d20*/  STL.64 [R1+0x64f0], R4 ;  /* 0x0064f00401007387 */ /* 0x0005e40000100a00 */
[----:B--2---:R-:W-:Y:S07]  /*44d30*/  HMMA.16816.F32 R4, R12, R16, R20 ;  /* 0x000000100c04723c */ /* 0x004fee0000001814 */
[----:B------:R-:W-:Y:S11]  /*44d40*/  MOV R23, R3 ;  /* 0x0000000300177202 */ /* 0x000ff60000000f00 */
[----:B------:R-:W-:Y:S05]  /*44d50*/  @!UPT UIADD3 URZ, URZ, URZ, URZ ;  /* 0x0000003f3f3ff290 */ /* 0x000fea000fffe03f */
[----:B------:R0:W-:Y:S01]  /*44d60*/  STL.64 [R1+0x60], R4 ;  /* 0x0000600401007387 */ /* 0x0001e20000100a00 */
[----:B------:R1:W-:Y:S02]  /*44d70*/  STL.64 [R1+0x68], R6 ;  /* 0x0000680601007387 */ /* 0x0003e40000100a00 */
[----:B------:R-:W2:Y:S02]  /*44d80*/  LDL.LU R20, [R1+0x1c0] ;  /* 0x0001c00001147983 */ /* 0x000ea40000300800 */
[----:B------:R-:W2:Y:S01]  /*44d90*/  LDL.LU R21, [R1+0x1c4] ;  /* 0x0001c40001157983 */ /* 0x000ea20000300800 */
[----:B------:R-:W3:Y:S01]  /*44da0*/  LDL.LU R22, [R1+0x1c8] ;  /* 0x0001c80001167983 */ /* 0x000ee20000300800 */
[----:B------:R-:W4:Y:S02]  /*44db0*/  LDL.LU R3, [R1+0x6500] ;  /* 0x0065000001037983 */ /* 0x000f240000300800 */
[----:B------:R-:W2:Y:S02]  /*44dc0*/  LDL.LU R24, [R1+0x230] ;  /* 0x0002300001187983 */ /* 0x000ea40000300800 */
[----:B------:R-:W2:Y:S01]  /*44dd0*/  LDL.LU R25, [R1+0x234] ;  /* 0x0002340001197983 */ /* 0x000ea20000300800 */
[----:B------:R-:W2:Y:S01]  /*44de0*/  LDL.LU R26, [R1+0x238] ;  /* 0x00023800011a7983 */ /* 0x000ea20000300800 */
[----:B------:R-:W2:Y:S03]  /*44df0*/  LDL.LU R27, [R1+0x23c] ;  /* 0x00023c00011b7983 */ /* 0x000ea60000300800 */
[----:B0-----:R-:W3:Y:S01]  /*44e00*/  LDL.LU R4, [R1+0x250] ;  /* 0x0002500001047983 */ /* 0x001ee20000300800 */
[----:B------:R-:W3:Y:S02]  /*44e10*/  LDL.LU R5, [R1+0x254] ;  /* 0x0002540001057983 */ /* 0x000ee40000300800 */
[----:B-1----:R-:W3:Y:S02]  /*44e20*/  LDL.LU R6, [R1+0x258] ;  /* 0x0002580001067983 */ /* 0x002ee40000300800 */
        /* <DEDUP_REMOVED lines=15> */
[----:B------:R-:W2:Y:S01]  /*44f20*/  LDL.LU R22, [R1+0x288] ;  /* 0x0002880001167983 */ /* 0x000ea20000300800 */
[----:B----4-:R-:W-:-:S02]  /*44f30*/  MOV R23, R3 ;  /* 0x0000000300177202 */ /* 0x010fc40000000f00 */
[----:B------:R-:W4:Y:S01]  /*44f40*/  LDL.LU R3, [R1+0x64fc] ;  /* 0x0064fc0001037983 */ /* 0x000f220000300800 */
[----:B------:R-:W-:Y:S02]  /*44f50*/  MOV R0, R16 ;  /* 0x0000001000007202 */ /* 0x000fe40000000f00 */
[----:B------:R-:W-:Y:S02]  /*44f60*/  MOV R2, R17 ;  /* 0x0000001100027202 */ /* 0x000fe40000000f00 */
[----:B----4-:R-:W0:Y:S04]  /*44f70*/  LDSM.16.MT88.4 R16, [R3+0xb000] ;  /* 0x00b000000310783b */ /* 0x010e280000004200 */
[----:B--2---:R-:W-:Y:S01]  /*44f80*/  STL.64 [R1+0x64b8], R22 ;  /* 0x0064b81601007387 */ /* 0x004fe20000100a00 */
[----:B---3--:R1:W-:Y:S03]  /*44f90*/  STL.64 [R1+0x64b0], R20 ;  /* 0x0064b01401007387 */ /* 0x0083e60000100a00 */
        /* <DEDUP_REMOVED lines=8> */
[----:B------:R-:W4:Y:S02]  /*45020*/  LDL.LU R18, [R1+0x1b8] ;  /* 0x0001b80001127983 */ /* 0x000f240000300800 */
[----:B------:R-:W4:Y:S02]  /*45030*/  LDL.LU R19, [R1+0x1bc] ;  /* 0x0001bc0001137983 */ /* 0x000f240000300800 */
[----:B----4-:R-:W-:Y:S01]  /*45040*/  STL.64 [R1+0x6468], R18 ;  /* 0x0064681201007387 */ /* 0x010fe20000100a00 */
[----:B---3--:R0:W-:Y:S02]  /*45050*/  STL.64 [R1+0x6460], R16 ;  /* 0x0064601001007387 */ /* 0x0081e40000100a00 */
[----:B0-----:R-:W-:Y:S01]  /*45060*/  MOV R16, R29 ;  /* 0x0000001d00107202 */ /* 0x001fe20000000f00 */
[----:B------:R-:W-:Y:S01]  /*45070*/  IMAD.MOV.U32 R17, RZ, RZ, R28 ;  /* 0x000000ffff117224 */ /* 0x000fe200078e001c */
[----:B------:R-:W3:Y:S06]  /*45080*/  LDL.LU R29, [R1+0x64f8] ;  /* 0x0064f800011d7983 */ /* 0x000eec0000300800 */
[C---:B------:R-:W-:Y:S11]  /*45090*/  HMMA.16816.F32 R4, R12.reuse, R16, R4 ;  /* 0x000000100c04723c */ /* 0x040ff60000001804 */
        /* <DEDUP_REMOVED lines=8> */
[----:B------:R0:W-:Y:S01]  /*45120*/  STL.64 [R1+0x40], R8 ;  /* 0x0000400801007387 */ /* 0x0001e20000100a00 */
[----:B------:R1:W-:Y:S03]  /*45130*/  STL [R1+0x48], R10 ;  /* 0x0000480a01007387 */ /* 0x0003e60000100800 */
[----:B0-----:R-:W4:Y:S01]  /*45140*/  LDL.LU.64 R8, [R1+0x64e8] ;  /* 0x0064e80001087983 */ /* 0x001f220000300a00 */
[----:B------:R-:W-:Y:S01]  /*45150*/  MOV R28, R11 ;  /* 0x0000000b001c7202 */ /* 0x000fe20000000f00 */
[----:B----4-:R-:W-:Y:S02]  /*45160*/  HMMA.16816.F32 R12, R12, R8, R24 ;  /* 0x000000080c0c723c */ /* 0x010fe40000001818 */
[----:B------:R-:W4:Y:S01]  /*45170*/  LDL.LU.64 R26, [R1+0x64e0] ;  /* 0x0064e000011a7983 */ /* 0x000f220000300a00 */
[----:B------:R-:W4:Y:S01]  /*45180*/  LDL.LU.64 R24, [R1+0x64d8] ;  /* 0x0064d80001187983 */ /* 0x000f220000300a00 */
[----:B------:R-:W-:-:S02]  /*45190*/  MOV R7, R8 ;  /* 0x0000000800077202 */ /* 0x000fc40000000f00 */
[----:B------:R-:W-:Y:S11]  /*451a0*/  MOV R6, R9 ;  /* 0x0000000900067202 */ /* 0x000ff60000000f00 */
[----:B------:R-:W-:Y:S06]  /*451b0*/  @!UPT UIADD3 URZ, URZ, URZ, URZ ;  /* 0x0000003f3f3ff290 */ /* 0x000fec000fffe03f */
[----:B------:R0:W-:Y:S01]  /*451c0*/  STL.64 [R1+0x90], R12 ;  /* 0x0000900c01007387 */ /* 0x0001e20000100a00 */
[----:B------:R-:W-:Y:S02]  /*451d0*/  STL.64 [R1+0x98], R14 ;  /* 0x0000980e01007387 */ /* 0x000fe40000100a00 */
[----:B-1----:R-:W4:Y:S02]  /*451e0*/  LDL.LU.64 R10, [R1+0x64d0] ;  /* 0x0064d000010a7983 */ /* 0x002f240000300a00 */
[----:B------:R-:W4:Y:S01]  /*451f0*/  LDL.LU.64 R8, [R1+0x64c8] ;  /* 0x0064c80001087983 */ /* 0x000f220000300a00 */
[----:B0-----:R-:W-:Y:S02]  /*45200*/  MOV R12, R0 ;  /* 0x00000000000c7202 */ /* 0x001fe40000000f00 */
[----:B------:R-:W-:Y:S01]  /*45210*/  MOV R13, R2 ;  /* 0x00000002000d7202 */ /* 0x000fe20000000f00 */
[----:B------:R-:W3:Y:S01]  /*45220*/  LDL.LU R0, [R1+0x64c4] ;  /* 0x0064c40001007983 */ /* 0x000ee20000300800 */
[----:B------:R-:W3:Y:S05]  /*45230*/  LDL.LU R2, [R1+0x64c0] ;  /* 0x0064c00001027983 */ /* 0x000eea0000300800 */
[C---:B----4-:R-:W-:Y:S08]  /*45240*/  HMMA.16816.F32 R24, R8.reuse, R12, R24 ;  /* 0x0000000c0818723c */ /* 0x050ff00000001818 */
[----:B--2---:R-:W-:Y:S11]  /*45250*/  HMMA.16816.F32 R20, R8, R16, R20 ;  /* 0x000000100814723c */ /* 0x004ff60000001814 */
[----:B------:R-:W-:Y:S04]  /*45260*/  @!UPT UIADD3 URZ, URZ, URZ, URZ ;  /* 0x0000003f3f3ff290 */ /* 0x000fe8000fffe03f */
[----:B------:R-:W-:Y:S01]  /*45270*/  STL.64 [R1+0x230], R24 ;  /* 0x0002301801007387 */ /* 0x000fe20000100a00 */
[----:B------:R-:W-:Y:S02]  /*45280*/  STL.64 [R1+0x238], R26 ;  /* 0x0002381a01007387 */ /* 0x000fe40000100a00 */
[----:B------:R-:W0:Y:S02]  /*45290*/  LDSM.16.MT88.4 R24, [R3+0xb080] ;  /* 0x00b080000318783b */ /* 0x000e240000004200 */
[----:B0-----:R-:W-:Y:S02]  /*452a0*/  STL.64 [R1+0x6428], R26 ;  /* 0x0064281a01007387 */ /* 0x001fe40000100a00 */
[----:B------:R-:W-:Y:S02]  /*452b0*/  STL.64 [R1+0x6420], R24 ;  /* 0x0064201801007387 */ /* 0x000fe40000100a00 */
[----:B------:R-:W-:Y:S02]  /*452c0*/  STL.64 [R1+0x270], R20 ;  /* 0x0002701401007387 */ /* 0x000fe40000100a00 */
[----:B------:R0:W-:Y:S02]  /*452d0*/  STL.64 [R1+0x278], R22 ;  /* 0x0002781601007387 */ /* 0x0001e40000100a00 */
        /* <DEDUP_REMOVED lines=8> */
[----:B------:R-:W-:Y:S01]  /*45360*/  STL.64 [R1+0x260], R4 ;  /* 0x0002600401007387 */ /* 0x000fe20000100a00 */
[----:B------:R0:W-:Y:S03]  /*45370*/  STL.64 [R1+0x268], R6 ;  /* 0x0002680601007387 */ /* 0x0001e60000100a00 */
[----:B0-----:R-:W4:Y:S01]  /*45380*/  LDL.LU.64 R6, [R1+0x6498] ;  /* 0x0064980001067983 */ /* 0x001f220000300a00 */
[----:B------:R-:W4:Y:S02]  /*45390*/  LDL.LU.64 R4, [R1+0x6490] ;  /* 0x0064900001047983 */ /* 0x000f240000300a00 */
[----:B----4-:R-:W-:Y:S01]  /*453a0*/  HMMA.16816.F32 R8, R8, R24, R4 ;  /* 0x000000180808723c */ /* 0x010fe20000001804 */
[----:B------:R-:W2:Y:S01]  /*453b0*/  LDL.LU.64 R6, [R1+0x6488] ;  /* 0x0064880001067983 */ /* 0x000ea20000300a00 */
[----:B------:R-:W2:Y:S02]  /*453c0*/  LDL.LU.64 R4, [R1+0x6480] ;  /* 0x0064800001047983 */ /* 0x000ea40000300a00 */
[----:B------:R0:W-:Y:S02]  /*453d0*/  STL.64 [R1+0x6470], R24 ;  /* 0x0064701801007387 */ /* 0x0001e40000100a00 */
        /* <DEDUP_REMOVED lines=21> */
[----:B------:R-:W4:Y:S02]  /*45530*/  LDL.LU.64 R14, [R1+0x18] ;  /* 0x00001800010e7983 */ /* 0x000f240000300a00 */
        /* <DEDUP_REMOVED lines=20> */
[----:B------:R-:W-:Y:S03]  /*45680*/  STL.64 [R1+0x63b0], R8 ;  /* 0x0063b00801007387 */ /* 0x000fe60000100a00 */
[----:B0-----:R-:W4:Y:S04]  /*45690*/  LDL R10, [R1+0x8] ;  /* 0x00000800010a7983 */ /* 0x001f280000100800 */
[----:B------:R-:W4:Y:S01]  /*456a0*/  LDL R11, [R1+0xc] ;  /* 0x00000c00010b7983 */ /* 0x000f220000100800 */
[----:B------:R-:W2:Y:S02]  /*456b0*/  LDL.LU R12, [R1+0x200] ;  /* 0x00020000010c7983 */ /* 0x000ea40000300800 */
[----:B------:R-:W2:Y:S02]  /*456c0*/  LDL.LU R13, [R1+0x204] ;  /* 0x00020400010d7983 */ /* 0x000ea40000300800 */
[----:B------:R-:W2:Y:S01]  /*456d0*/  LDL.LU R14, [R1+0x208] ;  /* 0x00020800010e7983 */ /* 0x000ea20000300800 */
[----:B------:R-:W2:Y:S04]  /*456e0*/  LDL.LU R15, [R1+0x20c] ;  /* 0x00020c00010f7983 */ /* 0x000ea80000300800 */
[----:B---3--:R-:W0:Y:S02]  /*456f0*/  LDSM.16.MT88.4 R20, [R7+0xb000] ;  /* 0x00b000000714783b */ /* 0x008e240000004200 */
[----:B------:R-:W1:Y:S02]  /*45700*/  LDSM.16.MT88.4 R4, [R7+0xb080] ;  /* 0x00b080000704783b */ /* 0x000e640000004200 */
[----:B--2---:R-:W-:Y:S02]  /*45710*/  STL.64 [R1+0x6448], R14 ;  /* 0x0064480e01007387 */ /* 0x004fe40000100a00 */
[----:B------:R2:W-:Y:S02]  /*45720*/  STL.64 [R1+0x6440], R12 ;  /* 0x0064400c01007387 */ /* 0x0005e40000100a00 */
[----:B--2---:R-:W2:Y:S01]  /*45730*/  LDL.LU R12, [R1+0x1a0] ;  /* 0x0001a000010c7983 */ /* 0x004ea20000300800 */
[----:B------:R-:W2:Y:S02]  /*45740*/  LDL.LU R13, [R1+0x1a4] ;  /* 0x0001a400010d7983 */ /* 0x000ea40000300800 */
[----:B------:R-:W2:Y:S02]  /*45750*/  LDL.LU R14, [R1+0x1a8] ;  /* 0x0001a800010e7983 */ /* 0x000ea40000300800 */
[----:B------:R-:W2:Y:S01]  /*45760*/  LDL.LU R15, [R1+0x1ac] ;  /* 0x0001ac00010f7983 */ /* 0x000ea20000300800 */
[----:B----4-:R3:W-:Y:S01]  /*45770*/  STL.64 [R1+0x6430], R10 ;  /* 0x0064300a01007387 */ /* 0x0107e20000100a00 */
[----:B------:R-:W4:Y:S02]  /*45780*/  LDL.LU R8, [R1+0x1f0] ;  /* 0x0001f00001087983 */ /* 0x000f240000300800 */
[----:B------:R-:W4:Y:S01]  /*45790*/  LDL.LU R9, [R1+0x1f4] ;  /* 0x0001f40001097983 */ /* 0x000f220000300800 */
[----:B---3--:R-:W4:Y:S01]  /*457a0*/  LDL.LU R10, [R1+0x1f8] ;  /* 0x0001f800010a7983 */ /* 0x008f220000300800 */
[----:B------:R-:W4:Y:S02]  /*457b0*/  LDL.LU R11, [R1+0x1fc] ;  /* 0x0001fc00010b7983 */ /* 0x000f240000300800 */
[----:B------:R-:W3:Y:S02]  /*457c0*/  LDL.LU R24, [R1+0x190] ;  /* 0x0001900001187983 */ /* 0x000ee40000300800 */
[----:B------:R-:W3:Y:S01]  /*457d0*/  LDL.LU R25, [R1+0x194] ;  /* 0x0001940001197983 */ /* 0x000ee20000300800 */
[----:B------:R-:W3:Y:S01]  /*457e0*/  LDL.LU R26, [R1+0x198] ;  /* 0x00019800011a7983 */ /* 0x000ee20000300800 */
[----:B------:R-:W3:Y:S02]  /*457f0*/  LDL.LU R27, [R1+0x19c] ;  /* 0x00019c00011b7983 */ /* 0x000ee40000300800 */
[----:B0-----:R0:W-:Y:S02]  /*45800*/  STL.64 [R1+0x6368], R22 ;  /* 0x0063681601007387 */ /* 0x0011e40000100a00 */
[----:B------:R-:W-:Y:S01]  /*45810*/  STL.64 [R1+0x6360], R20 ;  /* 0x0063601401007387 */ /* 0x000fe20000100a00 */
[----:B0-----:R-:W2:Y:S04]  /*45820*/  LDL R22, [R1+0x38] ;  /* 0x0000380001167983 */ /* 0x001ea80000100800 */
[----:B------:R-:W2:Y:S02]  /*45830*/  LDL R23, [R1+0x3c] ;  /* 0x00003c0001177983 */ /* 0x000ea40000100800 */
[C---:B--2---:R-:W-:Y:S11]  /*45840*/  HMMA.16816.F32 R12, R16.reuse, R22, R12 ;  /* 0x00000016100c723c */ /* 0x044ff6000000180c */
[----:B------:R-:W-:Y:S11]  /*45850*/  @!UPT UIADD3 URZ, URZ, URZ, URZ ;  /* 0x0000003f3f3ff290 */ /* 0x000ff6000fffe03f */
[----:B------:R-:W-:Y:S01]  /*45860*/  @!UPT UIADD3 URZ, URZ, URZ, URZ ;  /* 0x0000003f3f3ff290 */ /* 0x000fe2000fffe03f */
[----:B------:R-:W-:Y:S01]  /*45870*/  STL.64 [R1+0x1a0], R12 ;  /* 0x0001a00c01007387 */ /* 0x000fe20000100a00 */
[----:B------:R0:W-:Y:S03]  /*45880*/  STL.64 [R1+0x1a8], R14 ;  /* 0x0001a80e01007387 */ /* 0x0001e60000100a00 */
[----:B0-----:R-:W2:Y:S01]  /*45890*/  LDL.LU.64 R14, [R1+0x6448] ;  /* 0x00644800010e7983 */ /* 0x001ea20000300a00 */
[----:B------:R-:W2:Y:S02]  /*458a0*/  LDL.LU.64 R12, [R1+0x6440] ;  /* 0x00644000010c7983 */ /* 0x000ea40000300a00 */
[----:B-1----:R-:W-:Y:S02]  /*458b0*/  STL.64 [R1+0x6310], R6 ;  /* 0x0063100601007387 */ /* 0x002fe40000100a00 */
[----:B------:R0:W-:Y:S02]  /*458c0*/  STL.64 [R1+0x6308], R4 ;  /* 0x0063080401007387 */ /* 0x0001e40000100a00 */
        /* <DEDUP_REMOVED lines=12> */
[----:B0-----:R-:W2:Y:S02]  /*45990*/  LDL.64 R6, [R1+0x28] ;  /* 0x0000280001067983 */ /* 0x001ea40000100a00 */
[C---:B--2---:R-:W-:Y:S11]  /*459a0*/  HMMA.16816.F32 R12, R16.reuse, R6, R12 ;  /* 0x00000006100c723c */ /* 0x044ff6000000180c */
[----:B------:R-:W-:Y:S11]  /*459b0*/  @!UPT UIADD3 URZ, URZ, URZ, URZ ;  /* 0x0000003f3f3ff290 */ /* 0x000ff6000fffe03f */
[----:B------:R-:W-:Y:S01]  /*459c0*/  @!UPT UIADD3 URZ, URZ, URZ, URZ ;  /* 0x0000003f3f3ff290 */ /* 0x000fe2000fffe03f */
[----:B------:R-:W-:Y:S01]  /*459d0*/  STL.64 [R1+0x2a0], R12 ;  /* 0x0002a00c01007387 */ /* 0x000fe20000100a00 */
[----:B------:R0:W-:Y:S03]  /*459e0*/  STL.64 [R1+0x2a8], R14 ;  /* 0x0002a80e01007387 */ /* 0x0001e60000100a00 */
[----:B0-----:R-:W4:Y:S01]  /*459f0*/  LDL.LU.64 R14, [R1+0x6438] ;  /* 0x00643800010e7983 */ /* 0x001f220000300a00 */
[----:B------:R0:W-:Y:S02]  /*45a00*/  STL.64 [R1+0x6418], R6 ;  /* 0x0064180601007387 */ /* 0x0001e40000100a00 */
[----:B------:R-:W2:Y:S02]  /*45a10*/  LDL.LU R4, [R1+0x150] ;  /* 0x0001500001047983 */ /* 0x000ea40000300800 */
[----:B------:R-:W2:Y:S01]  /*45a20*/  LDL.LU R5, [R1+0x154] ;  /* 0x0001540001057983 */ /* 0x000ea20000300800 */
[----:B0-----:R-:W2:Y:S01]  /*45a30*/  LDL.LU R6, [R1+0x158] ;  /* 0x0001580001067983 */ /* 0x001ea20000300800 */
[----:B------:R-:W2:Y:S01]  /*45a40*/  LDL.LU R7, [R1+0x15c] ;  /* 0x00015c0001077983 */ /* 0x000ea20000300800 */
        /* <DEDUP_REMOVED lines=11> */
[----:B---3--:R-:W-:Y:S02]  /*45b00*/  HMMA.16816.F32 R16, R16, R10, R24 ;  /* 0x0000000a1010723c */ /* 0x008fe40000001818 */
[----:B------:R-:W2:Y:S01]  /*45b10*/  LDL.LU.64 R26, [R1+0x6428] ;  /* 0x00642800011a7983 */ /* 0x000ea20000300a00 */
[----:B------:R-:W2:Y:S11]  /*45b20*/  LDL.LU.64 R24, [R1+0x6420] ;  /* 0x0064200001187983 */ /* 0x000eb60000300a00 */
[----:B------:R-:W-:Y:S09]  /*45b30*/  @!UPT UIADD3 URZ, URZ, URZ, URZ ;  /* 0x0000003f3f3ff290 */ /* 0x000ff2000fffe03f */
[----:B------:R0:W-:Y:S01]  /*45b40*/  STL.64 [R1+0x190], R16 ;  /* 0x0001901001007387 */ /* 0x0001e20000100a00 */
[----:B------:R-:W-:Y:S03]  /*45b50*/  STL.64 [R1+0x198], R18 ;  /* 0x0001981201007387 */ /* 0x000fe60000100a00 */
[----:B0-----:R-:W3:Y:S01]  /*45b60*/  LDL.LU R16, [R1+0xb0] ;  /* 0x0000b00001107983 */ /* 0x001ee20000300800 */
[----:B------:R-:W3:Y:S01]  /*45b70*/  LDL.LU R17, [R1+0xb4] ;  /* 0x0000b40001117983 */ /* 0x000ee20000300800 */
[C---:B--2---:R-:W-:Y:S11]  /*45b80*/  HMMA.16816.F32 R4, R24.reuse, R22, R4 ;  /* 0x000000161804723c */ /* 0x044ff60000001804 */
[----:B------:R-:W-:Y:S11]  /*45b90*/  @!UPT UIADD3 URZ, URZ, URZ, URZ ;  /* 0x0000003f3f3ff290 */ /* 0x000ff6000fffe03f */
[----:B------:R-:W-:Y:S01]  /*45ba0*/  @!UPT UIADD3 URZ, URZ, URZ, URZ ;  /* 0x0000003f3f3ff290 */ /* 0x000fe2000fffe03f */
[----:B------:R-:W-:Y:S01]  /*45bb0*/  STL.64 [R1+0x150], R4 ;  /* 0x0001500401007387 */ /* 0x000fe20000100a00 */
[----:B------:R0:W-:Y:S03]  /*45bc0*/  STL.64 [R1+0x158], R6 ;  /* 0x0001580601007387 */ /* 0x0001e60000100a00 */
[----:B0-----:R-:W4:Y:S02]  /*45bd0*/  LDL.LU.64 R6, [R1+0x6418] ;  /* 0x0064180001067983 */ /* 0x001f240000300a00 */
[C---:B----4-:R-:W-:Y:S01]  /*45be0*/  HMMA.16816.F32 R12, R24.reuse, R6, R12 ;  /* 0x00000006180c723c */ /* 0x050fe2000000180c */
[----:B------:R-:W-:Y:S02]  /*45bf0*/  MOV R9, R6 ;  /* 0x0000000600097202 */ /* 0x000fe40000000f00 */
[----:B------:R-:W-:Y:S11]  /*45c00*/  MOV R8, R7 ;  /* 0x0000000700087202 */ /* 0x000ff60000000f00 */
[----:B------:R-:W-:Y:S09]  /*45c10*/  @!UPT UIADD3 URZ, URZ, URZ, URZ ;  /* 0x0000003f3f3ff290 */ /* 0x000ff2000fffe03f */
[----:B------:R-:W-:Y:S01]  /*45c20*/  STL.64 [R1+0x280], R12 ;  /* 0x0002800c01007387 */ /* 0x000fe20000100a00 */
[----:B------:R0:W-:Y:S03]  /*45c30*/  STL.64 [R1+0x288], R14 ;  /* 0x0002880e01007387 */ /* 0x0001e60000100a00 */
[----:B0-----:R-:W2:Y:S01]  /*45c40*/  LDL.LU.64 R14, [R1+0x6410] ;  /* 0x00641000010e7983 */ /* 0x001ea20000300a00 */
[----:B------:R-:W2:Y:S02]  /*45c50*/  LDL.LU.64 R6, [R1+0x6408] ;  /* 0x0064080001067983 */ /* 0x000ea40000300a00 */
[----:B------:R-:W2:Y:S01]  /*45c60*/  LDL.LU.64 R4, [R1+0x6400] ;  /* 0x0064000001047983 */ /* 0x000ea20000300a00 */
[----:B------:R-:W-:Y:S02]  /*45c70*/  MOV R18, R2 ;  /* 0x0000000200127202 */ /* 0x000fe40000000f00 */
[----:B------:R-:W-:Y:S01]  /*45c80*/  MOV R19, R0 ;  /* 0x0000000000137202 */ /* 0x000fe20000000f00 */
[C---:B--2---:R-:W-:Y:S01]  /*45c90*/  HMMA.16816.F32 R4, R24.reuse, R14, R4 ;  /* 0x0000000e1804723c */ /* 0x044fe20000001804 */
[----:B------:R-:W-:Y:S01]  /*45ca0*/  MOV R2, R14 ;  /* 0x0000000e00027202 */ /* 0x000fe20000000f00 */
[----:B------:R-:W-:Y:S11]  /*45cb0*/  IMAD.MOV.U32 R0, RZ, RZ, R15 ;  /* 0x000000ffff007224 */ /* 0x000ff600078e000f */
[----:B------:R-:W-:Y:S10]  /*45cc0*/  @!UPT UIADD3 URZ, URZ, URZ, URZ ;  /* 0x0000003f3f3ff290 */ /* 0x000ff4000fffe03f */
[----:B------:R-:W-:Y:S01]  /*45cd0*/  STL.64 [R1+0x140], R4 ;  /* 0x0001400401007387 */ /* 0x000fe20000100a00 */
[----:B------:R0:W-:Y:S03]  /*45ce0*/  STL.64 [R1+0x148], R6 ;  /* 0x0001480601007387 */ /* 0x0001e60000100a00 */
[----:B0-----:R-:W2:Y:S01]  /*45cf0*/  LDL.LU.64 R6, [R1+0x63f8] ;  /* 0x0063f80001067983 */ /* 0x001ea20000300a00 */
[----:B------:R-:W2:Y:S02]  /*45d00*/  LDL.LU.64 R4, [R1+0x63f0] ;  /* 0x0063f00001047983 */ /* 0x000ea40000300a00 */
[----:B------:R-:W2:Y:S02]  /*45d10*/  LDL.LU.64 R14, [R1+0x63e8] ;  /* 0x0063e800010e7983 */ /* 0x000ea40000300a00 */
[----:B------:R-:W2:Y:S01]  /*45d20*/  LDL.LU.64 R12, [R1+0x63e0] ;  /* 0x0063e000010c7983 */ /* 0x000ea20000300a00 */
[----:B---3--:R-:W-:Y:S01]  /*45d30*/  HMMA.16816.F32 R24, R24, R10, R16 ;  /* 0x0000000a1818723c */ /* 0x008fe20000001810 */
[----:B------:R-:W0:Y:S04]  /*45d40*/  LDSM.16.MT88.4 R16, [R29+0xb000] ;  /* 0x00b000001d10783b */ /* 0x000e280000004200 */
[----:B------:R-:W-:Y:S11]  /*45d50*/  STL.64 [R1+0x63c8], R10 ;  /* 0x0063c80a01007387 */ /* 0x000ff60000100a00 */
[----:B------:R-:W-:Y:S07]  /*45d60*/  @!UPT UIADD3 URZ, URZ, URZ, URZ ;  /* 0x0000003f3f3ff290 */ /* 0x000fee000fffe03f */
[----:B------:R-:W-:Y:S01]  /*45d70*/  STL.64 [R1+0xb0], R24 ;  /* 0x0000b01801007387 */ /* 0x000fe20000100a00 */
[----:B------:R-:W-:Y:S03]  /*45d80*/  STL.64 [R1+0xb8], R26 ;  /* 0x0000b81a01007387 */ /* 0x000fe60000100a00 */
[----:B0-----:R-:W-:Y:S01]  /*45d90*/  STL.64 [R1+0x62d8], R18 ;  /* 0x0062d81201007387 */ /* 0x001fe20000100a00 */
[----:B------:R0:W-:Y:S03]  /*45da0*/  STL.64 [R1+0x62d0], R16 ;  /* 0x0062d01001007387 */ /* 0x0001e60000100a00 */
[----:B0-----:R-:W3:Y:S01]  /*45db0*/  LDL.LU R16, [R1+0x50] ;  /* 0x0000500001107983 */ /* 0x001ee20000300800 */
[----:B------:R-:W3:Y:S02]  /*45dc0*/  LDL.LU R17, [R1+0x54] ;  /* 0x0000540001117983 */ /* 0x000ee40000300800 */
[----:B------:R-:W4:Y:S02]  /*45dd0*/  LDL.LU R18, [R1+0x58] ;  /* 0x0000580001127983 */ /* 0x000f240000300800 */
[----:B------:R-:W4:Y:S01]  /*45de0*/  LDL.LU R19, [R1+0x5c] ;  /* 0x00005c0001137983 */ /* 0x000f220000300800 */
[----:B--2---:R-:W-:Y:S11]  /*45df0*/  HMMA.16816.F32 R4, R12, R22, R4 ;  /* 0x000000160c04723c */ /* 0x004ff60000001804 */
[----:B------:R-:W-:Y:S11]  /*45e00*/  @!UPT UIADD3 URZ, URZ, URZ, URZ ;  /* 0x0000003f3f3ff290 */ /* 0x000ff6000fffe03f */
[----:B------:R-:W-:Y:S02]  /*45e10*/  @!UPT UIADD3 URZ, URZ, URZ, URZ ;  /* 0x0000003f3f3ff290 */ /* 0x000fe4000fffe03f */
[----:B------:R-:W-:Y:S02]  /*45e20*/  MOV R27, R4 ;  /* 0x00000004001b7202 */ /* 0x000fe40000000f00 */
[----:B------:R-:W-:Y:S01]  /*45e30*/  MOV R26, R5 ;  /* 0x00000005001a7202 */ /* 0x000fe20000000f00 */
[----:B------:R-:W2:Y:S01]  /*45e40*/  LDL.LU R4, [R1+0x70] ;  /* 0x0000700001047983 */ /* 0x000ea20000300800 */
[----:B------:R-:W-:Y:S01]  /*45e50*/  MOV R25, R6 ;  /* 0x0000000600197202 */ /* 0x000fe20000000f00 */
[----:B------:R-:W2:Y:S01]  /*45e60*/  LDL.LU R5, [R1+0x74] ;  /* 0x0000740001057983 */ /* 0x000ea20000300800 */
[----:B------:R-:W-:Y:S01]  /*45e70*/  MOV R24, R7 ;  /* 0x0000000700187202 */ /* 0x000fe20000000f00 */
[----:B------:R-:W2:Y:S01]  /*45e80*/  LDL.LU R6, [R1+0x78] ;  /* 0x0000780001067983 */ /* 0x000ea20000300800 */
[----:B------:R-:W2:Y:S03]  /*45e90*/  LDL.LU R7, [R1+0x7c] ;  /* 0x00007c0001077983 */ /* 0x000ea60000300800 */
[----:B--2---:R-:W-:Y:S01]  /*45ea0*/  STL.64 [R1+0x6320], R6 ;  /* 0x0063200601007387 */ /* 0x004fe20000100a00 */
[----:B------:R0:W-:Y:S03]  /*45eb0*/  STL.64 [R1+0x6318], R4 ;  /* 0x0063180401007387 */ /* 0x0001e60000100a00 */
[----:B0-----:R-:W2:Y:S01]  /*45ec0*/  LDL.LU R4, [R1+0xc0] ;  /* 0x0000c00001047983 */ /* 0x001ea20000300800 */
[----:B------:R-:W2:Y:S02]  /*45ed0*/  LDL.LU R5, [R1+0xc4] ;  /* 0x0000c40001057983 */ /* 0x000ea40000300800 */
[----:B------:R-:W2:Y:S02]  /*45ee0*/  LDL.LU R6, [R1+0xc8] ;  /* 0x0000c80001067983 */ /* 0x000ea40000300800 */
[----:B------:R-:W2:Y:S02]  /*45ef0*/  LDL.LU R7, [R1+0xcc] ;  /* 0x0000cc0001077983 */ /* 0x000ea40000300800 */
[----:B--2---:R-:W-:Y:S01]  /*45f00*/  STL.64 [R1+0x6330], R6 ;  /* 0x0063300601007387 */ /* 0x004fe20000100a00 */
[----:B------:R-:W-:Y:S02]  /*45f10*/  STL.64 [R1+0x6328], R4 ;  /* 0x0063280401007387 */ /* 0x000fe40000100a00 */
[----:B------:R-:W2:Y:S02]  /*45f20*/  LDL.LU R20, [R1+0xa0] ;  /* 0x0000a00001147983 */ /* 0x000ea40000300800 */
[----:B------:R-:W2:Y:S01]  /*45f30*/  LDL.LU R21, [R1+0xa4] ;  /* 0x0000a40001157983 */ /* 0x000ea20000300800 */
[----:B------:R-:W2:Y:S01]  /*45f40*/  LDL.LU R22, [R1+0xa8] ;  /* 0x0000a80001167983 */ /* 0x000ea20000300800 */
[----:B------:R-:W2:Y:S03]  /*45f50*/  LDL.LU R23, [R1+0xac] ;  /* 0x0000ac0001177983 */ /* 0x000ea60000300800 */
[----:B--2---:R-:W-:Y:S01]  /*45f60*/  STL.64 [R1+0x6378], R22 ;  /* 0x0063781601007387 */ /* 0x004fe20000100a00 */
[----:B------:R0:W-:Y:S03]  /*45f70*/  STL.64 [R1+0x6370], R20 ;  /* 0x0063701401007387 */ /* 0x0001e60000100a00 */
[----:B0-----:R-:W2:Y:S01]  /*45f80*/  LDL.LU R20, [R1+0x100] ;  /* 0x0001000001147983 */ /* 0x001ea20000300800 */
[----:B------:R-:W2:Y:S02]  /*45f90*/  LDL.LU R21, [R1+0x104] ;  /* 0x0001040001157983 */ /* 0x000ea40000300800 */
[----:B------:R-:W2:Y:S02]  /*45fa0*/  LDL.LU R22, [R1+0x108] ;  /* 0x0001080001167983 */ /* 0x000ea40000300800 */
[----:B------:R-:W2:Y:S01]  /*45fb0*/  LDL.LU R23, [R1+0x10c] ;  /* 0x00010c0001177983 */ /* 0x000ea20000300800 */
[----:B------:R-:W-:-:S02]  /*45fc0*/  MOV R7, R8 ;  /* 0x0000000800077202 */ /* 0x000fc40000000f00 */
[----:B------:R-:W-:Y:S01]  /*45fd0*/  MOV R6, R9 ;  /* 0x0000000900067202 */ /* 0x000fe20000000f00 */
        /* <DEDUP_REMOVED lines=16> */
[----:B------:R0:W-:Y:S01]  /*460e0*/  STL.64 [R1+0x6398], R22 ;  /* 0x0063981601007387 */ /* 0x0001e20000100a00 */
[----:B------:R1:W-:Y:S03]  /*460f0*/  STL.64 [R1+0x6390], R20 ;  /* 0x0063901401007387 */ /* 0x0003e60000100a00 */
[----:B0-----:R-:W2:Y:S04]  /*46100*/  LDL.64 R22, [R1+0x38] ;  /* 0x0000380001167983 */ /* 0x001ea80000100a00 */
[----:B--2---:R0:W-:Y:S01]  /*46110*/  STL.64 [R1+0x63c0], R22 ;  /* 0x0063c01601007387 */ /* 0x0041e20000100a00 */
[----:B-1----:R-:W2:Y:S02]  /*46120*/  LDL.LU R20, [R1+0xf0] ;  /* 0x0000f00001147983 */ /* 0x002ea40000300800 */
[----:B------:R-:W2:Y:S01]  /*46130*/  LDL.LU R21, [R1+0xf4] ;  /* 0x0000f40001157983 */ /* 0x000ea20000300800 */
[----:B0-----:R-:W2:Y:S01]  /*46140*/  LDL.LU R22, [R1+0xf8] ;  /* 0x0000f80001167983 */ /* 0x001ea20000300800 */
[----:B------:R-:W2:Y:S02]  /*46150*/  LDL.LU R23, [R1+0xfc] ;  /* 0x0000fc0001177983 */ /* 0x000ea40000300800 */
[----:B----4-:R-:W-:Y:S02]  /*46160*/  STL.64 [R1+0x6300], R18 ;  /* 0x0063001201007387 */ /* 0x010fe40000100a00 */
[----:B---3--:R0:W-:Y:S02]  /*46170*/  STL.64 [R1+0x62f8], R16 ;  /* 0x0062f81001007387 */ /* 0x0081e40000100a00 */
        /* <DEDUP_REMOVED lines=10> */
[----:B------:R-:W-:Y:S01]  /*46220*/  HMMA.16816.F32 R8, R12, R6, R8 ;  /* 0x000000060c08723c */ /* 0x000fe20000001808 */
[----:B----4-:R-:W-:Y:S01]  /*46230*/  STL.64 [R1+0x6350], R18 ;  /* 0x0063501201007387 */ /* 0x010fe20000100a00 */
[----:B---3--:R0:W-:Y:S03]  /*46240*/  STL.64 [R1+0x6348], R16 ;  /* 0x0063481001007387 */ /* 0x0081e60000100a00 */
        /* <DEDUP_REMOVED lines=8> */
[----:B------:R-:W3:Y:S02]  /*462d0*/  LDL.LU R18, [R1+0x128] ;  /* 0x0001280001127983 */ /* 0x000ee40000300800 */
[----:B------:R-:W3:Y:S01]  /*462e0*/  LDL.LU R19, [R1+0x12c] ;  /* 0x00012c0001137983 */ /* 0x000ee20000300800 */
[----:B------:R-:W-:Y:S01]  /*462f0*/  STL.64 [R1+0x6250], R26 ;  /* 0x0062501a01007387 */ /* 0x000fe20000100a00 */
[----:B------:R-:W-:Y:S02]  /*46300*/  STL.64 [R1+0x6248], R24 ;  /* 0x0062481801007387 */ /* 0x000fe40000100a00 */
[----:B------:R-:W-:Y:S02]  /*46310*/  STL.64 [R1+0x290], R8 ;  /* 0x0002900801007387 */ /* 0x000fe40000100a00 */
[----:B------:R0:W-:Y:S02]  /*46320*/  STL.64 [R1+0x298], R10 ;  /* 0x0002980a01007387 */ /* 0x0001e40000100a00 */
[----:B0-----:R-:W4:Y:S01]  /*46330*/  LDL.LU.64 R10, [R1+0x63d8] ;  /* 0x0063d800010a7983 */ /* 0x001f220000300a00 */
[----:B------:R-:W4:Y:S01]  /*46340*/  LDL.LU.64 R8, [R1+0x63d0] ;  /* 0x0063d00001087983 */ /* 0x000f220000300a00 */
[----:B------:R-:W-:-:S02]  /*46350*/  MOV R26, R2 ;  /* 0x00000002001a7202 */ /* 0x000fc40000000f00 */
[----:B------:R-:W-:-:S07]  /*46360*/  MOV R27, R0 ;  /* 0x00000000001b7202 */ /* 0x000fce0000000f00 */
[C---:B----4-:R-:W-:Y:S11]  /*46370*/  HMMA.16816.F32 R8, R12.reuse, R26, R8 ;  /* 0x0000001a0c08723c */ /* 0x050ff60000001808 */
[----:B------:R-:W-:Y:S11]  /*46380*/  @!UPT UIADD3 URZ, URZ, URZ, URZ ;  /* 0x0000003f3f3ff290 */ /* 0x000ff6000fffe03f */
[----:B------:R-:W-:Y:S01]  /*46390*/  @!UPT UIADD3 URZ, URZ, URZ, URZ ;  /* 0x0000003f3f3ff290 */ /* 0x000fe2000fffe03f */
[----:B------:R-:W-:Y:S01]  /*463a0*/  STL.64 [R1+0x170], R8 ;  /* 0x0001700801007387 */ /* 0x000fe20000100a00 */
[----:B------:R0:W-:Y:S03]  /*463b0*/  STL.64 [R1+0x178], R10 ;  /* 0x0001780a01007387 */ /* 0x0001e60000100a00 */
[----:B0-----:R-:W2:Y:S02]  /*463c0*/  LDL.LU.64 R10, [R1+0x63c8] ;  /* 0x0063c800010a7983 */ /* 0x001ea40000300a00 */
[----:B--2---:R-:W-:Y:S02]  /*463d0*/  HMMA.16816.F32 R12, R12, R10, R20 ;  /* 0x0000000a0c0c723c */ /* 0x004fe40000001814 */
[----:B------:R-:W3:Y:S01]  /*463e0*/  LDL.LU.64 R22, [R1+0x63c0] ;  /* 0x0063c00001167983 */ /* 0x000ee20000300a00 */
[----:B------:R-:W3:Y:S02]  /*463f0*/  LDL.LU.64 R10, [R1+0x63b8] ;  /* 0x0063b800010a7983 */ /* 0x000ee40000300a00 */
[----:B------:R-:W3:Y:S11]  /*46400*/  LDL.LU.64 R8, [R1+0x63b0] ;  /* 0x0063b00001087983 */ /* 0x000ef60000300a00 */
[----:B------:R-:W-:Y:S07]  /*46410*/  @!UPT UIADD3 URZ, URZ, URZ, URZ ;  /* 0x0000003f3f3ff290 */ /* 0x000fee000fffe03f */
[----:B------:R-:W-:Y:S01]  /*46420*/  STL.64 [R1+0xf0], R12 ;  /* 0x0000f00c01007387 */ /* 0x000fe20000100a00 */
[----:B------:R-:W-:Y:S02]  /*46430*/  STL.64 [R1+0xf8], R14 ;  /* 0x0000f80e01007387 */ /* 0x000fe40000100a00 */
[----:B------:R-:W0:Y:S02]  /*46440*/  LDSM.16.MT88.4 R12, [R29+0xb080] ;  /* 0x00b080001d0c783b */ /* 0x000e240000004200 */
[----:B0-----:R0:W-:Y:S02]  /*46450*/  STL.64 [R1+0x6298], R14 ;  /* 0x0062980e01007387 */ /* 0x0011e40000100a00 */
[----:B------:R-:W-:Y:S02]  /*46460*/  STL.64 [R1+0x6290], R12 ;  /* 0x0062900c01007387 */ /* 0x000fe40000100a00 */
[----:B0-----:R-:W2:Y:S01]  /*46470*/  LDL.64 R14, [R1+0x8] ;  /* 0x00000800010e7983 */ /* 0x001ea20000100a00 */
[----:B------:R-:W-:Y:S01]  /*46480*/  STL [R1+0x6240], R29 ;  /* 0x0062401d01007387 */ /* 0x000fe20000100800 */
        /* <DEDUP_REMOVED lines=24> */
[----:B--2---:R-:W-:Y:S01]  /*46610*/  HMMA.16816.F32 R8, R8, R14, R20 ;  /* 0x0000000e0808723c */ /* 0x004fe20000001814 */
[----:B------:R-:W3:Y:S01]  /*46620*/  LDL.LU.64 R22, [R1+0x6368] ;  /* 0x0063680001167983 */ /* 0x000ee20000300a00 */
[----:B------:R-:W3:Y:S11]  /*46630*/  LDL.LU.64 R20, [R1+0x6360] ;  /* 0x0063600001147983 */ /* 0x000ef60000300a00 */
[----:B------:R-:W-:Y:S10]  /*46640*/  @!UPT UIADD3 URZ, URZ, URZ, URZ ;  /* 0x0000003f3f3ff290 */ /* 0x000ff4000fffe03f */
[----:B------:R0:W-:Y:S01]  /*46650*/  STL.64 [R1+0xa0], R8 ;  /* 0x0000a00801007387 */ /* 0x0001e20000100a00 */
[----:B------:R1:W-:Y:S03]  /*46660*/  STL.64 [R1+0xa8], R10 ;  /* 0x0000a80a01007387 */ /* 0x0003e60000100a00 */
[----:B0-----:R-:W2:Y:S01]  /*46670*/  LDL.LU R8, [R1+0x40] ;  /* 0x0000400001087983 */ /* 0x001ea20000300800 */
[----:B------:R-:W2:Y:S02]  /*46680*/  LDL.LU R9, [R1+0x44] ;  /* 0x0000440001097983 */ /* 0x000ea40000300800 */
[----:B-1----:R-:W4:Y:S01]  /*46690*/  LDL.LU R10, [R1+0x48] ;  /* 0x00004800010a7983 */ /* 0x002f220000300800 */
[----:B------:R-:W-:Y:S02]  /*466a0*/  MOV R11, R28 ;  /* 0x0000001c000b7202 */ /* 0x000fe40000000f00 */
[----:B------:R-:W2:Y:S04]  /*466b0*/  LDL.LU R28, [R1+0x6358] ;  /* 0x00635800011c7983 */ /* 0x000ea80000300800 */
[----:B----4-:R0:W-:Y:S02]  /*466c0*/  STL.64 [R1+0x62e8], R10 ;  /* 0x0062e80a01007387 */ /* 0x0101e40000100a00 */
[----:B0-----:R-:W-:Y:S01]  /*466d0*/  MOV R10, R2 ;  /* 0x00000002000a7202 */ /* 0x001fe20000000f00 */
[----:B------:R-:W-:-:S07]  /*466e0*/  IMAD.MOV.U32 R11, RZ, RZ, R0 ;  /* 0x000000ffff0b7224 */ /* 0x000fce00078e0000 */
[C---:B---3--:R-:W-:Y:S01]  /*466f0*/  HMMA.16816.F32 R16, R20.reuse, R10, R16 ;  /* 0x0000000a1410723c */ /* 0x048fe20000001810 */
[----:B--2---:R-:W-:Y:S11]  /*46700*/  STL.64 [R1+0x62e0], R8 ;  /* 0x0062e00801007387 */ /* 0x004ff60000100a00 */
        /* <DEDUP_REMOVED lines=9> */
[----:B------:R-:W-:Y:S01]  /*467a0*/  STL.64 [R1+0xd0], R4 ;  /* 0x0000d00401007387 */ /* 0x000fe20000100a00 */
[----:B------:R0:W-:Y:S03]  /*467b0*/  STL.64 [R1+0xd8], R6 ;  /* 0x0000d80601007387 */ /* 0x0001e60000100a00 */
[----:B0-----:R-:W3:Y:S01]  /*467c0*/  LDL.LU.64 R6, [R1+0x6330] ;  /* 0x0063300001067983 */ /* 0x001ee20000300a00 */
        /* <DEDUP_REMOVED lines=8> */
[----:B------:R0:W-:Y:S02]  /*46850*/  STL.64 [R1+0x62f0], R26 ;  /* 0x0062f01a01007387 */ /* 0x0001e40000100a00 */
[----:B0-----:R-:W4:Y:S01]  /*46860*/  LDL.LU.64 R26, [R1+0x28] ;  /* 0x00002800011a7983 */ /* 0x001f220000300a00 */
[----:B---3--:R-:W-:Y:S03]  /*46870*/  HMMA.16816.F32 R20, R20, R14, R4 ;  /* 0x0000000e1414723c */ /* 0x008fe60000001804 */
[----:B------:R-:W2:Y:S01]  /*46880*/  LDL.LU.64 R6, [R1+0x6310] ;  /* 0x0063100001067983 */ /* 0x000ea20000300a00 */
[----:B------:R-:W2:Y:S11]  /*46890*/  LDL.LU.64 R4, [R1+0x6308] ;  /* 0x0063080001047983 */ /* 0x000eb60000300a00 */
[----:B------:R-:W-:Y:S08]  /*468a0*/  @!UPT UIADD3 URZ, URZ, URZ, URZ ;  /* 0x0000003f3f3ff290 */ /* 0x000ff0000fffe03f */
[----:B------:R-:W-:Y:S01]  /*468b0*/  STL.64 [R1+0x1f0], R20 ;  /* 0x0001f01401007387 */ /* 0x000fe20000100a00 */
[----:B------:R0:W-:Y:S03]  /*468c0*/  STL.64 [R1+0x1f8], R22 ;  /* 0x0001f81601007387 */ /* 0x0001e60000100a00 */
[----:B0-----:R-:W3:Y:S01]  /*468d0*/  LDL R23, [R1+0x1734] ;  /* 0x0017340001177983 */ /* 0x001ee20000100800 */
[C---:B--2---:R-:W-:Y:S03]  /*468e0*/  HMMA.16816.F32 R8, R4.reuse, R10, R16 ;  /* 0x0000000a0408723c */ /* 0x044fe60000001810 */
[----:B------:R-:W4:Y:S01]  /*468f0*/  LDL.LU.64 R18, [R1+0x6300] ;  /* 0x0063000001127983 */ /* 0x000f220000300a00 */
[----:B------:R-:W4:Y:S11]  /*46900*/  LDL.LU.64 R16, [R1+0x62f8] ;  /* 0x0062f80001107983 */ /* 0x000f360000300a00 */
[----:B------:R-:W-:Y:S08]  /*46910*/  @!UPT UIADD3 URZ, URZ, URZ, URZ ;  /* 0x0000003f3f3ff290 */ /* 0x000ff0000fffe03f */
[----:B------:R-:W-:Y:S01]  /*46920*/  STL.64 [R1+0x1e0], R8 ;  /* 0x0001e00801007387 */ /* 0x000fe20000100a00 */
[----:B------:R4:W-:Y:S02]  /*46930*/  STL.64 [R1+0x1e8], R10 ;  /* 0x0001e80a01007387 */ /* 0x0009e40000100a00 */
[----:B----4-:R-:W-:Y:S07]  /*46940*/  HMMA.16816.F32 R8, R4, R26, R16 ;  /* 0x0000001a0408723c */ /* 0x010fee0000001810 */
[----:B------:R-:W-:-:S02]  /*46950*/  MOV R17, R26 ;  /* 0x0000001a00117202 */ /* 0x000fc40000000f00 */
[----:B------:R-:W-:Y:S02]  /*46960*/  MOV R16, R27 ;  /* 0x0000001b00107202 */ /* 0x000fe40000000f00 */
[----:B------:R-:W2:Y:S11]  /*46970*/  LDL.LU.64 R26, [R1+0x62f0] ;  /* 0x0062f000011a7983 */ /* 0x000eb60000300a00 */
[----:B------:R-:W-:Y:S01]  /*46980*/  @!UPT UIADD3 URZ, URZ, URZ, URZ ;  /* 0x0000003f3f3ff290 */ /* 0x000fe2000fffe03f */
[----:B------:R0:W-:Y:S01]  /*46990*/  STL.64 [R1+0x250], R8 ;  /* 0x0002500801007387 */ /* 0x0001e20000100a00 */
[----:B------:R-:W-:Y:S02]  /*469a0*/  MOV R2, R10 ;  /* 0x0000000a00027202 */ /* 0x000fe40000000f00 */
[----:B------:R-:W-:Y:S02]  /*469b0*/  MOV R0, R11 ;  /* 0x0000000b00007202 */ /* 0x000fe40000000f00 */
[----:B------:R-:W4:Y:S04]  /*469c0*/  LDL.LU.64 R10, [R1+0x62e8] ;  /* 0x0062e800010a7983 */ /* 0x000f280000300a00 */
[----:B0-----:R-:W4:Y:S01]  /*469d0*/  LDL.LU.64 R8, [R1+0x62e0] ;  /* 0x0062e00001087983 */ /* 0x001f220000300a00 */
[----:B------:R-:W-:Y:S02]  /*469e0*/  STL [R1+0x62b8], R0 ;  /* 0x0062b80001007387 */ /* 0x000fe40000100800 */
[----:B------:R-:W-:Y:S01]  /*469f0*/  STL [R1+0x6244], R2 ;  /* 0x0062440201007387 */ /* 0x000fe20000100800 */
[----:B--2---:R0:W-:Y:S01]  /*46a00*/  STL.64 [R1+0x62b0], R26 ;  /* 0x0062b01a01007387 */ /* 0x0041e20000100a00 */
[----:B------:R-:W2:Y:S01]  /*46a10*/  LDL.LU R24, [R1+0x90] ;  /* 0x0000900001187983 */ /* 0x000ea20000300800 */
[C---:B----4-:R-:W-:Y:S11]  /*46a20*/  HMMA.16816.F32 R8, R4.reuse, R26, R8 ;  /* 0x0000001a0408723c */ /* 0x050ff60000001808 */
[----:B------:R-:W-:Y:S11]  /*46a30*/  @!UPT UIADD3 URZ, URZ, URZ, URZ ;  /* 0x0000003f3f3ff290 */ /* 0x000ff6000fffe03f */
[----:B------:R-:W-:Y:S01]  /*46a40*/  @!UPT UIADD3 URZ, URZ, URZ, URZ ;  /* 0x0000003f3f3ff290 */ /* 0x000fe2000fffe03f */
[----:B------:R-:W-:Y:S01]  /*46a50*/  STL.64 [R1+0x240], R8 ;  /* 0x0002400801007387 */ /* 0x000fe20000100a00 */
[----:B------:R-:W-:Y:S02]  /*46a60*/  STL.64 [R1+0x248], R10 ;  /* 0x0002480a01007387 */ /* 0x000fe40000100a00 */
[----:B------:R-:W2:Y:S02]  /*46a70*/  LDL.LU R25, [R1+0x94] ;  /* 0x0000940001197983 */ /* 0x000ea40000300800 */
[----:B0-----:R-:W2:Y:S01]  /*46a80*/  LDL.LU R26, [R1+0x98] ;  /* 0x00009800011a7983 */ /* 0x001ea20000300800 */
[----:B------:R-:W2:Y:S04]  /*46a90*/  LDL.LU R27, [R1+0x9c] ;  /* 0x00009c00011b7983 */ /* 0x000ea80000300800 */
[----:B------:R-:W0:Y:S04]  /*46aa0*/  LDSM.16.MT88.4 R8, [R3+0xc000] ;  /* 0x00c000000308783b */ /* 0x000e280000004200 */
[----:B0-----:R-:W-:Y:S01]  /*46ab0*/  STL.64 [R1+0x6260], R10 ;  /* 0x0062600a01007387 */ /* 0x001fe20000100a00 */
[----:B------:R-:W-:Y:S02]  /*46ac0*/  STL.64 [R1+0x6258], R8 ;  /* 0x0062580801007387 */ /* 0x000fe40000100a00 */
[----:B------:R-:W0:Y:S02]  /*46ad0*/  LDSM.16.M88.4 R8, [R28+0x20180] ;  /* 0x020180001c08783b */ /* 0x000e240000000200 */
[----:B0-----:R-:W-:Y:S02]  /*46ae0*/  STL.64 [R1+0x70], R8 ;  /* 0x0000700801007387 */ /* 0x001fe40000100a00 */
[----:B------:R2:W-:Y:S01]  /*46af0*/  STL.64 [R1+0x78], R10 ;  /* 0x0000780a01007387 */ /* 0x0005e20000100a00 */
[----:B------:R-:W-:Y:S01]  /*46b00*/  MOV R0, R15 ;  /* 0x0000000f00007202 */ /* 0x000fe20000000f00 */
[----:B--2---:R-:W-:Y:S01]  /*46b10*/  HMMA.16816.F32 R8, R4, R14, R24 ;  /* 0x0000000e0408723c */ /* 0x004fe20000001818 */
        /* <DEDUP_REMOVED lines=8> */
[----:B------:R-:W4:Y:S02]  /*46ba0*/  LDL.LU R12, [R1+0x1d0] ;  /* 0x0001d000010c7983 */ /* 0x000f240000300800 */
[----:B------:R-:W4:Y:S02]  /*46bb0*/  LDL.LU R13, [R1+0x1d4] ;  /* 0x0001d400010d7983 */ /* 0x000f240000300800 */
[----:B------:R-:W2:Y:S01]  /*46bc0*/  LDL.LU R14, [R1+0x1d8] ;  /* 0x0001d800010e7983 */ /* 0x000ea20000300800 */
[----:B------:R-:W2:Y:S01]  /*46bd0*/  LDL.LU R15, [R1+0x1dc] ;  /* 0x0001dc00010f7983 */ /* 0x000ea20000300800 */
[----:B------:R-:W2:Y:S02]  /*46be0*/  LDL.LU R24, [R1+0x270] ;  /* 0x0002700001187983 */ /* 0x000ea40000300800 */
[----:B------:R-:W2:Y:S02]  /*46bf0*/  LDL.LU R25, [R1+0x274] ;  /* 0x0002740001197983 */ /* 0x000ea40000300800 */
[----:B------:R-:W2:Y:S01]  /*46c00*/  LDL.LU R26, [R1+0x278] ;  /* 0x00027800011a7983 */ /* 0x000ea20000300800 */
        /* <DEDUP_REMOVED lines=9> */
[----:B------:R-:W-:Y:S01]  /*46ca0*/  STL.64 [R1+0x62a8], R14 ;  /* 0x0062a80e01007387 */ /* 0x000fe20000100a00 */
[----:B----4-:R0:W-:Y:S03]  /*46cb0*/  STL.64 [R1+0x62a0], R12 ;  /* 0x0062a00c01007387 */ /* 0x0101e60000100a00 */
[----:B0-----:R-:W4:Y:S01]  /*46cc0*/  LDL.LU R12, [R1+0x260] ;  /* 0x00026000010c7983 */ /* 0x001f220000300800 */
[----:B------:R-:W4:Y:S02]  /*46cd0*/  LDL.LU R13, [R1+0x264] ;  /* 0x00026400010d7983 */ /* 0x000f240000300800 */
[----:B------:R-:W4:Y:S02]  /*46ce0*/  LDL.LU R14, [R1+0x268] ;  /* 0x00026800010e7983 */ /* 0x000f240000300800 */
[----:B------:R-:W4:Y:S01]  /*46cf0*/  LDL.LU R15, [R1+0x26c] ;  /* 0x00026c00010f7983 */ /* 0x000f220000300800 */
[----:B---3--:R-:W-:Y:S01]  /*46d00*/  STL [R1+0x6288], R23 ;  /* 0x0062881701007387 */ /* 0x008fe20000100800 */
[----:B------:R0:W-:Y:S03]  /*46d10*/  STL.64 [R1+0x6280], R20 ;  /* 0x0062801401007387 */ /* 0x0001e60000100a00 */
[----:B0-----:R-:W3:Y:S01]  /*46d20*/  LDL.LU R20, [R1+0x1c0] ;  /* 0x0001c00001147983 */ /* 0x001ee20000300800 */
[----:B------:R-:W3:Y:S02]  /*46d30*/  LDL.LU R21, [R1+0x1c4] ;  /* 0x0001c40001157983 */ /* 0x000ee40000300800 */
[----:B------:R-:W3:Y:S02]  /*46d40*/  LDL.LU R22, [R1+0x1c8] ;  /* 0x0001c80001167983 */ /* 0x000ee40000300800 */
[----:B------:R-:W3:Y:S01]  /*46d50*/  LDL.LU R23, [R1+0x1cc] ;  /* 0x0001cc0001177983 */ /* 0x000ee20000300800 */
[----:B-1----:R0:W-:Y:S01]  /*46d60*/  STL.64 [R1+0x50], R8 ;  /* 0x0000500801007387 */ /* 0x0021e20000100a00 */
[----:B------:R1:W-:Y:S03]  /*46d70*/  STL.64 [R1+0x58], R10 ;  /* 0x0000580a01007387 */ /* 0x0003e60000100a00 */
[----:B0-----:R-:W2:Y:S01]  /*46d80*/  LDL.LU R8, [R1+0x1b0] ;  /* 0x0001b00001087983 */ /* 0x001ea20000300800 */
[----:B------:R-:W2:Y:S02]  /*46d90*/  LDL.LU R9, [R1+0x1b4] ;  /* 0x0001b40001097983 */ /* 0x000ea40000300800 */
[----:B-1----:R-:W2:Y:S02]  /*46da0*/  LDL.LU R10, [R1+0x1b8] ;  /* 0x0001b800010a7983 */ /* 0x002ea40000300800 */
[----:B------:R-:W2:Y:S02]  /*46db0*/  LDL.LU R11, [R1+0x1bc] ;  /* 0x0001bc00010b7983 */ /* 0x000ea40000300800 */
[----:B--2---:R0:W-:Y:S02]  /*46dc0*/  STL.64 [R1+0x6270], R10 ;  /* 0x0062700a01007387 */ /* 0x0041e40000100a00 */
[----:B0-----:R-:W-:-:S02]  /*46dd0*/  MOV R10, R17 ;  /* 0x00000011000a7202 */ /* 0x001fc40000000f00 */
[----:B------:R-:W-:Y:S02]  /*46de0*/  MOV R11, R16 ;  /* 0x00000010000b7202 */ /* 0x000fe40000000f00 */
[----:B------:R-:W0:Y:S04]  /*46df0*/  LDSM.16.M88.4 R16, [R28+0x38180] ;  /* 0x038180001c10783b */ /* 0x000e280000000200 */
[----:B------:R-:W-:Y:S04]  /*46e00*/  STL.64 [R1+0x6268], R8 ;  /* 0x0062680801007387 */ /* 0x000fe80000100a00 */
[----:B0-----:R-:W-:Y:S01]  /*46e10*/  STL.64 [R1+0x40], R16 ;  /* 0x0000401001007387 */ /* 0x001fe20000100a00 */
[----:B------:R0:W-:Y:S01]  /*46e20*/  STL.64 [R1+0x48], R18 ;  /* 0x0000481201007387 */ /* 0x0001e20000100a00 */
[----:B------:R-:W-:-:S02]  /*46e30*/  MOV R2, R16 ;  /* 0x0000001000027202 */ /* 0x000fc40000000f00 */
[----:B------:R-:W-:Y:S01]  /*46e40*/  MOV R29, R17 ;  /* 0x00000011001d7202 */ /* 0x000fe20000000f00 */
[----:B0-----:R-:W2:Y:S01]  /*46e50*/  LDL.LU.64 R18, [R1+0x62d8] ;  /* 0x0062d80001127983 */ /* 0x001ea20000300a00 */
[----:B------:R-:W2:Y:S02]  /*46e60*/  LDL.LU.64 R16, [R1+0x62d0] ;  /* 0x0062d00001107983 */ /* 0x000ea40000300a00 */
[----:B------:R-:W-:Y:S01]  /*46e70*/  STL [R1+0x5b68], R28 ;  /* 0x005b681c01007387 */ /* 0x000fe20000100800 */
[----:B--2---:R-:W-:Y:S11]  /*46e80*/  HMMA.16816.F32 R24, R16, R6, R24 ;  /* 0x000000061018723c */ /* 0x004ff60000001818 */
[----:B------:R-:W-:Y:S11]  /*46e90*/  @!UPT UIADD3 URZ, URZ, URZ, URZ ;  /* 0x0000003f3f3ff290 */ /* 0x000ff6000fffe03f */
[----:B------:R-:W-:Y:S01]  /*46ea0*/  @!UPT UIADD3 URZ, URZ, URZ, URZ ;  /* 0x0000003f3f3ff290 */ /* 0x000fe2000fffe03f */
[----:B------:R-:W-:Y:S01]  /*46eb0*/  STL.64 [R1+0x230], R24 ;  /* 0x0002301801007387 */ /* 0x000fe20000100a00 */
[----:B------:R0:W-:Y:S03]  /*46ec0*/  STL.64 [R1+0x238], R26 ;  /* 0x0002381a01007387 */ /* 0x0001e60000100a00 */
[----:B0-----:R-:W2:Y:S01]  /*46ed0*/  LDL.LU.64 R26, [R1+0x62c8] ;  /* 0x0062c800011a7983 */ /* 0x001ea20000300a00 */
[----:B------:R-:W2:Y:S01]  /*46ee0*/  LDL.LU.64 R24, [R1+0x62c0] ;  /* 0x0062c00001187983 */ /* 0x000ea20000300a00 */
[----:B------:R-:W-:Y:S01]  /*46ef0*/  MOV R9, R6 ;  /* 0x0000000600097202 */ /* 0x000fe20000000f00 */
[----:B------:R-:W-:Y:S02]  /*46f00*/  IMAD.MOV.U32 R8, RZ, RZ, R7 ;  /* 0x000000ffff087224 */ /* 0x000fe400078e0007 */
[----:B------:R-:W0:Y:S04]  /*46f10*/  LDSM.16.MT88.4 R4, [R3+0xc080] ;  /* 0x00c080000304783b */ /* 0x000e280000004200 */
[----:B0-----:R0:W-:Y:S01]  /*46f20*/  STL.64 [R1+0x6210], R6 ;  /* 0x0062100601007387 */ /* 0x0011e20000100a00 */
[----:B------:R-:W-:Y:S03]  /*46f30*/  STL.64 [R1+0x6208], R4 ;  /* 0x0062080401007387 */ /* 0x000fe60000100a00 */
[----:B0-----:R-:W3:Y:S01]  /*46f40*/  LDL.LU R6, [R1+0x8] ;  /* 0x0000080001067983 */ /* 0x001ee20000300800 */
[----:B------:R-:W-:-:S02]  /*46f50*/  MOV R7, R0 ;  /* 0x0000000000077202 */ /* 0x000fc40000000f00 */
[----:B------:R-:W3:Y:S01]  /*46f60*/  LDL.LU R0, [R1+0x62b8] ;  /* 0x0062b80001007983 */ /* 0x000ee20000300800 */
        /* <DEDUP_REMOVED lines=12> */
[----:B------:R-:W3:Y:S02]  /*47030*/  LDL.LU.64 R12, [R1+0x62a0] ;  /* 0x0062a000010c7983 */ /* 0x000ee40000300a00 */
[----:B------:R0:W-:Y:S02]  /*47040*/  STL.64 [R1+0x6278], R26 ;  /* 0x0062781a01007387 */ /* 0x0001e40000100a00 */
[----:B------:R-:W2:Y:S01]  /*47050*/  LDL.LU R24, [R1+0x210] ;  /* 0x0002100001187983 */ /* 0x000ea20000300800 */
[----:B------:R-:W2:Y:S04]  /*47060*/  LDL.LU R25, [R1+0x214] ;  /* 0x0002140001197983 */ /* 0x000ea80000300800 */
[----:B0-----:R-:W2:Y:S01]  /*47070*/  LDL.LU R26, [R1+0x218] ;  /* 0x00021800011a7983 */ /* 0x001ea20000300800 */
[----:B------:R-:W2:Y:S01]  /*47080*/  LDL.LU R27, [R1+0x21c] ;  /* 0x00021c00011b7983 */ /* 0x000ea20000300800 */
[----:B---3--:R-:W-:Y:S02]  /*47090*/  HMMA.16816.F32 R16, R16, R6, R12 ;  /* 0x000000061010723c */ /* 0x008fe4000000180c */
[----:B------:R-:W3:Y:S01]  /*470a0*/  LDL.LU.64 R14, [R1+0x6298] ;  /* 0x00629800010e7983 */ /* 0x000ee20000300a00 */
[----:B------:R-:W3:Y:S11]  /*470b0*/  LDL.LU.64 R12, [R1+0x6290] ;  /* 0x00629000010c7983 */ /* 0x000ef60000300a00 */
[----:B------:R-:W-:Y:S09]  /*470c0*/  @!UPT UIADD3 URZ, URZ, URZ, URZ ;  /* 0x0000003f3f3ff290 */ /* 0x000ff2000fffe03f */
[----:B------:R-:W-:Y:S01]  /*470d0*/  STL.64 [R1+0x220], R16 ;  /* 0x0002201001007387 */ /* 0x000fe20000100a00 */
[----:B------:R0:W-:Y:S02]  /*470e0*/  STL.64 [R1+0x228], R18 ;  /* 0x0002281201007387 */ /* 0x0001e40000100a00 */
[----:B0-----:R-:W-:Y:S02]  /*470f0*/  MOV R18, R9 ;  /* 0x0000000900127202 */ /* 0x001fe40000000f00 */
[----:B------:R-:W-:-:S07]  /*47100*/  MOV R19, R8 ;  /* 0x0000000800137202 */ /* 0x000fce0000000f00 */
[C---:B---3--:R-:W-:Y:S01]  /*47110*/  HMMA.16816.F32 R16, R12.reuse, R18, R20 ;  /* 0x000000120c10723c */ /* 0x048fe20000001814 */
[----:B------:R-:W3:Y:S01]  /*47120*/  LDL.LU R23, [R1+0x6288] ;  /* 0x0062880001177983 */ /* 0x000ee20000300800 */
[----:B------:R-:W4:Y:S11]  /*47130*/  LDL.LU.64 R20, [R1+0x6280] ;  /* 0x0062800001147983 */ /* 0x000f360000300a00 */
[----:B------:R-:W-:Y:S10]  /*47140*/  @!UPT UIADD3 URZ, URZ, URZ, URZ ;  /* 0x0000003f3f3ff290 */ /* 0x000ff4000fffe03f */
[----:B------:R-:W-:Y:S01]  /*47150*/  STL.64 [R1+0x1d0], R16 ;  /* 0x0001d01001007387 */ /* 0x000fe20000100a00 */
[----:B------:R-:W-:Y:S03]  /*47160*/  STL.64 [R1+0x1d8], R18 ;  /* 0x0001d81201007387 */ /* 0x000fe60000100a00 */
[----:B---3--:R-:W0:Y:S04]  /*47170*/  LDSM.16.MT88.4 R16, [R23+0xc000] ;  /* 0x00c000001710783b */ /* 0x008e280000004200 */
[----:B0-----:R-:W-:Y:S01]  /*47180*/  STL.64 [R1+0x61d0], R18 ;  /* 0x0061d01201007387 */ /* 0x001fe20000100a00 */
[----:B------:R0:W-:Y:S03]  /*47190*/  STL.64 [R1+0x61c8], R16 ;  /* 0x0061c81001007387 */ /* 0x0001e60000100a00 */
[----:B0-----:R-:W3:Y:S01]  /*471a0*/  LDL.LU R16, [R1+0x140] ;  /* 0x0001400001107983 */ /* 0x001ee20000300800 */
[----:B------:R-:W3:Y:S02]  /*471b0*/  LDL.LU R17, [R1+0x144] ;  /* 0x0001440001117983 */ /* 0x000ee40000300800 */
[----:B------:R-:W3:Y:S02]  /*471c0*/  LDL.LU R18, [R1+0x148] ;  /* 0x0001480001127983 */ /* 0x000ee40000300800 */
[----:B------:R-:W3:Y:S01]  /*471d0*/  LDL.LU R19, [R1+0x14c] ;  /* 0x00014c0001137983 */ /* 0x000ee20000300800 */
[----:B--2---:R-:W-:Y:S01]  /*471e0*/  HMMA.16816.F32 R8, R12, R10, R24 ;  /* 0x0000000a0c08723c */ /* 0x004fe20000001818 */
[----:B---3--:R-:W-:Y:S01]  /*471f0*/  STL.64 [R1+0x61e0], R18 ;  /* 0x0061e01201007387 */ /* 0x008fe20000100a00 */
[----:B------:R4:W-:Y:S02]  /*47200*/  STL.64 [R1+0x61d8], R16 ;  /* 0x0061d81001007387 */ /* 0x0009e40000100a00 */
[----:B----4-:R-:W-:-:S02]  /*47210*/  MOV R16, R21 ;  /* 0x0000001500107202 */ /* 0x010fc40000000f00 */
[----:B------:R-:W-:Y:S02]  /*47220*/  MOV R17, R20 ;  /* 0x0000001400117202 */ /* 0x000fe40000000f00 */
[----:B------:R-:W0:Y:S04]  /*47230*/  LDSM.16.MT88.4 R20, [R23+0xc080] ;  /* 0x00c080001714783b */ /* 0x000e280000004200 */
[----:B------:R1:W-:Y:S04]  /*47240*/  STL.64 [R1+0x6238], R16 ;  /* 0x0062381001007387 */ /* 0x0003e80000100a00 */
[----:B-1----:R-:W2:Y:S01]  /*47250*/  LDL.LU R16, [R1+0x80] ;  /* 0x0000800001107983 */ /* 0x002ea20000300800 */
[----:B------:R-:W2:Y:S02]  /*47260*/  LDL.LU R17, [R1+0x84] ;  /* 0x0000840001117983 */ /* 0x000ea40000300800 */
[----:B------:R-:W2:Y:S02]  /*47270*/  LDL.LU R18, [R1+0x88] ;  /* 0x0000880001127983 */ /* 0x000ea40000300800 */
[----:B------:R-:W2:Y:S01]  /*47280*/  LDL.LU R19, [R1+0x8c] ;  /* 0x00008c0001137983 */ /* 0x000ea20000300800 */
[----:B------:R-:W3:Y:S01]  /*47290*/  LDL.LU.64 R26, [R1+0x6278] ;  /* 0x00627800011a7983 */ /* 0x000ee20000300a00 */
[----:B------:R-:W-:Y:S02]  /*472a0*/  STL.64 [R1+0x1c0], R8 ;  /* 0x0001c00801007387 */ /* 0x000fe40000100a00 */
[----:B------:R1:W-:Y:S02]  /*472b0*/  STL.64 [R1+0x1c8], R10 ;  /* 0x0001c80a01007387 */ /* 0x0003e40000100a00 */
[----:B-1----:R-:W3:Y:S01]  /*472c0*/  LDL.LU.64 R10, [R1+0x6270] ;  /* 0x00627000010a7983 */ /* 0x002ee20000300a00 */
[----:B------:R-:W3:Y:S02]  /*472d0*/  LDL.LU.64 R8, [R1+0x6268] ;  /* 0x0062680001087983 */ /* 0x000ee40000300a00 */
[C---:B---3--:R-:W-:Y:S08]  /*472e0*/  HMMA.16816.F32 R24, R12.reuse, R26, R8 ;  /* 0x0000001a0c18723c */ /* 0x048ff00000001808 */
[----:B--2---:R-:W-:Y:S01]  /*472f0*/  HMMA.16816.F32 R12, R12, R6, R16 ;  /* 0x000000060c0c723c */ /* 0x004fe20000001810 */
[----:B------:R-:W2:Y:S01]  /*47300*/  LDL.LU.64 R10, [R1+0x6260] ;  /* 0x00626000010a7983 */ /* 0x000ea20000300a00 */
[----:B------:R-:W2:Y:S11]  /*47310*/  LDL.LU.64 R8, [R1+0x6258] ;  /* 0x0062580001087983 */ /* 0x000eb60000300a00 */
[----:B------:R-:W-:Y:S02]  /*47320*/  @!UPT UIADD3 URZ, URZ, URZ, URZ ;  /* 0x0000003f3f3ff290 */ /* 0x000fe4000fffe03f */
[----:B------:R-:W-:Y:S01]  /*47330*/  STL.64 [R1+0x100], R24 ;  /* 0x0001001801007387 */ /* 0x000fe20000100a00 */
[----:B------:R1:W-:Y:S03]  /*47340*/  STL.64 [R1+0x108], R26 ;  /* 0x0001081a01007387 */ /* 0x0003e60000100a00 */
[----:B-1----:R-:W3:Y:S01]  /*47350*/  LDL.LU.64 R26, [R1+0x6250] ;  /* 0x00625000011a7983 */ /* 0x002ee20000300a00 */
[----:B------:R-:W4:Y:S02]  /*47360*/  LDL.LU.64 R24, [R1+0x6248] ;  /* 0x0062480001187983 */ /* 0x000f240000300a00 */
[----:B------:R-:W2:Y:S02]  /*47370*/  LDL.LU R4, [R1+0x190] ;  /* 0x0001900001047983 */ /* 0x000ea40000300800 */
[----:B------:R1:W-:Y:S01]  /*47380*/  STL.64 [R1+0x80], R12 ;  /* 0x0000800c01007387 */ /* 0x0003e20000100a00 */
[----:B------:R-:W-:Y:S01]  /*47390*/  STL.64 [R1+0x88], R14 ;  /* 0x0000880e01007387 */ /* 0x000fe20000100a00 */
[----:B------:R-:W2:Y:S02]  /*473a0*/  LDL.LU R5, [R1+0x194] ;  /* 0x0001940001057983 */ /* 0x000ea40000300800 */
[----:B------:R-:W2:Y:S02]  /*473b0*/  LDL.LU R6, [R1+0x198] ;  /* 0x0001980001067983 */ /* 0x000ea40000300800 */
[----:B------:R-:W2:Y:S01]  /*473c0*/  LDL.LU R7, [R1+0x19c] ;  /* 0x00019c0001077983 */ /* 0x000ea20000300800 */
[----:B------:R-:W3:Y:S01]  /*473d0*/  LDL.LU R16, [R1+0x1a0] ;  /* 0x0001a00001107983 */ /* 0x000ee20000300800 */
[----:B------:R-:W3:Y:S02]  /*473e0*/  LDL.LU R17, [R1+0x1a4] ;  /* 0x0001a40001117983 */ /* 0x000ee40000300800 */
[----:B------:R-:W3:Y:S02]  /*473f0*/  LDL.LU R18, [R1+0x1a8] ;  /* 0x0001a80001127983 */ /* 0x000ee40000300800 */
[----:B------:R-:W3:Y:S01]  /*47400*/  LDL.LU R19, [R1+0x1ac] ;  /* 0x0001ac0001137983 */ /* 0x000ee20000300800 */
[----:B------:R-:W3:Y:S04]  /*47410*/  LDL R28, [R1+0x1730] ;  /* 0x00173000011c7983 */ /* 0x000ee80000100800 */
[----:B-1----:R-:W3:Y:S04]  /*47420*/  LDL.64 R12, [R1+0x70] ;  /* 0x00007000010c7983 */ /* 0x002ee80000100a00 */
[----:B--2---:R-:W-:Y:S01]  /*47430*/  STL.64 [R1+0x6220], R6 ;  /* 0x0062200601007387 */ /* 0x004fe20000100a00 */
[----:B------:R1:W-:Y:S03]  /*47440*/  STL.64 [R1+0x6218], R4 ;  /* 0x0062180401007387 */ /* 0x0003e60000100a00 */
[----:B-1----:R-:W2:Y:S01]  /*47450*/  LDL.LU R4, [R1+0x200] ;  /* 0x0002000001047983 */ /* 0x002ea20000300800 */
[----:B------:R-:W2:Y:S02]  /*47460*/  LDL.LU R5, [R1+0x204] ;  /* 0x0002040001057983 */ /* 0x000ea40000300800 */
[----:B------:R-:W2:Y:S02]  /*47470*/  LDL.LU R6, [R1+0x208] ;  /* 0x0002080001067983 */ /* 0x000ea40000300800 */
[----:B------:R-:W2:Y:S02]  /*47480*/  LDL.LU R7, [R1+0x20c] ;  /* 0x00020c0001077983 */ /* 0x000ea40000300800 */
[----:B--2---:R-:W-:Y:S01]  /*47490*/  STL.64 [R1+0x6230], R6 ;  /* 0x0062300601007387 */ /* 0x004fe20000100a00 */
[----:B------:R1:W-:Y:S03]  /*474a0*/  STL.64 [R1+0x6228], R4 ;  /* 0x0062280401007387 */ /* 0x0003e60000100a00 */
[----:B-1----:R-:W2:Y:S01]  /*474b0*/  LDL.LU R4, [R1+0x2a0] ;  /* 0x0002a00001047983 */ /* 0x002ea20000300800 */
[----:B------:R-:W2:Y:S02]  /*474c0*/  LDL.LU R5, [R1+0x2a4] ;  /* 0x0002a40001057983 */ /* 0x000ea40000300800 */
[----:B------:R-:W2:Y:S02]  /*474d0*/  LDL.LU R6, [R1+0x2a8] ;  /* 0x0002a80001067983 */ /* 0x000ea40000300800 */
[----:B------:R-:W2:Y:S01]  /*474e0*/  LDL.LU R7, [R1+0x2ac] ;  /* 0x0002ac0001077983 */ /* 0x000ea20000300800 */
[----:B0-----:R4:W-:Y:S01]  /*474f0*/  STL.64 [R1+0x61a0], R22 ;  /* 0x0061a01601007387 */ /* 0x0019e20000100a00 */
[----:B------:R3:W-:Y:S01]  /*47500*/  STL.64 [R1+0x6198], R20 ;  /* 0x0061981401007387 */ /* 0x0007e20000100a00 */
[----:B----4-:R-:W-:-:S02]  /*47510*/  MOV R22, R25 ;  /* 0x0000001900167202 */ /* 0x010fc40000000f00 */
[----:B------:R-:W-:Y:S02]  /*47520*/  MOV R23, R24 ;  /* 0x0000001800177202 */ /* 0x000fe40000000f00 */
[----:B---3--:R-:W-:Y:S02]  /*47530*/  MOV R20, R27 ;  /* 0x0000001b00147202 */ /* 0x008fe40000000f00 */
[----:B------:R-:W-:Y:S02]  /*47540*/  MOV R21, R26 ;  /* 0x0000001a00157202 */ /* 0x000fe40000000f00 */
[----:B------:R-:W0:Y:S04]  /*47550*/  LDSM.16.MT88.4 R24, [R28+0xc000] ;  /* 0x00c000001c18783b */ /* 0x000e280000004200 */
[----:B------:R-:W-:Y:S01]  /*47560*/  STL.64 [R1+0x61f0], R22 ;  /* 0x0061f01601007387 */ /* 0x000fe20000100a00 */
[----:B------:R1:W-:Y:S03]  /*47570*/  STL.64 [R1+0x61e8], R20 ;  /* 0x0061e81401007387 */ /* 0x0003e60000100a00 */
[----:B-1----:R-:W3:Y:S01]  /*47580*/  LDL.LU R20, [R1+0x280] ;  /* 0x0002800001147983 */ /* 0x002ee20000300800 */
[----:B------:R-:W3:Y:S02]  /*47590*/  LDL.LU R21, [R1+0x284] ;  /* 0x0002840001157983 */ /* 0x000ee40000300800 */
[----:B------:R-:W4:Y:S02]  /*475a0*/  LDL.LU R22, [R1+0x288] ;  /* 0x0002880001167983 */ /* 0x000f240000300800 */
[----:B------:R-:W4:Y:S01]  /*475b0*/  LDL.LU R23, [R1+0x28c] ;  /* 0x00028c0001177983 */ /* 0x000f220000300800 */
[----:B------:R-:W-:Y:S01]  /*475c0*/  HMMA.16816.F32 R16, R8, R12, R16 ;  /* 0x0000000c0810723c */ /* 0x000fe20000001810 */
[----:B----4-:R-:W-:Y:S01]  /*475d0*/  STL.64 [R1+0x6200], R22 ;  /* 0x0062001601007387 */ /* 0x010fe20000100a00 */
[----:B---3--:R1:W-:Y:S03]  /*475e0*/  STL.64 [R1+0x61f8], R20 ;  /* 0x0061f81401007387 */ /* 0x0083e60000100a00 */
[----:B-1----:R-:W3:Y:S01]  /*475f0*/  LDL.LU R20, [R1+0x150] ;  /* 0x0001500001147983 */ /* 0x002ee20000300800 */
[----:B------:R-:W3:Y:S02]  /*47600*/  LDL.LU R21, [R1+0x154] ;  /* 0x0001540001157983 */ /* 0x000ee40000300800 */
[----:B------:R-:W3:Y:S02]  /*47610*/  LDL.LU R22, [R1+0x158] ;  /* 0x0001580001167983 */ /* 0x000ee40000300800 */
[----:B------:R-:W3:Y:S01]  /*47620*/  LDL.LU R23, [R1+0x15c] ;  /* 0x00015c0001177983 */ /* 0x000ee20000300800 */
[----:B0-----:R-:W-:Y:S01]  /*47630*/  STL.64 [R1+0x6160], R26 ;  /* 0x0061601a01007387 */ /* 0x001fe20000100a00 */
[----:B------:R0:W-:Y:S02]  /*47640*/  STL.64 [R1+0x6158], R24 ;  /* 0x0061581801007387 */ /* 0x0001e40000100a00 */
[----:B0-----:R-:W-:-:S02]  /*47650*/  MOV R24, R2 ;  /* 0x0000000200187202 */ /* 0x001fc40000000f00 */
[----:B------:R-:W-:Y:S01]  /*47660*/  MOV R25, R29 ;  /* 0x0000001d00197202 */ /* 0x000fe20000000f00 */
[----:B------:R-:W4:Y:S01]  /*47670*/  LDL.LU R2, [R1+0x6244] ;  /* 0x0062440001027983 */ /* 0x000f220000300800 */
[----:B------:R-:W2:Y:S05]  /*47680*/  LDL.LU R29, [R1+0x6240] ;  /* 0x00624000011d7983 */ /* 0x000eaa0000300800 */
[----:B------:R0:W-:Y:S02]  /*47690*/  STL.64 [R1+0x1b0], R16 ;  /* 0x0001b01001007387 */ /* 0x0001e40000100a00 */
[----:B------:R1:W-:Y:S01]  /*476a0*/  STL.64 [R1+0x1b8], R18 ;  /* 0x0001b81201007387 */ /* 0x0003e20000100a00 */
[----:B0-----:R-:W2:Y:S01]  /*476b0*/  LDL.LU.64 R16, [R1+0x6238] ;  /* 0x0062380001107983 */ /* 0x001ea20000300a00 */
[----:B-1----:R-:W-:Y:S01]  /*476c0*/  MOV R19, R12 ;  /* 0x0000000c00137202 */ /* 0x002fe20000000f00 */
[----:B------:R-:W-:-:S02]  /*476d0*/  IMAD.MOV.U32 R18, RZ, RZ, R13 ;  /* 0x000000ffff127224 */ /* 0x000fc400078e000d */
[----:B------:R-:W0:Y:S04]  /*476e0*/  LDSM.16.MT88.4 R12, [R28+0xc080] ;  /* 0x00c080001c0c783b */ /* 0x000e280000004200 */
[----:B0-----:R-:W-:Y:S01]  /*476f0*/  STL.64 [R1+0x6118], R14 ;  /* 0x0061180e01007387 */ /* 0x001fe20000100a00 */
[----:B------:R0:W-:Y:S03]  /*47700*/  STL.64 [R1+0x6110], R12 ;  /* 0x0061100c01007387 */ /* 0x0001e60000100a00 */
[----:B0-----:R-:W3:Y:S01]  /*47710*/  LDL.64 R12, [R1+0x50] ;  /* 0x00005000010c7983 */ /* 0x001ee20000100a00 */
[C---:B--2---:R-:W-:Y:S11]  /*47720*/  HMMA.16816.F32 R4, R8.reuse, R16, R4 ;  /* 0x000000100804723c */ /* 0x044ff60000001804 */
[----:B------:R-:W-:Y:S11]  /*47730*/  @!UPT UIADD3 URZ, URZ, URZ, URZ ;  /* 0x0000003f3f3ff290 */ /* 0x000ff6000fffe03f */
[----:B------:R-:W-:Y:S01]  /*47740*/  @!UPT UIADD3 URZ, URZ, URZ, URZ ;  /* 0x0000003f3f3ff290 */ /* 0x000fe2000fffe03f */
        /* <DEDUP_REMOVED lines=15> */
[----:B------:R0:W-:Y:S01]  /*47840*/  STL.64 [R1+0x1a0], R8 ;  /* 0x0001a00801007387 */ /* 0x0001e20000100a00 */
[----:B------:R2:W-:Y:S01]  /*47850*/  STL.64 [R1+0x1a8], R10 ;  /* 0x0001a80a01007387 */ /* 0x0005e20000100a00 */
[----:B0-----:R-:W-:Y:S02]  /*47860*/  MOV R8, R19 ;  /* 0x0000001300087202 */ /* 0x001fe40000000f00 */
[----:B------:R-:W-:-:S07]  /*47870*/  MOV R9, R18 ;  /* 0x0000001200097202 */ /* 0x000fce0000000f00 */
[C---:B--2---:R-:W-:Y:S01]  /*47880*/  HMMA.16816.F32 R8, R4.reuse, R8, R20 ;  /* 0x000000080408723c */ /* 0x044fe20000001814 */
[----:B------:R-:W2:Y:S01]  /*47890*/  LDL.LU.64 R22, [R1+0x6200] ;  /* 0x0062000001167983 */ /* 0x000ea20000300a00 */
[----:B------:R-:W2:Y:S11]  /*478a0*/  LDL.LU.64 R20, [R1+0x61f8] ;  /* 0x0061f80001147983 */ /* 0x000eb60000300a00 */
[----:B------:R-:W-:Y:S10]  /*478b0*/  @!UPT UIADD3 URZ, URZ, URZ, URZ ;  /* 0x0000003f3f3ff290 */ /* 0x000ff4000fffe03f */
[----:B------:R-:W-:Y:S01]  /*478c0*/  STL.64 [R1+0x160], R8 ;  /* 0x0001600801007387 */ /* 0x000fe20000100a00 */
[----:B------:R-:W-:Y:S02]  /*478d0*/  STL.64 [R1+0x168], R10 ;  /* 0x0001680a01007387 */ /* 0x000fe40000100a00 */
[----:B------:R-:W0:Y:S02]  /*478e0*/  LDSM.16.MT88.4 R8, [R29+0xc000] ;  /* 0x00c000001d08783b */ /* 0x000e240000004200 */
[----:B0-----:R-:W-:Y:S02]  /*478f0*/  STL.64 [R1+0x6100], R10 ;  /* 0x0061000a01007387 */ /* 0x001fe40000100a00 */
[----:B------:R0:W-:Y:S02]  /*47900*/  STL.64 [R1+0x60f8], R8 ;  /* 0x0060f80801007387 */ /* 0x0001e40000100a00 */
[----:B0-----:R-:W3:Y:S01]  /*47910*/  LDL.LU.64 R8, [R1+0x70] ;  /* 0x0000700001087983 */ /* 0x001ee20000300a00 */
[C---:B--2---:R-:W-:Y:S03]  /*47920*/  HMMA.16816.F32 R16, R4.reuse, R16, R20 ;  /* 0x000000100410723c */ /* 0x044fe60000001814 */
[----:B------:R-:W3:Y:S01]  /*47930*/  LDL.LU.64 R22, [R1+0x61f0] ;  /* 0x0061f00001167983 */ /* 0x000ee20000300a00 */
[----:B------:R-:W3:Y:S11]  /*47940*/  LDL.LU.64 R20, [R1+0x61e8] ;  /* 0x0061e80001147983 */ /* 0x000ef60000300a00 */
[----:B------:R-:W-:Y:S08]  /*47950*/  @!UPT UIADD3 URZ, URZ, URZ, URZ ;  /* 0x0000003f3f3ff290 */ /* 0x000ff0000fffe03f */
[----:B------:R-:W-:Y:S01]  /*47960*/  STL.64 [R1+0x150], R16 ;  /* 0x0001501001007387 */ /* 0x000fe20000100a00 */
[----:B------:R0:W-:Y:S03]  /*47970*/  STL.64 [R1+0x158], R18 ;  /* 0x0001581201007387 */ /* 0x0001e60000100a00 */
[----:B0-----:R-:W2:Y:S01]  /*47980*/  LDL.LU.64 R18, [R1+0x61e0] ;  /* 0x0061e00001127983 */ /* 0x001ea20000300a00 */
[----:B------:R-:W2:Y:S01]  /*47990*/  LDL.LU.64 R16, [R1+0x61d8] ;  /* 0x0061d80001107983 */ /* 0x000ea20000300a00 */
[----:B------:R-:W-:Y:S02]  /*479a0*/  MOV R11, R12 ;  /* 0x0000000c000b7202 */ /* 0x000fe40000000f00 */
[----:B------:R-:W-:Y:S01]  /*479b0*/  MOV R10, R13 ;  /* 0x0000000d000a7202 */ /* 0x000fe20000000f00 */
[----:B--2---:R-:W-:Y:S11]  /*479c0*/  HMMA.16816.F32 R16, R4, R12, R16 ;  /* 0x0000000c0410723c */ /* 0x004ff60000001810 */
[----:B------:R-:W-:Y:S11]  /*479d0*/  @!UPT UIADD3 URZ, URZ, URZ, URZ ;  /* 0x0000003f3f3ff290 */ /* 0x000ff6000fffe03f */
[----:B------:R-:W-:Y:S01]  /*479e0*/  @!UPT UIADD3 URZ, URZ, URZ, URZ ;  /* 0x0000003f3f3ff290 */ /* 0x000fe2000fffe03f */
[----:B------:R-:W-:Y:S01]  /*479f0*/  STL.64 [R1+0x140], R16 ;  /* 0x0001401001007387 */ /* 0x000fe20000100a00 */
[----:B------:R0:W-:Y:S03]  /*47a00*/  STL.64 [R1+0x148], R18 ;  /* 0x0001481201007387 */ /* 0x0001e60000100a00 */
[----:B0-----:R-:W3:Y:S01]  /*47a10*/  LDL.LU.64 R18, [R1+0x61d0] ;  /* 0x0061d00001127983 */ /* 0x001ee20000300a00 */
[----:B------:R-:W3:Y:S02]  /*47a20*/  LDL.LU.64 R16, [R1+0x61c8] ;  /* 0x0061c80001107983 */ /* 0x000ee40000300a00 */
[----:B------:R-:W2:Y:S02]  /*47a30*/  LDL.LU R12, [R1+0x1f0] ;  /* 0x0001f000010c7983 */ /* 0x000ea40000300800 */
[----:B------:R-:W2:Y:S01]  /*47a40*/  LDL.LU R13, [R1+0x1f4] ;  /* 0x0001f400010d7983 */ /* 0x000ea20000300800 */
[----:B------:R-:W2:Y:S01]  /*47a50*/  LDL.LU R14, [R1+0x1f8] ;  /* 0x0001f800010e7983 */ /* 0x000ea20000300800 */
[----:B------:R-:W2:Y:S03]  /*47a60*/  LDL.LU R15, [R1+0x1fc] ;  /* 0x0001fc00010f7983 */ /* 0x000ea60000300800 */
[----:B--2---:R-:W-:Y:S01]  /*47a70*/  STL.64 [R1+0x6128], R14 ;  /* 0x0061280e01007387 */ /* 0x004fe20000100a00 */
[----:B------:R0:W-:Y:S02]  /*47a80*/  STL.64 [R1+0x6120], R12 ;  /* 0x0061200c01007387 */ /* 0x0001e40000100a00 */
[----:B0-----:R-:W-:-:S02]  /*47a90*/  MOV R12, R11 ;  /* 0x0000000b000c7202 */ /* 0x001fc40000000f00 */
[----:B------:R-:W-:-:S05]  /*47aa0*/  MOV R13, R10 ;  /* 0x0000000a000d7202 */ /* 0x000fca0000000f00 */
[----:B------:R0:W-:Y:S04]  /*47ab0*/  STL.64 [R1+0x61b0], R12 ;  /* 0x0061b00c01007387 */ /* 0x0001e80000100a00 */
[----:B0-----:R-:W2:Y:S01]  /*47ac0*/  LDL.LU R12, [R1+0xb0] ;  /* 0x0000b000010c7983 */ /* 0x001ea20000300800 */
[----:B------:R-:W2:Y:S02]  /*47ad0*/  LDL.LU R13, [R1+0xb4] ;  /* 0x0000b400010d7983 */ /* 0x000ea40000300800 */
[----:B------:R-:W2:Y:S02]  /*47ae0*/  LDL.LU R14, [R1+0xb8] ;  /* 0x0000b800010e7983 */ /* 0x000ea40000300800 */
[----:B------:R-:W2:Y:S02]  /*47af0*/  LDL.LU R15, [R1+0xbc] ;  /* 0x0000bc00010f7983 */ /* 0x000ea40000300800 */
[----:B--2---:R-:W-:Y:S11]  /*47b00*/  HMMA.16816.F32 R4, R4, R24, R12 ;  /* 0x000000180404723c */ /* 0x004ff6000000180c */
[----:B------:R-:W-:Y:S11]  /*47b10*/  @!UPT UIADD3 URZ, URZ, URZ, URZ ;  /* 0x0000003f3f3ff290 */ /* 0x000ff6000fffe03f */
[----:B------:R-:W-:Y:S01]  /*47b20*/  @!UPT UIADD3 URZ, URZ, URZ, URZ ;  /* 0x0000003f3f3ff290 */ /* 0x000fe2000fffe03f */
[----:B------:R-:W-:Y:S01]  /*47b30*/  STL.64 [R1+0xb0], R4 ;  /* 0x0000b00401007387 */ /* 0x000fe20000100a00 */
[----:B------:R3:W-:Y:S01]  /*47b40*/  STL [R1+0xb8], R6 ;  /* 0x0000b80601007387 */ /* 0x0007e20000100800 */
[----:B------:R-:W-:Y:S02]  /*47b50*/  MOV R28, R7 ;  /* 0x00000007001c7202 */ /* 0x000fe40000000f00 */
[C---:B---3--:R-:W-:Y:S03]  /*47b60*/  HMMA.16816.F32 R4, R16.reuse, R8, R20 ;  /* 0x000000081004723c */ /* 0x048fe60000001814 */
[----:B------:R-:W-:Y:S01]  /*47b70*/  STL [R1+0x6070], R28 ;  /* 0x0060701c01007387 */ /* 0x000fe20000100800 */
[----:B------:R-:W-:Y:S02]  /*47b80*/  STL.64 [R1+0x61a8], R8 ;  /* 0x0061a80801007387 */ /* 0x000fe40000100a00 */
[----:B------:R-:W2:Y:S11]  /*47b90*/  LDL.LU R20, [R1+0xf0] ;  /* 0x0000f00001147983 */ /* 0x000eb60000300800 */
[----:B------:R-:W-:Y:S06]  /*47ba0*/  @!UPT UIADD3 URZ, URZ, URZ, URZ ;  /* 0x0000003f3f3ff290 */ /* 0x000fec000fffe03f */
[----:B------:R-:W-:Y:S01]  /*47bb0*/  STL.64 [R1+0x190], R4 ;  /* 0x0001900401007387 */ /* 0x000fe20000100a00 */
[----:B------:R-:W-:Y:S02]  /*47bc0*/  STL.64 [R1+0x198], R6 ;  /* 0x0001980601007387 */ /* 0x000fe40000100a00 */
[----:B------:R-:W2:Y:S02]  /*47bd0*/  LDL.LU R21, [R1+0xf4] ;  /* 0x0000f40001157983 */ /* 0x000ea40000300800 */
[----:B------:R-:W3:Y:S01]  /*47be0*/  LDL.LU R22, [R1+0xf8] ;  /* 0x0000f80001167983 */ /* 0x000ee20000300800 */
[----:B------:R-:W3:Y:S01]  /*47bf0*/  LDL.LU R23, [R1+0xfc] ;  /* 0x0000fc0001177983 */ /* 0x000ee20000300800 */
[----:B------:R-:W2:Y:S02]  /*47c00*/  LDL.LU R12, [R1+0x290] ;  /* 0x00029000010c7983 */ /* 0x000ea40000300800 */
[----:B------:R-:W4:Y:S02]  /*47c10*/  LDL.LU R13, [R1+0x294] ;  /* 0x00029400010d7983 */ /* 0x000f240000300800 */
[----:B------:R-:W4:Y:S01]  /*47c20*/  LDL.LU R14, [R1+0x298] ;  /* 0x00029800010e7983 */ /* 0x000f220000300800 */
[----:B------:R-:W4:Y:S04]  /*47c30*/  LDL.LU R15, [R1+0x29c] ;  /* 0x00029c00010f7983 */ /* 0x000f280000300800 */
[----:B------:R-:W0:Y:S04]  /*47c40*/  LDSM.16.MT88.4 R4, [R29+0xc080] ;  /* 0x00c080001d04783b */ /* 0x000e280000004200 */
[----:B---3--:R-:W-:Y:S01]  /*47c50*/  STL.64 [R1+0x61c0], R22 ;  /* 0x0061c01601007387 */ /* 0x008fe20000100a00 */
[----:B--2---:R1:W-:Y:S03]  /*47c60*/  STL.64 [R1+0x61b8], R20 ;  /* 0x0061b81401007387 */ /* 0x0043e60000100a00 */
[----:B-1----:R-:W4:Y:S01]  /*47c70*/  LDL.64 R20, [R1+0x60] ;  /* 0x0000600001147983 */ /* 0x002f220000100a00 */
[----:B------:R-:W2:Y:S02]  /*47c80*/  LDL.LU R8, [R1+0x170] ;  /* 0x0001700001087983 */ /* 0x000ea40000300800 */
[----:B------:R-:W2:Y:S02]  /*47c90*/  LDL.LU R9, [R1+0x174] ;  /* 0x0001740001097983 */ /* 0x000ea40000300800 */
[----:B------:R-:W2:Y:S01]  /*47ca0*/  LDL.LU R10, [R1+0x178] ;  /* 0x00017800010a7983 */ /* 0x000ea20000300800 */
[----:B------:R-:W2:Y:S01]  /*47cb0*/  LDL.LU R11, [R1+0x17c] ;  /* 0x00017c00010b7983 */ /* 0x000ea20000300800 */
[----:B------:R-:W3:Y:S02]  /*47cc0*/  LDL.LU R24, [R1+0xa0] ;  /* 0x0000a00001187983 */ /* 0x000ee40000300800 */
[----:B------:R-:W3:Y:S02]  /*47cd0*/  LDL.LU R25, [R1+0xa4] ;  /* 0x0000a40001197983 */ /* 0x000ee40000300800 */
[----:B------:R-:W2:Y:S01]  /*47ce0*/  LDL.LU R26, [R1+0xa8] ;  /* 0x0000a800011a7983 */ /* 0x000ea20000300800 */
[----:B------:R-:W2:Y:S04]  /*47cf0*/  LDL.LU R27, [R1+0xac] ;  /* 0x0000ac00011b7983 */ /* 0x000ea80000300800 */
[----:B--2---:R-:W-:Y:S01]  /*47d00*/  STL.64 [R1+0x6170], R26 ;  /* 0x0061701a01007387 */ /* 0x004fe20000100a00 */
[----:B---3--:R1:W-:Y:S03]  /*47d10*/  STL.64 [R1+0x6168], R24 ;  /* 0x0061681801007387 */ /* 0x0083e60000100a00 */
[----:B-1----:R-:W2:Y:S01]  /*47d20*/  LDL.LU R24, [R1+0x110] ;  /* 0x0001100001187983 */ /* 0x002ea20000300800 */
[----:B------:R-:W2:Y:S02]  /*47d30*/  LDL.LU R25, [R1+0x114] ;  /* 0x0001140001197983 */ /* 0x000ea40000300800 */
[----:B------:R-:W3:Y:S02]  /*47d40*/  LDL.LU R26, [R1+0x118] ;  /* 0x00011800011a7983 */ /* 0x000ee40000300800 */
[----:B------:R-:W3:Y:S01]  /*47d50*/  LDL.LU R27, [R1+0x11c] ;  /* 0x00011c00011b7983 */ /* 0x000ee20000300800 */
[----:B----4-:R-:W-:Y:S01]  /*47d60*/  HMMA.16816.F32 R12, R16, R20, R12 ;  /* 0x00000014100c723c */ /* 0x010fe2000000180c */
        /* <DEDUP_REMOVED lines=13> */
[----:B0-----:R0:W-:Y:S02]  /*47e40*/  STL.64 [R1+0x60b8], R6 ;  /* 0x0060b80601007387 */ /* 0x0011e40000100a00 */
[----:B------:R1:W-:Y:S01]  /*47e50*/  STL.64 [R1+0x60b0], R4 ;  /* 0x0060b00401007387 */ /* 0x0003e20000100a00 */
[----:B0-----:R-:W-:Y:S01]  /*47e60*/  MOV R7, R20 ;  /* 0x0000001400077202 */ /* 0x001fe20000000f00 */
[----:B-1----:R-:W3:Y:S01]  /*47e70*/  LDL.LU.64 R4, [R1+0x40] ;  /* 0x0000400001047983 */ /* 0x002ee20000300a00 */
[----:B------:R-:W-:Y:S01]  /*47e80*/  MOV R6, R21 ;  /* 0x0000001500067202 */ /* 0x000fe20000000f00 */
[----:B------:R-:W3:Y:S02]  /*47e90*/  LDL.LU.64 R22, [R1+0x61c0] ;  /* 0x0061c00001167983 */ /* 0x000ee40000300a00 */
[----:B------:R-:W3:Y:S01]  /*47ea0*/  LDL.LU.64 R20, [R1+0x61b8] ;  /* 0x0061b80001147983 */ /* 0x000ee20000300a00 */
[----:B------:R0:W-:Y:S01]  /*47eb0*/  STL.64 [R1+0x180], R12 ;  /* 0x0001800c01007387 */ /* 0x0001e20000100a00 */
[----:B------:R-:W-:Y:S03]  /*47ec0*/  STL [R1+0x188], R14 ;  /* 0x0001880e01007387 */ /* 0x000fe60000100800 */
[----:B0-----:R-:W4:Y:S01]  /*47ed0*/  LDL.LU.64 R12, [R1+0x61b0] ;  /* 0x0061b000010c7983 */ /* 0x001f220000300a00 */
[----:B------:R-:W-:-:S05]  /*47ee0*/  MOV R28, R15 ;  /* 0x0000000f001c7202 */ /* 0x000fca0000000f00 */
[----:B------:R-:W-:Y:S01]  /*47ef0*/  STL [R1+0x60f4], R28 ;  /* 0x0060f41c01007387 */ /* 0x000fe20000100800 */
[C---:B----4-:R-:W-:Y:S08]  /*47f00*/  HMMA.16816.F32 R8, R16.reuse, R12, R8 ;  /* 0x0000000c1008723c */ /* 0x050ff00000001808 */
[----:B---3--:R-:W-:Y:S11]  /*47f10*/  HMMA.16816.F32 R16, R16, R4, R20 ;  /* 0x000000041010723c */ /* 0x008ff60000001814 */
[----:B------:R-:W-:Y:S04]  /*47f20*/  @!UPT UIADD3 URZ, URZ, URZ, URZ ;  /* 0x0000003f3f3ff290 */ /* 0x000fe8000fffe03f */
[----:B------:R0:W-:Y:S01]  /*47f30*/  STL.64 [R1+0x170], R8 ;  /* 0x0001700801007387 */ /* 0x0001e20000100a00 */
[----:B------:R-:W-:Y:S03]  /*47f40*/  STL.64 [R1+0x178], R10 ;  /* 0x0001780a01007387 */ /* 0x000fe60000100a00 */
[----:B0-----:R-:W2:Y:S01]  /*47f50*/  LDL.LU.64 R8, [R1+0x61a8] ;  /* 0x0061a80001087983 */ /* 0x001ea20000300a00 */
[----:B------:R-:W2:Y:S02]  /*47f60*/  LDL.LU.64 R22, [R1+0x61a0] ;  /* 0x0061a00001167983 */ /* 0x000ea40000300a00 */
[----:B------:R-:W2:Y:S02]  /*47f70*/  LDL.LU.64 R20, [R1+0x6198] ;  /* 0x0061980001147983 */ /* 0x000ea40000300a00 */
[----:B------:R0:W-:Y:S01]  /*47f80*/  STL.64 [R1+0xf0], R16 ;  /* 0x0000f01001007387 */ /* 0x0001e20000100a00 */
[----:B------:R1:W-:Y:S04]  /*47f90*/  STL.64 [R1+0xf8], R18 ;  /* 0x0000f81201007387 */ /* 0x0003e80000100a00 */
[----:B0-----:R-:W3:Y:S01]  /*47fa0*/  LDL.LU R16, [R1+0x1e0] ;  /* 0x0001e00001107983 */ /* 0x001ee20000300800 */
[----:B------:R-:W3:Y:S02]  /*47fb0*/  LDL.LU R17, [R1+0x1e4] ;  /* 0x0001e40001117983 */ /* 0x000ee40000300800 */
[----:B-1----:R-:W4:Y:S02]  /*47fc0*/  LDL.LU R18, [R1+0x1e8] ;  /* 0x0001e80001127983 */ /* 0x002f240000300800 */
[----:B------:R-:W4:Y:S02]  /*47fd0*/  LDL.LU R19, [R1+0x1ec] ;  /* 0x0001ec0001137983 */ /* 0x000f240000300800 */
        /* <DEDUP_REMOVED lines=8> */
[----:B---3--:R-:W-:Y:S11]  /*48060*/  STL.64 [R1+0x6140], R16 ;  /* 0x0061401001007387 */ /* 0x008ff60000100a00 */
[----:B------:R-:W-:Y:S10]  /*48070*/  @!UPT UIADD3 URZ, URZ, URZ, URZ ;  /* 0x0000003f3f3ff290 */ /* 0x000ff4000fffe03f */
[----:B------:R-:W-:Y:S02]  /*48080*/  STL.64 [R1+0x130], R24 ;  /* 0x0001301801007387 */ /* 0x000fe40000100a00 */
[----:B------:R0:W-:Y:S02]  /*48090*/  STL.64 [R1+0x138], R26 ;  /* 0x0001381a01007387 */ /* 0x0001e40000100a00 */
[----:B0-----:R-:W2:Y:S01]  /*480a0*/  LDL.LU.64 R26, [R1+0x6190] ;  /* 0x00619000011a7983 */ /* 0x001ea20000300a00 */
[----:B------:R-:W2:Y:S01]  /*480b0*/  LDL.LU.64 R24, [R1+0x6188] ;  /* 0x0061880001187983 */ /* 0x000ea20000300a00 */
[----:B------:R-:W-:Y:S02]  /*480c0*/  MOV R16, R7 ;  /* 0x0000000700107202 */ /* 0x000fe40000000f00 */
[----:B------:R-:W-:-:S07]  /*480d0*/  MOV R17, R6 ;  /* 0x0000000600117202 */ /* 0x000fce0000000f00 */
        /* <DEDUP_REMOVED lines=20> */
[----:B------:R-:W3:Y:S01]  /*48220*/  LDL.LU.64 R26, [R1+0x6160] ;  /* 0x00616000011a7983 */ /* 0x000ee20000300a00 */
[----:B------:R-:W3:Y:S11]  /*48230*/  LDL.LU.64 R24, [R1+0x6158] ;  /* 0x0061580001187983 */ /* 0x000ef60000300a00 */
[----:B------:R-:W-:Y:S10]  /*48240*/  @!UPT UIADD3 URZ, URZ, URZ, URZ ;  /* 0x0000003f3f3ff290 */ /* 0x000ff4000fffe03f */
[----:B------:R-:W-:Y:S01]  /*48250*/  STL.64 [R1+0xa0], R20 ;  /* 0x0000a01401007387 */ /* 0x000fe20000100a00 */
[----:B------:R0:W-:Y:S03]  /*48260*/  STL.64 [R1+0xa8], R22 ;  /* 0x0000a81601007387 */ /* 0x0001e60000100a00 */
[----:B0-----:R-:W2:Y:S04]  /*48270*/  LDL R23, [R1+0x1734] ;  /* 0x0017340001177983 */ /* 0x001ea80000100800 */
[----:B--2---:R0:W-:Y:S01]  /*48280*/  STL [R1+0x60a8], R23 ;  /* 0x0060a81701007387 */ /* 0x0041e20000100800 */
[----:B------:R-:W2:Y:S02]  /*48290*/  LDL.LU R20, [R1+0xe0] ;  /* 0x0000e00001147983 */ /* 0x000ea40000300800 */
[----:B------:R-:W2:Y:S02]  /*482a0*/  LDL.LU R21, [R1+0xe4] ;  /* 0x0000e40001157983 */ /* 0x000ea40000300800 */
[----:B------:R-:W2:Y:S01]  /*482b0*/  LDL.LU R22, [R1+0xe8] ;  /* 0x0000e80001167983 */ /* 0x000ea20000300800 */
[----:B0-----:R-:W2:Y:S01]  /*482c0*/  LDL.LU R23, [R1+0xec] ;  /* 0x0000ec0001177983 */ /* 0x001ea20000300800 */
[C---:B---3--:R-:W-:Y:S08]  /*482d0*/  HMMA.16816.F32 R16, R24.reuse, R16, R12 ;  /* 0x000000101810723c */ /* 0x048ff0000000180c */
[C---:B--2---:R-:W-:Y:S11]  /*482e0*/  HMMA.16816.F32 R20, R24.reuse, R8, R20 ;  /* 0x000000081814723c */ /* 0x044ff60000001814 */
[----:B------:R-:W-:Y:S11]  /*482f0*/  @!UPT UIADD3 URZ, URZ, URZ, URZ ;  /* 0x0000003f3f3ff290 */ /* 0x000ff6000fffe03f */
[----:B------:R-:W-:Y:S01]  /*48300*/  @!UPT UIADD3 URZ, URZ, URZ, URZ ;  /* 0x0000003f3f3ff290 */ /* 0x000fe2000fffe03f */
[----:B------:R0:W-:Y:S01]  /*48310*/  STL.64 [R1+0xe0], R20 ;  /* 0x0000e01401007387 */ /* 0x0001e20000100a00 */
[----:B------:R-:W-:Y:S03]  /*48320*/  STL.64 [R1+0xe8], R22 ;  /* 0x0000e81601007387 */ /* 0x000fe60000100a00 */
[----:B0-----:R-:W2:Y:S01]  /*48330*/  LDL.LU R20, [R1+0x250] ;  /* 0x0002500001147983 */ /* 0x001ea20000300800 */
[----:B------:R-:W2:Y:S02]  /*48340*/  LDL.LU R21, [R1+0x254] ;  /* 0x0002540001157983 */ /* 0x000ea40000300800 */
[----:B------:R-:W3:Y:S02]  /*48350*/  LDL.LU.64 R12, [R1+0x6150] ;  /* 0x00615000010c7983 */ /* 0x000ee40000300a00 */
[----:B------:R-:W-:Y:S01]  /*48360*/  STL.64 [R1+0xd0], R16 ;  /* 0x0000d01001007387 */ /* 0x000fe20000100a00 */
[----:B------:R0:W-:Y:S04]  /*48370*/  STL.64 [R1+0xd8], R18 ;  /* 0x0000d81201007387 */ /* 0x0001e80000100a00 */
[----:B0-----:R-:W3:Y:S01]  /*48380*/  LDL.LU.64 R18, [R1+0x6148] ;  /* 0x0061480001127983 */ /* 0x001ee20000300a00 */
[----:B------:R-:W3:Y:S02]  /*48390*/  LDL.LU.64 R16, [R1+0x6140] ;  /* 0x0061400001107983 */ /* 0x000ee40000300a00 */
[C---:B---3--:R-:W-:Y:S01]  /*483a0*/  HMMA.16816.F32 R12, R24.reuse, R12, R16 ;  /* 0x0000000c180c723c */ /* 0x048fe20000001810 */
[----:B------:R-:W3:Y:S01]  /*483b0*/  LDL.LU.64 R18, [R1+0x6138] ;  /* 0x0061380001127983 */ /* 0x000ee20000300a00 */
[----:B------:R-:W3:Y:S11]  /*483c0*/  LDL.LU.64 R16, [R1+0x6130] ;  /* 0x0061300001107983 */ /* 0x000ef60000300a00 */
[----:B------:R-:W-:Y:S10]  /*483d0*/  @!UPT UIADD3 URZ, URZ, URZ, URZ ;  /* 0x0000003f3f3ff290 */ /* 0x000ff4000fffe03f */
[----:B------:R-:W-:Y:S01]  /*483e0*/  STL.64 [R1+0xc0], R12 ;  /* 0x0000c00c01007387 */ /* 0x000fe20000100a00 */
[----:B------:R0:W-:Y:S03]  /*483f0*/  STL.64 [R1+0xc8], R14 ;  /* 0x0000c80e01007387 */ /* 0x0001e60000100a00 */
[----:B0-----:R-:W4:Y:S01]  /*48400*/  LDL.LU.64 R14, [R1+0x6128] ;  /* 0x00612800010e7983 */ /* 0x001f220000300a00 */
[----:B------:R-:W4:Y:S02]  /*48410*/  LDL.LU.64 R12, [R1+0x6120] ;  /* 0x00612000010c7983 */ /* 0x000f240000300a00 */
[----:B----4-:R-:W-:Y:S01]  /*48420*/  HMMA.16816.F32 R24, R24, R4, R12 ;  /* 0x000000041818723c */ /* 0x010fe2000000180c */
[----:B------:R-:W3:Y:S01]  /*48430*/  LDL.LU.64 R14, [R1+0x6118] ;  /* 0x00611800010e7983 */ /* 0x000ee20000300a00 */
[----:B------:R-:W3:Y:S11]  /*48440*/  LDL.LU.64 R12, [R1+0x6110] ;  /* 0x00611000010c7983 */ /* 0x000ef60000300a00 */
[----:B------:R-:W-:Y:S10]  /*48450*/  @!UPT UIADD3 URZ, URZ, URZ, URZ ;  /* 0x0000003f3f3ff290 */ /* 0x000ff4000fffe03f */
[----:B------:R-:W-:Y:S01]  /*48460*/  STL.64 [R1+0x30], R24 ;  /* 0x0000301801007387 */ /* 0x000fe20000100a00 */
[----:B------:R3:W-:Y:S02]  /*48470*/  STL.64 [R1+0x6108], R4 ;  /* 0x0061080401007387 */ /* 0x0007e40000100a00 */
[----:B------:R-:W-:Y:S01]  /*48480*/  IMAD.MOV.U32 R22, RZ, RZ, R2 ;  /* 0x000000ffff167224 */ /* 0x000fe200078e0002 */
[----:B------:R-:W-:Y:S02]  /*48490*/  MOV R23, R0 ;  /* 0x0000000000177202 */ /* 0x000fe40000000f00 */
[----:B------:R-:W-:Y:S01]  /*484a0*/  MOV R2, R27 ;  /* 0x0000001b00027202 */ /* 0x000fe20000000f00 */
[----:B------:R-:W-:-:S04]  /*484b0*/  MOV R0, R26 ;  /* 0x0000001a00007202 */ /* 0x000fc80000000f00 */
[----:B------:R-:W-:Y:S01]  /*484c0*/  STL [R1+0x5fb0], R2 ;  /* 0x005fb00201007387 */ /* 0x000fe20000100800 */
[----:B------:R-:W-:Y:S01]  /*484d0*/  STL [R1+0x5fac], R0 ;  /* 0x005fac0001007387 */ /* 0x000fe20000100800 */
[----:B---3--:R-:W-:Y:S02]  /*484e0*/  HMMA.16816.F32 R4, R12, R8, R16 ;  /* 0x000000080c04723c */ /* 0x008fe40000001810 */
[----:B------:R-:W0:Y:S11]  /*484f0*/  LDSM.16.MT88.4 R16, [R3+0xd000] ;  /* 0x00d000000310783b */ /* 0x000e360000004200 */
[----:B------:R-:W-:Y:S10]  /*48500*/  @!UPT UIADD3 URZ, URZ, URZ, URZ ;  /* 0x0000003f3f3ff290 */ /* 0x000ff4000fffe03f */
[----:B------:R1:W-:Y:S01]  /*48510*/  STL.64 [R1+0x20], R4 ;  /* 0x0000200401007387 */ /* 0x0003e20000100a00 */
[----:B------:R3:W-:Y:S03]  /*48520*/  STL.64 [R1+0x28], R6 ;  /* 0x0000280601007387 */ /* 0x0007e60000100a00 */
[----:B-1----:R-:W4:Y:S01]  /*48530*/  LDL.LU R4, [R1+0x240] ;  /* 0x0002400001047983 */ /* 0x002f220000300800 */
[----:B------:R-:W4:Y:S02]  /*48540*/  LDL.LU R5, [R1+0x244] ;  /* 0x0002440001057983 */ /* 0x000f240000300800 */
[----:B---3--:R-:W4:Y:S02]  /*48550*/  LDL.LU R6, [R1+0x248] ;  /* 0x0002480001067983 */ /* 0x008f240000300800 */
[----:B------:R-:W4:Y:S01]  /*48560*/  LDL.LU R7, [R1+0x24c] ;  /* 0x00024c0001077983 */ /* 0x000f220000300800 */
[----:B0-----:R-:W-:Y:S01]  /*48570*/  STL.64 [R1+0x6080], R18 ;  /* 0x0060801201007387 */ /* 0x001fe20000100a00 */
[----:B------:R0:W-:Y:S03]  /*48580*/  STL.64 [R1+0x6078], R16 ;  /* 0x0060781001007387 */ /* 0x0001e60000100a00 */
[----:B0-----:R-:W3:Y:S01]  /*48590*/  LDL.LU R16, [R1+0x100] ;  /* 0x0001000001107983 */ /* 0x001ee20000300800 */
[----:B------:R-:W3:Y:S02]  /*485a0*/  LDL.LU R17, [R1+0x104] ;  /* 0x0001040001117983 */ /* 0x000ee40000300800 */
[----:B------:R-:W2:Y:S02]  /*485b0*/  LDL.LU R18, [R1+0x108] ;  /* 0x0001080001127983 */ /* 0x000ea40000300800 */
[----:B------:R-:W2:Y:S01]  /*485c0*/  LDL.LU R19, [R1+0x10c] ;  /* 0x00010c0001137983 */ /* 0x000ea20000300800 */
[----:B------:R-:W-:-:S02]  /*485d0*/  MOV R28, R8 ;  /* 0x00000008001c7202 */ /* 0x000fc40000000f00 */
[----:B------:R-:W-:Y:S01]  /*485e0*/  MOV R29, R9 ;  /* 0x00000009001d7202 */ /* 0x000fe20000000f00 */
[----:B------:R-:W4:Y:S01]  /*485f0*/  LDL.LU R8, [R1+0x90] ;  /* 0x0000900001087983 */ /* 0x000f220000300800 */
[----:B------:R-:W4:Y:S02]  /*48600*/  LDL.LU R9, [R1+0x94] ;  /* 0x0000940001097983 */ /* 0x000f240000300800 */
[----:B------:R-:W4:Y:S02]  /*48610*/  LDL.LU R10, [R1+0x98] ;  /* 0x00009800010a7983 */ /* 0x000f240000300800 */
[----:B------:R-:W4:Y:S01]  /*48620*/  LDL.LU R11, [R1+0x9c] ;  /* 0x00009c00010b7983 */ /* 0x000f220000300800 */
[----:B--2---:R-:W-:Y:S01]  /*48630*/  STL.64 [R1+0x6090], R18 ;  /* 0x0060901201007387 */ /* 0x004fe20000100a00 */
[----:B---3--:R0:W-:Y:S03]  /*48640*/  STL.64 [R1+0x6088], R16 ;  /* 0x0060881001007387 */ /* 0x0081e60000100a00 */
[----:B0-----:R-:W2:Y:S01]  /*48650*/  LDL.LU R16, [R1+0x60] ;  /* 0x0000600001107983 */ /* 0x001ea20000300800 */
[----:B------:R-:W2:Y:S02]  /*48660*/  LDL.LU R17, [R1+0x64] ;  /* 0x0000640001117983 */ /* 0x000ea40000300800 */
[----:B------:R-:W3:Y:S01]  /*48670*/  LDL.LU R24, [R1+0x230] ;  /* 0x0002300001187983 */ /* 0x000ee20000300800 */
[C---:B--2---:R-:W-:Y:S11]  /*48680*/  HMMA.16816.F32 R20, R12.reuse, R16, R20 ;  /* 0x000000100c14723c */ /* 0x044ff60000001814 */
[----:B------:R-:W-:Y:S11]  /*48690*/  @!UPT UIADD3 URZ, URZ, URZ, URZ ;  /* 0x0000003f3f3ff290 */ /* 0x000ff6000fffe03f */
[----:B------:R-:W-:Y:S01]  /*486a0*/  @!UPT UIADD3 URZ, URZ, URZ, URZ ;  /* 0x0000003f3f3ff290 */ /* 0x000fe2000fffe03f */
[----:B------:R0:W-:Y:S01]  /*486b0*/  STL.64 [R1+0x10], R20 ;  /* 0x0000101401007387 */ /* 0x0001e20000100a00 */
[----:B------:R1:W-:Y:S02]  /*486c0*/  STL.64 [R1+0x18], R22 ;  /* 0x0000181601007387 */ /* 0x0003e40000100a00 */
[----:B------:R-:W3:Y:S02]  /*486d0*/  LDL.LU R25, [R1+0x234] ;  /* 0x0002340001197983 */ /* 0x000ee40000300800 */
[----:B------:R-:W3:Y:S01]  /*486e0*/  LDL.LU R26, [R1+0x238] ;  /* 0x00023800011a7983 */ /* 0x000ee20000300800 */
[----:B------:R-:W3:Y:S04]  /*486f0*/  LDL.LU R27, [R1+0x23c] ;  /* 0x00023c00011b7983 */ /* 0x000ee80000300800 */
[----:B0-----:R-:W2:Y:S01]  /*48700*/  LDL.LU R20, [R1+0x1d0] ;  /* 0x0001d00001147983 */ /* 0x001ea20000300800 */
[----:B------:R-:W2:Y:S02]  /*48710*/  LDL.LU R21, [R1+0x1d4] ;  /* 0x0001d40001157983 */ /* 0x000ea40000300800 */
[----:B-1----:R-:W2:Y:S02]  /*48720*/  LDL.LU R22, [R1+0x1d8] ;  /* 0x0001d80001167983 */ /* 0x002ea40000300800 */
        /* <DEDUP_REMOVED lines=9> */
[----:B0-----:R-:W4:Y:S02]  /*487c0*/  LDL.LU.64 R20, [R1+0x50] ;  /* 0x0000500001147983 */ /* 0x001f240000300a00 */
[C---:B----4-:R-:W-:Y:S11]  /*487d0*/  HMMA.16816.F32 R4, R12.reuse, R20, R4 ;  /* 0x000000140c04723c */ /* 0x050ff60000001804 */
[----:B------:R-:W-:Y:S11]  /*487e0*/  @!UPT UIADD3 URZ, URZ, URZ, URZ ;  /* 0x0000003f3f3ff290 */ /* 0x000ff6000fffe03f */
[----:B------:R-:W-:Y:S01]  /*487f0*/  @!UPT UIADD3 URZ, URZ, URZ, URZ ;  /* 0x0000003f3f3ff290 */ /* 0x000fe2000fffe03f */
[----:B------:R0:W-:Y:S04]  /*48800*/  STL.64 [R1], R4 ;  /* 0x0000000401007387 */ /* 0x0001e80000100a00 */
[----:B0-----:R-:W2:Y:S01]  /*48810*/  LDL.LU.64 R4, [R1+0x6108] ;  /* 0x0061080001047983 */ /* 0x001ea20000300a00 */
[----:B------:R-:W-:Y:S01]  /*48820*/  MOV R0, R7 ;  /* 0x0000000700007202 */ /* 0x000fe20000000f00 */
[----:B------:R0:W-:Y:S01]  /*48830*/  STL.64 [R1+0x60e8], R20 ;  /* 0x0060e81401007387 */ /* 0x0001e20000100a00 */
[----:B------:R-:W-:Y:S01]  /*48840*/  MOV R2, R6 ;  /* 0x0000000600027202 */ /* 0x000fe20000000f00 */
[----:B0-----:R-:W4:Y:S01]  /*48850*/  LDL.LU R20, [R1+0x270] ;  /* 0x0002700001147983 */ /* 0x001f220000300800 */
[----:B------:R-:W4:Y:S02]  /*48860*/  LDL.LU R21, [R1+0x274] ;  /* 0x0002740001157983 */ /* 0x000f240000300800 */
[----:B------:R-:W4:Y:S02]  /*48870*/  LDL.LU R22, [R1+0x278] ;  /* 0x0002780001167983 */ /* 0x000f240000300800 */
[----:B------:R-:W4:Y:S01]  /*48880*/  LDL.LU R23, [R1+0x27c] ;  /* 0x00027c0001177983 */ /* 0x000f220000300800 */
[----:B------:R0:W-:Y:S04]  /*48890*/  STL [R1+0x5ffc], R0 ;  /* 0x005ffc0001007387 */ /* 0x0001e80000100800 */
[----:B0-----:R-:W3:Y:S01]  /*488a0*/  LDL R0, [R1+0x1730] ;  /* 0x0017300001007983 */ /* 0x001ee20000100800 */
[----:B------:R-:W-:Y:S01]  /*488b0*/  STL [R1+0x5ff8], R2 ;  /* 0x005ff80201007387 */ /* 0x000fe20000100800 */
[----:B--2---:R-:W-:Y:S02]  /*488c0*/  HMMA.16816.F32 R12, R12, R4, R8 ;  /* 0x000000040c0c723c */ /* 0x004fe40000001808 */
[----:B------:R-:W3:Y:S01]  /*488d0*/  LDL.LU.64 R10, [R1+0x6100] ;  /* 0x00610000010a7983 */ /* 0x000ee20000300a00 */
[----:B------:R-:W3:Y:S02]  /*488e0*/  LDL.LU.64 R8, [R1+0x60f8] ;  /* 0x0060f80001087983 */ /* 0x000ee40000300a00 */
[----:B------:R0:W-:Y:S02]  /*488f0*/  STL.64 [R1+0x60e0], R4 ;  /* 0x0060e00401007387 */ /* 0x0001e40000100a00 */
[----:B0-----:R-:W2:Y:S11]  /*48900*/  LDL.LU R4, [R1+0x260] ;  /* 0x0002600001047983 */ /* 0x001eb60000300800 */
[----:B------:R-:W-:Y:S05]  /*48910*/  @!UPT UIADD3 URZ, URZ, URZ, URZ ;  /* 0x0000003f3f3ff290 */ /* 0x000fea000fffe03f */
[----:B------:R0:W-:Y:S02]  /*48920*/  STL.64 [R1+0x90], R12 ;  /* 0x0000900c01007387 */ /* 0x0001e40000100a00 */
[----:B0-----:R-:W-:Y:S02]  /*48930*/  MOV R12, R28 ;  /* 0x0000001c000c7202 */ /* 0x001fe40000000f00 */
[----:B------:R-:W-:Y:S01]  /*48940*/  MOV R13, R29 ;  /* 0x0000001d000d7202 */ /* 0x000fe20000000f00 */
[----:B------:R-:W-:Y:S01]  /*48950*/  STL.64 [R1+0x98], R14 ;  /* 0x0000980e01007387 */ /* 0x000fe20000100a00 */
[----:B------:R-:W2:Y:S02]  /*48960*/  LDL.LU R5, [R1+0x264] ;  /* 0x0002640001057983 */ /* 0x000ea40000300800 */
[----:B------:R-:W2:Y:S02]  /*48970*/  LDL.LU R6, [R1+0x268] ;  /* 0x0002680001067983 */ /* 0x000ea40000300800 */
[----:B------:R-:W2:Y:S01]  /*48980*/  LDL.LU R7, [R1+0x26c] ;  /* 0x00026c0001077983 */ /* 0x000ea20000300800 */
[----:B------:R-:W2:Y:S01]  /*48990*/  LDL.LU R28, [R1+0x60f4] ;  /* 0x0060f400011c7983 */ /* 0x000ea20000300800 */
[----:B------:R-:W2:Y:S01]  /*489a0*/  LDL.LU R29, [R1+0x60f0] ;  /* 0x0060f000011d7983 */ /* 0x000ea20000300800 */
[C---:B---3--:R-:W-:Y:S11]  /*489b0*/  HMMA.16816.F32 R24, R8.reuse, R12, R24 ;  /* 0x0000000c0818723c */ /* 0x048ff60000001818 */
[----:B------:R-:W-:Y:S11]  /*489c0*/  @!UPT UIADD3 URZ, URZ, URZ, URZ ;  /* 0x0000003f3f3ff290 */ /* 0x000ff6000fffe03f */
[----:B------:R-:W-:Y:S01]  /*489d0*/  @!UPT UIADD3 URZ, URZ, URZ, URZ ;  /* 0x0000003f3f3ff290 */ /* 0x000fe2000fffe03f */
[----:B------:R-:W-:Y:S01]  /*489e0*/  STL.64 [R1+0x1f0], R24 ;  /* 0x0001f01801007387 */ /* 0x000fe20000100a00 */
[----:B------:R-:W-:Y:S02]  /*489f0*/  STL.64 [R1+0x1f8], R26 ;  /* 0x0001f81a01007387 */ /* 0x000fe40000100a00 */
[----:B------:R-:W0:Y:S02]  /*48a00*/  LDSM.16.MT88.4 R24, [R3+0xd080] ;  /* 0x00d080000318783b */ /* 0x000e240000004200 */
[----:B0-----:R-:W-:Y:S02]  /*48a10*/  STL.64 [R1+0x6058], R26 ;  /* 0x0060581a01007387 */ /* 0x001fe40000100a00 */
[----:B------:R0:W-:Y:S02]  /*48a20*/  STL.64 [R1+0x6050], R24 ;  /* 0x0060501801007387 */ /* 0x0001e40000100a00 */
        /* <DEDUP_REMOVED lines=9> */
[----:B------:R-:W2:Y:S02]  /*48ac0*/  LDL.LU R26, [R1+0x1c8] ;  /* 0x0001c800011a7983 */ /* 0x000ea40000300800 */
[----:B------:R-:W2:Y:S11]  /*48ad0*/  LDL.LU R27, [R1+0x1cc] ;  /* 0x0001cc00011b7983 */ /* 0x000eb60000300800 */
[----:B------:R-:W-:Y:S02]  /*48ae0*/  @!UPT UIADD3 URZ, URZ, URZ, URZ ;  /* 0x0000003f3f3ff290 */ /* 0x000fe4000fffe03f */
[----:B------:R0:W-:Y:S01]  /*48af0*/  STL.64 [R1+0x270], R20 ;  /* 0x0002701401007387 */ /* 0x0001e20000100a00 */
[----:B------:R-:W-:Y:S03]  /*48b00*/  STL.64 [R1+0x278], R22 ;  /* 0x0002781601007387 */ /* 0x000fe60000100a00 */
[----:B0-----:R-:W3:Y:S02]  /*48b10*/  LDL.LU.64 R20, [R1+0x60e8] ;  /* 0x0060e80001147983 */ /* 0x001ee40000300a00 */
[C---:B---3--:R-:W-:Y:S01]  /*48b20*/  HMMA.16816.F32 R4, R8.reuse, R20, R4 ;  /* 0x000000140804723c */ /* 0x048fe20000001804 */
[----:B------:R-:W-:Y:S02]  /*48b30*/  MOV R18, R20 ;  /* 0x0000001400127202 */ /* 0x000fe40000000f00 */
[----:B------:R-:W-:Y:S11]  /*48b40*/  MOV R2, R21 ;  /* 0x0000001500027202 */ /* 0x000ff60000000f00 */
[----:B------:R-:W-:Y:S09]  /*48b50*/  @!UPT UIADD3 URZ, URZ, URZ, URZ ;  /* 0x0000003f3f3ff290 */ /* 0x000ff2000fffe03f */
[----:B------:R0:W-:Y:S01]  /*48b60*/  STL.64 [R1+0x260], R4 ;  /* 0x0002600401007387 */ /* 0x0001e20000100a00 */
[----:B------:R1:W-:Y:S03]  /*48b70*/  STL.64 [R1+0x268], R6 ;  /* 0x0002680601007387 */ /* 0x0003e60000100a00 */
[----:B0-----:R-:W3:Y:S01]  /*48b80*/  LDL.LU.64 R4, [R1+0x60e0] ;  /* 0x0060e00001047983 */ /* 0x001ee20000300a00 */
[----:B------:R-:W3:Y:S02]  /*48b90*/  LDL.LU.64 R22, [R1+0x60d8] ;  /* 0x0060d80001167983 */ /* 0x000ee40000300a00 */
[----:B------:R-:W3:Y:S02]  /*48ba0*/  LDL.LU.64 R20, [R1+0x60d0] ;  /* 0x0060d00001147983 */ /* 0x000ee40000300a00 */
[----:B---3--:R-:W-:Y:S01]  /*48bb0*/  HMMA.16816.F32 R8, R8, R4, R20 ;  /* 0x000000040808723c */ /* 0x008fe20000001814 */
[----:B------:R-:W3:Y:S01]  /*48bc0*/  LDL.LU.64 R22, [R1+0x60c8] ;  /* 0x0060c80001167983 */ /* 0x000ee20000300a00 */
[----:B------:R-:W3:Y:S01]  /*48bd0*/  LDL.LU.64 R20, [R1+0x60c0] ;  /* 0x0060c00001147983 */ /* 0x000ee20000300a00 */
[----:B------:R-:W-:Y:S01]  /*48be0*/  MOV R15, R4 ;  /* 0x00000004000f7202 */ /* 0x000fe20000000f00 */
[----:B------:R-:W-:Y:S11]  /*48bf0*/  IMAD.MOV.U32 R14, RZ, RZ, R5 ;  /* 0x000000ffff0e7224 */ /* 0x000ff600078e0005 */
[----:B------:R-:W-:Y:S08]  /*48c00*/  @!UPT UIADD3 URZ, URZ, URZ, URZ ;  /* 0x0000003f3f3ff290 */ /* 0x000ff0000fffe03f */
[----:B------:R0:W-:Y:S01]  /*48c10*/  STL.64 [R1+0x1e0], R8 ;  /* 0x0001e00801007387 */ /* 0x0001e20000100a00 */
[----:B------:R-:W-:Y:S02]  /*48c20*/  STL.64 [R1+0x1e8], R10 ;  /* 0x0001e80a01007387 */ /* 0x000fe40000100a00 */
[----:B-1----:R-:W3:Y:S02]  /*48c30*/  LDL.LU.64 R6, [R1+0x60b8] ;  /* 0x0060b80001067983 */ /* 0x002ee40000300a00 */
[----:B------:R-:W3:Y:S01]  /*48c40*/  LDL.LU.64 R4, [R1+0x60b0] ;  /* 0x0060b00001047983 */ /* 0x000ee20000300a00 */
[----:B0-----:R-:W-:Y:S02]  /*48c50*/  MOV R8, R15 ;  /* 0x0000000f00087202 */ /* 0x001fe40000000f00 */
[----:B------:R-:W-:Y:S02]  /*48c60*/  MOV R9, R14 ;  /* 0x0000000e00097202 */ /* 0x000fe40000000f00 */
[----:B---3--:R-:W-:Y:S01]  /*48c70*/  HMMA.16816.F32 R12, R4, R12, R20 ;  /* 0x0000000c040c723c */ /* 0x008fe20000001814 */
[----:B------:R-:W3:Y:S11]  /*48c80*/  LDL.LU R23, [R1+0x60a8] ;  /* 0x0060a80001177983 */ /* 0x000ef60000300800 */
[----:B------:R-:W-:Y:S11]  /*48c90*/  @!UPT UIADD3 URZ, URZ, URZ, URZ ;  /* 0x0000003f3f3ff290 */ /* 0x000ff6000fffe03f */
[----:B------:R-:W-:Y:S01]  /*48ca0*/  STL.64 [R1+0x1d0], R12 ;  /* 0x0001d00c01007387 */ /* 0x000fe20000100a00 */
[----:B------:R-:W-:Y:S03]  /*48cb0*/  STL.64 [R1+0x1d8], R14 ;  /* 0x0001d80e01007387 */ /* 0x000fe60000100a00 */
[----:B---3--:R-:W0:Y:S04]  /*48cc0*/  LDSM.16.MT88.4 R12, [R23+0xd000] ;  /* 0x00d00000170c783b */ /* 0x008e280000004200 */
[----:B0-----:R0:W-:Y:S01]  /*48cd0*/  STL.64 [R1+0x6018], R14 ;  /* 0x0060180e01007387 */ /* 0x0011e20000100a00 */
[----:B------:R1:W-:Y:S03]  /*48ce0*/  STL.64 [R1+0x6010], R12 ;  /* 0x0060100c01007387 */ /* 0x0003e60000100a00 */
[----:B0-----:R-:W3:Y:S01]  /*48cf0*/  LDL R14, [R1+0x58] ;  /* 0x00005800010e7983 */ /* 0x001ee20000100800 */
[----:B-1----:R-:W-:-:S03]  /*48d00*/  MOV R12, R18 ;  /* 0x00000012000c7202 */ /* 0x002fc60000000f00 */
[----:B------:R-:W3:Y:S01]  /*48d10*/  LDL R15, [R1+0x5c] ;  /* 0x00005c00010f7983 */ /* 0x000ee20000100800 */
[----:B--2---:R-:W-:Y:S01]  /*48d20*/  HMMA.16816.F32 R16, R4, R16, R24 ;  /* 0x000000100410723c */ /* 0x004fe20000001818 */
[----:B------:R-:W2:Y:S02]  /*48d30*/  LDL.LU.64 R26, [R1+0x60a0] ;  /* 0x0060a000011a7983 */ /* 0x000ea40000300a00 */
[----:B------:R-:W2:Y:S11]  /*48d40*/  LDL.LU.64 R24, [R1+0x6098] ;  /* 0x0060980001187983 */ /* 0x000eb60000300a00 */
[----:B------:R-:W-:Y:S09]  /*48d50*/  @!UPT UIADD3 URZ, URZ, URZ, URZ ;  /* 0x0000003f3f3ff290 */ /* 0x000ff2000fffe03f */
[----:B------:R-:W-:Y:S01]  /*48d60*/  STL.64 [R1+0x1c0], R16 ;  /* 0x0001c01001007387 */ /* 0x000fe20000100a00 */
[----:B------:R0:W-:Y:S03]  /*48d70*/  STL.64 [R1+0x1c8], R18 ;  /* 0x0001c81201007387 */ /* 0x0001e60000100a00 */
[----:B0-----:R-:W4:Y:S01]  /*48d80*/  LDL.LU.64 R18, [R1+0x6090] ;  /* 0x0060900001127983 */ /* 0x001f220000300a00 */
[----:B------:R-:W4:Y:S01]  /*48d90*/  LDL.LU.64 R16, [R1+0x6088] ;  /* 0x0060880001107983 */ /* 0x000f220000300a00 */
[----:B------:R-:W-:-:S07]  /*48da0*/  MOV R13, R2 ;  /* 0x00000002000d7202 */ /* 0x000fce0000000f00 */
[C---:B----4-:R-:W-:Y:S11]  /*48db0*/  HMMA.16816.F32 R16, R4.reuse, R12, R16 ;  /* 0x0000000c0410723c */ /* 0x050ff60000001810 */
[----:B------:R-:W-:Y:S11]  /*48dc0*/  @!UPT UIADD3 URZ, URZ, URZ, URZ ;  /* 0x0000003f3f3ff290 */ /* 0x000ff6000fffe03f */
[----:B------:R-:W-:Y:S01]  /*48dd0*/  @!UPT UIADD3 URZ, URZ, URZ, URZ ;  /* 0x0000003f3f3ff290 */ /* 0x000fe2000fffe03f */
[----:B------:R-:W-:Y:S01]  /*48de0*/  STL.64 [R1+0x100], R16 ;  /* 0x0001001001007387 */ /* 0x000fe20000100a00 */
[----:B------:R0:W-:Y:S03]  /*48df0*/  STL.64 [R1+0x108], R18 ;  /* 0x0001081201007387 */ /* 0x0001e60000100a00 */
[----:B0-----:R-:W2:Y:S01]  /*48e00*/  LDL.LU.64 R18, [R1+0x6080] ;  /* 0x0060800001127983 */ /* 0x001ea20000300a00 */
[----:B------:R-:W2:Y:S02]  /*48e10*/  LDL.LU.64 R16, [R1+0x6078] ;  /* 0x0060780001107983 */ /* 0x000ea40000300a00 */
[----:B---3--:R0:W-:Y:S02]  /*48e20*/  STL.64 [R1+0x6068], R14 ;  /* 0x0060680e01007387 */ /* 0x0081e40000100a00 */
[----:B------:R-:W3:Y:S01]  /*48e30*/  LDL.LU R12, [R1+0x80] ;  /* 0x00008000010c7983 */ /* 0x000ee20000300800 */
[----:B------:R-:W3:Y:S04]  /*48e40*/  LDL.LU R13, [R1+0x84] ;  /* 0x00008400010d7983 */ /* 0x000ee80000300800 */
[----:B0-----:R-:W3:Y:S01]  /*48e50*/  LDL.LU R14, [R1+0x88] ;  /* 0x00008800010e7983 */ /* 0x001ee20000300800 */
[----:B------:R-:W3:Y:S02]  /*48e60*/  LDL.LU R15, [R1+0x8c] ;  /* 0x00008c00010f7983 */ /* 0x000ee40000300800 */
[----:B---3--:R-:W-:Y:S01]  /*48e70*/  HMMA.16816.F32 R4, R4, R8, R12 ;  /* 0x000000080404723c */ /* 0x008fe2000000180c */
[----:B------:R-:W0:Y:S02]  /*48e80*/  LDSM.16.MT88.4 R8, [R23+0xd080] ;  /* 0x00d080001708783b */ /* 0x000e240000004200 */
[----:B------:R-:W1:Y:S02]  /*48e90*/  LDSM.16.MT88.4 R20, [R0+0xd000] ;  /* 0x00d000000014783b */ /* 0x000e640000004200 */
[----:B0-----:R-:W-:Y:S11]  /*48ea0*/  STL.64 [R1+0x5ff0], R10 ;  /* 0x005ff00a01007387 */ /* 0x001ff60000100a00 */
[----:B------:R-:W-:Y:S07]  /*48eb0*/  @!UPT UIADD3 URZ, URZ, URZ, URZ ;  /* 0x0000003f3f3ff290 */ /* 0x000fee000fffe03f */
[----:B------:R-:W-:Y:S02]  /*48ec0*/  STL.64 [R1+0x80], R4 ;  /* 0x0000800401007387 */ /* 0x000fe40000100a00 */
[----:B------:R-:W-:Y:S02]  /*48ed0*/  STL.64 [R1+0x88], R6 ;  /* 0x0000880601007387 */ /* 0x000fe40000100a00 */
[----:B------:R-:W-:Y:S01]  /*48ee0*/  STL.64 [R1+0x5fe8], R8 ;  /* 0x005fe80801007387 */ /* 0x000fe20000100a00 */
[----:B-1----:R0:W-:Y:S01]  /*48ef0*/  STL.64 [R1+0x5fc0], R22 ;  /* 0x005fc01601007387 */ /* 0x0021e20000100a00 */
[----:B------:R1:W-:Y:S03]  /*48f00*/  STL.64 [R1+0x5fb8], R20 ;  /* 0x005fb81401007387 */ /* 0x0003e60000100a00 */
[----:B------:R-:W3:Y:S04]  /*48f10*/  LDSM.16.MT88.4 R4, [R0+0xd080] ;  /* 0x00d080000004783b */ /* 0x000ee80000004200 */
[----:B0-----:R-:W2:Y:S02]  /*48f20*/  LDL.64 R22, [R1+0x78] ;  /* 0x0000780001167983 */ /* 0x001ea40000100a00 */
[----:B--2---:R-:W-:Y:S02]  /*48f30*/  HMMA.16816.F32 R8, R16, R22, R24 ;  /* 0x000000161008723c */ /* 0x004fe40000001818 */
[----:B------:R0:W-:Y:S11]  /*48f40*/  STL.64 [R1+0x6060], R22 ;  /* 0x0060601601007387 */ /* 0x0001f60000100a00 */
[----:B------:R-:W-:Y:S10]  /*48f50*/  @!UPT UIADD3 URZ, URZ, URZ, URZ ;  /* 0x0000003f3f3ff290 */ /* 0x000ff4000fffe03f */
[----:B------:R2:W-:Y:S01]  /*48f60*/  STL.64 [R1+0x1b0], R8 ;  /* 0x0001b00801007387 */ /* 0x0005e20000100a00 */
[----:B------:R4:W-:Y:S02]  /*48f70*/  STL.64 [R1+0x1b8], R10 ;  /* 0x0001b80a01007387 */ /* 0x0009e40000100a00 */
[----:B------:R-:W3:Y:S02]  /*48f80*/  LDL.LU R12, [R1+0x210] ;  /* 0x00021000010c7983 */ /* 0x000ee40000300800 */
[----:B------:R-:W3:Y:S01]  /*48f90*/  LDL.LU R13, [R1+0x214] ;  /* 0x00021400010d7983 */ /* 0x000ee20000300800 */
[----:B------:R-:W3:Y:S01]  /*48fa0*/  LDL.LU R14, [R1+0x218] ;  /* 0x00021800010e7983 */ /* 0x000ee20000300800 */
[----:B------:R-:W3:Y:S02]  /*48fb0*/  LDL.LU R15, [R1+0x21c] ;  /* 0x00021c00010f7983 */ /* 0x000ee40000300800 */
[----:B-1----:R-:W3:Y:S02]  /*48fc0*/  LDL.LU R20, [R1+0x200] ;  /* 0x0002000001147983 */ /* 0x002ee40000300800 */
[----:B------:R-:W3:Y:S01]  /*48fd0*/  LDL.LU R21, [R1+0x204] ;  /* 0x0002040001157983 */ /* 0x000ee20000300800 */
[----:B0-----:R-:W3:Y:S01]  /*48fe0*/  LDL.LU R22, [R1+0x208] ;  /* 0x0002080001167983 */ /* 0x001ee20000300800 */
[----:B------:R-:W3:Y:S03]  /*48ff0*/  LDL.LU R23, [R1+0x20c] ;  /* 0x00020c0001177983 */ /* 0x000ee60000300800 */
[----:B--2---:R-:W2:Y:S01]  /*49000*/  LDL.LU R8, [R1+0x180] ;  /* 0x0001800001087983 */ /* 0x004ea20000300800 */
[----:B------:R-:W2:Y:S02]  /*49010*/  LDL.LU R9, [R1+0x184] ;  /* 0x0001840001097983 */ /* 0x000ea40000300800 */
[----:B----4-:R-:W4:Y:S01]  /*49020*/  LDL.LU R10, [R1+0x188] ;  /* 0x00018800010a7983 */ /* 0x010f220000300800 */
[----:B------:R-:W-:-:S02]  /*49030*/  MOV R11, R28 ;  /* 0x0000001c000b7202 */ /* 0x000fc40000000f00 */
[----:B------:R-:W3:Y:S01]  /*49040*/  LDL.LU R28, [R1+0x6070] ;  /* 0x00607000011c7983 */ /* 0x000ee20000300800 */
[----:B------:R-:W3:Y:S02]  /*49050*/  LDL.LU R24, [R1+0x1a0] ;  /* 0x0001a00001187983 */ /* 0x000ee40000300800 */
[----:B------:R-:W3:Y:S02]  /*49060*/  LDL.LU R25, [R1+0x1a4] ;  /* 0x0001a40001197983 */ /* 0x000ee40000300800 */
[----:B------:R-:W3:Y:S01]  /*49070*/  LDL.LU R26, [R1+0x1a8] ;  /* 0x0001a800011a7983 */ /* 0x000ee20000300800 */
[----:B------:R-:W3:Y:S04]  /*49080*/  LDL.LU R27, [R1+0x1ac] ;  /* 0x0001ac00011b7983 */ /* 0x000ee80000300800 */
        /* <DEDUP_REMOVED lines=12> */
[----:B----4-:R0:W-:Y:S01]  /*49150*/  STL.64 [R1+0x6038], R10 ;  /* 0x0060380a01007387 */ /* 0x0101e20000100a00 */
[----:B--2---:R-:W-:Y:S03]  /*49160*/  STL.64 [R1+0x6030], R8 ;  /* 0x0060300801007387 */ /* 0x004fe60000100a00 */
[----:B0-----:R-:W2:Y:S01]  /*49170*/  LDL.64 R10, [R1+0x68] ;  /* 0x00006800010a7983 */ /* 0x001ea20000100a00 */
[----:B---3--:R0:W-:Y:S02]  /*49180*/  STL.64 [R1+0x5f70], R6 ;  /* 0x005f700601007387 */ /* 0x0081e40000100a00 */
[----:B------:R-:W-:Y:S01]  /*49190*/  STL.64 [R1+0x5f68], R4 ;  /* 0x005f680401007387 */ /* 0x000fe20000100a00 */
[----:B0-----:R-:W3:Y:S01]  /*491a0*/  LDL.LU.64 R6, [R1+0x48] ;  /* 0x0000480001067983 */ /* 0x001ee20000300a00 */
[C---:B--2---:R-:W-:Y:S11]  /*491b0*/  HMMA.16816.F32 R12, R16.reuse, R10, R12 ;  /* 0x0000000a100c723c */ /* 0x044ff6000000180c */
        /* <DEDUP_REMOVED lines=9> */
[----:B------:R-:W4:Y:S01]  /*49250*/  LDL.LU R11, [R1+0x16c] ;  /* 0x00016c00010b7983 */ /* 0x000f220000300800 */
[C---:B--2---:R-:W-:Y:S08]  /*49260*/  HMMA.16816.F32 R20, R16.reuse, R14, R20 ;  /* 0x0000000e1014723c */ /* 0x044ff00000001814 */
[----:B---3--:R-:W-:Y:S11]  /*49270*/  HMMA.16816.F32 R16, R16, R6, R24 ;  /* 0x000000061010723c */ /* 0x008ff60000001818 */
[----:B------:R-:W-:Y:S04]  /*49280*/  @!UPT UIADD3 URZ, URZ, URZ, URZ ;  /* 0x0000003f3f3ff290 */ /* 0x000fe8000fffe03f */
[----:B------:R-:W-:Y:S01]  /*49290*/  STL.64 [R1+0x310], R20 ;  /* 0x0003101401007387 */ /* 0x000fe20000100a00 */
[----:B------:R0:W-:Y:S03]  /*492a0*/  STL.64 [R1+0x318], R22 ;  /* 0x0003181601007387 */ /* 0x0001e60000100a00 */
[----:B0-----:R-:W4:Y:S01]  /*492b0*/  LDL.LU.64 R22, [R1+0x6060] ;  /* 0x0060600001167983 */ /* 0x001f220000300a00 */
[----:B------:R0:W-:Y:S02]  /*492c0*/  STL.64 [R1+0x6040], R14 ;  /* 0x0060400e01007387 */ /* 0x0001e40000100a00 */
[----:B------:R-:W2:Y:S02]  /*492d0*/  LDL.LU R12, [R1+0x150] ;  /* 0x00015000010c7983 */ /* 0x000ea40000300800 */
[----:B------:R-:W2:Y:S01]  /*492e0*/  LDL.LU R13, [R1+0x154] ;  /* 0x00015400010d7983 */ /* 0x000ea20000300800 */
[----:B0-----:R-:W2:Y:S01]  /*492f0*/  LDL.LU R14, [R1+0x158] ;  /* 0x00015800010e7983 */ /* 0x001ea20000300800 */
[----:B------:R-:W2:Y:S02]  /*49300*/  LDL.LU R15, [R1+0x15c] ;  /* 0x00015c00010f7983 */ /* 0x000ea40000300800 */
[----:B------:R-:W4:Y:S02]  /*49310*/  LDL.LU.64 R26, [R1+0x6058] ;  /* 0x00605800011a7983 */ /* 0x000f240000300a00 */
[----:B------:R-:W4:Y:S01]  /*49320*/  LDL.LU.64 R24, [R1+0x6050] ;  /* 0x0060500001187983 */ /* 0x000f220000300a00 */
[----:B------:R0:W-:Y:S01]  /*49330*/  STL.64 [R1+0x2c0], R16 ;  /* 0x0002c01001007387 */ /* 0x0001e20000100a00 */
[----:B------:R1:W-:Y:S03]  /*49340*/  STL.64 [R1+0x2c8], R18 ;  /* 0x0002c81201007387 */ /* 0x0003e60000100a00 */
[----:B0-----:R-:W3:Y:S01]  /*49350*/  LDL.LU R16, [R1+0xb0] ;  /* 0x0000b00001107983 */ /* 0x001ee20000300800 */
[----:B------:R-:W3:Y:S02]  /*49360*/  LDL.LU R17, [R1+0xb4] ;  /* 0x0000b40001117983 */ /* 0x000ee40000300800 */
[----:B-1----:R-:W3:Y:S01]  /*49370*/  LDL.LU R18, [R1+0xb8] ;  /* 0x0000b80001127983 */ /* 0x002ee20000300800 */
[----:B------:R-:W-:Y:S01]  /*49380*/  MOV R19, R28 ;  /* 0x0000001c00137202 */ /* 0x000fe20000000f00 */
[C---:B----4-:R-:W-:Y:S11]  /*49390*/  HMMA.16816.F32 R8, R24.reuse, R22, R8 ;  /* 0x000000161808723c */ /* 0x050ff60000001808 */
[----:B------:R-:W-:Y:S11]  /*493a0*/  @!UPT UIADD3 URZ, URZ, URZ, URZ ;  /* 0x0000003f3f3ff290 */ /* 0x000ff6000fffe03f */
[----:B------:R-:W-:Y:S01]  /*493b0*/  @!UPT UIADD3 URZ, URZ, URZ, URZ ;  /* 0x0000003f3f3ff290 */ /* 0x000fe2000fffe03f */
[----:B------:R-:W-:Y:S01]  /*493c0*/  STL.64 [R1+0x160], R8 ;  /* 0x0001600801007387 */ /* 0x000fe20000100a00 */
[----:B------:R0:W-:Y:S01]  /*493d0*/  STL [R1+0x168], R10 ;  /* 0x0001680a01007387 */ /* 0x0001e20000100800 */
[----:B------:R-:W-:Y:S02]  /*493e0*/  MOV R28, R11 ;  /* 0x0000000b001c7202 */ /* 0x000fe40000000f00 */
[----:B0-----:R-:W2:Y:S03]  /*493f0*/  LDL.LU.64 R10, [R1+0x6048] ;  /* 0x00604800010a7983 */ /* 0x001ea60000300a00 */
[----:B------:R-:W-:Y:S01]  /*49400*/  STL [R1+0x5e90], R28 ;  /* 0x005e901c01007387 */ /* 0x000fe20000100800 */
[C---:B--2---:R-:W-:Y:S01]  /*49410*/  HMMA.16816.F32 R12, R24.reuse, R10, R12 ;  /* 0x0000000a180c723c */ /* 0x044fe2000000180c */
        /* <DEDUP_REMOVED lines=8> */
[C---:B---3--:R-:W-:Y:S08]  /*494a0*/  HMMA.16816.F32 R16, R24.reuse, R6, R16 ;  /* 0x000000061810723c */ /* 0x048ff00000001810 */
[----:B--2---:R-:W-:Y:S01]  /*494b0*/  HMMA.16816.F32 R12, R24, R14, R8 ;  /* 0x0000000e180c723c */ /* 0x004fe20000001808 */
[----:B------:R-:W2:Y:S01]  /*494c0*/  LDL.LU.64 R10, [R1+0x6028] ;  /* 0x00602800010a7983 */ /* 0x000ea20000300a00 */
[----:B------:R-:W2:Y:S11]  /*494d0*/  LDL.LU.64 R8, [R1+0x6020] ;  /* 0x0060200001087983 */ /* 0x000eb60000300a00 */
[----:B------:R-:W-:Y:S10]  /*494e0*/  @!UPT UIADD3 URZ, URZ, URZ, URZ ;  /* 0x0000003f3f3ff290 */ /* 0x000ff4000fffe03f */
[----:B------:R-:W-:Y:S01]  /*494f0*/  STL.64 [R1+0x2d0], R12 ;  /* 0x0002d00c01007387 */ /* 0x000fe20000100a00 */
[----:B------:R0:W-:Y:S01]  /*49500*/  STL [R1+0x2d8], R14 ;  /* 0x0002d80e01007387 */ /* 0x0001e20000100800 */
[----:B------:R-:W-:Y:S02]  /*49510*/  MOV R28, R15 ;  /* 0x0000000f001c7202 */ /* 0x000fe40000000f00 */
[----:B0-----:R-:W2:Y:S01]  /*49520*/  LDL.LU.64 R14, [R1+0x6018] ;  /* 0x00601800010e7983 */ /* 0x001ea20000300a00 */
[----:B------:R-:W2:Y:S02]  /*49530*/  LDL.LU.64 R12, [R1+0x6010] ;  /* 0x00601000010c7983 */ /* 0x000ea40000300a00 */
[----:B------:R-:W-:Y:S02]  /*49540*/  STL [R1+0x5e94], R28 ;  /* 0x005e941c01007387 */ /* 0x000fe40000100800 */
[----:B------:R-:W3:Y:S01]  /*49550*/  LDL.LU R24, [R1+0xf0] ;  /* 0x0000f00001187983 */ /* 0x000ee20000300800 */
[----:B------:R-:W-:Y:S01]  /*49560*/  STL.64 [R1+0xb0], R16 ;  /* 0x0000b01001007387 */ /* 0x000fe20000100a00 */
[----:B------:R-:W-:Y:S02]  /*49570*/  STL.64 [R1+0xb8], R18 ;  /* 0x0000b81201007387 */ /* 0x000fe40000100a00 */
[----:B------:R-:W0:Y:S04]  /*49580*/  LDSM.16.MT88.4 R16, [R29+0xd000] ;  /* 0x00d000001d10783b */ /* 0x000e280000004200 */
[----:B------:R-:W3:Y:S01]  /*49590*/  LDL.LU R25, [R1+0xf4] ;  /* 0x0000f40001197983 */ /* 0x000ee20000300800 */
[----:B------:R-:W3:Y:S01]  /*495a0*/  LDL.LU R26, [R1+0xf8] ;  /* 0x0000f800011a7983 */ /* 0x000ee20000300800 */
[----:B------:R-:W3:Y:S01]  /*495b0*/  LDL.LU R27, [R1+0xfc] ;  /* 0x0000fc00011b7983 */ /* 0x000ee20000300800 */
[----:B------:R-:W-:-:S02]  /*495c0*/  MOV R5, R22 ;  /* 0x0000001600057202 */ /* 0x000fc40000000f00 */
[----:B------:R-:W-:Y:S01]  /*495d0*/  MOV R4, R23 ;  /* 0x0000001700047202 */ /* 0x000fe20000000f00 */
[----:B0-----:R0:W-:Y:S01]  /*495e0*/  STL.64 [R1+0x5f28], R18 ;  /* 0x005f281201007387 */ /* 0x0011e20000100a00 */
[----:B------:R-:W-:Y:S03]  /*495f0*/  STL.64 [R1+0x5f20], R16 ;  /* 0x005f201001007387 */ /* 0x000fe60000100a00 */
[----:B0-----:R-:W4:Y:S01]  /*49600*/  LDL.LU.64 R18, [R1+0x58] ;  /* 0x0000580001127983 */ /* 0x001f220000300a00 */
[----:B--2---:R-:W-:Y:S11]  /*49610*/  HMMA.16816.F32 R8, R12, R22, R8 ;  /* 0x000000160c08723c */ /* 0x004ff60000001808 */
[----:B------:R-:W-:Y:S11]  /*49620*/  @!UPT UIADD3 URZ, URZ, URZ, URZ ;  /* 0x0000003f3f3ff290 */ /* 0x000ff6000fffe03f */
[----:B------:R-:W-:Y:S01]  /*49630*/  @!UPT UIADD3 URZ, URZ, URZ, URZ ;  /* 0x0000003f3f3ff290 */ /* 0x000fe2000fffe03f */
[----:B------:R-:W-:Y:S01]  /*49640*/  STL.64 [R1+0x2b0], R8 ;  /* 0x0002b00801007387 */ /* 0x000fe20000100a00 */
[----:B------:R0:W-:Y:S03]  /*49650*/  STL.64 [R1+0x2b8], R10 ;  /* 0x0002b80a01007387 */ /* 0x0001e60000100a00 */
[----:B0-----:R-:W2:Y:S01]  /*49660*/  LDL.LU.64 R10, [R1+0x6008] ;  /* 0x00600800010a7983 */ /* 0x001ea20000300a00 */
[----:B------:R-:W2:Y:S02]  /*49670*/  LDL.LU.64 R8, [R1+0x6000] ;  /* 0x0060000001087983 */ /* 0x000ea40000300a00 */
[----:B------:R-:W2:Y:S02]  /*49680*/  LDL.LU R20, [R1+0x110] ;  /* 0x0001100001147983 */ /* 0x000ea40000300800 */
[----:B------:R-:W2:Y:S01]  /*49690*/  LDL.LU R21, [R1+0x114] ;  /* 0x0001140001157983 */ /* 0x000ea20000300800 */
[----:B------:R-:W2:Y:S01]  /*496a0*/  LDL.LU R22, [R1+0x118] ;  /* 0x0001180001167983 */ /* 0x000ea20000300800 */
[----:B------:R-:W2:Y:S03]  /*496b0*/  LDL.LU R23, [R1+0x11c] ;  /* 0x00011c0001177983 */ /* 0x000ea60000300800 */
[----:B--2---:R0:W-:Y:S02]  /*496c0*/  STL.64 [R1+0x5fd0], R22 ;  /* 0x005fd01601007387 */ /* 0x0041e40000100a00 */
[----:B0-----:R-:W-:Y:S01]  /*496d0*/  IMAD.MOV.U32 R22, RZ, RZ, R0 ;  /* 0x000000ffff167224 */ /* 0x001fe200078e0000 */
[----:B------:R-:W-:-:S07]  /*496e0*/  MOV R23, R2 ;  /* 0x0000000200177202 */ /* 0x000fce0000000f00 */
[C---:B------:R-:W-:Y:S01]  /*496f0*/  HMMA.16816.F32 R8, R12.reuse, R22, R8 ;  /* 0x000000160c08723c */ /* 0x040fe20000001808 */
[----:B------:R-:W-:Y:S01]  /*49700*/  STL.64 [R1+0x5fc8], R20 ;  /* 0x005fc81401007387 */ /* 0x000fe20000100a00 */
[----:B------:R-:W2:Y:S02]  /*49710*/  LDL.LU R0, [R1+0x5ffc] ;  /* 0x005ffc0001007983 */ /* 0x000ea40000300800 */
[----:B------:R-:W2:Y:S11]  /*49720*/  LDL.LU R2, [R1+0x5ff8] ;  /* 0x005ff80001027983 */ /* 0x000eb60000300800 */
[----:B------:R-:W-:Y:S08]  /*49730*/  @!UPT UIADD3 URZ, URZ, URZ, URZ ;  /* 0x0000003f3f3ff290 */ /* 0x000ff0000fffe03f */
[----:B------:R-:W-:Y:S01]  /*49740*/  STL.64 [R1+0x300], R8 ;  /* 0x0003000801007387 */ /* 0x000fe20000100a00 */
[----:B------:R0:W-:Y:S01]  /*49750*/  STL [R1+0x308], R10 ;  /* 0x0003080a01007387 */ /* 0x0001e20000100800 */
[----:B------:R-:W-:Y:S02]  /*49760*/  MOV R28, R11 ;  /* 0x0000000b001c7202 */ /* 0x000fe40000000f00 */
[----:B0-----:R-:W2:Y:S01]  /*49770*/  LDL.LU.64 R10, [R1+0x5ff0] ;  /* 0x005ff000010a7983 */ /* 0x001ea20000300a00 */
[----:B------:R-:W2:Y:S02]  /*49780*/  LDL.LU.64 R8, [R1+0x5fe8] ;  /* 0x005fe80001087983 */ /* 0x000ea40000300a00 */
[----:B------:R0:W-:Y:S02]  /*49790*/  STL.64 [R1+0x5fe0], R22 ;  /* 0x005fe01601007387 */ /* 0x0001e40000100a00 */
[----:B------:R-:W4:Y:S01]  /*497a0*/  LDL.LU R20, [R1+0x170] ;  /* 0x0001700001147983 */ /* 0x000f220000300800 */
[----:B------:R-:W4:Y:S04]  /*497b0*/  LDL.LU R21, [R1+0x174] ;  /* 0x0001740001157983 */ /* 0x000f280000300800 */
[----:B0-----:R-:W4:Y:S01]  /*497c0*/  LDL.LU R22, [R1+0x178] ;  /* 0x0001780001167983 */ /* 0x001f220000300800 */
[----:B------:R-:W4:Y:S02]  /*497d0*/  LDL.LU R23, [R1+0x17c] ;  /* 0x00017c0001177983 */ /* 0x000f240000300800 */
[----:B------:R0:W-:Y:S01]  /*497e0*/  STL [R1+0x5e98], R28 ;  /* 0x005e981c01007387 */ /* 0x0001e20000100800 */
[C---:B----4-:R-:W-:Y:S08]  /*497f0*/  HMMA.16816.F32 R20, R12.reuse, R18, R20 ;  /* 0x000000120c14723c */ /* 0x050ff00000001814 */
[----:B---3--:R-:W-:Y:S11]  /*49800*/  HMMA.16816.F32 R12, R12, R6, R24 ;  /* 0x000000060c0c723c */ /* 0x008ff60000001818 */
[----:B------:R-:W-:Y:S04]  /*49810*/  @!UPT UIADD3 URZ, URZ, URZ, URZ ;  /* 0x0000003f3f3ff290 */ /* 0x000fe8000fffe03f */
[----:B------:R1:W-:Y:S01]  /*49820*/  STL.64 [R1+0x2f0], R20 ;  /* 0x0002f01401007387 */ /* 0x0003e20000100a00 */
[----:B------:R3:W-:Y:S08]  /*49830*/  STL.64 [R1+0x2f8], R22 ;  /* 0x0002f81601007387 */ /* 0x0007f00000100a00 */
[----:B0-----:R-:W-:Y:S01]  /*49840*/  MOV R28, R15 ;  /* 0x0000000f001c7202 */ /* 0x001fe20000000f00 */
[----:B-1----:R-:W2:Y:S01]  /*49850*/  LDL.LU R20, [R1+0x130] ;  /* 0x0001300001147983 */ /* 0x002ea20000300800 */
[----:B------:R-:W2:Y:S02]  /*49860*/  LDL.LU R21, [R1+0x134] ;  /* 0x0001340001157983 */ /* 0x000ea40000300800 */
[----:B---3--:R-:W2:Y:S02]  /*49870*/  LDL.LU R22, [R1+0x138] ;  /* 0x0001380001167983 */ /* 0x008ea40000300800 */
[----:B------:R-:W2:Y:S01]  /*49880*/  LDL.LU R23, [R1+0x13c] ;  /* 0x00013c0001177983 */ /* 0x000ea20000300800 */
[----:B------:R0:W-:Y:S01]  /*49890*/  STL.64 [R1+0x5fd8], R18 ;  /* 0x005fd81201007387 */ /* 0x0001e20000100a00 */
[----:B------:R-:W3:Y:S02]  /*498a0*/  LDL.LU R16, [R1+0x120] ;  /* 0x0001200001107983 */ /* 0x000ee40000300800 */
[----:B------:R-:W3:Y:S01]  /*498b0*/  LDL.LU R17, [R1+0x124] ;  /* 0x0001240001117983 */ /* 0x000ee20000300800 */
[----:B0-----:R-:W3:Y:S01]  /*498c0*/  LDL.LU R18, [R1+0x128] ;  /* 0x0001280001127983 */ /* 0x001ee20000300800 */
[----:B------:R-:W3:Y:S02]  /*498d0*/  LDL.LU R19, [R1+0x12c] ;  /* 0x00012c0001137983 */ /* 0x000ee40000300800 */
[----:B------:R-:W-:Y:S02]  /*498e0*/  STL.64 [R1+0xf0], R12 ;  /* 0x0000f00c01007387 */ /* 0x000fe40000100a00 */
[----:B------:R-:W-:Y:S02]  /*498f0*/  STL [R1+0xf8], R14 ;  /* 0x0000f80e01007387 */ /* 0x000fe40000100800 */
[----:B------:R-:W0:Y:S04]  /*49900*/  LDSM.16.MT88.4 R12, [R29+0xd080] ;  /* 0x00d080001d0c783b */ /* 0x000e280000004200 */
[----:B------:R-:W4:Y:S01]  /*49910*/  LDL.LU R24, [R1+0xa0] ;  /* 0x0000a00001187983 */ /* 0x000f220000300800 */
[----:B------:R-:W4:Y:S02]  /*49920*/  LDL.LU R25, [R1+0xa4] ;  /* 0x0000a40001197983 */ /* 0x000f240000300800 */
[----:B------:R-:W4:Y:S02]  /*49930*/  LDL.LU R26, [R1+0xa8] ;  /* 0x0000a800011a7983 */ /* 0x000f240000300800 */
[----:B------:R-:W4:Y:S01]  /*49940*/  LDL.LU R27, [R1+0xac] ;  /* 0x0000ac00011b7983 */ /* 0x000f220000300800 */
[----:B------:R-:W-:Y:S04]  /*49950*/  STL [R1+0x5e9c], R28 ;  /* 0x005e9c1c01007387 */ /* 0x000fe80000100800 */
[----:B0-----:R-:W-:Y:S01]  /*49960*/  STL.64 [R1+0x5ef0], R14 ;  /* 0x005ef00e01007387 */ /* 0x001fe20000100a00 */
        /* <DEDUP_REMOVED lines=15> */
[----:B------:R-:W-:Y:S01]  /*49a60*/  STL.64 [R1+0x5f50], R12 ;  /* 0x005f500c01007387 */ /* 0x000fe20000100a00 */
[----:B------:R-:W-:Y:S11]  /*49a70*/  STL [R1+0x5ea0], R29 ;  /* 0x005ea01d01007387 */ /* 0x000ff60000100800 */
[----:B------:R-:W-:Y:S10]  /*49a80*/  @!UPT UIADD3 URZ, URZ, URZ, URZ ;  /* 0x0000003f3f3ff290 */ /* 0x000ff4000fffe03f */
        /* <DEDUP_REMOVED lines=20> */
[----:B0-----:R-:W2:Y:S01]  /*49bd0*/  LDL.LU R18, [R1+0xd8] ;  /* 0x0000d80001127983 */ /* 0x001ea20000300800 */
[----:B------:R-:W2:Y:S01]  /*49be0*/  LDL.LU R19, [R1+0xdc] ;  /* 0x0000dc0001137983 */ /* 0x000ea20000300800 */
[----:B----4-:R-:W-:Y:S02]  /*49bf0*/  HMMA.16816.F32 R8, R8, R6, R24 ;  /* 0x000000060808723c */ /* 0x010fe40000001818 */
[----:B--2---:R-:W-:Y:S01]  /*49c00*/  STL.64 [R1+0x5fa0], R18 ;  /* 0x005fa01201007387 */ /* 0x004fe20000100a00 */
[----:B---3--:R0:W-:Y:S03]  /*49c10*/  STL.64 [R1+0x5f98], R16 ;  /* 0x005f981001007387 */ /* 0x0081e60000100a00 */
[----:B0-----:R-:W2:Y:S01]  /*49c20*/  LDL.LU R16, [R1+0xe0] ;  /* 0x0000e00001107983 */ /* 0x001ea20000300800 */
[----:B------:R-:W2:Y:S02]  /*49c30*/  LDL.LU R17, [R1+0xe4] ;  /* 0x0000e40001117983 */ /* 0x000ea40000300800 */
[----:B------:R-:W2:Y:S02]  /*49c40*/  LDL.LU R18, [R1+0xe8] ;  /* 0x0000e80001127983 */ /* 0x000ea40000300800 */
[----:B------:R-:W2:Y:S01]  /*49c50*/  LDL.LU R19, [R1+0xec] ;  /* 0x0000ec0001137983 */ /* 0x000ea20000300800 */
[----:B------:R0:W-:Y:S01]  /*49c60*/  STL.64 [R1+0x5f88], R6 ;  /* 0x005f880601007387 */ /* 0x0001e20000100a00 */
[----:B------:R-:W3:Y:S10]  /*49c70*/  LDL.LU R4, [R1+0xc0] ;  /* 0x0000c00001047983 */ /* 0x000ef40000300800 */
[----:B------:R1:W-:Y:S02]  /*49c80*/  STL.64 [R1+0xa0], R8 ;  /* 0x0000a00801007387 */ /* 0x0003e40000100a00 */
[----:B------:R4:W-:Y:S01]  /*49c90*/  STL.64 [R1+0xa8], R10 ;  /* 0x0000a80a01007387 */ /* 0x0009e20000100a00 */
[----:B------:R-:W3:Y:S04]  /*49ca0*/  LDL.LU R5, [R1+0xc4] ;  /* 0x0000c40001057983 */ /* 0x000ee80000300800 */
[----:B0-----:R-:W3:Y:S01]  /*49cb0*/  LDL.LU R6, [R1+0xc8] ;  /* 0x0000c80001067983 */ /* 0x001ee20000300800 */
[----:B------:R-:W3:Y:S02]  /*49cc0*/  LDL.LU R7, [R1+0xcc] ;  /* 0x0000cc0001077983 */ /* 0x000ee40000300800 */
[----:B-1----:R-:W2:Y:S02]  /*49cd0*/  LDL.LU R8, [R1] ;  /* 0x0000000001087983 */ /* 0x002ea40000300800 */
[----:B------:R-:W2:Y:S01]  /*49ce0*/  LDL.LU R9, [R1+0x4] ;  /* 0x0000040001097983 */ /* 0x000ea20000300800 */
[----:B----4-:R-:W-:-:S02]  /*49cf0*/  MOV R10, R2 ;  /* 0x00000002000a7202 */ /* 0x010fc40000000f00 */
[----:B------:R-:W-:Y:S01]  /*49d00*/  MOV R11, R0 ;  /* 0x00000000000b7202 */ /* 0x000fe20000000f00 */
[----:B------:R-:W4:Y:S01]  /*49d10*/  LDL.LU R2, [R1+0x5fb0] ;  /* 0x005fb00001027983 */ /* 0x000f220000300800 */
[----:B------:R-:W3:Y:S03]  /*49d20*/  LDL.LU R0, [R1+0x5fac] ;  /* 0x005fac0001007983 */ /* 0x000ee60000300800 */
[----:B------:R0:W-:Y:S04]  /*49d30*/  STL.64 [R1+0x5f48], R10 ;  /* 0x005f480a01007387 */ /* 0x0001e80000100a00 */
[----:B--2---:R-:W-:Y:S01]  /*49d40*/  STL.64 [R1+0x5f40], R8 ;  /* 0x005f400801007387 */ /* 0x004fe20000100a00 */
[----:B------:R-:W2:Y:S02]  /*49d50*/  LDL R27, [R1+0x1734] ;  /* 0x00173400011b7983 */ /* 0x000ea40000100800 */
[----:B0-----:R-:W3:Y:S01]  /*49d60*/  LDL.64 R10, [R1+0x68] ;  /* 0x00006800010a7983 */ /* 0x001ee20000100a00 */
[----:B------:R-:W-:Y:S01]  /*49d70*/  HMMA.16816.F32 R16, R20, R14, R16 ;  /* 0x0000000e1410723c */ /* 0x000fe20000001810 */
[----:B--2---:R0:W-:Y:S01]  /*49d80*/  STL [R1+0x5f60], R27 ;  /* 0x005f601b01007387 */ /* 0x0041e20000100800 */
[----:B------:R-:W2:Y:S02]  /*49d90*/  LDL.LU R24, [R1+0x20] ;  /* 0x0000200001187983 */ /* 0x000ea40000300800 */
[----:B------:R-:W2:Y:S02]  /*49da0*/  LDL.LU R25, [R1+0x24] ;  /* 0x0000240001197983 */ /* 0x000ea40000300800 */
[----:B------:R-:W2:Y:S01]  /*49db0*/  LDL.LU R26, [R1+0x28] ;  /* 0x00002800011a7983 */ /* 0x000ea20000300800 */
[----:B0-----:R-:W2:Y:S04]  /*49dc0*/  LDL.LU R27, [R1+0x2c] ;  /* 0x00002c00011b7983 */ /* 0x001ea80000300800 */
[----:B--2---:R3:W-:Y:S01]  /*49dd0*/  STL.64 [R1+0x5f80], R26 ;  /* 0x005f801a01007387 */ /* 0x0047e20000100a00 */
[----:B------:R0:W-:Y:S01]  /*49de0*/  STL.64 [R1+0x5f78], R24 ;  /* 0x005f781801007387 */ /* 0x0001e20000100a00 */
[----:B---3--:R-:W-:-:S02]  /*49df0*/  MOV R26, R0 ;  /* 0x00000000001a7202 */ /* 0x008fc40000000f00 */
[----:B0-----:R-:W2:Y:S01]  /*49e00*/  LDL.LU R24, [R1+0x30] ;  /* 0x0000300001187983 */ /* 0x001ea20000300800 */
[----:B------:R-:W2:Y:S02]  /*49e10*/  LDL.LU R25, [R1+0x34] ;  /* 0x0000340001197983 */ /* 0x000ea40000300800 */
[----:B------:R-:W3:Y:S05]  /*49e20*/  LDL.LU R0, [R1+0x5fa8] ;  /* 0x005fa80001007983 */ /* 0x000eea0000300800 */
        /* <DEDUP_REMOVED lines=9> */
[----:B0-----:R-:W2:Y:S02]  /*49ec0*/  LDL.LU.64 R18, [R1+0x5f90] ;  /* 0x005f900001127983 */ /* 0x001ea40000300a00 */
[----:B--2---:R-:W-:Y:S11]  /*49ed0*/  HMMA.16816.F32 R4, R20, R18, R4 ;  /* 0x000000121404723c */ /* 0x004ff60000001804 */
[----:B------:R-:W-:Y:S11]  /*49ee0*/  @!UPT UIADD3 URZ, URZ, URZ, URZ ;  /* 0x0000003f3f3ff290 */ /* 0x000ff6000fffe03f */
[----:B------:R-:W-:Y:S01]  /*49ef0*/  @!UPT UIADD3 URZ, URZ, URZ, URZ ;  /* 0x0000003f3f3ff290 */ /* 0x000fe2000fffe03f */
[----:B------:R-:W-:Y:S01]  /*49f00*/  STL.64 [R1+0xc0], R4 ;  /* 0x0000c00401007387 */ /* 0x000fe20000100a00 */
[----:B------:R0:W-:Y:S03]  /*49f10*/  STL.64 [R1+0xc8], R6 ;  /* 0x0000c80601007387 */ /* 0x0001e60000100a00 */
[----:B0-----:R-:W2:Y:S01]  /*49f20*/  LDL.LU.64 R6, [R1+0x5f88] ;  /* 0x005f880001067983 */ /* 0x001ea20000300a00 */
[----:B----4-:R-:W-:-:S07]  /*49f30*/  MOV R27, R2 ;  /* 0x00000002001b7202 */ /* 0x010fce0000000f00 */
[----:B--2---:R-:W-:Y:S01]  /*49f40*/  HMMA.16816.F32 R20, R20, R6, R24 ;  /* 0x000000061414723c */ /* 0x004fe20000001818 */
[----:B------:R-:W2:Y:S01]  /*49f50*/  LDL.LU.64 R26, [R1+0x5f80] ;  /* 0x005f8000011a7983 */ /* 0x000ea20000300a00 */
        /* <DEDUP_REMOVED lines=8> */
[C---:B--2---:R-:W-:Y:S01]  /*49fe0*/  HMMA.16816.F32 R12, R4.reuse, R14, R24 ;  /* 0x0000000e040c723c */ /* 0x044fe20000001818 */
[----:B------:R-:W2:Y:S11]  /*49ff0*/  LDL.LU R27, [R1+0x5f60] ;  /* 0x005f6000011b7983 */ /* 0x000eb60000300800 */
[----:B------:R-:W-:Y:S11]  /*4a000*/  @!UPT UIADD3 URZ, URZ, URZ, URZ ;  /* 0x0000003f3f3ff290 */ /* 0x000ff6000fffe03f */
[----:B------:R-:W-:Y:S01]  /*4a010*/  STL.64 [R1+0x200], R12 ;  /* 0x0002000c01007387 */ /* 0x000fe20000100a00 */
[----:B------:R0:W-:Y:S03]  /*4a020*/  STL.64 [R1+0x208], R14 ;  /* 0x0002080e01007387 */ /* 0x0001e60000100a00 */
[----:B0-----:R-:W4:Y:S01]  /*4a030*/  LDL.LU.64 R14, [R1+0x5f58] ;  /* 0x005f5800010e7983 */ /* 0x001f220000300a00 */
[----:B------:R-:W4:Y:S01]  /*4a040*/  LDL.LU.64 R12, [R1+0x5f50] ;  /* 0x005f5000010c7983 */ /* 0x000f220000300a00 */
[----:B------:R-:W-:Y:S02]  /*4a050*/  MOV R21, R11 ;  /* 0x0000000b00157202 */ /* 0x000fe40000000f00 */
[----:B------:R-:W-:Y:S01]  /*4a060*/  MOV R22, R8 ;  /* 0x0000000800167202 */ /* 0x000fe20000000f00 */
[----:B------:R-:W-:Y:S01]  /*4a070*/  IMAD.MOV.U32 R23, RZ, RZ, R2 ;  /* 0x000000ffff177224 */ /* 0x000fe200078e0002 */
[C---:B----4-:R-:W-:Y:S01]  /*4a080*/  HMMA.16816.F32 R12, R4.reuse, R10, R12 ;  /* 0x0000000a040c723c */ /* 0x050fe2000000180c */
[----:B------:R-:W4:Y:S01]  /*4a090*/  LDL.LU.64 R10, [R1+0x5f48] ;  /* 0x005f4800010a7983 */ /* 0x000f220000300a00 */
[----:B------:R-:W4:Y:S11]  /*4a0a0*/  LDL.LU.64 R8, [R1+0x5f40] ;  /* 0x005f400001087983 */ /* 0x000f360000300a00 */
[----:B------:R-:W-:Y:S10]  /*4a0b0*/  @!UPT UIADD3 URZ, URZ, URZ, URZ ;  /* 0x0000003f3f3ff290 */ /* 0x000ff4000fffe03f */
[----:B------:R-:W-:Y:S01]  /*4a0c0*/  STL.64 [R1+0x250], R12 ;  /* 0x0002500c01007387 */ /* 0x000fe20000100a00 */
[----:B------:R0:W-:Y:S01]  /*4a0d0*/  STL [R1+0x258], R14 ;  /* 0x0002580e01007387 */ /* 0x0001e20000100800 */
[----:B------:R-:W-:Y:S02]  /*4a0e0*/  MOV R2, R15 ;  /* 0x0000000f00027202 */ /* 0x000fe40000000f00 */
[----:B0-----:R-:W2:Y:S01]  /*4a0f0*/  LDL.LU.64 R14, [R1+0x5f38] ;  /* 0x005f3800010e7983 */ /* 0x001ea20000300a00 */
[----:B------:R-:W2:Y:S02]  /*4a100*/  LDL.LU.64 R12, [R1+0x5f30] ;  /* 0x005f3000010c7983 */ /* 0x000ea40000300a00 */
[----:B------:R0:W-:Y:S01]  /*4a110*/  STL [R1+0x5db0], R2 ;  /* 0x005db00201007387 */ /* 0x0001e20000100800 */
[----:B------:R-:W-:Y:S02]  /*4a120*/  MOV R20, R18 ;  /* 0x0000001200147202 */ /* 0x000fe40000000f00 */
[----:B0-----:R-:W-:Y:S01]  /*4a130*/  MOV R2, R19 ;  /* 0x0000001300027202 */ /* 0x001fe20000000f00 */
[C---:B----4-:R-:W-:Y:S11]  /*4a140*/  HMMA.16816.F32 R8, R4.reuse, R18, R8 ;  /* 0x000000120408723c */ /* 0x050ff60000001808 */
[----:B------:R-:W-:Y:S11]  /*4a150*/  @!UPT UIADD3 URZ, URZ, URZ, URZ ;  /* 0x0000003f3f3ff290 */ /* 0x000ff6000fffe03f */
[----:B------:R-:W-:Y:S01]  /*4a160*/  @!UPT UIADD3 URZ, URZ, URZ, URZ ;  /* 0x0000003f3f3ff290 */ /* 0x000fe2000fffe03f */
[----:B------:R-:W-:Y:S01]  /*4a170*/  STL.64 [R1+0x240], R8 ;  /* 0x0002400801007387 */ /* 0x000fe20000100a00 */
[----:B------:R-:W-:Y:S02]  /*4a180*/  STL.64 [R1+0x248], R10 ;  /* 0x0002480a01007387 */ /* 0x000fe40000100a00 */
[----:B------:R-:W0:Y:S04]  /*4a190*/  LDSM.16.MT88.4 R8, [R3+0xe000] ;  /* 0x00e000000308783b */ /* 0x000e280000004200 */
[----:B------:R-:W4:Y:S01]  /*4a1a0*/  LDL.LU.64 R18, [R1+0x5f28] ;  /* 0x005f280001127983 */ /* 0x000f220000300a00 */
[----:B------:R-:W4:Y:S01]  /*4a1b0*/  LDL.LU.64 R16, [R1+0x5f20] ;  /* 0x005f200001107983 */ /* 0x000f220000300a00 */
[----:B--2---:R-:W-:Y:S03]  /*4a1c0*/  HMMA.16816.F32 R4, R4, R22, R12 ;  /* 0x000000160404723c */ /* 0x004fe6000000180c */
[----:B---3--:R-:W-:Y:S04]  /*4a1d0*/  LDSM.16.M88.4 R12, [R0+0x28180] ;  /* 0x02818000000c783b */ /* 0x008fe80000000200 */
[----:B0-----:R0:W-:Y:S01]  /*4a1e0*/  STL.64 [R1+0x5eb0], R10 ;  /* 0x005eb00a01007387 */ /* 0x0011e20000100a00 */
[----:B------:R-:W-:Y:S01]  /*4a1f0*/  STL.64 [R1+0x5ea8], R8 ;  /* 0x005ea80801007387 */ /* 0x000fe20000100a00 */
[----:B0-----:R-:W-:-:S02]  /*4a200*/  MOV R10, R20 ;  /* 0x00000014000a7202 */ /* 0x001fc40000000f00 */
[----:B------:R-:W-:-:S05]  /*4a210*/  MOV R11, R2 ;  /* 0x00000002000b7202 */ /* 0x000fca0000000f00 */
[----:B------:R-:W-:Y:S02]  /*4a220*/  STL.64 [R1+0x5f08], R10 ;  /* 0x005f080a01007387 */ /* 0x000fe40000100a00 */
[----:B------:R-:W0:Y:S05]  /*4a230*/  LDSM.16.M88.4 R8, [R0+0x20180] ;  /* 0x020180000008783b */ /* 0x000e2a0000000200 */
[----:B------:R-:W-:Y:S01]  /*4a240*/  STL.64 [R1+0x90], R4 ;  /* 0x0000900401007387 */ /* 0x000fe20000100a00 */
[----:B------:R-:W-:Y:S01]  /*4a250*/  MOV R2, R7 ;  /* 0x0000000700027202 */ /* 0x000fe20000000f00 */
[----:B0-----:R-:W-:Y:S01]  /*4a260*/  STL.64 [R1+0x30], R8 ;  /* 0x0000300801007387 */ /* 0x001fe20000100a00 */
[----:B------:R-:W-:Y:S02]  /*4a270*/  STL.64 [R1+0x38], R10 ;  /* 0x0000380a01007387 */ /* 0x000fe40000100a00 */
[----:B------:R-:W0:Y:S04]  /*4a280*/  LDSM.16.M88.4 R8, [R0+0x30180] ;  /* 0x030180000008783b */ /* 0x000e280000000200 */
[----:B------:R-:W-:Y:S01]  /*4a290*/  STL [R1+0x98], R6 ;  /* 0x0000980601007387 */ /* 0x000fe20000100800 */
[----:B------:R-:W-:Y:S01]  /*4a2a0*/  STL.64 [R1+0x5f18], R22 ;  /* 0x005f181601007387 */ /* 0x000fe20000100a00 */
[----:B------:R1:W-:Y:S02]  /*4a2b0*/  STL [R1+0x5f10], R21 ;  /* 0x005f101501007387 */ /* 0x0003e40000100800 */
[----:B------:R-:W4:Y:S01]  /*4a2c0*/  LDL.LU R20, [R1+0x1f0] ;  /* 0x0001f00001147983 */ /* 0x000f220000300800 */
[----:B-1----:R-:W4:Y:S01]  /*4a2d0*/  LDL.LU R21, [R1+0x1f4] ;  /* 0x0001f40001157983 */ /* 0x002f220000300800 */
[----:B------:R-:W4:Y:S02]  /*4a2e0*/  LDL.LU R22, [R1+0x1f8] ;  /* 0x0001f80001167983 */ /* 0x000f240000300800 */
[----:B------:R-:W4:Y:S02]  /*4a2f0*/  LDL.LU R23, [R1+0x1fc] ;  /* 0x0001fc0001177983 */ /* 0x000f240000300800 */
[----:B------:R-:W4:Y:S01]  /*4a300*/  LDL.LU.64 R6, [R1+0x78] ;  /* 0x0000780001067983 */ /* 0x000f220000300a00 */
[----:B------:R-:W-:Y:S01]  /*4a310*/  STL.64 [R1+0x20], R12 ;  /* 0x0000200c01007387 */ /* 0x000fe20000100a00 */
[----:B------:R-:W-:Y:S03]  /*4a320*/  STL.64 [R1+0x28], R14 ;  /* 0x0000280e01007387 */ /* 0x000fe60000100a00 */
[----:B0-----:R-:W-:Y:S01]  /*4a330*/  STL.64 [R1+0x10], R8 ;  /* 0x0000100801007387 */ /* 0x001fe20000100a00 */
[----:B------:R-:W-:Y:S01]  /*4a340*/  MOV R29, R8 ;  /* 0x00000008001d7202 */ /* 0x000fe20000000f00 */
[----:B------:R-:W-:Y:S01]  /*4a350*/  STL.64 [R1+0x18], R10 ;  /* 0x0000180a01007387 */ /* 0x000fe20000100a00 */
[----:B------:R-:W-:-:S02]  /*4a360*/  MOV R28, R9 ;  /* 0x00000009001c7202 */ /* 0x000fc40000000f00 */
[----:B------:R-:W0:Y:S04]  /*4a370*/  LDSM.16.M88.4 R8, [R0+0x38180] ;  /* 0x038180000008783b */ /* 0x000e280000000200 */
[----:B0-----:R0:W-:Y:S01]  /*4a380*/  STL.64 [R1], R8 ;  /* 0x0000000801007387 */ /* 0x0011e20000100a00 */
[----:B------:R-:W-:Y:S01]  /*4a390*/  MOV R25, R8 ;  /* 0x0000000800197202 */ /* 0x000fe20000000f00 */
[----:B------:R1:W-:Y:S01]  /*4a3a0*/  STL.64 [R1+0x8], R10 ;  /* 0x0000080a01007387 */ /* 0x0003e20000100a00 */
[----:B------:R-:W-:Y:S01]  /*4a3b0*/  MOV R24, R9 ;  /* 0x0000000900187202 */ /* 0x000fe20000000f00 */
[----:B0-----:R-:W2:Y:S01]  /*4a3c0*/  LDL.LU R8, [R1+0x270] ;  /* 0x0002700001087983 */ /* 0x001ea20000300800 */
[----:B------:R-:W2:Y:S02]  /*4a3d0*/  LDL.LU R9, [R1+0x274] ;  /* 0x0002740001097983 */ /* 0x000ea40000300800 */
[----:B-1----:R-:W2:Y:S02]  /*4a3e0*/  LDL.LU R10, [R1+0x278] ;  /* 0x00027800010a7983 */ /* 0x002ea40000300800 */
[----:B------:R-:W2:Y:S01]  /*4a3f0*/  LDL.LU R11, [R1+0x27c] ;  /* 0x00027c00010b7983 */ /* 0x000ea20000300800 */
[----:B------:R-:W3:Y:S01]  /*4a400*/  LDL.LU R12, [R1+0x1e0] ;  /* 0x0001e000010c7983 */ /* 0x000ee20000300800 */
        /* <DEDUP_REMOVED lines=8> */
[----:B------:R-:W2:Y:S02]  /*4a490*/  LDL.LU R14, [R1+0x268] ;  /* 0x00026800010e7983 */ /* 0x000ea40000300800 */
[----:B------:R-:W2:Y:S01]  /*4a4a0*/  LDL.LU R15, [R1+0x26c] ;  /* 0x00026c00010f7983 */ /* 0x000ea20000300800 */
[----:B------:R-:W-:Y:S01]  /*4a4b0*/  STL [R1+0x5ee0], R27 ;  /* 0x005ee01b01007387 */ /* 0x000fe20000100800 */
[----:B------:R0:W-:Y:S03]  /*4a4c0*/  STL.64 [R1+0x5ed8], R24 ;  /* 0x005ed81801007387 */ /* 0x0001e60000100a00 */
[----:B0-----:R-:W3:Y:S01]  /*4a4d0*/  LDL.LU R24, [R1+0x1d0] ;  /* 0x0001d00001187983 */ /* 0x001ee20000300800 */
[----:B------:R-:W3:Y:S02]  /*4a4e0*/  LDL.LU R25, [R1+0x1d4] ;  /* 0x0001d40001197983 */ /* 0x000ee40000300800 */
[----:B------:R-:W3:Y:S02]  /*4a4f0*/  LDL.LU R26, [R1+0x1d8] ;  /* 0x0001d800011a7983 */ /* 0x000ee40000300800 */
[----:B------:R-:W3:Y:S01]  /*4a500*/  LDL.LU R27, [R1+0x1dc] ;  /* 0x0001dc00011b7983 */ /* 0x000ee20000300800 */
[----:B------:R0:W-:Y:S02]  /*4a510*/  STL [R1+0x57e0], R0 ;  /* 0x0057e00001007387 */ /* 0x0001e40000100800 */
[----:B------:R1:W-:Y:S02]  /*4a520*/  STL.64 [R1+0x230], R20 ;  /* 0x0002301401007387 */ /* 0x0003e40000100a00 */
[----:B0-----:R-:W-:Y:S01]  /*4a530*/  IMAD.MOV.U32 R0, RZ, RZ, R7 ;  /* 0x000000ffff007224 */ /* 0x001fe200078e0007 */
[----:B-1----:R-:W-:-:S02]  /*4a540*/  MOV R20, R6 ;  /* 0x0000000600147202 */ /* 0x002fc40000000f00 */
[----:B------:R-:W0:Y:S04]  /*4a550*/  LDSM.16.MT88.4 R4, [R3+0xe080] ;  /* 0x00e080000304783b */ /* 0x000e280000004200 */
[----:B------:R1:W-:Y:S04]  /*4a560*/  STL.64 [R1+0x238], R22 ;  /* 0x0002381601007387 */ /* 0x0003e80000100a00 */
[----:B-1----:R-:W4:Y:S01]  /*4a570*/  LDL.LU.64 R22, [R1+0x5f18] ;  /* 0x005f180001167983 */ /* 0x002f220000300a00 */
[----:B------:R-:W2:Y:S03]  /*4a580*/  LDL.LU R21, [R1+0x5f10] ;  /* 0x005f100001157983 */ /* 0x000ea60000300800 */
[----:B0-----:R0:W-:Y:S04]  /*4a590*/  STL.64 [R1+0x5e70], R6 ;  /* 0x005e700601007387 */ /* 0x0011e80000100a00 */
[----:B0-----:R-:W2:Y:S01]  /*4a5a0*/  LDL R7, [R1+0x1730] ;  /* 0x0017300001077983 */ /* 0x001ea20000100800 */
[----:B------:R0:W-:Y:S03]  /*4a5b0*/  STL.64 [R1+0x5e68], R4 ;  /* 0x005e680401007387 */ /* 0x0001e60000100a00 */
[----:B--2---:R1:W-:Y:S01]  /*4a5c0*/  STL [R1+0x5eb8], R7 ;  /* 0x005eb80701007387 */ /* 0x0043e20000100800 */
[----:B0-----:R-:W2:Y:S02]  /*4a5d0*/  LDL.LU R4, [R1+0x100] ;  /* 0x0001000001047983 */ /* 0x001ea40000300800 */
[----:B------:R-:W2:Y:S02]  /*4a5e0*/  LDL.LU R5, [R1+0x104] ;  /* 0x0001040001057983 */ /* 0x000ea40000300800 */
[----:B------:R-:W2:Y:S01]  /*4a5f0*/  LDL.LU R6, [R1+0x108] ;  /* 0x0001080001067983 */ /* 0x000ea20000300800 */
[----:B-1----:R-:W2:Y:S04]  /*4a600*/  LDL.LU R7, [R1+0x10c] ;  /* 0x00010c0001077983 */ /* 0x002ea80000300800 */
[----:B--2---:R0:W-:Y:S01]  /*4a610*/  STL.64 [R1+0x5ec8], R6 ;  /* 0x005ec80601007387 */ /* 0x0041e20000100a00 */
[----:B------:R-:W-:Y:S03]  /*4a620*/  STL.64 [R1+0x5ec0], R4 ;  /* 0x005ec00401007387 */ /* 0x000fe60000100a00 */
[----:B0-----:R-:W2:Y:S01]  /*4a630*/  LDL.LU R6, [R1+0x68] ;  /* 0x0000680001067983 */ /* 0x001ea20000300800 */
[----:B------:R-:W-:-:S07]  /*4a640*/  MOV R7, R21 ;  /* 0x0000001500077202 */ /* 0x000fce0000000f00 */
[C---:B--2---:R-:W-:Y:S11]  /*4a650*/  HMMA.16816.F32 R8, R16.reuse, R6, R8 ;  /* 0x000000061008723c */ /* 0x044ff60000001808 */
[----:B------:R-:W-:Y:S11]  /*4a660*/  @!UPT UIADD3 URZ, URZ, URZ, URZ ;  /* 0x0000003f3f3ff290 */ /* 0x000ff6000fffe03f */
[----:B------:R-:W-:Y:S01]  /*4a670*/  @!UPT UIADD3 URZ, URZ, URZ, URZ ;  /* 0x0000003f3f3ff290 */ /* 0x000fe2000fffe03f */
[----:B------:R-:W-:Y:S01]  /*4a680*/  STL.64 [R1+0x270], R8 ;  /* 0x0002700801007387 */ /* 0x000fe20000100a00 */
[----:B------:R0:W-:Y:S03]  /*4a690*/  STL.64 [R1+0x278], R10 ;  /* 0x0002780a01007387 */ /* 0x0001e60000100a00 */
[----:B0-----:R-:W2:Y:S02]  /*4a6a0*/  LDL.LU.64 R10, [R1+0x5f08] ;  /* 0x005f0800010a7983 */ /* 0x001ea40000300a00 */
[C---:B--2---:R-:W-:Y:S11]  /*4a6b0*/  HMMA.16816.F32 R12, R16.reuse, R10, R12 ;  /* 0x0000000a100c723c */ /* 0x044ff6000000180c */
        /* <DEDUP_REMOVED lines=11> */
[----:B----4-:R-:W-:Y:S02]  /*4a770*/  HMMA.16816.F32 R16, R16, R22, R12 ;  /* 0x000000161010723c */ /* 0x010fe4000000180c */
        /* <DEDUP_REMOVED lines=12> */
[----:B------:R-:W-:Y:S01]  /*4a840*/  STL.64 [R1+0x1f8], R18 ;  /* 0x0001f81201007387 */ /* 0x000fe20000100a00 */
[C---:B--2---:R-:W-:Y:S02]  /*4a850*/  HMMA.16816.F32 R4, R12.reuse, R6, R8 ;  /* 0x000000060c04723c */ /* 0x044fe40000001808 */
[----:B---3--:R-:W0:Y:S04]  /*4a860*/  LDSM.16.MT88.4 R16, [R27+0xe000] ;  /* 0x00e000001b10783b */ /* 0x008e280000004200 */
[----:B0-----:R-:W-:Y:S01]  /*4a870*/  STL.64 [R1+0x5e20], R18 ;  /* 0x005e201201007387 */ /* 0x001fe20000100a00 */
[----:B------:R0:W-:Y:S03]  /*4a880*/  STL.64 [R1+0x5e18], R16 ;  /* 0x005e181001007387 */ /* 0x0001e60000100a00 */
[----:B0-----:R-:W2:Y:S01]  /*4a890*/  LDL.LU R16, [R1+0x80] ;  /* 0x0000800001107983 */ /* 0x001ea20000300800 */
[----:B------:R-:W2:Y:S02]  /*4a8a0*/  LDL.LU R17, [R1+0x84] ;  /* 0x0000840001117983 */ /* 0x000ea40000300800 */
[----:B------:R-:W2:Y:S02]  /*4a8b0*/  LDL.LU R18, [R1+0x88] ;  /* 0x0000880001127983 */ /* 0x000ea40000300800 */
[----:B------:R-:W2:Y:S01]  /*4a8c0*/  LDL.LU R19, [R1+0x8c] ;  /* 0x00008c0001137983 */ /* 0x000ea20000300800 */
[----:B------:R-:W3:Y:S07]  /*4a8d0*/  LDL.LU.64 R10, [R1+0x5ed0] ;  /* 0x005ed000010a7983 */ /* 0x000eee0000300a00 */
[----:B------:R-:W-:Y:S02]  /*4a8e0*/  STL.64 [R1+0x1e0], R4 ;  /* 0x0001e00401007387 */ /* 0x000fe40000100a00 */
[----:B------:R0:W-:Y:S02]  /*4a8f0*/  STL.64 [R1+0x1e8], R6 ;  /* 0x0001e80601007387 */ /* 0x0001e40000100a00 */
[----:B0-----:R-:W3:Y:S01]  /*4a900*/  LDL.LU.64 R6, [R1+0x5ec8] ;  /* 0x005ec80001067983 */ /* 0x001ee20000300a00 */
[----:B------:R-:W3:Y:S01]  /*4a910*/  LDL.LU.64 R4, [R1+0x5ec0] ;  /* 0x005ec00001047983 */ /* 0x000ee20000300a00 */
[C---:B--2---:R-:W-:Y:S02]  /*4a920*/  HMMA.16816.F32 R16, R12.reuse, R22, R16 ;  /* 0x000000160c10723c */ /* 0x044fe40000001810 */
[----:B------:R-:W0:Y:S06]  /*4a930*/  LDSM.16.MT88.4 R20, [R27+0xe080] ;  /* 0x00e080001b14783b */ /* 0x000e2c0000004200 */
[----:B---3--:R-:W-:Y:S01]  /*4a940*/  HMMA.16816.F32 R8, R12, R10, R4 ;  /* 0x0000000a0c08723c */ /* 0x008fe20000001804 */
[----:B------:R-:W2:Y:S11]  /*4a950*/  LDL.LU R7, [R1+0x5eb8] ;  /* 0x005eb80001077983 */ /* 0x000eb60000300800 */
[----:B------:R-:W-:Y:S11]  /*4a960*/  @!UPT UIADD3 URZ, URZ, URZ, URZ ;  /* 0x0000003f3f3ff290 */ /* 0x000ff6000fffe03f */
[----:B------:R-:W-:Y:S01]  /*4a970*/  STL.64 [R1+0x1d0], R8 ;  /* 0x0001d00801007387 */ /* 0x000fe20000100a00 */
[----:B------:R1:W-:Y:S03]  /*4a980*/  STL.64 [R1+0x1d8], R10 ;  /* 0x0001d80a01007387 */ /* 0x0003e60000100a00 */
[----:B-1----:R-:W3:Y:S01]  /*4a990*/  LDL.LU.64 R10, [R1+0x5eb0] ;  /* 0x005eb000010a7983 */ /* 0x002ee20000300a00 */
[----:B------:R-:W3:Y:S02]  /*4a9a0*/  LDL.LU.64 R8, [R1+0x5ea8] ;  /* 0x005ea80001087983 */ /* 0x000ee40000300a00 */
[----:B------:R-:W3:Y:S02]  /*4a9b0*/  LDL.64 R12, [R1+0x30] ;  /* 0x00003000010c7983 */ /* 0x000ee40000100a00 */
[----:B------:R-:W-:Y:S01]  /*4a9c0*/  STL.64 [R1+0x80], R16 ;  /* 0x0000801001007387 */ /* 0x000fe20000100a00 */
[----:B------:R-:W-:Y:S01]  /*4a9d0*/  STL.64 [R1+0x88], R18 ;  /* 0x0000881201007387 */ /* 0x000fe20000100a00 */
[----:B0-----:R-:W-:Y:S02]  /*4a9e0*/  STL.64 [R1+0x5df0], R22 ;  /* 0x005df01601007387 */ /* 0x001fe40000100a00 */
[----:B------:R0:W-:Y:S02]  /*4a9f0*/  STL.64 [R1+0x5de8], R20 ;  /* 0x005de81401007387 */ /* 0x0001e40000100a00 */
[----:B0-----:R-:W3:Y:S01]  /*4aa00*/  LDL.LU R20, [R1+0x1b0] ;  /* 0x0001b00001147983 */ /* 0x001ee20000300800 */
[----:B------:R-:W3:Y:S02]  /*4aa10*/  LDL.LU R21, [R1+0x1b4] ;  /* 0x0001b40001157983 */ /* 0x000ee40000300800 */
[----:B------:R-:W3:Y:S02]  /*4aa20*/  LDL.LU R22, [R1+0x1b8] ;  /* 0x0001b80001167983 */ /* 0x000ee40000300800 */
[----:B------:R-:W3:Y:S01]  /*4aa30*/  LDL.LU R23, [R1+0x1bc] ;  /* 0x0001bc0001177983 */ /* 0x000ee20000300800 */
[----:B----4-:R-:W-:-:S02]  /*4aa40*/  MOV R16, R25 ;  /* 0x0000001900107202 */ /* 0x010fc40000000f00 */
[----:B------:R-:W-:Y:S02]  /*4aa50*/  MOV R17, R24 ;  /* 0x0000001800117202 */ /* 0x000fe40000000f00 */
[----:B--2---:R-:W0:Y:S04]  /*4aa60*/  LDSM.16.MT88.4 R24, [R7+0xe000] ;  /* 0x00e000000718783b */ /* 0x004e280000004200 */
[----:B0-----:R-:W-:Y:S01]  /*4aa70*/  STL.64 [R1+0x5dc0], R26 ;  /* 0x005dc01a01007387 */ /* 0x001fe20000100a00 */
[----:B---3--:R-:W-:Y:S03]  /*4aa80*/  HMMA.16816.F32 R20, R8, R12, R20 ;  /* 0x0000000c0814723c */ /* 0x008fe60000001814 */
[----:B------:R0:W-:Y:S01]  /*4aa90*/  STL.64 [R1+0x5db8], R24 ;  /* 0x005db81801007387 */ /* 0x0001e20000100a00 */
[----:B------:R-:W-:-:S02]  /*4aaa0*/  MOV R18, R12 ;  /* 0x0000000c00127202 */ /* 0x000fc40000000f00 */
[----:B0-----:R-:W-:Y:S02]  /*4aab0*/  MOV R24, R29 ;  /* 0x0000001d00187202 */ /* 0x001fe40000000f00 */
[----:B------:R-:W-:Y:S01]  /*4aac0*/  MOV R25, R28 ;  /* 0x0000001c00197202 */ /* 0x000fe20000000f00 */
[----:B------:R-:W2:Y:S01]  /*4aad0*/  LDL.LU R29, [R1+0x5ea0] ;  /* 0x005ea000011d7983 */ /* 0x000ea20000300800 */
[----:B------:R-:W3:Y:S03]  /*4aae0*/  LDL.LU R28, [R1+0x5e9c] ;  /* 0x005e9c00011c7983 */ /* 0x000ee60000300800 */
[----:B------:R-:W-:Y:S10]  /*4aaf0*/  STL.64 [R1+0x5e88], R24 ;  /* 0x005e881801007387 */ /* 0x000ff40000100a00 */
[----:B------:R0:W-:Y:S01]  /*4ab00*/  STL.64 [R1+0x1a0], R20 ;  /* 0x0001a01401007387 */ /* 0x0001e20000100a00 */
[----:B------:R1:W-:Y:S02]  /*4ab10*/  STL.64 [R1+0x1a8], R22 ;  /* 0x0001a81601007387 */ /* 0x0003e40000100a00 */
[----:B------:R-:W-:Y:S02]  /*4ab20*/  STL [R1+0x5e80], R18 ;  /* 0x005e801201007387 */ /* 0x000fe40000100800 */
[----:B------:R-:W-:Y:S01]  /*4ab30*/  STL.64 [R1+0x5e78], R16 ;  /* 0x005e781001007387 */ /* 0x000fe20000100a00 */
[----:B0-----:R-:W4:Y:S01]  /*4ab40*/  LDL.LU R20, [R1+0xf0] ;  /* 0x0000f00001147983 */ /* 0x001f220000300800 */
[----:B------:R-:W4:Y:S02]  /*4ab50*/  LDL.LU R21, [R1+0xf4] ;  /* 0x0000f40001157983 */ /* 0x000f240000300800 */
[----:B-1----:R-:W2:Y:S01]  /*4ab60*/  LDL.LU R22, [R1+0xf8] ;  /* 0x0000f80001167983 */ /* 0x002ea20000300800 */
[----:B------:R-:W-:-:S02]  /*4ab70*/  MOV R0, R13 ;  /* 0x0000000d00007202 */ /* 0x000fc40000000f00 */
[----:B------:R-:W0:Y:S01]  /*4ab80*/  LDSM.16.MT88.4 R12, [R7+0xe080] ;  /* 0x00e08000070c783b */ /* 0x000e220000004200 */
[----:B---3--:R-:W-:-:S03]  /*4ab90*/  MOV R23, R28 ;  /* 0x0000001c00177202 */ /* 0x008fc60000000f00 */
[----:B------:R-:W3:Y:S04]  /*4aba0*/  LDL.LU R28, [R1+0x5e98] ;  /* 0x005e9800011c7983 */ /* 0x000ee80000300800 */
[----:B--2---:R-:W-:Y:S01]  /*4abb0*/  STL.64 [R1+0x5e00], R22 ;  /* 0x005e001601007387 */ /* 0x004fe20000100a00 */
[----:B----4-:R1:W-:Y:S03]  /*4abc0*/  STL.64 [R1+0x5df8], R20 ;  /* 0x005df81401007387 */ /* 0x0103e60000100a00 */
[----:B-1----:R-:W2:Y:S01]  /*4abd0*/  LDL.LU R20, [R1+0x2f0] ;  /* 0x0002f00001147983 */ /* 0x002ea20000300800 */
[----:B------:R-:W2:Y:S02]  /*4abe0*/  LDL.LU R21, [R1+0x2f4] ;  /* 0x0002f40001157983 */ /* 0x000ea40000300800 */
[----:B------:R-:W4:Y:S02]  /*4abf0*/  LDL.LU R22, [R1+0x2f8] ;  /* 0x0002f80001167983 */ /* 0x000f240000300800 */
[----:B------:R-:W4:Y:S01]  /*4ac00*/  LDL.LU R23, [R1+0x2fc] ;  /* 0x0002fc0001177983 */ /* 0x000f220000300800 */
[----:B------:R-:W2:Y:S01]  /*4ac10*/  LDL.LU R4, [R1+0x2c0] ;  /* 0x0002c00001047983 */ /* 0x000ea20000300800 */
        /* <DEDUP_REMOVED lines=11> */
[----:B----4-:R-:W-:Y:S01]  /*4acd0*/  STL.64 [R1+0x5e10], R22 ;  /* 0x005e101601007387 */ /* 0x010fe20000100a00 */
[----:B--2---:R1:W-:Y:S03]  /*4ace0*/  STL.64 [R1+0x5e08], R20 ;  /* 0x005e081401007387 */ /* 0x0043e60000100a00 */
[----:B-1----:R-:W2:Y:S01]  /*4acf0*/  LDL.64 R20, [R1+0x20] ;  /* 0x0000200001147983 */ /* 0x002ea20000100a00 */
[----:B0-----:R-:W-:Y:S02]  /*4ad00*/  STL.64 [R1+0x5d68], R14 ;  /* 0x005d680e01007387 */ /* 0x001fe40000100a00 */
[----:B------:R0:W-:Y:S02]  /*4ad10*/  STL.64 [R1+0x5d60], R12 ;  /* 0x005d600c01007387 */ /* 0x0001e40000100a00 */
[----:B0-----:R-:W4:Y:S01]  /*4ad20*/  LDL.LU R12, [R1+0x300] ;  /* 0x00030000010c7983 */ /* 0x001f220000300800 */
[----:B------:R-:W4:Y:S02]  /*4ad30*/  LDL.LU R13, [R1+0x304] ;  /* 0x00030400010d7983 */ /* 0x000f240000300800 */
[----:B------:R-:W2:Y:S01]  /*4ad40*/  LDL.LU R14, [R1+0x308] ;  /* 0x00030800010e7983 */ /* 0x000ea20000300800 */
[----:B---3--:R-:W-:-:S02]  /*4ad50*/  MOV R15, R28 ;  /* 0x0000001c000f7202 */ /* 0x008fc40000000f00 */
[----:B------:R-:W3:Y:S04]  /*4ad60*/  LDL.LU R28, [R1+0x5e94] ;  /* 0x005e9400011c7983 */ /* 0x000ee80000300800 */
        /* <DEDUP_REMOVED lines=10> */
[----:B------:R-:W4:Y:S01]  /*4ae10*/  LDL.LU R14, [R1+0x2d8] ;  /* 0x0002d800010e7983 */ /* 0x000f220000300800 */
[----:B---3--:R-:W-:-:S02]  /*4ae20*/  MOV R15, R28 ;  /* 0x0000001c000f7202 */ /* 0x008fc40000000f00 */
[----:B------:R-:W3:Y:S01]  /*4ae30*/  LDL.LU R28, [R1+0x5e90] ;  /* 0x005e9000011c7983 */ /* 0x000ee20000300800 */
[----:B------:R-:W-:Y:S03]  /*4ae40*/  HMMA.16816.F32 R24, R8, R20, R24 ;  /* 0x000000140818723c */ /* 0x000fe60000001818 */
        /* <DEDUP_REMOVED lines=11> */
[----:B------:R0:W-:Y:S01]  /*4af00*/  STL.64 [R1+0x1c0], R24 ;  /* 0x0001c01801007387 */ /* 0x0001e20000100a00 */
[----:B------:R-:W-:Y:S04]  /*4af10*/  STL [R1+0x1c8], R26 ;  /* 0x0001c81a01007387 */ /* 0x000fe80000100800 */
[----:B0-----:R-:W4:Y:S01]  /*4af20*/  LDL.LU.64 R24, [R1+0x5e88] ;  /* 0x005e880001187983 */ /* 0x001f220000300a00 */
[----:B---3--:R-:W-:Y:S01]  /*4af30*/  IMAD.MOV.U32 R15, RZ, RZ, R28 ;  /* 0x000000ffff0f7224 */ /* 0x008fe200078e001c */
[----:B------:R-:W-:-:S05]  /*4af40*/  MOV R28, R27 ;  /* 0x0000001b001c7202 */ /* 0x000fca0000000f00 */
[----:B------:R-:W-:Y:S01]  /*4af50*/  STL [R1+0x5ce8], R28 ;  /* 0x005ce81c01007387 */ /* 0x000fe20000100800 */
[C---:B----4-:R-:W-:Y:S11]  /*4af60*/  HMMA.16816.F32 R16, R8.reuse, R24, R16 ;  /* 0x000000180810723c */ /* 0x050ff60000001810 */
[----:B------:R-:W-:Y:S11]  /*4af70*/  @!UPT UIADD3 URZ, URZ, URZ, URZ ;  /* 0x0000003f3f3ff290 */ /* 0x000ff6000fffe03f */
[----:B------:R-:W-:Y:S01]  /*4af80*/  @!UPT UIADD3 URZ, URZ, URZ, URZ ;  /* 0x0000003f3f3ff290 */ /* 0x000fe2000fffe03f */
[----:B------:R-:W-:Y:S01]  /*4af90*/  STL.64 [R1+0x1b0], R16 ;  /* 0x0001b01001007387 */ /* 0x000fe20000100a00 */
[----:B------:R0:W-:Y:S03]  /*4afa0*/  STL.64 [R1+0x1b8], R18 ;  /* 0x0001b81201007387 */ /* 0x0001e60000100a00 */
[----:B0-----:R-:W3:Y:S01]  /*4afb0*/  LDL.LU R18, [R1+0x5e80] ;  /* 0x005e800001127983 */ /* 0x001ee20000300800 */
[----:B------:R-:W4:Y:S02]  /*4afc0*/  LDL.LU.64 R16, [R1+0x5e78] ;  /* 0x005e780001107983 */ /* 0x000f240000300a00 */
[----:B----4-:R-:W-:Y:S01]  /*4afd0*/  HMMA.16816.F32 R8, R8, R16, R4 ;  /* 0x000000100808723c */ /* 0x010fe20000001804 */
[----:B------:R-:W2:Y:S01]  /*4afe0*/  LDL.LU.64 R6, [R1+0x5e70] ;  /* 0x005e700001067983 */ /* 0x000ea20000300a00 */
[----:B------:R-:W2:Y:S11]  /*4aff0*/  LDL.LU.64 R4, [R1+0x5e68] ;  /* 0x005e680001047983 */ /* 0x000eb60000300a00 */
[----:B------:R-:W-:Y:S10]  /*4b000*/  @!UPT UIADD3 URZ, URZ, URZ, URZ ;  /* 0x0000003f3f3ff290 */ /* 0x000ff4000fffe03f */
[----:B------:R3:W-:Y:S01]  /*4b010*/  STL.64 [R1+0x190], R8 ;  /* 0x0001900801007387 */ /* 0x0007e20000100a00 */
[----:B------:R-:W-:Y:S01]  /*4b020*/  MOV R28, R11 ;  /* 0x0000000b001c7202 */ /* 0x000fe20000000f00 */
[----:B------:R2:W-:Y:S01]  /*4b030*/  STL [R1+0x198], R10 ;  /* 0x0001980a01007387 */ /* 0x0005e20000100800 */
[----:B---3--:R-:W-:Y:S02]  /*4b040*/  MOV R8, R18 ;  /* 0x0000001200087202 */ /* 0x008fe40000000f00 */
[----:B------:R-:W-:Y:S01]  /*4b050*/  MOV R9, R0 ;  /* 0x0000000000097202 */ /* 0x000fe20000000f00 */
[----:B------:R-:W-:Y:S06]  /*4b060*/  STL [R1+0x5cec], R28 ;  /* 0x005cec1c01007387 */ /* 0x000fec0000100800 */
        /* <DEDUP_REMOVED lines=9> */
[----:B0-----:R-:W3:Y:S01]  /*4b100*/  LDL.64 R8, [R1+0x30] ;  /* 0x0000300001087983 */ /* 0x001ee20000100a00 */
        /* <DEDUP_REMOVED lines=11> */
[----:B------:R0:W-:Y:S01]  /*4b1c0*/  STL [R1+0x138], R14 ;  /* 0x0001380e01007387 */ /* 0x0001e20000100800 */
[----:B------:R-:W-:Y:S02]  /*4b1d0*/  MOV R28, R15 ;  /* 0x0000000f001c7202 */ /* 0x000fe40000000f00 */
[----:B0-----:R-:W2:Y:S01]  /*4b1e0*/  LDL.LU.64 R14, [R1+0x5e40] ;  /* 0x005e4000010e7983 */ /* 0x001ea20000300a00 */
[----:B------:R-:W2:Y:S02]  /*4b1f0*/  LDL.LU.64 R12, [R1+0x5e38] ;  /* 0x005e3800010c7983 */ /* 0x000ea40000300a00 */
[----:B--2---:R-:W-:Y:S01]  /*4b200*/  HMMA.16816.F32 R4, R4, R16, R12 ;  /* 0x000000100404723c */ /* 0x004fe2000000180c */
[----:B------:R-:W2:Y:S01]  /*4b210*/  LDL.LU.64 R14, [R1+0x5e30] ;  /* 0x005e3000010e7983 */ /* 0x000ea20000300a00 */
[----:B------:R-:W2:Y:S02]  /*4b220*/  LDL.LU.64 R12, [R1+0x5e28] ;  /* 0x005e2800010c7983 */ /* 0x000ea40000300a00 */
[----:B------:R-:W3:Y:S02]  /*4b230*/  LDL.LU.64 R18, [R1+0x5e20] ;  /* 0x005e200001127983 */ /* 0x000ee40000300a00 */
[----:B------:R-:W3:Y:S11]  /*4b240*/  LDL.LU.64 R16, [R1+0x5e18] ;  /* 0x005e180001107983 */ /* 0x000ef60000300a00 */
[----:B------:R-:W-:Y:S06]  /*4b250*/  @!UPT UIADD3 URZ, URZ, URZ, URZ ;  /* 0x0000003f3f3ff290 */ /* 0x000fec000fffe03f */
        /* <DEDUP_REMOVED lines=16> */
[----:B------:R-:W-:Y:S11]  /*4b360*/  STL [R1+0x5c50], R29 ;  /* 0x005c501d01007387 */ /* 0x000ff60000100800 */
[----:B------:R-:W-:Y:S06]  /*4b370*/  @!UPT UIADD3 URZ, URZ, URZ, URZ ;  /* 0x0000003f3f3ff290 */ /* 0x000fec000fffe03f */
[----:B------:R0:W-:Y:S02]  /*4b380*/  STL.64 [R1+0x170], R12 ;  /* 0x0001700c01007387 */ /* 0x0001e40000100a00 */
[----:B------:R-:W-:Y:S01]  /*4b390*/  STL.64 [R1+0x178], R14 ;  /* 0x0001780e01007387 */ /* 0x000fe20000100a00 */
[----:B------:R-:W3:Y:S01]  /*4b3a0*/  LDL.LU.64 R22, [R1+0x5e10] ;  /* 0x005e100001167983 */ /* 0x000ee20000300a00 */
[----:B0-----:R-:W-:Y:S02]  /*4b3b0*/  MOV R13, R20 ;  /* 0x00000014000d7202 */ /* 0x001fe40000000f00 */
[----:B------:R-:W-:Y:S02]  /*4b3c0*/  MOV R12, R21 ;  /* 0x00000015000c7202 */ /* 0x000fe40000000f00 */
        /* <DEDUP_REMOVED lines=15> */
[----:B------:R-:W3:Y:S02]  /*4b4c0*/  LDL.LU.64 R20, [R1+0x5de8] ;  /* 0x005de80001147983 */ /* 0x000ee40000300a00 */
[----:B------:R-:W-:Y:S01]  /*4b4d0*/  STL.64 [R1+0x5dc8], R4 ;  /* 0x005dc80401007387 */ /* 0x000fe20000100a00 */
[----:B------:R-:W-:Y:S11]  /*4b4e0*/  MOV R0, R9 ;  /* 0x0000000900007202 */ /* 0x000ff60000000f00 */
[----:B------:R-:W-:Y:S07]  /*4b4f0*/  @!UPT UIADD3 URZ, URZ, URZ, URZ ;  /* 0x0000003f3f3ff290 */ /* 0x000fee000fffe03f */
[----:B------:R0:W-:Y:S01]  /*4b500*/  STL.64 [R1+0xf0], R16 ;  /* 0x0000f01001007387 */ /* 0x0001e20000100a00 */
[----:B------:R-:W-:Y:S01]  /*4b510*/  STL.64 [R1+0xf8], R18 ;  /* 0x0000f81201007387 */ /* 0x000fe20000100a00 */
[----:B0-----:R-:W-:Y:S01]  /*4b520*/  MOV R16, R8 ;  /* 0x0000000800107202 */ /* 0x001fe20000000f00 */
[C---:B---3--:R-:W-:Y:S11]  /*4b530*/  HMMA.16816.F32 R4, R20.reuse, R8, R24 ;  /* 0x000000081404723c */ /* 0x048ff60000001818 */
[----:B------:R-:W-:Y:S11]  /*4b540*/  @!UPT UIADD3 URZ, URZ, URZ, URZ ;  /* 0x0000003f3f3ff290 */ /* 0x000ff6000fffe03f */
[----:B------:R-:W-:Y:S01]  /*4b550*/  @!UPT UIADD3 URZ, URZ, URZ, URZ ;  /* 0x0000003f3f3ff290 */ /* 0x000fe2000fffe03f */
[----:B------:R0:W-:Y:S01]  /*4b560*/  STL.64 [R1+0x120], R4 ;  /* 0x0001200401007387 */ /* 0x0001e20000100a00 */
[----:B------:R1:W-:Y:S02]  /*4b570*/  STL.64 [R1+0x128], R6 ;  /* 0x0001280601007387 */ /* 0x0003e40000100a00 */
[----:B------:R-:W2:Y:S02]  /*4b580*/  LDL.LU R8, [R1+0xa0] ;  /* 0x0000a00001087983 */ /* 0x000ea40000300800 */
[----:B------:R-:W2:Y:S01]  /*4b590*/  LDL.LU R9, [R1+0xa4] ;  /* 0x0000a40001097983 */ /* 0x000ea20000300800 */
[----:B------:R-:W3:Y:S01]  /*4b5a0*/  LDL.LU R10, [R1+0xa8] ;  /* 0x0000a800010a7983 */ /* 0x000ee20000300800 */
[----:B------:R-:W3:Y:S01]  /*4b5b0*/  LDL.LU R11, [R1+0xac] ;  /* 0x0000ac00010b7983 */ /* 0x000ee20000300800 */
[----:B------:R-:W-:Y:S02]  /*4b5c0*/  MOV R25, R12 ;  /* 0x0000000c00197202 */ /* 0x000fe40000000f00 */
[----:B------:R-:W-:Y:S01]  /*4b5d0*/  MOV R24, R13 ;  /* 0x0000000d00187202 */ /* 0x000fe20000000f00 */
[----:B---3--:R-:W-:Y:S01]  /*4b5e0*/  STL.64 [R1+0x5de0], R10 ;  /* 0x005de00a01007387 */ /* 0x008fe20000100a00 */
[----:B--2---:R2:W-:Y:S02]  /*4b5f0*/  STL.64 [R1+0x5dd8], R8 ;  /* 0x005dd80801007387 */ /* 0x0045e40000100a00 */
[----:B0-----:R-:W3:Y:S02]  /*4b600*/  LDL.LU R4, [R1+0x280] ;  /* 0x0002800001047983 */ /* 0x001ee40000300800 */
[----:B------:R-:W3:Y:S01]  /*4b610*/  LDL.LU R5, [R1+0x284] ;  /* 0x0002840001057983 */ /* 0x000ee20000300800 */
[----:B-1----:R-:W3:Y:S01]  /*4b620*/  LDL.LU R6, [R1+0x288] ;  /* 0x0002880001067983 */ /* 0x002ee20000300800 */
[----:B------:R-:W3:Y:S03]  /*4b630*/  LDL.LU R7, [R1+0x28c] ;  /* 0x00028c0001077983 */ /* 0x000ee60000300800 */
[----:B--2---:R-:W2:Y:S01]  /*4b640*/  LDL.LU R8, [R1+0x290] ;  /* 0x0002900001087983 */ /* 0x004ea20000300800 */
[----:B------:R-:W2:Y:S02]  /*4b650*/  LDL.LU R9, [R1+0x294] ;  /* 0x0002940001097983 */ /* 0x000ea40000300800 */
[----:B------:R-:W2:Y:S02]  /*4b660*/  LDL.LU R10, [R1+0x298] ;  /* 0x00029800010a7983 */ /* 0x000ea40000300800 */
[----:B------:R-:W2:Y:S01]  /*4b670*/  LDL.LU R11, [R1+0x29c] ;  /* 0x00029c00010b7983 */ /* 0x000ea20000300800 */
[----:B------:R-:W4:Y:S01]  /*4b680*/  LDL.LU R12, [R1+0x210] ;  /* 0x00021000010c7983 */ /* 0x000f220000300800 */
        /* <DEDUP_REMOVED lines=14> */
[----:B------:R-:W4:Y:S01]  /*4b770*/  LDL.LU R15, [R1+0xdc] ;  /* 0x0000dc00010f7983 */ /* 0x000f220000300800 */
[----:B------:R-:W-:Y:S01]  /*4b780*/  HMMA.16816.F32 R24, R20, R24, R8 ;  /* 0x000000181418723c */ /* 0x000fe20000001808 */
[----:B----4-:R-:W-:Y:S01]  /*4b790*/  STL.64 [R1+0x5d98], R14 ;  /* 0x005d980e01007387 */ /* 0x010fe20000100a00 */
[----:B--2---:R0:W-:Y:S02]  /*4b7a0*/  STL.64 [R1+0x5d90], R12 ;  /* 0x005d900c01007387 */ /* 0x0041e40000100a00 */
[----:B0-----:R-:W-:-:S02]  /*4b7b0*/  MOV R12, R16 ;  /* 0x00000010000c7202 */ /* 0x001fc40000000f00 */
[----:B------:R-:W2:Y:S01]  /*4b7c0*/  LDL.LU R16, [R1+0x200] ;  /* 0x0002000001107983 */ /* 0x000ea20000300800 */
        /* <DEDUP_REMOVED lines=12> */
[----:B------:R3:W-:Y:S01]  /*4b890*/  STL.64 [R1+0x118], R26 ;  /* 0x0001181a01007387 */ /* 0x0007e20000100a00 */
[----:B0-----:R-:W3:Y:S02]  /*4b8a0*/  LDL.LU.64 R24, [R1+0x5dd0] ;  /* 0x005dd00001187983 */ /* 0x001ee40000300a00 */
[C---:B---3--:R-:W-:Y:S02]  /*4b8b0*/  HMMA.16816.F32 R24, R20.reuse, R24, R4 ;  /* 0x000000181418723c */ /* 0x048fe40000001804 */
[----:B------:R-:W4:Y:S11]  /*4b8c0*/  LDL.LU.64 R4, [R1+0x5dc8] ;  /* 0x005dc80001047983 */ /* 0x000f360000300a00 */
[----:B------:R-:W-:Y:S10]  /*4b8d0*/  @!UPT UIADD3 URZ, URZ, URZ, URZ ;  /* 0x0000003f3f3ff290 */ /* 0x000ff4000fffe03f */
[----:B------:R-:W-:Y:S01]  /*4b8e0*/  STL [R1+0x104], R25 ;  /* 0x0001041901007387 */ /* 0x000fe20000100800 */
[----:B------:R0:W-:Y:S01]  /*4b8f0*/  STL.64 [R1+0x108], R26 ;  /* 0x0001081a01007387 */ /* 0x0001e20000100a00 */
[----:B------:R-:W-:Y:S02]  /*4b900*/  MOV R29, R24 ;  /* 0x00000018001d7202 */ /* 0x000fe40000000f00 */
[----:B0-----:R-:W2:Y:S01]  /*4b910*/  LDL.LU.64 R26, [R1+0x5dc0] ;  /* 0x005dc000011a7983 */ /* 0x001ea20000300a00 */
[----:B------:R-:W2:Y:S01]  /*4b920*/  LDL.LU.64 R24, [R1+0x5db8] ;  /* 0x005db80001187983 */ /* 0x000ea20000300a00 */
[----:B----4-:R-:W-:Y:S02]  /*4b930*/  HMMA.16816.F32 R20, R20, R4, R8 ;  /* 0x000000041414723c */ /* 0x010fe40000001808 */
[----:B------:R-:W3:Y:S11]  /*4b940*/  LDL.LU R8, [R1+0x90] ;  /* 0x0000900001087983 */ /* 0x000ef60000300800 */
[----:B------:R-:W-:Y:S10]  /*4b950*/  @!UPT UIADD3 URZ, URZ, URZ, URZ ;  /* 0x0000003f3f3ff290 */ /* 0x000ff4000fffe03f */
[----:B------:R-:W-:Y:S01]  /*4b960*/  STL.64 [R1+0xa0], R20 ;  /* 0x0000a01401007387 */ /* 0x000fe20000100a00 */
[----:B------:R-:W-:Y:S02]  /*4b970*/  STL.64 [R1+0xa8], R22 ;  /* 0x0000a81601007387 */ /* 0x000fe40000100a00 */
[----:B------:R-:W3:Y:S02]  /*4b980*/  LDL.LU R9, [R1+0x94] ;  /* 0x0000940001097983 */ /* 0x000ee40000300800 */
[----:B------:R-:W4:Y:S01]  /*4b990*/  LDL.LU R10, [R1+0x98] ;  /* 0x00009800010a7983 */ /* 0x000f220000300800 */
[----:B------:R-:W-:Y:S02]  /*4b9a0*/  MOV R11, R2 ;  /* 0x00000002000b7202 */ /* 0x000fe40000000f00 */
[----:B------:R-:W2:Y:S04]  /*4b9b0*/  LDL.LU R2, [R1+0x5db0] ;  /* 0x005db00001027983 */ /* 0x000ea80000300800 */
[----:B----4-:R-:W-:Y:S01]  /*4b9c0*/  STL.64 [R1+0x5d40], R10 ;  /* 0x005d400a01007387 */ /* 0x010fe20000100a00 */
[----:B---3--:R0:W-:Y:S03]  /*4b9d0*/  STL.64 [R1+0x5d38], R8 ;  /* 0x005d380801007387 */ /* 0x0081e60000100a00 */
[----:B0-----:R-:W3:Y:S01]  /*4b9e0*/  LDL.LU R8, [R1+0x240] ;  /* 0x0002400001087983 */ /* 0x001ee20000300800 */
[----:B------:R-:W3:Y:S02]  /*4b9f0*/  LDL.LU R9, [R1+0x244] ;  /* 0x0002440001097983 */ /* 0x000ee40000300800 */
[----:B------:R-:W4:Y:S02]  /*4ba00*/  LDL.LU R10, [R1+0x248] ;  /* 0x00024800010a7983 */ /* 0x000f240000300800 */
[----:B------:R-:W4:Y:S02]  /*4ba10*/  LDL.LU R11, [R1+0x24c] ;  /* 0x00024c00010b7983 */ /* 0x000f240000300800 */
[----:B------:R-:W-:-:S07]  /*4ba20*/  IMAD.MOV.U32 R13, RZ, RZ, R0 ;  /* 0x000000ffff0d7224 */ /* 0x000fce00078e0000 */
[C---:B--2---:R-:W-:Y:S01]  /*4ba30*/  HMMA.16816.F32 R12, R24.reuse, R12, R16 ;  /* 0x0000000c180c723c */ /* 0x044fe20000001810 */
[----:B----4-:R-:W-:Y:S01]  /*4ba40*/  STL.64 [R1+0x5d50], R10 ;  /* 0x005d500a01007387 */ /* 0x010fe20000100a00 */
[----:B---3--:R0:W-:Y:S02]  /*4ba50*/  STL.64 [R1+0x5d48], R8 ;  /* 0x005d480801007387 */ /* 0x0081e40000100a00 */
[----:B------:R-:W2:Y:S01]  /*4ba60*/  LDL R23, [R1+0x1734] ;  /* 0x0017340001177983 */ /* 0x000ea20000100800 */
[----:B0-----:R-:W3:Y:S04]  /*4ba70*/  LDL.64 R8, [R1+0x20] ;  /* 0x0000200001087983 */ /* 0x001ee80000100a00 */
[----:B--2---:R-:W-:Y:S01]  /*4ba80*/  STL [R1+0x5d00], R23 ;  /* 0x005d001701007387 */ /* 0x004fe20000100800 */
[----:B------:R-:W2:Y:S02]  /*4ba90*/  LDL.LU.64 R20, [R1+0x10] ;  /* 0x0000100001147983 */ /* 0x000ea40000300a00 */
[----:B------:R-:W4:Y:S02]  /*4baa0*/  LDL.LU.64 R18, [R1+0x5da8] ;  /* 0x005da80001127983 */ /* 0x000f240000300a00 */
[----:B------:R-:W4:Y:S09]  /*4bab0*/  LDL.LU.64 R16, [R1+0x5da0] ;  /* 0x005da00001107983 */ /* 0x000f320000300a00 */
        /* <DEDUP_REMOVED lines=21> */
[----:B------:R-:W3:Y:S01]  /*4bc10*/  LDL.LU R22, [R1+0x258] ;  /* 0x0002580001167983 */ /* 0x000ee20000300800 */
[----:B--2---:R-:W-:Y:S01]  /*4bc20*/  HMMA.16816.F32 R24, R24, R4, R12 ;  /* 0x000000041818723c */ /* 0x004fe2000000180c */
[----:B------:R-:W4:Y:S01]  /*4bc30*/  LDL.LU.64 R14, [R1+0x5d68] ;  /* 0x005d6800010e7983 */ /* 0x000f220000300a00 */
[----:B------:R-:W4:Y:S11]  /*4bc40*/  LDL.LU.64 R12, [R1+0x5d60] ;  /* 0x005d6000010c7983 */ /* 0x000f360000300a00 */
[----:B------:R-:W-:Y:S10]  /*4bc50*/  @!UPT UIADD3 URZ, URZ, URZ, URZ ;  /* 0x0000003f3f3ff290 */ /* 0x000ff4000fffe03f */
[----:B------:R0:W-:Y:S01]  /*4bc60*/  STL.64 [R1+0x70], R24 ;  /* 0x0000701801007387 */ /* 0x0001e20000100a00 */
[----:B------:R1:W-:Y:S03]  /*4bc70*/  STL.64 [R1+0x78], R26 ;  /* 0x0000781a01007387 */ /* 0x0003e60000100a00 */
[----:B0-----:R-:W4:Y:S01]  /*4bc80*/  LDL.LU.64 R24, [R1+0x30] ;  /* 0x0000300001187983 */ /* 0x001f220000300a00 */
[----:B------:R-:W-:Y:S01]  /*4bc90*/  MOV R23, R2 ;  /* 0x0000000200177202 */ /* 0x000fe20000000f00 */
[C---:B----4-:R-:W-:Y:S08]  /*4bca0*/  HMMA.16816.F32 R16, R12.reuse, R24, R16 ;  /* 0x000000180c10723c */ /* 0x050ff00000001810 */
[----:B---3--:R-:W-:Y:S11]  /*4bcb0*/  HMMA.16816.F32 R20, R12, R8, R20 ;  /* 0x000000080c14723c */ /* 0x008ff60000001814 */
[----:B------:R-:W-:Y:S04]  /*4bcc0*/  @!UPT UIADD3 URZ, URZ, URZ, URZ ;  /* 0x0000003f3f3ff290 */ /* 0x000fe8000fffe03f */
[----:B------:R-:W-:Y:S01]  /*4bcd0*/  STL.64 [R1+0x60], R16 ;  /* 0x0000601001007387 */ /* 0x000fe20000100a00 */
[----:B------:R-:W-:Y:S02]  /*4bce0*/  MOV R2, R18 ;  /* 0x0000001200027202 */ /* 0x000fe40000000f00 */
[----:B------:R-:W-:Y:S02]  /*4bcf0*/  MOV R0, R19 ;  /* 0x0000001300007202 */ /* 0x000fe40000000f00 */
[----:B------:R-:W0:Y:S01]  /*4bd00*/  LDSM.16.MT88.4 R16, [R3+0xf000] ;  /* 0x00f000000310783b */ /* 0x000e220000004200 */
[----:B------:R-:W-:Y:S02]  /*4bd10*/  MOV R7, R24 ;  /* 0x0000001800077202 */ /* 0x000fe40000000f00 */
[----:B------:R-:W-:Y:S01]  /*4bd20*/  MOV R6, R25 ;  /* 0x0000001900067202 */ /* 0x000fe20000000f00 */
[----:B------:R-:W2:Y:S01]  /*4bd30*/  LDL.LU R24, [R1+0x230] ;  /* 0x0002300001187983 */ /* 0x000ea20000300800 */
[----:B------:R-:W2:Y:S01]  /*4bd40*/  LDL.LU R25, [R1+0x234] ;  /* 0x0002340001197983 */ /* 0x000ea20000300800 */
[----:B-1----:R-:W2:Y:S02]  /*4bd50*/  LDL.LU R26, [R1+0x238] ;  /* 0x00023800011a7983 */ /* 0x002ea40000300800 */
[----:B------:R-:W2:Y:S02]  /*4bd60*/  LDL.LU R27, [R1+0x23c] ;  /* 0x00023c00011b7983 */ /* 0x000ea40000300800 */
[----:B------:R-:W-:Y:S01]  /*4bd70*/  STL [R1+0x5bcc], R0 ;  /* 0x005bcc0001007387 */ /* 0x000fe20000100800 */
[----:B------:R-:W-:Y:S04]  /*4bd80*/  STL [R1+0x5bc8], R2 ;  /* 0x005bc80201007387 */ /* 0x000fe80000100800 */
[----:B0-----:R-:W-:Y:S01]  /*4bd90*/  STL.64 [R1+0x5cc8], R18 ;  /* 0x005cc81201007387 */ /* 0x001fe20000100a00 */
[----:B------:R0:W-:Y:S02]  /*4bda0*/  STL.64 [R1+0x5cc0], R16 ;  /* 0x005cc01001007387 */ /* 0x0001e40000100a00 */
[----:B------:R1:W-:Y:S02]  /*4bdb0*/  STL.64 [R1+0x50], R20 ;  /* 0x0000501401007387 */ /* 0x0003e40000100a00 */
[----:B------:R-:W-:Y:S01]  /*4bdc0*/  STL.64 [R1+0x58], R22 ;  /* 0x0000581601007387 */ /* 0x000fe20000100a00 */
[----:B0-----:R-:W-:-:S02]  /*4bdd0*/  MOV R16, R7 ;  /* 0x0000000700107202 */ /* 0x001fc40000000f00 */
[----:B------:R-:W-:Y:S01]  /*4bde0*/  MOV R17, R6 ;  /* 0x0000000600117202 */ /* 0x000fe20000000f00 */
[----:B-1----:R-:W3:Y:S01]  /*4bdf0*/  LDL.LU.64 R20, [R1+0x5d58] ;  /* 0x005d580001147983 */ /* 0x002ee20000300a00 */
[----:B------:R-:W-:Y:S02]  /*4be00*/  MOV R7, R8 ;  /* 0x0000000800077202 */ /* 0x000fe40000000f00 */
[----:B------:R-:W-:Y:S01]  /*4be10*/  MOV R6, R9 ;  /* 0x0000000900067202 */ /* 0x000fe20000000f00 */
[----:B------:R-:W3:Y:S01]  /*4be20*/  LDL.LU.64 R10, [R1+0x5d50] ;  /* 0x005d5000010a7983 */ /* 0x000ee20000300a00 */
[----:B------:R-:W3:Y:S02]  /*4be30*/  LDL.LU.64 R8, [R1+0x5d48] ;  /* 0x005d480001087983 */ /* 0x000ee40000300a00 */
[----:B---3--:R-:W-:Y:S11]  /*4be40*/  HMMA.16816.F32 R8, R12, R20, R8 ;  /* 0x000000140c08723c */ /* 0x008ff60000001808 */
[----:B------:R-:W-:Y:S11]  /*4be50*/  @!UPT UIADD3 URZ, URZ, URZ, URZ ;  /* 0x0000003f3f3ff290 */ /* 0x000ff6000fffe03f */
[----:B------:R-:W-:Y:S01]  /*4be60*/  @!UPT UIADD3 URZ, URZ, URZ, URZ ;  /* 0x0000003f3f3ff290 */ /* 0x000fe2000fffe03f */
[----:B------:R0:W-:Y:S01]  /*4be70*/  STL.64 [R1+0x40], R8 ;  /* 0x0000400801007387 */ /* 0x0001e20000100a00 */
[----:B------:R-:W-:Y:S01]  /*4be80*/  MOV R0, R10 ;  /* 0x0000000a00007202 */ /* 0x000fe20000000f00 */
[----:B------:R-:W-:Y:S02]  /*4be90*/  IMAD.MOV.U32 R2, RZ, RZ, R11 ;  /* 0x000000ffff027224 */ /* 0x000fe400078e000b */
[----:B------:R-:W3:Y:S04]  /*4bea0*/  LDL.LU.64 R10, [R1+0x5d40] ;  /* 0x005d4000010a7983 */ /* 0x000ee80000300a00 */
[----:B0-----:R-:W3:Y:S01]  /*4beb0*/  LDL.LU.64 R8, [R1+0x5d38] ;  /* 0x005d380001087983 */ /* 0x001ee20000300a00 */
[----:B------:R0:W-:Y:S02]  /*4bec0*/  STL.64 [R1+0x5d10], R20 ;  /* 0x005d101401007387 */ /* 0x0001e40000100a00 */
[----:B------:R-:W-:Y:S02]  /*4bed0*/  STL [R1+0x5c4c], R2 ;  /* 0x005c4c0201007387 */ /* 0x000fe40000100800 */
[----:B------:R-:W-:Y:S01]  /*4bee0*/  STL [R1+0x5c48], R0 ;  /* 0x005c480001007387 */ /* 0x000fe20000100800 */
[----:B0-----:R-:W-:-:S02]  /*4bef0*/  MOV R21, R6 ;  /* 0x0000000600157202 */ /* 0x001fc40000000f00 */
[----:B------:R-:W-:Y:S01]  /*4bf00*/  MOV R20, R7 ;  /* 0x0000000700147202 */ /* 0x000fe20000000f00 */
[----:B---3--:R-:W-:Y:S01]  /*4bf10*/  HMMA.16816.F32 R12, R12, R4, R8 ;  /* 0x000000040c0c723c */ /* 0x008fe20000001808 */
[----:B------:R-:W2:Y:S01]  /*4bf20*/  LDL.LU.64 R10, [R1+0x5d30] ;  /* 0x005d3000010a7983 */ /* 0x000ea20000300a00 */
[----:B------:R-:W2:Y:S02]  /*4bf30*/  LDL.LU.64 R8, [R1+0x5d28] ;  /* 0x005d280001087983 */ /* 0x000ea40000300a00 */
[----:B------:R0:W-:Y:S02]  /*4bf40*/  STL.64 [R1+0x5d08], R4 ;  /* 0x005d080401007387 */ /* 0x0001e40000100a00 */
[----:B0-----:R-:W3:Y:S11]  /*4bf50*/  LDL.LU R4, [R1+0x260] ;  /* 0x0002600001047983 */ /* 0x001ef60000300800 */
[----:B------:R-:W-:Y:S06]  /*4bf60*/  @!UPT UIADD3 URZ, URZ, URZ, URZ ;  /* 0x0000003f3f3ff290 */ /* 0x000fec000fffe03f */
[----:B------:R-:W-:Y:S01]  /*4bf70*/  STL.64 [R1+0x90], R12 ;  /* 0x0000900c01007387 */ /* 0x000fe20000100a00 */
[----:B------:R-:W-:Y:S02]  /*4bf80*/  STL.64 [R1+0x98], R14 ;  /* 0x0000980e01007387 */ /* 0x000fe40000100a00 */
[----:B------:R-:W3:Y:S02]  /*4bf90*/  LDL.LU R5, [R1+0x264] ;  /* 0x0002640001057983 */ /* 0x000ee40000300800 */
[----:B------:R-:W4:Y:S01]  /*4bfa0*/  LDL.LU R6, [R1+0x268] ;  /* 0x0002680001067983 */ /* 0x000f220000300800 */
[----:B------:R-:W4:Y:S04]  /*4bfb0*/  LDL.LU R7, [R1+0x26c] ;  /* 0x00026c0001077983 */ /* 0x000f280000300800 */
[----:B----4-:R-:W-:Y:S01]  /*4bfc0*/  STL.64 [R1+0x5d20], R6 ;  /* 0x005d200601007387 */ /* 0x010fe20000100a00 */
[----:B---3--:R0:W-:Y:S03]  /*4bfd0*/  STL.64 [R1+0x5d18], R4 ;  /* 0x005d180401007387 */ /* 0x0081e60000100a00 */
[----:B0-----:R-:W3:Y:S01]  /*4bfe0*/  LDL.LU R4, [R1+0x270] ;  /* 0x0002700001047983 */ /* 0x001ee20000300800 */
[----:B------:R-:W3:Y:S02]  /*4bff0*/  LDL.LU R5, [R1+0x274] ;  /* 0x0002740001057983 */ /* 0x000ee40000300800 */
[----:B------:R-:W3:Y:S02]  /*4c000*/  LDL.LU R6, [R1+0x278] ;  /* 0x0002780001067983 */ /* 0x000ee40000300800 */
[----:B------:R-:W3:Y:S01]  /*4c010*/  LDL.LU R7, [R1+0x27c] ;  /* 0x00027c0001077983 */ /* 0x000ee20000300800 */
[C---:B--2---:R-:W-:Y:S01]  /*4c020*/  HMMA.16816.F32 R24, R8.reuse, R16, R24 ;  /* 0x000000100818723c */ /* 0x044fe20000001818 */
[----:B------:R-:W2:Y:S01]  /*4c030*/  LDL.LU R12, [R1+0x220] ;  /* 0x00022000010c7983 */ /* 0x000ea20000300800 */
[----:B------:R-:W2:Y:S02]  /*4c040*/  LDL.LU R13, [R1+0x224] ;  /* 0x00022400010d7983 */ /* 0x000ea40000300800 */
[----:B------:R-:W2:Y:S02]  /*4c050*/  LDL.LU R14, [R1+0x228] ;  /* 0x00022800010e7983 */ /* 0x000ea40000300800 */
[----:B------:R-:W2:Y:S11]  /*4c060*/  LDL.LU R15, [R1+0x22c] ;  /* 0x00022c00010f7983 */ /* 0x000eb60000300800 */
[----:B------:R-:W-:Y:S06]  /*4c070*/  @!UPT UIADD3 URZ, URZ, URZ, URZ ;  /* 0x0000003f3f3ff290 */ /* 0x000fec000fffe03f */
[----:B------:R-:W-:Y:S01]  /*4c080*/  STL.64 [R1+0x210], R24 ;  /* 0x0002101801007387 */ /* 0x000fe20000100a00 */
[----:B------:R-:W-:Y:S02]  /*4c090*/  STL.64 [R1+0x218], R26 ;  /* 0x0002181a01007387 */ /* 0x000fe40000100a00 */
[----:B------:R-:W0:Y:S02]  /*4c0a0*/  LDSM.16.MT88.4 R24, [R3+0xf080] ;  /* 0x00f080000318783b */ /* 0x000e240000004200 */
[----:B0-----:R-:W-:Y:S02]  /*4c0b0*/  STL.64 [R1+0x5c98], R26 ;  /* 0x005c981a01007387 */ /* 0x001fe40000100a00 */
[----:B------:R0:W-:Y:S02]  /*4c0c0*/  STL.64 [R1+0x5c90], R24 ;  /* 0x005c901801007387 */ /* 0x0001e40000100a00 */
[----:B0-----:R-:W4:Y:S01]  /*4c0d0*/  LDL.LU R24, [R1+0x1e0] ;  /* 0x0001e00001187983 */ /* 0x001f220000300800 */
[----:B------:R-:W4:Y:S02]  /*4c0e0*/  LDL.LU R25, [R1+0x1e4] ;  /* 0x0001e40001197983 */ /* 0x000f240000300800 */
[----:B------:R-:W4:Y:S02]  /*4c0f0*/  LDL.LU R26, [R1+0x1e8] ;  /* 0x0001e800011a7983 */ /* 0x000f240000300800 */
[----:B------:R-:W4:Y:S01]  /*4c100*/  LDL.LU R27, [R1+0x1ec] ;  /* 0x0001ec00011b7983 */ /* 0x000f220000300800 */
[C---:B---3--:R-:W-:Y:S01]  /*4c110*/  HMMA.16816.F32 R20, R8.reuse, R20, R4 ;  /* 0x000000140814723c */ /* 0x048fe20000001804 */
[----:B------:R-:W3:Y:S01]  /*4c120*/  LDL.LU.64 R6, [R1+0x5d20] ;  /* 0x005d200001067983 */ /* 0x000ee20000300a00 */
[----:B------:R-:W3:Y:S11]  /*4c130*/  LDL.LU.64 R4, [R1+0x5d18] ;  /* 0x005d180001047983 */ /* 0x000ef60000300a00 */
[----:B------:R-:W-:Y:S10]  /*4c140*/  @!UPT UIADD3 URZ, URZ, URZ, URZ ;  /* 0x0000003f3f3ff290 */ /* 0x000ff4000fffe03f */
[----:B------:R0:W-:Y:S01]  /*4c150*/  STL.64 [R1+0x290], R20 ;  /* 0x0002901401007387 */ /* 0x0001e20000100a00 */
[----:B------:R-:W-:Y:S03]  /*4c160*/  STL.64 [R1+0x298], R22 ;  /* 0x0002981601007387 */ /* 0x000fe60000100a00 */
[----:B0-----:R-:W3:Y:S02]  /*4c170*/  LDL.LU.64 R20, [R1+0x5d10] ;  /* 0x005d100001147983 */ /* 0x001ee40000300a00 */
[C---:B---3--:R-:W-:Y:S11]  /*4c180*/  HMMA.16816.F32 R4, R8.reuse, R20, R4 ;  /* 0x000000140804723c */ /* 0x048ff60000001804 */
[----:B------:R-:W-:Y:S11]  /*4c190*/  @!UPT UIADD3 URZ, URZ, URZ, URZ ;  /* 0x0000003f3f3ff290 */ /* 0x000ff6000fffe03f */
[----:B------:R-:W-:Y:S01]  /*4c1a0*/  @!UPT UIADD3 URZ, URZ, URZ, URZ ;  /* 0x0000003f3f3ff290 */ /* 0x000fe2000fffe03f */
[----:B------:R0:W-:Y:S01]  /*4c1b0*/  STL.64 [R1+0x280], R4 ;  /* 0x0002800401007387 */ /* 0x0001e20000100a00 */
[----:B------:R1:W-:Y:S03]  /*4c1c0*/  STL.64 [R1+0x288], R6 ;  /* 0x0002880601007387 */ /* 0x0003e60000100a00 */
[----:B0-----:R-:W2:Y:S01]  /*4c1d0*/  LDL.LU.64 R4, [R1+0x5d08] ;  /* 0x005d080001047983 */ /* 0x001ea20000300a00 */
[----:B------:R-:W3:Y:S01]  /*4c1e0*/  LDL.LU R23, [R1+0x5d00] ;  /* 0x005d000001177983 */ /* 0x000ee20000300800 */
[----:B--2---:R-:W-:Y:S07]  /*4c1f0*/  HMMA.16816.F32 R8, R8, R4, R12 ;  /* 0x000000040808723c */ /* 0x004fee000000180c */
[----:B------:R-:W-:-:S02]  /*4c200*/  MOV R13, R4 ;  /* 0x00000004000d7202 */ /* 0x000fc40000000f00 */
[----:B------:R-:W-:Y:S11]  /*4c210*/  MOV R12, R5 ;  /* 0x00000005000c7202 */ /* 0x000ff60000000f00 */
[----:B------:R-:W-:Y:S03]  /*4c220*/  @!UPT UIADD3 URZ, URZ, URZ, URZ ;  /* 0x0000003f3f3ff290 */ /* 0x000fe6000fffe03f */
[----:B------:R0:W-:Y:S01]  /*4c230*/  STL.64 [R1+0x200], R8 ;  /* 0x0002000801007387 */ /* 0x0001e20000100a00 */
[----:B------:R2:W-:Y:S02]  /*4c240*/  STL.64 [R1+0x208], R10 ;  /* 0x0002080a01007387 */ /* 0x0005e40000100a00 */
[----:B-1----:R-:W3:Y:S02]  /*4c250*/  LDL.LU.64 R6, [R1+0x5cf8] ;  /* 0x005cf80001067983 */ /* 0x002ee40000300a00 */
[----:B------:R-:W3:Y:S01]  /*4c260*/  LDL.LU.64 R4, [R1+0x5cf0] ;  /* 0x005cf00001047983 */ /* 0x000ee20000300a00 */
[----:B0-----:R-:W3:Y:S01]  /*4c270*/  LDL.LU R8, [R1+0x1f0] ;  /* 0x0001f00001087983 */ /* 0x001ee20000300800 */
[----:B------:R-:W3:Y:S02]  /*4c280*/  LDL.LU R9, [R1+0x1f4] ;  /* 0x0001f40001097983 */ /* 0x000ee40000300800 */
[----:B--2---:R-:W3:Y:S02]  /*4c290*/  LDL.LU R10, [R1+0x1f8] ;  /* 0x0001f800010a7983 */ /* 0x004ee40000300800 */
[----:B------:R-:W3:Y:S02]  /*4c2a0*/  LDL.LU R11, [R1+0x1fc] ;  /* 0x0001fc00010b7983 */ /* 0x000ee40000300800 */
[----:B---3--:R-:W-:Y:S07]  /*4c2b0*/  HMMA.16816.F32 R16, R4, R16, R8 ;  /* 0x000000100410723c */ /* 0x008fee0000001808 */
[----:B------:R-:W-:-:S02]  /*4c2c0*/  MOV R8, R13 ;  /* 0x0000000d00087202 */ /* 0x000fc40000000f00 */
[----:B------:R-:W-:Y:S02]  /*4c2d0*/  MOV R9, R12 ;  /* 0x0000000c00097202 */ /* 0x000fe40000000f00 */
[----:B------:R-:W0:Y:S11]  /*4c2e0*/  LDSM.16.MT88.4 R12, [R23+0xf000] ;  /* 0x00f00000170c783b */ /* 0x000e360000004200 */
[----:B------:R-:W-:Y:S01]  /*4c2f0*/  @!UPT UIADD3 URZ, URZ, URZ, URZ ;  /* 0x0000003f3f3ff290 */ /* 0x000fe2000fffe03f */
[----:B------:R1:W-:Y:S01]  /*4c300*/  STL.64 [R1+0x1f0], R16 ;  /* 0x0001f01001007387 */ /* 0x0003e20000100a00 */
[----:B------:R2:W-:Y:S02]  /*4c310*/  STL.64 [R1+0x1f8], R18 ;  /* 0x0001f81201007387 */ /* 0x0005e40000100a00 */
[----:B------:R-:W-:Y:S01]  /*4c320*/  STL.64 [R1+0x5cd0], R8 ;  /* 0x005cd00801007387 */ /* 0x000fe20000100a00 */
[----:B-1----:R-:W3:Y:S01]  /*4c330*/  LDL.LU R16, [R1+0x80] ;  /* 0x0000800001107983 */ /* 0x002ee20000300800 */
[----:B------:R-:W3:Y:S02]  /*4c340*/  LDL.LU R17, [R1+0x84] ;  /* 0x0000840001117983 */ /* 0x000ee40000300800 */
[----:B--2---:R-:W2:Y:S02]  /*4c350*/  LDL.LU R18, [R1+0x88] ;  /* 0x0000880001127983 */ /* 0x004ea40000300800 */
[----:B------:R-:W2:Y:S02]  /*4c360*/  LDL.LU R19, [R1+0x8c] ;  /* 0x00008c0001137983 */ /* 0x000ea40000300800 */
        /* <DEDUP_REMOVED lines=10> */
[----:B------:R-:W2:Y:S01]  /*4c410*/  LDL.LU R14, [R1+0x138] ;  /* 0x00013800010e7983 */ /* 0x000ea20000300800 */
[----:B------:R-:W-:-:S02]  /*4c420*/  MOV R15, R28 ;  /* 0x0000001c000f7202 */ /* 0x000fc40000000f00 */
[----:B------:R-:W4:Y:S04]  /*4c430*/  LDL.LU R28, [R1+0x5cec] ;  /* 0x005cec00011c7983 */ /* 0x000f280000300800 */
[----:B--2---:R-:W-:Y:S01]  /*4c440*/  STL.64 [R1+0x5c70], R14 ;  /* 0x005c700e01007387 */ /* 0x004fe20000100a00 */
[----:B---3--:R0:W-:Y:S03]  /*4c450*/  STL.64 [R1+0x5c68], R12 ;  /* 0x005c680c01007387 */ /* 0x0081e60000100a00 */
[----:B0-----:R-:W4:Y:S01]  /*4c460*/  LDL.LU.64 R12, [R1+0x20] ;  /* 0x00002000010c7983 */ /* 0x001f220000300a00 */
[----:B------:R-:W-:Y:S01]  /*4c470*/  MOV R2, R20 ;  /* 0x0000001400027202 */ /* 0x000fe20000000f00 */
[----:B------:R-:W2:Y:S03]  /*4c480*/  LDL.64 R14, [R1+0x28] ;  /* 0x00002800010e7983 */ /* 0x000ea60000100a00 */
[----:B------:R-:W-:-:S02]  /*4c490*/  MOV R8, R2 ;  /* 0x0000000200087202 */ /* 0x000fc40000000f00 */
[----:B------:R-:W3:Y:S01]  /*4c4a0*/  LDL R2, [R1+0x1730] ;  /* 0x0017300001027983 */ /* 0x000ee20000100800 */
[----:B----4-:R-:W-:Y:S11]  /*4c4b0*/  HMMA.16816.F32 R24, R4, R12, R24 ;  /* 0x0000000c0418723c */ /* 0x010ff60000001818 */
[----:B------:R-:W-:Y:S11]  /*4c4c0*/  @!UPT UIADD3 URZ, URZ, URZ, URZ ;  /* 0x0000003f3f3ff290 */ /* 0x000ff6000fffe03f */
[----:B------:R-:W-:Y:S01]  /*4c4d0*/  @!UPT UIADD3 URZ, URZ, URZ, URZ ;  /* 0x0000003f3f3ff290 */ /* 0x000fe2000fffe03f */
[----:B------:R0:W-:Y:S01]  /*4c4e0*/  STL.64 [R1+0x270], R24 ;  /* 0x0002701801007387 */ /* 0x0001e20000100a00 */
[----:B------:R1:W-:Y:S03]  /*4c4f0*/  STL.64 [R1+0x278], R26 ;  /* 0x0002781a01007387 */ /* 0x0003e60000100a00 */
[----:B0-----:R-:W4:Y:S01]  /*4c500*/  LDL.LU R24, [R1+0x190] ;  /* 0x0001900001187983 */ /* 0x001f220000300800 */
[----:B------:R-:W4:Y:S02]  /*4c510*/  LDL.LU R25, [R1+0x194] ;  /* 0x0001940001197983 */ /* 0x000f240000300800 */
[----:B-1----:R-:W2:Y:S01]  /*4c520*/  LDL.LU R26, [R1+0x198] ;  /* 0x00019800011a7983 */ /* 0x002ea20000300800 */
[----:B------:R-:W-:Y:S02]  /*4c530*/  MOV R27, R28 ;  /* 0x0000001c001b7202 */ /* 0x000fe40000000f00 */
[----:B------:R-:W3:Y:S01]  /*4c540*/  LDL.LU R28, [R1+0x5ce8] ;  /* 0x005ce800011c7983 */ /* 0x000ee20000300800 */
[----:B------:R-:W-:-:S04]  /*4c550*/  MOV R0, R21 ;  /* 0x0000001500007202 */ /* 0x000fc80000000f00 */
[----:B------:R-:W-:Y:S01]  /*4c560*/  MOV R9, R0 ;  /* 0x0000000000097202 */ /* 0x000fe20000000f00 */
[----:B--2---:R-:W-:Y:S01]  /*4c570*/  STL.64 [R1+0x5ca8], R26 ;  /* 0x005ca81a01007387 */ /* 0x004fe20000100a00 */
[----:B----4-:R0:W-:Y:S03]  /*4c580*/  STL.64 [R1+0x5ca0], R24 ;  /* 0x005ca01801007387 */ /* 0x0101e60000100a00 */
[----:B0-----:R-:W2:Y:S01]  /*4c590*/  LDL.LU R24, [R1+0x1b0] ;  /* 0x0001b00001187983 */ /* 0x001ea20000300800 */
[----:B------:R-:W2:Y:S02]  /*4c5a0*/  LDL.LU R25, [R1+0x1b4] ;  /* 0x0001b40001197983 */ /* 0x000ea40000300800 */
[----:B------:R-:W4:Y:S02]  /*4c5b0*/  LDL.LU R26, [R1+0x1b8] ;  /* 0x0001b800011a7983 */ /* 0x000f240000300800 */
[----:B------:R-:W4:Y:S01]  /*4c5c0*/  LDL.LU R27, [R1+0x1bc] ;  /* 0x0001bc00011b7983 */ /* 0x000f220000300800 */
[C---:B------:R-:W-:Y:S01]  /*4c5d0*/  HMMA.16816.F32 R8, R4.reuse, R8, R16 ;  /* 0x000000080408723c */ /* 0x040fe20000001810 */
[----:B----4-:R-:W-:Y:S01]  /*4c5e0*/  STL.64 [R1+0x5cb8], R26 ;  /* 0x005cb81a01007387 */ /* 0x010fe20000100a00 */
[----:B--2---:R0:W-:Y:S03]  /*4c5f0*/  STL.64 [R1+0x5cb0], R24 ;  /* 0x005cb01801007387 */ /* 0x0041e60000100a00 */
[----:B0-----:R-:W2:Y:S01]  /*4c600*/  LDL.LU R24, [R1+0x1c0] ;  /* 0x0001c00001187983 */ /* 0x001ea20000300800 */
[----:B------:R-:W2:Y:S02]  /*4c610*/  LDL.LU R25, [R1+0x1c4] ;  /* 0x0001c40001197983 */ /* 0x000ea40000300800 */
[----:B------:R-:W2:Y:S02]  /*4c620*/  LDL.LU R26, [R1+0x1c8] ;  /* 0x0001c800011a7983 */ /* 0x000ea40000300800 */
[----:B------:R-:W4:Y:S01]  /*4c630*/  LDL.LU.64 R18, [R1+0x5ce0] ;  /* 0x005ce00001127983 */ /* 0x000f220000300a00 */
[----:B------:R-:W4:Y:S11]  /*4c640*/  LDL.LU.64 R16, [R1+0x5cd8] ;  /* 0x005cd80001107983 */ /* 0x000f360000300a00 */
[----:B------:R-:W-:Y:S01]  /*4c650*/  @!UPT UIADD3 URZ, URZ, URZ, URZ ;  /* 0x0000003f3f3ff290 */ /* 0x000fe2000fffe03f */
[----:B------:R0:W-:Y:S02]  /*4c660*/  STL.64 [R1+0x260], R8 ;  /* 0x0002600801007387 */ /* 0x0001e40000100a00 */
[----:B------:R4:W-:Y:S01]  /*4c670*/  STL [R1+0x268], R10 ;  /* 0x0002680a01007387 */ /* 0x0009e20000100800 */
[----:B0-----:R-:W4:Y:S01]  /*4c680*/  LDL.LU.64 R8, [R1+0x5cd0] ;  /* 0x005cd00001087983 */ /* 0x001f220000300a00 */
[----:B---3--:R-:W-:Y:S01]  /*4c690*/  IMAD.MOV.U32 R27, RZ, RZ, R28 ;  /* 0x000000ffff1b7224 */ /* 0x008fe200078e001c */
[----:B------:R-:W-:Y:S02]  /*4c6a0*/  MOV R28, R11 ;  /* 0x0000000b001c7202 */ /* 0x000fe40000000f00 */
[----:B----4-:R-:W-:Y:S01]  /*4c6b0*/  HMMA.16816.F32 R8, R4, R8, R16 ;  /* 0x000000080408723c */ /* 0x010fe20000001810 */
[----:B------:R-:W2:Y:S01]  /*4c6c0*/  LDL.LU.64 R18, [R1+0x5cc8] ;  /* 0x005cc80001127983 */ /* 0x000ea20000300a00 */
[----:B------:R-:W2:Y:S02]  /*4c6d0*/  LDL.LU.64 R16, [R1+0x5cc0] ;  /* 0x005cc00001107983 */ /* 0x000ea40000300a00 */
[----:B------:R-:W3:Y:S11]  /*4c6e0*/  LDL.LU R4, [R1+0x1a0] ;  /* 0x0001a00001047983 */ /* 0x000ef60000300800 */
[----:B------:R-:W-:Y:S08]  /*4c6f0*/  @!UPT UIADD3 URZ, URZ, URZ, URZ ;  /* 0x0000003f3f3ff290 */ /* 0x000ff0000fffe03f */
[----:B------:R-:W-:Y:S01]  /*4c700*/  STL.64 [R1+0x80], R8 ;  /* 0x0000800801007387 */ /* 0x000fe20000100a00 */
[----:B------:R-:W-:Y:S02]  /*4c710*/  STL.64 [R1+0x88], R10 ;  /* 0x0000880a01007387 */ /* 0x000fe40000100a00 */
[----:B------:R-:W0:Y:S04]  /*4c720*/  LDSM.16.MT88.4 R8, [R23+0xf080] ;  /* 0x00f080001708783b */ /* 0x000e280000004200 */
[----:B------:R-:W3:Y:S01]  /*4c730*/  LDL.LU R5, [R1+0x1a4] ;  /* 0x0001a40001057983 */ /* 0x000ee20000300800 */
[----:B------:R-:W3:Y:S01]  /*4c740*/  LDL.LU R6, [R1+0x1a8] ;  /* 0x0001a80001067983 */ /* 0x000ee20000300800 */
[----:B------:R-:W3:Y:S03]  /*4c750*/  LDL.LU R7, [R1+0x1ac] ;  /* 0x0001ac0001077983 */ /* 0x000ee60000300800 */
[----:B------:R-:W1:Y:S04]  /*4c760*/  LDSM.16.MT88.4 R20, [R2+0xf000] ;  /* 0x00f000000214783b */ /* 0x000e680000004200 */
[----:B0-----:R-:W-:Y:S01]  /*4c770*/  STL.64 [R1+0x5c18], R10 ;  /* 0x005c180a01007387 */ /* 0x001fe20000100a00 */
[----:B------:R0:W-:Y:S03]  /*4c780*/  STL.64 [R1+0x5c10], R8 ;  /* 0x005c100801007387 */ /* 0x0001e60000100a00 */
[----:B0-----:R-:W4:Y:S01]  /*4c790*/  LDL.LU R8, [R1+0xb0] ;  /* 0x0000b00001087983 */ /* 0x001f220000300800 */
[----:B------:R-:W4:Y:S02]  /*4c7a0*/  LDL.LU R9, [R1+0xb4] ;  /* 0x0000b40001097983 */ /* 0x000f240000300800 */
[----:B------:R-:W2:Y:S02]  /*4c7b0*/  LDL.LU R10, [R1+0xb8] ;  /* 0x0000b800010a7983 */ /* 0x000ea40000300800 */
[----:B------:R-:W2:Y:S02]  /*4c7c0*/  LDL.LU R11, [R1+0xbc] ;  /* 0x0000bc00010b7983 */ /* 0x000ea40000300800 */
[----:B--2---:R0:W-:Y:S01]  /*4c7d0*/  STL.64 [R1+0x5c80], R10 ;  /* 0x005c800a01007387 */ /* 0x0041e20000100a00 */
[----:B----4-:R-:W-:Y:S03]  /*4c7e0*/  STL.64 [R1+0x5c78], R8 ;  /* 0x005c780801007387 */ /* 0x010fe60000100a00 */
[----:B0-----:R-:W3:Y:S04]  /*4c7f0*/  LDL R10, [R1+0x38] ;  /* 0x00003800010a7983 */ /* 0x001ee80000100800 */
[----:B------:R-:W3:Y:S01]  /*4c800*/  LDL R11, [R1+0x3c] ;  /* 0x00003c00010b7983 */ /* 0x000ee20000100800 */
[----:B-1----:R0:W-:Y:S02]  /*4c810*/  STL.64 [R1+0x5bd8], R22 ;  /* 0x005bd81601007387 */ /* 0x0021e40000100a00 */
[----:B------:R-:W-:Y:S01]  /*4c820*/  STL.64 [R1+0x5bd0], R20 ;  /* 0x005bd01401007387 */ /* 0x000fe20000100a00 */
[----:B0-----:R-:W2:Y:S01]  /*4c830*/  LDL.64 R22, [R1+0x18] ;  /* 0x0000180001167983 */ /* 0x001ea20000100a00 */
[C---:B------:R-:W-:Y:S08]  /*4c840*/  HMMA.16816.F32 R24, R16.reuse, R14, R24 ;  /* 0x0000000e1018723c */ /* 0x040ff00000001818 */
[C---:B---3--:R-:W-:Y:S11]  /*4c850*/  HMMA.16816.F32 R4, R16.reuse, R10, R4 ;  /* 0x0000000a1004723c */ /* 0x048ff60000001804 */
[----:B------:R-:W-:Y:S11]  /*4c860*/  @!UPT UIADD3 URZ, URZ, URZ, URZ ;  /* 0x0000003f3f3ff290 */ /* 0x000ff6000fffe03f */
[----:B------:R-:W-:Y:S01]  /*4c870*/  @!UPT UIADD3 URZ, URZ, URZ, URZ ;  /* 0x0000003f3f3ff290 */ /* 0x000fe2000fffe03f */
[----:B------:R-:W-:Y:S01]  /*4c880*/  STL.64 [R1+0x1a0], R4 ;  /* 0x0001a00401007387 */ /* 0x000fe20000100a00 */
[----:B------:R-:W-:Y:S02]  /*4c890*/  STL.64 [R1+0x1a8], R6 ;  /* 0x0001a80601007387 */ /* 0x000fe40000100a00 */
[----:B------:R-:W0:Y:S02]  /*4c8a0*/  LDSM.16.MT88.4 R4, [R2+0xf080] ;  /* 0x00f080000204783b */ /* 0x000e240000004200 */
[----:B0-----:R0:W-:Y:S02]  /*4c8b0*/  STL.64 [R1+0x5ba0], R6 ;  /* 0x005ba00601007387 */ /* 0x0011e40000100a00 */
[----:B------:R-:W-:Y:S02]  /*4c8c0*/  STL.64 [R1+0x5b98], R4 ;  /* 0x005b980401007387 */ /* 0x000fe40000100a00 */
[----:B0-----:R-:W3:Y:S01]  /*4c8d0*/  LDL.LU.64 R6, [R1+0x8] ;  /* 0x0000080001067983 */ /* 0x001ee20000300a00 */
[----:B------:R-:W-:Y:S02]  /*4c8e0*/  STL.64 [R1+0x2b0], R24 ;  /* 0x0002b01801007387 */ /* 0x000fe40000100a00 */
[----:B------:R0:W-:Y:S02]  /*4c8f0*/  STL.64 [R1+0x2b8], R26 ;  /* 0x0002b81a01007387 */ /* 0x0001e40000100a00 */
[----:B0-----:R-:W2:Y:S01]  /*4c900*/  LDL.LU.64 R26, [R1+0x5cb8] ;  /* 0x005cb800011a7983 */ /* 0x001ea20000300a00 */
[----:B------:R-:W2:Y:S02]  /*4c910*/  LDL.LU.64 R24, [R1+0x5cb0] ;  /* 0x005cb00001187983 */ /* 0x000ea40000300a00 */
[----:B------:R0:W-:Y:S02]  /*4c920*/  STL.64 [R1+0x5c88], R14 ;  /* 0x005c880e01007387 */ /* 0x0001e40000100a00 */
[----:B------:R-:W4:Y:S01]  /*4c930*/  LDL.LU R12, [R1+0x150] ;  /* 0x00015000010c7983 */ /* 0x000f220000300800 */
[----:B------:R-:W4:Y:S04]  /*4c940*/  LDL.LU R13, [R1+0x154] ;  /* 0x00015400010d7983 */ /* 0x000f280000300800 */
[----:B0-----:R-:W4:Y:S01]  /*4c950*/  LDL.LU R14, [R1+0x158] ;  /* 0x00015800010e7983 */ /* 0x001f220000300800 */
[----:B------:R-:W4:Y:S01]  /*4c960*/  LDL.LU R15, [R1+0x15c] ;  /* 0x00015c00010f7983 */ /* 0x000f220000300800 */
[C---:B--2---:R-:W-:Y:S11]  /*4c970*/  HMMA.16816.F32 R24, R16.reuse, R22, R24 ;  /* 0x000000161018723c */ /* 0x044ff60000001818 */
[----:B------:R-:W-:Y:S11]  /*4c980*/  @!UPT UIADD3 URZ, URZ, URZ, URZ ;  /* 0x0000003f3f3ff290 */ /* 0x000ff6000fffe03f */
[----:B------:R-:W-:Y:S01]  /*4c990*/  @!UPT UIADD3 URZ, URZ, URZ, URZ ;  /* 0x0000003f3f3ff290 */ /* 0x000fe2000fffe03f */
[----:B------:R-:W-:Y:S01]  /*4c9a0*/  STL.64 [R1+0x2a0], R24 ;  /* 0x0002a01801007387 */ /* 0x000fe20000100a00 */
[----:B------:R0:W-:Y:S03]  /*4c9b0*/  STL.64 [R1+0x2a8], R26 ;  /* 0x0002a81a01007387 */ /* 0x0001e60000100a00 */
[----:B0-----:R-:W3:Y:S01]  /*4c9c0*/  LDL.LU.64 R26, [R1+0x5ca8] ;  /* 0x005ca800011a7983 */ /* 0x001ee20000300a00 */
[----:B------:R-:W3:Y:S02]  /*4c9d0*/  LDL.LU.64 R24, [R1+0x5ca0] ;  /* 0x005ca00001187983 */ /* 0x000ee40000300a00 */
[----:B---3--:R-:W-:Y:S01]  /*4c9e0*/  HMMA.16816.F32 R16, R16, R6, R24 ;  /* 0x000000061010723c */ /* 0x008fe20000001818 */
[----:B------:R-:W4:Y:S01]  /*4c9f0*/  LDL.LU.64 R26, [R1+0x5c98] ;  /* 0x005c9800011a7983 */ /* 0x000f220000300a00 */
[----:B------:R-:W4:Y:S11]  /*4ca00*/  LDL.LU.64 R24, [R1+0x5c90] ;  /* 0x005c900001187983 */ /* 0x000f360000300a00 */
[----:B------:R-:W-:Y:S10]  /*4ca10*/  @!UPT UIADD3 URZ, URZ, URZ, URZ ;  /* 0x0000003f3f3ff290 */ /* 0x000ff4000fffe03f */
[----:B------:R0:W-:Y:S01]  /*4ca20*/  STL.64 [R1+0x190], R16 ;  /* 0x0001901001007387 */ /* 0x0001e20000100a00 */
[----:B------:R1:W-:Y:S03]  /*4ca30*/  STL.64 [R1+0x198], R18 ;  /* 0x0001981201007387 */ /* 0x0003e60000100a00 */
[----:B0-----:R-:W2:Y:S01]  /*4ca40*/  LDL.LU R16, [R1+0x140] ;  /* 0x0001400001107983 */ /* 0x001ea20000300800 */
[----:B------:R-:W2:Y:S02]  /*4ca50*/  LDL.LU R17, [R1+0x144] ;  /* 0x0001440001117983 */ /* 0x000ea40000300800 */
[----:B-1----:R-:W2:Y:S02]  /*4ca60*/  LDL.LU R18, [R1+0x148] ;  /* 0x0001480001127983 */ /* 0x002ea40000300800 */
[----:B------:R-:W2:Y:S01]  /*4ca70*/  LDL.LU R19, [R1+0x14c] ;  /* 0x00014c0001137983 */ /* 0x000ea20000300800 */
[C---:B----4-:R-:W-:Y:S01]  /*4ca80*/  HMMA.16816.F32 R8, R24.reuse, R10, R12 ;  /* 0x0000000a1808723c */ /* 0x050fe2000000180c */
[----:B------:R-:W2:Y:S11]  /*4ca90*/  LDL.LU.64 R14, [R1+0x5c88] ;  /* 0x005c8800010e7983 */ /* 0x000eb60000300a00 */
[----:B------:R-:W-:Y:S11]  /*4caa0*/  @!UPT UIADD3 URZ, URZ, URZ, URZ ;  /* 0x0000003f3f3ff290 */ /* 0x000ff6000fffe03f */
        /* <DEDUP_REMOVED lines=52> */
[----:B0-----:R-:W-:-:S02]  /*4cdf0*/  MOV R20, R29 ;  /* 0x0000001d00147202 */ /* 0x001fc40000000f00 */
        /* <DEDUP_REMOVED lines=13> */
[----:B------:R-:W-:Y:S01]  /*4ced0*/  MOV R19, R0 ;  /* 0x0000000000137202 */ /* 0x000fe20000000f00 */
[----:B------:R-:W2:Y:S01]  /*4cee0*/  LDL.LU R2, [R1+0x5c4c] ;  /* 0x005c4c0001027983 */ /* 0x000ea20000300800 */
[----:B------:R-:W3:Y:S02]  /*4cef0*/  LDL.LU R0, [R1+0x5c48] ;  /* 0x005c480001007983 */ /* 0x000ee40000300800 */
[----:B------:R0:W-:Y:S02]  /*4cf00*/  STL.64 [R1+0x180], R4 ;  /* 0x0001800401007387 */ /* 0x0001e40000100a00 */
[----:B------:R1:W-:Y:S01]  /*4cf10*/  STL.64 [R1+0x188], R6 ;  /* 0x0001880601007387 */ /* 0x0003e20000100a00 */
[----:B0-----:R-:W-:Y:S01]  /*4cf20*/  MOV R5, R10 ;  /* 0x0000000a00057202 */ /* 0x001fe20000000f00 */
[----:B-1----:R-:W4:Y:S01]  /*4cf30*/  LDL.LU.64 R6, [R1+0x5c40] ;  /* 0x005c400001067983 */ /* 0x002f220000300a00 */
[----:B------:R-:W-:Y:S02]  /*4cf40*/  MOV R4, R11 ;  /* 0x0000000b00047202 */ /* 0x000fe40000000f00 */
        /* <DEDUP_REMOVED lines=14> */
[C---:B--2---:R-:W-:Y:S08]  /*4d030*/  HMMA.16816.F32 R8, R12.reuse, R18, R8 ;  /* 0x000000120c08723c */ /* 0x044ff00000001808 */
[----:B----4-:R-:W-:Y:S11]  /*4d040*/  HMMA.16816.F32 R12, R12, R6, R24 ;  /* 0x000000060c0c723c */ /* 0x010ff60000001818 */
[----:B------:R-:W-:Y:S04]  /*4d050*/  @!UPT UIADD3 URZ, URZ, URZ, URZ ;  /* 0x0000003f3f3ff290 */ /* 0x000fe8000fffe03f */
        /* <DEDUP_REMOVED lines=8> */
[----:B------:R-:W2:Y:S02]  /*4d0e0*/  LDL.LU R19, [R1+0x11c] ;  /* 0x00011c0001137983 */ /* 0x000ea40000300800 */
[----:B------:R-:W4:Y:S02]  /*4d0f0*/  LDL.LU R24, [R1+0xd0] ;  /* 0x0000d00001187983 */ /* 0x000f240000300800 */
[----:B------:R-:W-:Y:S01]  /*4d100*/  STL.64 [R1+0xf0], R12 ;  /* 0x0000f00c01007387 */ /* 0x000fe20000100a00 */
[----:B------:R-:W-:Y:S01]  /*4d110*/  STL.64 [R1+0xf8], R14 ;  /* 0x0000f80e01007387 */ /* 0x000fe20000100a00 */
[----:B------:R-:W4:Y:S02]  /*4d120*/  LDL.LU R25, [R1+0xd4] ;  /* 0x0000d40001197983 */ /* 0x000f240000300800 */
[----:B------:R-:W2:Y:S02]  /*4d130*/  LDL.LU R26, [R1+0xd8] ;  /* 0x0000d800011a7983 */ /* 0x000ea40000300800 */
[----:B------:R-:W2:Y:S01]  /*4d140*/  LDL.LU R27, [R1+0xdc] ;  /* 0x0000dc00011b7983 */ /* 0x000ea20000300800 */
[----:B------:R-:W0:Y:S04]  /*4d150*/  LDSM.16.MT88.4 R12, [R29+0xf080] ;  /* 0x00f080001d0c783b */ /* 0x000e280000004200 */
[----:B--2---:R-:W-:Y:S01]  /*4d160*/  STL.64 [R1+0x5bc0], R26 ;  /* 0x005bc01a01007387 */ /* 0x004fe20000100a00 */
[----:B----4-:R1:W-:Y:S03]  /*4d170*/  STL.64 [R1+0x5bb8], R24 ;  /* 0x005bb81801007387 */ /* 0x0103e60000100a00 */
[----:B-1----:R-:W2:Y:S01]  /*4d180*/  LDL.LU R24, [R1+0xe0] ;  /* 0x0000e00001187983 */ /* 0x002ea20000300800 */
[----:B------:R-:W2:Y:S02]  /*4d190*/  LDL.LU R25, [R1+0xe4] ;  /* 0x0000e40001197983 */ /* 0x000ea40000300800 */
[----:B------:R-:W2:Y:S02]  /*4d1a0*/  LDL.LU R26, [R1+0xe8] ;  /* 0x0000e800011a7983 */ /* 0x000ea40000300800 */
[----:B------:R-:W2:Y:S01]  /*4d1b0*/  LDL.LU R27, [R1+0xec] ;  /* 0x0000ec00011b7983 */ /* 0x000ea20000300800 */
[----:B0-----:R-:W-:Y:S01]  /*4d1c0*/  STL.64 [R1+0x5b20], R14 ;  /* 0x005b200e01007387 */ /* 0x001fe20000100a00 */
[----:B------:R0:W-:Y:S03]  /*4d1d0*/  STL.64 [R1+0x5b18], R12 ;  /* 0x005b180c01007387 */ /* 0x0001e60000100a00 */
[----:B0-----:R-:W4:Y:S01]  /*4d1e0*/  LDL.LU R12, [R1+0x50] ;  /* 0x00005000010c7983 */ /* 0x001f220000300800 */
[----:B------:R-:W4:Y:S02]  /*4d1f0*/  LDL.LU R13, [R1+0x54] ;  /* 0x00005400010d7983 */ /* 0x000f240000300800 */
[----:B------:R-:W2:Y:S02]  /*4d200*/  LDL.LU R14, [R1+0x58] ;  /* 0x00005800010e7983 */ /* 0x000ea40000300800 */
[----:B------:R-:W2:Y:S02]  /*4d210*/  LDL.LU R15, [R1+0x5c] ;  /* 0x00005c00010f7983 */ /* 0x000ea40000300800 */
[----:B--2---:R0:W-:Y:S02]  /*4d220*/  STL.64 [R1+0x5b88], R14 ;  /* 0x005b880e01007387 */ /* 0x0041e40000100a00 */
[----:B0-----:R-:W-:Y:S01]  /*4d230*/  IMAD.MOV.U32 R14, RZ, RZ, R5 ;  /* 0x000000ffff0e7224 */ /* 0x001fe200078e0005 */
[----:B------:R-:W-:-:S07]  /*4d240*/  MOV R15, R4 ;  /* 0x00000004000f7202 */ /* 0x000fce0000000f00 */
[C---:B---3--:R-:W-:Y:S01]  /*4d250*/  HMMA.16816.F32 R20, R8.reuse, R14, R20 ;  /* 0x0000000e0814723c */ /* 0x048fe20000001814 */
[----:B----4-:R-:W-:Y:S01]  /*4d260*/  STL.64 [R1+0x5b80], R12 ;  /* 0x005b800c01007387 */ /* 0x010fe20000100a00 */
[----:B------:R-:W-:Y:S11]  /*4d270*/  STL [R1+0x5ad0], R29 ;  /* 0x005ad01d01007387 */ /* 0x000ff60000100800 */
[----:B------:R-:W-:Y:S10]  /*4d280*/  @!UPT UIADD3 URZ, URZ, URZ, URZ ;  /* 0x0000003f3f3ff290 */ /* 0x000ff4000fffe03f */
[----:B------:R-:W-:Y:S01]  /*4d290*/  STL.64 [R1+0x120], R20 ;  /* 0x0001201401007387 */ /* 0x000fe20000100a00 */
[----:B------:R0:W-:Y:S03]  /*4d2a0*/  STL.64 [R1+0x128], R22 ;  /* 0x0001281601007387 */ /* 0x0001e60000100a00 */
[----:B0-----:R-:W2:Y:S02]  /*4d2b0*/  LDL.LU.64 R22, [R1+0x5c08] ;  /* 0x005c080001167983 */ /* 0x001ea40000300a00 */
[C---:B--2---:R-:W-:Y:S02]  /*4d2c0*/  HMMA.16816.F32 R20, R8.reuse, R22, R16 ;  /* 0x000000160814723c */ /* 0x044fe40000001810 */
        /* <DEDUP_REMOVED lines=15> */
[----:B------:R-:W2:Y:S02]  /*4d3c0*/  LDL.LU.64 R20, [R1+0x5bd0] ;  /* 0x005bd00001147983 */ /* 0x000ea40000300a00 */
[----:B------:R0:W-:Y:S02]  /*4d3d0*/  STL.64 [R1+0x5bb0], R6 ;  /* 0x005bb00601007387 */ /* 0x0001e40000100a00 */
[----:B------:R-:W3:Y:S11]  /*4d3e0*/  LDL.LU R4, [R1+0xc0] ;  /* 0x0000c00001047983 */ /* 0x000ef60000300800 */
[----:B------:R-:W-:Y:S06]  /*4d3f0*/  @!UPT UIADD3 URZ, URZ, URZ, URZ ;  /* 0x0000003f3f3ff290 */ /* 0x000fec000fffe03f */
[----:B------:R1:W-:Y:S01]  /*4d400*/  STL.64 [R1+0xa0], R8 ;  /* 0x0000a00801007387 */ /* 0x0003e20000100a00 */
[----:B------:R4:W-:Y:S02]  /*4d410*/  STL.64 [R1+0xa8], R10 ;  /* 0x0000a80a01007387 */ /* 0x0009e40000100a00 */
[----:B------:R-:W3:Y:S02]  /*4d420*/  LDL.LU R5, [R1+0xc4] ;  /* 0x0000c40001057983 */ /* 0x000ee40000300800 */
[----:B0-----:R-:W3:Y:S01]  /*4d430*/  LDL.LU R6, [R1+0xc8] ;  /* 0x0000c80001067983 */ /* 0x001ee20000300800 */
[----:B------:R-:W3:Y:S04]  /*4d440*/  LDL.LU R7, [R1+0xcc] ;  /* 0x0000cc0001077983 */ /* 0x000ee80000300800 */
[----:B-1----:R-:W3:Y:S01]  /*4d450*/  LDL.LU R8, [R1+0x40] ;  /* 0x0000400001087983 */ /* 0x002ee20000300800 */
[----:B------:R-:W3:Y:S01]  /*4d460*/  LDL.LU R9, [R1+0x44] ;  /* 0x0000440001097983 */ /* 0x000ee20000300800 */
[----:B----4-:R-:W-:-:S02]  /*4d470*/  MOV R10, R0 ;  /* 0x00000000000a7202 */ /* 0x010fc40000000f00 */
[----:B------:R-:W-:Y:S01]  /*4d480*/  MOV R11, R2 ;  /* 0x00000002000b7202 */ /* 0x000fe20000000f00 */
[----:B------:R-:W4:Y:S01]  /*4d490*/  LDL.LU R0, [R1+0x5bcc] ;  /* 0x005bcc0001007983 */ /* 0x000f220000300800 */
[----:B------:R-:W4:Y:S03]  /*4d4a0*/  LDL.LU R2, [R1+0x5bc8] ;  /* 0x005bc80001027983 */ /* 0x000f260000300800 */
[----:B------:R0:W-:Y:S01]  /*4d4b0*/  STL.64 [R1+0x5b78], R10 ;  /* 0x005b780a01007387 */ /* 0x0001e20000100a00 */
[C---:B--2---:R-:W-:Y:S03]  /*4d4c0*/  HMMA.16816.F32 R24, R20.reuse, R14, R24 ;  /* 0x0000000e1418723c */ /* 0x044fe60000001818 */
[----:B---3--:R-:W-:Y:S01]  /*4d4d0*/  STL.64 [R1+0x5b70], R8 ;  /* 0x005b700801007387 */ /* 0x008fe20000100a00 */
[----:B0-----:R-:W2:Y:S11]  /*4d4e0*/  LDL.LU.64 R10, [R1+0x28] ;  /* 0x00002800010a7983 */ /* 0x001eb60000300a00 */
[----:B------:R-:W-:Y:S08]  /*4d4f0*/  @!UPT UIADD3 URZ, URZ, URZ, URZ ;  /* 0x0000003f3f3ff290 */ /* 0x000ff0000fffe03f */
[----:B------:R-:W-:Y:S02]  /*4d500*/  STL.64 [R1+0xe0], R24 ;  /* 0x0000e01801007387 */ /* 0x000fe40000100a00 */
[----:B------:R0:W-:Y:S02]  /*4d510*/  STL.64 [R1+0xe8], R26 ;  /* 0x0000e81a01007387 */ /* 0x0001e40000100a00 */
[----:B0-----:R-:W2:Y:S01]  /*4d520*/  LDL.LU.64 R26, [R1+0x5bc0] ;  /* 0x005bc000011a7983 */ /* 0x001ea20000300a00 */
[----:B------:R-:W2:Y:S01]  /*4d530*/  LDL.LU.64 R24, [R1+0x5bb8] ;  /* 0x005bb80001187983 */ /* 0x000ea20000300a00 */
[C---:B------:R-:W-:Y:S01]  /*4d540*/  HMMA.16816.F32 R4, R20.reuse, R18, R4 ;  /* 0x000000121404723c */ /* 0x040fe20000001804 */
[----:B------:R0:W-:Y:S01]  /*4d550*/  STL.64 [R1+0x5ba8], R14 ;  /* 0x005ba80e01007387 */ /* 0x0001e20000100a00 */
[----:B------:R-:W3:Y:S01]  /*4d560*/  LDL.LU R12, [R1+0x70] ;  /* 0x00007000010c7983 */ /* 0x000ee20000300800 */
[----:B------:R-:W3:Y:S03]  /*4d570*/  LDL.LU R13, [R1+0x74] ;  /* 0x00007400010d7983 */ /* 0x000ee60000300800 */
[----:B0-----:R-:W3:Y:S01]  /*4d580*/  LDL.LU R14, [R1+0x78] ;  /* 0x00007800010e7983 */ /* 0x001ee20000300800 */
[----:B------:R-:W3:Y:S01]  /*4d590*/  LDL.LU R15, [R1+0x7c] ;  /* 0x00007c00010f7983 */ /* 0x000ee20000300800 */
[----:B--2---:R-:W-:Y:S02]  /*4d5a0*/  HMMA.16816.F32 R24, R20, R10, R24 ;  /* 0x0000000a1418723c */ /* 0x004fe40000001818 */
[----:B------:R-:W-:Y:S01]  /*4d5b0*/  STL.64 [R1+0x5b90], R10 ;  /* 0x005b900a01007387 */ /* 0x000fe20000100a00 */
[----:B------:R-:W2:Y:S11]  /*4d5c0*/  LDL.LU R8, [R1+0x60] ;  /* 0x0000600001087983 */ /* 0x000eb60000300800 */
[----:B------:R-:W-:Y:S09]  /*4d5d0*/  @!UPT UIADD3 URZ, URZ, URZ, URZ ;  /* 0x0000003f3f3ff290 */ /* 0x000ff2000fffe03f */
[----:B------:R-:W-:Y:S01]  /*4d5e0*/  STL.64 [R1+0xd0], R24 ;  /* 0x0000d01801007387 */ /* 0x000fe20000100a00 */
[----:B------:R0:W-:Y:S02]  /*4d5f0*/  STL.64 [R1+0xd8], R26 ;  /* 0x0000d81a01007387 */ /* 0x0001e40000100a00 */
[----:B------:R-:W2:Y:S01]  /*4d600*/  LDL.LU R9, [R1+0x64] ;  /* 0x0000640001097983 */ /* 0x000ea20000300800 */
[----:B0-----:R-:W2:Y:S01]  /*4d610*/  LDL R27, [R1+0x1734] ;  /* 0x00173400011b7983 */ /* 0x001ea20000100800 */
[----:B------:R-:W-:Y:S02]  /*4d620*/  STL.64 [R1+0xc0], R4 ;  /* 0x0000c00401007387 */ /* 0x000fe40000100a00 */
[----:B------:R0:W-:Y:S02]  /*4d630*/  STL.64 [R1+0xc8], R6 ;  /* 0x0000c80601007387 */ /* 0x0001e40000100a00 */
[----:B0-----:R-:W3:Y:S01]  /*4d640*/  LDL.LU.64 R6, [R1+0x5bb0] ;  /* 0x005bb00001067983 */ /* 0x001ee20000300a00 */
[----:B----4-:R-:W-:-:S02]  /*4d650*/  MOV R10, R2 ;  /* 0x00000002000a7202 */ /* 0x010fc40000000f00 */
[----:B------:R-:W-:Y:S01]  /*4d660*/  MOV R11, R0 ;  /* 0x00000000000b7202 */ /* 0x000fe20000000f00 */
[----:B---3--:R-:W-:Y:S01]  /*4d670*/  HMMA.16816.F32 R20, R20, R6, R12 ;  /* 0x000000061414723c */ /* 0x008fe2000000180c */
[----:B------:R-:W2:Y:S06]  /*4d680*/  LDL.LU.64 R14, [R1+0x5ba8] ;  /* 0x005ba800010e7983 */ /* 0x000eac0000300a00 */
[----:B------:R-:W-:Y:S02]  /*4d690*/  MOV R13, R6 ;  /* 0x00000006000d7202 */ /* 0x000fe40000000f00 */
[----:B------:R-:W-:-:S02]  /*4d6a0*/  MOV R12, R7 ;  /* 0x00000007000c7202 */ /* 0x000fc40000000f00 */
[----:B------:R-:W2:Y:S01]  /*4d6b0*/  LDL.LU.64 R6, [R1+0x5ba0] ;  /* 0x005ba00001067983 */ /* 0x000ea20000300a00 */
[----:B------:R-:W2:Y:S11]  /*4d6c0*/  LDL.LU.64 R4, [R1+0x5b98] ;  /* 0x005b980001047983 */ /* 0x000eb60000300a00 */
[----:B------:R-:W-:Y:S01]  /*4d6d0*/  @!UPT UIADD3 URZ, URZ, URZ, URZ ;  /* 0x0000003f3f3ff290 */ /* 0x000fe2000fffe03f */
[----:B------:R-:W-:Y:S02]  /*4d6e0*/  MOV R2, R22 ;  /* 0x0000001600027202 */ /* 0x000fe40000000f00 */
[----:B------:R-:W-:Y:S01]  /*4d6f0*/  MOV R0, R23 ;  /* 0x0000001700007202 */ /* 0x000fe20000000f00 */
[----:B------:R-:W-:Y:S01]  /*4d700*/  MOV R22, R13 ;  /* 0x0000000d00167202 */ /* 0x000fe20000000f00 */
[----:B------:R-:W-:Y:S01]  /*4d710*/  MOV R23, R12 ;  /* 0x0000000c00177202 */ /* 0x000fe20000000f00 */
[----:B------:R-:W-:Y:S01]  /*4d720*/  STL.64 [R1+0x1e0], R20 ;  /* 0x0001e01401007387 */ /* 0x000fe20000100a00 */
[----:B------:R-:W-:Y:S01]  /*4d730*/  STL [R1+0x5a60], R2 ;  /* 0x005a600201007387 */ /* 0x000fe20000100800 */
[C---:B--2---:R-:W-:Y:S02]  /*4d740*/  HMMA.16816.F32 R12, R4.reuse, R14, R8 ;  /* 0x0000000e040c723c */ /* 0x044fe40000001808 */
[----:B------:R-:W2:Y:S11]  /*4d750*/  LDL.LU.64 R10, [R1+0x5b90] ;  /* 0x005b9000010a7983 */ /* 0x000eb60000300a00 */
[----:B------:R-:W-:Y:S10]  /*4d760*/  @!UPT UIADD3 URZ, URZ, URZ, URZ ;  /* 0x0000003f3f3ff290 */ /* 0x000ff4000fffe03f */
[----:B------:R-:W-:Y:S01]  /*4d770*/  STL.64 [R1+0x1d0], R12 ;  /* 0x0001d00c01007387 */ /* 0x000fe20000100a00 */
[----:B------:R0:W-:Y:S03]  /*4d780*/  STL.64 [R1+0x1d8], R14 ;  /* 0x0001d80e01007387 */ /* 0x0001e60000100a00 */
[----:B0-----:R-:W3:Y:S01]  /*4d790*/  LDL.LU.64 R14, [R1+0x5b88] ;  /* 0x005b8800010e7983 */ /* 0x001ee20000300a00 */
[----:B------:R-:W3:Y:S02]  /*4d7a0*/  LDL.LU.64 R12, [R1+0x5b80] ;  /* 0x005b8000010c7983 */ /* 0x000ee40000300a00 */
[----:B--2---:R-:W-:Y:S01]  /*4d7b0*/  IMAD.MOV.U32 R2, RZ, RZ, R11 ;  /* 0x000000ffff027224 */ /* 0x004fe200078e000b */
[C---:B---3--:R-:W-:Y:S11]  /*4d7c0*/  HMMA.16816.F32 R12, R4.reuse, R10, R12 ;  /* 0x0000000a040c723c */ /* 0x048ff6000000180c */
[----:B------:R-:W-:Y:S11]  /*4d7d0*/  @!UPT UIADD3 URZ, URZ, URZ, URZ ;  /* 0x0000003f3f3ff290 */ /* 0x000ff6000fffe03f */
[----:B------:R-:W-:Y:S01]  /*4d7e0*/  @!UPT UIADD3 URZ, URZ, URZ, URZ ;  /* 0x0000003f3f3ff290 */ /* 0x000fe2000fffe03f */
[----:B------:R0:W-:Y:S01]  /*4d7f0*/  STL.64 [R1+0x250], R12 ;  /* 0x0002500c01007387 */ /* 0x0001e20000100a00 */
[----:B------:R-:W-:Y:S01]  /*4d800*/  STL.64 [R1+0x258], R14 ;  /* 0x0002580e01007387 */ /* 0x000fe20000100a00 */
[----:B0-----:R-:W-:Y:S02]  /*4d810*/  MOV R12, R10 ;  /* 0x0000000a000c7202 */ /* 0x001fe40000000f00 */
[----:B------:R-:W2:Y:S01]  /*4d820*/  LDL.LU.64 R10, [R1+0x5b78] ;  /* 0x005b7800010a7983 */ /* 0x000ea20000300a00 */
[----:B------:R-:W2:Y:S02]  /*4d830*/  LDL.LU.64 R8, [R1+0x5b70] ;  /* 0x005b700001087983 */ /* 0x000ea40000300a00 */
[----:B--2---:R-:W-:Y:S01]  /*4d840*/  HMMA.16816.F32 R16, R4, R18, R8 ;  /* 0x000000120410723c */ /* 0x004fe20000001808 */
[----:B------:R-:W0:Y:S04]  /*4d850*/  LDSM.16.MT88.4 R8, [R3+0x10000] ;  /* 0x010000000308783b */ /* 0x000e280000004200 */
[----:B0-----:R0:W-:Y:S11]  /*4d860*/  STL.64 [R1+0x5ae0], R10 ;  /* 0x005ae00a01007387 */ /* 0x0011f60000100a00 */
[----:B------:R-:W-:Y:S07]  /*4d870*/  @!UPT UIADD3 URZ, URZ, URZ, URZ ;  /* 0x0000003f3f3ff290 */ /* 0x000fee000fffe03f */
[----:B------:R-:W-:Y:S02]  /*4d880*/  STL.64 [R1+0x240], R16 ;  /* 0x0002401001007387 */ /* 0x000fe40000100a00 */
[----:B------:R-:W-:Y:S02]  /*4d890*/  STL.64 [R1+0x248], R18 ;  /* 0x0002481201007387 */ /* 0x000fe40000100a00 */
[----:B------:R1:W-:Y:S01]  /*4d8a0*/  STL.64 [R1+0x5ad8], R8 ;  /* 0x005ad80801007387 */ /* 0x0003e20000100a00 */
[----:B0-----:R-:W-:Y:S01]  /*4d8b0*/  MOV R11, R28 ;  /* 0x0000001c000b7202 */ /* 0x001fe20000000f00 */
[----:B-1----:R-:W2:Y:S01]  /*4d8c0*/  LDL.LU R8, [R1+0x260] ;  /* 0x0002600001087983 */ /* 0x002ea20000300800 */
[----:B------:R-:W2:Y:S02]  /*4d8d0*/  LDL.LU R9, [R1+0x264] ;  /* 0x0002640001097983 */ /* 0x000ea40000300800 */
[----:B------:R-:W3:Y:S02]  /*4d8e0*/  LDL.LU R10, [R1+0x268] ;  /* 0x00026800010a7983 */ /* 0x000ee40000300800 */
[----:B------:R-:W4:Y:S01]  /*4d8f0*/  LDL.LU R28, [R1+0x5b68] ;  /* 0x005b6800011c7983 */ /* 0x000f220000300800 */
[----:B---3--:R0:W-:Y:S02]  /*4d900*/  STL.64 [R1+0x5af0], R10 ;  /* 0x005af00a01007387 */ /* 0x0081e40000100a00 */
[----:B0-----:R-:W-:-:S02]  /*4d910*/  MOV R10, R12 ;  /* 0x0000000c000a7202 */ /* 0x001fc40000000f00 */
[----:B----4-:R-:W0:Y:S04]  /*4d920*/  LDSM.16.M88.4 R12, [R28+0x20200] ;  /* 0x020200001c0c783b */ /* 0x010e280000000200 */
[----:B--2---:R1:W-:Y:S01]  /*4d930*/  STL.64 [R1+0x5ae8], R8 ;  /* 0x005ae80801007387 */ /* 0x0043e20000100a00 */
        /* <DEDUP_REMOVED lines=51> */
[----:B0-----:R-:W-:Y:S01]  /*4dc70*/  STL.64 [R1+0x40], R16 ;  /* 0x0000401001007387 */ /* 0x001fe20000100a00 */
[----:B------:R0:W-:Y:S03]  /*4dc80*/  STL.64 [R1+0x48], R18 ;  /* 0x0000481201007387 */ /* 0x0001e60000100a00 */
[----:B0-----:R-:W3:Y:S01]  /*4dc90*/  LDL.LU.64 R18, [R1+0x5b60] ;  /* 0x005b600001127983 */ /* 0x001ee20000300a00 */
[----:B------:R-:W3:Y:S02]  /*4dca0*/  LDL.LU.64 R16, [R1+0x5b58] ;  /* 0x005b580001107983 */ /* 0x000ee40000300a00 */
[----:B------:R-:W-:Y:S01]  /*4dcb0*/  STL [R1+0x53e0], R28 ;  /* 0x0053e01c01007387 */ /* 0x000fe20000100800 */
[----:B----4-:R-:W-:-:S02]  /*4dcc0*/  MOV R21, R6 ;  /* 0x0000000600157202 */ /* 0x010fc40000000f00 */
[----:B------:R-:W-:Y:S01]  /*4dcd0*/  MOV R20, R7 ;  /* 0x0000000700147202 */ /* 0x000fe20000000f00 */
        /* <DEDUP_REMOVED lines=41> */
[----:B------:R-:W-:Y:S02]  /*4df70*/  MOV R19, R20 ;  /* 0x0000001400137202 */ /* 0x000fe40000000f00 */
[----:B0-----:R-:W-:-:S07]  /*4df80*/  IMAD.MOV.U32 R18, RZ, RZ, R21 ;  /* 0x000000ffff127224 */ /* 0x001fce00078e0015 */
        /* <DEDUP_REMOVED lines=24> */
[----:B------:R-:W2:Y:S01]  /*4e110*/  LDL.64 R4, [R1+0x40] ;  /* 0x0000400001047983 */ /* 0x000ea20000100a00 */
[----:B------:R-:W0:Y:S11]  /*4e120*/  LDSM.16.MT88.4 R20, [R27+0x10080] ;  /* 0x010080001b14783b */ /* 0x000e360000004200 */
[----:B------:R-:W-:Y:S02]  /*4e130*/  @!UPT UIADD3 URZ, URZ, URZ, URZ ;  /* 0x0000003f3f3ff290 */ /* 0x000fe4000fffe03f */
[----:B------:R1:W-:Y:S01]  /*4e140*/  STL.64 [R1+0x1b0], R16 ;  /* 0x0001b01001007387 */ /* 0x0003e20000100a00 */
[----:B------:R0:W-:Y:S03]  /*4e150*/  STL.64 [R1+0x1b8], R18 ;  /* 0x0001b81201007387 */ /* 0x0001e60000100a00 */
[----:B--2---:R-:W-:Y:S04]  /*4e160*/  STL.64 [R1+0x5ab8], R4 ;  /* 0x005ab80401007387 */ /* 0x004fe80000100a00 */
[----:B------:R-:W-:Y:S02]  /*4e170*/  STL.64 [R1+0x80], R12 ;  /* 0x0000800c01007387 */ /* 0x000fe40000100a00 */
[----:B------:R-:W-:Y:S02]  /*4e180*/  STL.64 [R1+0x88], R14 ;  /* 0x0000880e01007387 */ /* 0x000fe40000100a00 */
[----:B-1----:R-:W2:Y:S01]  /*4e190*/  LDL.LU R16, [R1+0x130] ;  /* 0x0001300001107983 */ /* 0x002ea20000300800 */
[----:B------:R-:W2:Y:S01]  /*4e1a0*/  LDL.LU R17, [R1+0x134] ;  /* 0x0001340001117983 */ /* 0x000ea20000300800 */
[----:B0-----:R-:W2:Y:S02]  /*4e1b0*/  LDL.LU R18, [R1+0x138] ;  /* 0x0001380001127983 */ /* 0x001ea40000300800 */
[----:B------:R-:W2:Y:S02]  /*4e1c0*/  LDL.LU R19, [R1+0x13c] ;  /* 0x00013c0001137983 */ /* 0x000ea40000300800 */
[----:B--2---:R-:W-:Y:S01]  /*4e1d0*/  STL.64 [R1+0x5a80], R18 ;  /* 0x005a801201007387 */ /* 0x004fe20000100a00 */
[----:B------:R0:W-:Y:S03]  /*4e1e0*/  STL.64 [R1+0x5a78], R16 ;  /* 0x005a781001007387 */ /* 0x0001e60000100a00 */
[----:B0-----:R-:W2:Y:S01]  /*4e1f0*/  LDL.64 R16, [R1+0x60] ;  /* 0x0000600001107983 */ /* 0x001ea20000100a00 */
[----:B------:R-:W3:Y:S02]  /*4e200*/  LDL.LU R12, [R1+0x1a0] ;  /* 0x0001a000010c7983 */ /* 0x000ee40000300800 */
[----:B------:R-:W3:Y:S02]  /*4e210*/  LDL.LU R13, [R1+0x1a4] ;  /* 0x0001a400010d7983 */ /* 0x000ee40000300800 */
[----:B------:R-:W3:Y:S01]  /*4e220*/  LDL.LU R14, [R1+0x1a8] ;  /* 0x0001a800010e7983 */ /* 0x000ee20000300800 */
[----:B------:R-:W3:Y:S01]  /*4e230*/  LDL.LU R15, [R1+0x1ac] ;  /* 0x0001ac00010f7983 */ /* 0x000ee20000300800 */
[----:B------:R-:W2:Y:S02]  /*4e240*/  LDL.LU R4, [R1+0x2a0] ;  /* 0x0002a00001047983 */ /* 0x000ea40000300800 */
        /* <DEDUP_REMOVED lines=8> */
[----:B------:R-:W2:Y:S01]  /*4e2d0*/  LDL.LU R7, [R1+0x2bc] ;  /* 0x0002bc0001077983 */ /* 0x000ea20000300800 */
[----:B------:R-:W-:Y:S01]  /*4e2e0*/  STL.64 [R1+0x5a48], R22 ;  /* 0x005a481601007387 */ /* 0x000fe20000100a00 */
[----:B------:R4:W-:Y:S02]  /*4e2f0*/  STL.64 [R1+0x5a40], R20 ;  /* 0x005a401401007387 */ /* 0x0009e40000100a00 */
[----:B----4-:R-:W-:-:S02]  /*4e300*/  MOV R20, R25 ;  /* 0x0000001900147202 */ /* 0x010fc40000000f00 */
[----:B------:R-:W-:Y:S02]  /*4e310*/  MOV R21, R24 ;  /* 0x0000001800157202 */ /* 0x000fe40000000f00 */
[----:B------:R-:W0:Y:S04]  /*4e320*/  LDSM.16.MT88.4 R24, [R28+0x10000] ;  /* 0x010000001c18783b */ /* 0x000e280000004200 */
        /* <DEDUP_REMOVED lines=11> */
[----:B------:R-:W3:Y:S02]  /*4e3e0*/  LDL.LU R26, [R1+0x148] ;  /* 0x00014800011a7983 */ /* 0x000ee40000300800 */
[----:B------:R-:W3:Y:S01]  /*4e3f0*/  LDL.LU R27, [R1+0x14c] ;  /* 0x00014c00011b7983 */ /* 0x000ee20000300800 */
[----:B------:R-:W-:Y:S01]  /*4e400*/  HMMA.16816.F32 R4, R8, R16, R4 ;  /* 0x000000100804723c */ /* 0x000fe20000001804 */
        /* <DEDUP_REMOVED lines=27> */
[----:B------:R-:W-:-:S02]  /*4e5c0*/  MOV R14, R4 ;  /* 0x00000004000e7202 */ /* 0x000fc40000000f00 */
[----:B------:R-:W-:Y:S11]  /*4e5d0*/  MOV R2, R5 ;  /* 0x0000000500027202 */ /* 0x000ff60000000f00 */
[----:B------:R-:W-:Y:S06]  /*4e5e0*/  @!UPT UIADD3 URZ, URZ, URZ, URZ ;  /* 0x0000003f3f3ff290 */ /* 0x000fec000fffe03f */
[----:B------:R0:W-:Y:S01]  /*4e5f0*/  STL.64 [R1+0x190], R8 ;  /* 0x0001900801007387 */ /* 0x0001e20000100a00 */
[----:B------:R4:W-:Y:S02]  /*4e600*/  STL.64 [R1+0x198], R10 ;  /* 0x0001980a01007387 */ /* 0x0009e40000100a00 */
[----:B-1----:R-:W2:Y:S02]  /*4e610*/  LDL.LU.64 R6, [R1+0x5aa0] ;  /* 0x005aa00001067983 */ /* 0x002ea40000300a00 */
[----:B------:R-:W2:Y:S01]  /*4e620*/  LDL.LU.64 R4, [R1+0x5a98] ;  /* 0x005a980001047983 */ /* 0x000ea20000300a00 */
[----:B0-----:R-:W2:Y:S01]  /*4e630*/  LDL.LU R8, [R1+0x150] ;  /* 0x0001500001087983 */ /* 0x001ea20000300800 */
[----:B------:R-:W2:Y:S02]  /*4e640*/  LDL.LU R9, [R1+0x154] ;  /* 0x0001540001097983 */ /* 0x000ea40000300800 */
[----:B----4-:R-:W2:Y:S02]  /*4e650*/  LDL.LU R10, [R1+0x158] ;  /* 0x00015800010a7983 */ /* 0x010ea40000300800 */
[----:B------:R-:W2:Y:S02]  /*4e660*/  LDL.LU R11, [R1+0x15c] ;  /* 0x00015c00010b7983 */ /* 0x000ea40000300800 */
[----:B------:R-:W-:Y:S01]  /*4e670*/  IMAD.MOV.U32 R28, RZ, RZ, R17 ;  /* 0x000000ffff1c7224 */ /* 0x000fe200078e0011 */
[C---:B--2---:R-:W-:Y:S08]  /*4e680*/  HMMA.16816.F32 R8, R4.reuse, R20, R8 ;  /* 0x000000140408723c */ /* 0x044ff00000001808 */
[C---:B------:R-:W-:Y:S11]  /*4e690*/  HMMA.16816.F32 R24, R4.reuse, R16, R24 ;  /* 0x000000100418723c */ /* 0x040ff60000001818 */
[----:B------:R-:W-:Y:S04]  /*4e6a0*/  @!UPT UIADD3 URZ, URZ, URZ, URZ ;  /* 0x0000003f3f3ff290 */ /* 0x000fe8000fffe03f */
[----:B------:R-:W-:Y:S01]  /*4e6b0*/  STL.64 [R1+0x150], R8 ;  /* 0x0001500801007387 */ /* 0x000fe20000100a00 */
[----:B------:R-:W-:Y:S02]  /*4e6c0*/  STL.64 [R1+0x158], R10 ;  /* 0x0001580a01007387 */ /* 0x000fe40000100a00 */
[----:B---3--:R-:W0:Y:S02]  /*4e6d0*/  LDSM.16.MT88.4 R8, [R29+0x10000] ;  /* 0x010000001d08783b */ /* 0x008e240000004200 */
[----:B0-----:R-:W-:Y:S02]  /*4e6e0*/  STL.64 [R1+0x5988], R10 ;  /* 0x0059880a01007387 */ /* 0x001fe40000100a00 */
        /* <DEDUP_REMOVED lines=22> */
[----:B------:R2:W-:Y:S01]  /*4e850*/  STL.64 [R1+0x5a50], R8 ;  /* 0x005a500801007387 */ /* 0x0005e20000100a00 */
[----:B---3--:R-:W-:Y:S08]  /*4e860*/  HMMA.16816.F32 R4, R4, R8, R12 ;  /* 0x000000080404723c */ /* 0x008ff0000000180c */
[----:B--2---:R-:W-:Y:S11]  /*4e870*/  HMMA.16816.F32 R8, R16, R20, R24 ;  /* 0x000000141008723c */ /* 0x004ff60000001818 */
[----:B------:R-:W-:Y:S04]  /*4e880*/  @!UPT UIADD3 URZ, URZ, URZ, URZ ;  /* 0x0000003f3f3ff290 */ /* 0x000fe8000fffe03f */
[----:B------:R-:W-:Y:S01]  /*4e890*/  STL.64 [R1+0xb0], R4 ;  /* 0x0000b00401007387 */ /* 0x000fe20000100a00 */
[----:B------:R-:W-:Y:S02]  /*4e8a0*/  STL.64 [R1+0xb8], R6 ;  /* 0x0000b80601007387 */ /* 0x000fe40000100a00 */
[----:B------:R-:W0:Y:S02]  /*4e8b0*/  LDSM.16.MT88.4 R4, [R29+0x10080] ;  /* 0x010080001d04783b */ /* 0x000e240000004200 */
[----:B0-----:R-:W-:Y:S03]  /*4e8c0*/  STL.64 [R1+0x5940], R6 ;  /* 0x0059400601007387 */ /* 0x001fe60000100a00 */
[----:B------:R-:W-:Y:S02]  /*4e8d0*/  STL.64 [R1+0x180], R8 ;  /* 0x0001800801007387 */ /* 0x000fe40000100a00 */
[----:B------:R-:W-:Y:S02]  /*4e8e0*/  STL.64 [R1+0x188], R10 ;  /* 0x0001880a01007387 */ /* 0x000fe40000100a00 */
[----:B------:R0:W-:Y:S02]  /*4e8f0*/  STL.64 [R1+0x5938], R4 ;  /* 0x0059380401007387 */ /* 0x0001e40000100a00 */
        /* <DEDUP_REMOVED lines=58> */
[----:B------:R0:W-:Y:S01]  /*4eca0*/  STL.64 [R1+0x160], R8 ;  /* 0x0001600801007387 */ /* 0x0001e20000100a00 */
[----:B------:R-:W-:Y:S03]  /*4ecb0*/  STL [R1+0x168], R10 ;  /* 0x0001680a01007387 */ /* 0x000fe60000100800 */
[----:B0-----:R-:W4:Y:S01]  /*4ecc0*/  LDL.LU.64 R8, [R1+0x5a50] ;  /* 0x005a500001087983 */ /* 0x001f220000300a00 */
[----:B------:R-:W-:-:S05]  /*4ecd0*/  MOV R29, R11 ;  /* 0x0000000b001d7202 */ /* 0x000fca0000000f00 */
[----:B------:R-:W-:Y:S01]  /*4ece0*/  STL [R1+0x5978], R29 ;  /* 0x0059781d01007387 */ /* 0x000fe20000100800 */
[----:B----4-:R-:W-:Y:S03]  /*4ecf0*/  HMMA.16816.F32 R16, R16, R8, R20 ;  /* 0x000000081010723c */ /* 0x010fe60000001814 */
[----:B------:R-:W2:Y:S01]  /*4ed00*/  LDL.LU.64 R22, [R1+0x5a48] ;  /* 0x005a480001167983 */ /* 0x000ea20000300a00 */
[----:B------:R-:W2:Y:S11]  /*4ed10*/  LDL.LU.64 R20, [R1+0x5a40] ;  /* 0x005a400001147983 */ /* 0x000eb60000300a00 */
[----:B------:R-:W-:Y:S08]  /*4ed20*/  @!UPT UIADD3 URZ, URZ, URZ, URZ ;  /* 0x0000003f3f3ff290 */ /* 0x000ff0000fffe03f */
[----:B------:R0:W-:Y:S01]  /*4ed30*/  STL.64 [R1+0xf0], R16 ;  /* 0x0000f01001007387 */ /* 0x0001e20000100a00 */
[----:B------:R-:W-:Y:S03]  /*4ed40*/  STL.64 [R1+0xf8], R18 ;  /* 0x0000f81201007387 */ /* 0x000fe60000100a00 */
[----:B0-----:R-:W2:Y:S02]  /*4ed50*/  LDL.64 R16, [R1+0x70] ;  /* 0x0000700001107983 */ /* 0x001ea40000100a00 */
        /* <DEDUP_REMOVED lines=41> */
[----:B------:R-:W2:Y:S11]  /*4eff0*/  LDL.LU R21, [R1+0x1e4] ;  /* 0x0001e40001157983 */ /* 0x000eb60000300800 */
[----:B------:R-:W-:Y:S06]  /*4f000*/  @!UPT UIADD3 URZ, URZ, URZ, URZ ;  /* 0x0000003f3f3ff290 */ /* 0x000fec000fffe03f */
[----:B------:R0:W-:Y:S01]  /*4f010*/  STL.64 [R1+0xe0], R4 ;  /* 0x0000e00401007387 */ /* 0x0001e20000100a00 */
[----:B------:R3:W-:Y:S04]  /*4f020*/  STL.64 [R1+0xe8], R6 ;  /* 0x0000e80601007387 */ /* 0x0007e80000100a00 */
        /* <DEDUP_REMOVED lines=15> */
[----:B------:R-:W3:Y:S01]  /*4f120*/  LDL.LU.64 R12, [R1+0x59c0] ;  /* 0x0059c000010c7983 */ /* 0x000ee20000300a00 */
[----:B------:R-:W-:Y:S02]  /*4f130*/  MOV R22, R2 ;  /* 0x0000000200167202 */ /* 0x000fe40000000f00 */
[----:B------:R-:W-:-:S07]  /*4f140*/  MOV R23, R0 ;  /* 0x0000000000177202 */ /* 0x000fce0000000f00 */
        /* <DEDUP_REMOVED lines=8> */
[----:B------:R0:W-:Y:S01]  /*4f1d0*/  STL [R1+0x20], R4 ;  /* 0x0000200401007387 */ /* 0x0001e20000100800 */
[----:B------:R-:W-:Y:S02]  /*4f1e0*/  MOV R0, R5 ;  /* 0x0000000500007202 */ /* 0x000fe40000000f00 */
[----:B------:R-:W-:Y:S02]  /*4f1f0*/  MOV R28, R6 ;  /* 0x00000006001c7202 */ /* 0x000fe40000000f00 */
[----:B------:R-:W-:Y:S01]  /*4f200*/  MOV R2, R7 ;  /* 0x0000000700027202 */ /* 0x000fe20000000f00 */
[----:B------:R-:W-:Y:S01]  /*4f210*/  MOV R7, R3 ;  /* 0x0000000300077202 */ /* 0x000fe20000000f00 */
[----:B0-----:R-:W2:Y:S01]  /*4f220*/  LDL.LU R4, [R1+0x220] ;  /* 0x0002200001047983 */ /* 0x001ea20000300800 */
[----:B------:R-:W2:Y:S02]  /*4f230*/  LDL.LU R5, [R1+0x224] ;  /* 0x0002240001057983 */ /* 0x000ea40000300800 */
[----:B------:R-:W3:Y:S02]  /*4f240*/  LDL.LU R6, [R1+0x228] ;  /* 0x0002280001067983 */ /* 0x000ee40000300800 */
[----:B------:R-:W4:Y:S01]  /*4f250*/  LDL.LU R3, [R1+0x59b8] ;  /* 0x0059b80001037983 */ /* 0x000f220000300800 */
[----:B------:R-:W2:Y:S01]  /*4f260*/  LDL.LU R24, [R1+0x230] ;  /* 0x0002300001187983 */ /* 0x000ea20000300800 */
[----:B------:R-:W2:Y:S02]  /*4f270*/  LDL.LU R25, [R1+0x234] ;  /* 0x0002340001197983 */ /* 0x000ea40000300800 */
[----:B------:R-:W2:Y:S02]  /*4f280*/  LDL.LU R26, [R1+0x238] ;  /* 0x00023800011a7983 */ /* 0x000ea40000300800 */
[----:B------:R-:W2:Y:S01]  /*4f290*/  LDL.LU R27, [R1+0x23c] ;  /* 0x00023c00011b7983 */ /* 0x000ea20000300800 */
[----:B------:R-:W-:-:S02]  /*4f2a0*/  MOV R29, R17 ;  /* 0x00000011001d7202 */ /* 0x000fc40000000f00 */
[----:B----4-:R-:W0:Y:S04]  /*4f2b0*/  LDSM.16.MT88.4 R16, [R3+0x11000] ;  /* 0x011000000310783b */ /* 0x010e280000004200 */
[----:B--2---:R-:W-:Y:S01]  /*4f2c0*/  STL.64 [R1+0x5998], R26 ;  /* 0x0059981a01007387 */ /* 0x004fe20000100a00 */
[----:B------:R1:W-:Y:S03]  /*4f2d0*/  STL.64 [R1+0x5990], R24 ;  /* 0x0059901801007387 */ /* 0x0003e60000100a00 */
[----:B-1----:R-:W2:Y:S01]  /*4f2e0*/  LDL.LU R24, [R1+0x90] ;  /* 0x0000900001187983 */ /* 0x002ea20000300800 */
[----:B------:R-:W2:Y:S02]  /*4f2f0*/  LDL.LU R25, [R1+0x94] ;  /* 0x0000940001197983 */ /* 0x000ea40000300800 */
[----:B------:R-:W4:Y:S02]  /*4f300*/  LDL.LU R26, [R1+0x98] ;  /* 0x00009800011a7983 */ /* 0x000f240000300800 */
[----:B------:R-:W4:Y:S02]  /*4f310*/  LDL.LU R27, [R1+0x9c] ;  /* 0x00009c00011b7983 */ /* 0x000f240000300800 */
[----:B----4-:R-:W-:Y:S01]  /*4f320*/  STL.64 [R1+0x59b0], R26 ;  /* 0x0059b01a01007387 */ /* 0x010fe20000100a00 */
[----:B--2---:R1:W-:Y:S02]  /*4f330*/  STL.64 [R1+0x59a8], R24 ;  /* 0x0059a81801007387 */ /* 0x0043e40000100a00 */
[----:B------:R-:W2:Y:S02]  /*4f340*/  LDL.LU R8, [R1+0x240] ;  /* 0x0002400001087983 */ /* 0x000ea40000300800 */
[----:B------:R-:W2:Y:S01]  /*4f350*/  LDL.LU R9, [R1+0x244] ;  /* 0x0002440001097983 */ /* 0x000ea20000300800 */
[----:B------:R-:W2:Y:S01]  /*4f360*/  LDL.LU R10, [R1+0x248] ;  /* 0x00024800010a7983 */ /* 0x000ea20000300800 */
[----:B------:R-:W2:Y:S03]  /*4f370*/  LDL.LU R11, [R1+0x24c] ;  /* 0x00024c00010b7983 */ /* 0x000ea60000300800 */
[----:B-1----:R-:W4:Y:S01]  /*4f380*/  LDL.LU R24, [R1+0x250] ;  /* 0x0002500001187983 */ /* 0x002f220000300800 */
[----:B------:R-:W4:Y:S02]  /*4f390*/  LDL.LU R25, [R1+0x254] ;  /* 0x0002540001197983 */ /* 0x000f240000300800 */
[----:B------:R-:W4:Y:S02]  /*4f3a0*/  LDL.LU R26, [R1+0x258] ;  /* 0x00025800011a7983 */ /* 0x000f240000300800 */
[----:B------:R-:W4:Y:S01]  /*4f3b0*/  LDL.LU R27, [R1+0x25c] ;  /* 0x00025c00011b7983 */ /* 0x000f220000300800 */
[----:B---3--:R-:W-:Y:S01]  /*4f3c0*/  STL.64 [R1+0x5950], R6 ;  /* 0x0059500601007387 */ /* 0x008fe20000100a00 */
[----:B------:R1:W-:Y:S03]  /*4f3d0*/  STL.64 [R1+0x5948], R4 ;  /* 0x0059480401007387 */ /* 0x0003e60000100a00 */
[----:B-1----:R-:W2:Y:S01]  /*4f3e0*/  LDL.LU.64 R4, [R1+0x50] ;  /* 0x0000500001047983 */ /* 0x002ea20000300a00 */
[----:B------:R-:W-:Y:S02]  /*4f3f0*/  STL [R1+0x5828], R2 ;  /* 0x0058280201007387 */ /* 0x000fe40000100800 */
[----:B------:R-:W-:Y:S02]  /*4f400*/  STL [R1+0x57e8], R0 ;  /* 0x0057e80001007387 */ /* 0x000fe40000100800 */
[----:B------:R-:W-:Y:S01]  /*4f410*/  STL [R1+0x57e4], R28 ;  /* 0x0057e41c01007387 */ /* 0x000fe20000100800 */
[----:B0-----:R-:W-:Y:S01]  /*4f420*/  STL.64 [R1+0x5908], R18 ;  /* 0x0059081201007387 */ /* 0x001fe20000100a00 */
        /* <DEDUP_REMOVED lines=22> */
[----:B---3--:R0:W-:Y:S03]  /*4f590*/  STL.64 [R1+0x5910], R16 ;  /* 0x0059101001007387 */ /* 0x0081e60000100a00 */
[----:B0-----:R-:W4:Y:S01]  /*4f5a0*/  LDL.LU R16, [R1+0x60] ;  /* 0x0000600001107983 */ /* 0x001f220000300800 */
[----:B------:R-:W4:Y:S01]  /*4f5b0*/  LDL.LU R17, [R1+0x64] ;  /* 0x0000640001117983 */ /* 0x000f220000300800 */
[C---:B------:R-:W-:Y:S11]  /*4f5c0*/  HMMA.16816.F32 R8, R12.reuse, R4, R8 ;  /* 0x000000040c08723c */ /* 0x040ff60000001808 */
[----:B------:R-:W-:Y:S11]  /*4f5d0*/  @!UPT UIADD3 URZ, URZ, URZ, URZ ;  /* 0x0000003f3f3ff290 */ /* 0x000ff6000fffe03f */
[----:B------:R-:W-:Y:S02]  /*4f5e0*/  @!UPT UIADD3 URZ, URZ, URZ, URZ ;  /* 0x0000003f3f3ff290 */ /* 0x000fe4000fffe03f */
[----:B------:R-:W-:Y:S02]  /*4f5f0*/  MOV R0, R8 ;  /* 0x0000000800007202 */ /* 0x000fe40000000f00 */
[----:B------:R-:W-:Y:S01]  /*4f600*/  MOV R28, R9 ;  /* 0x00000009001c7202 */ /* 0x000fe20000000f00 */
        /* <DEDUP_REMOVED lines=8> */
[----:B------:R-:W3:Y:S02]  /*4f690*/  LDL.LU.64 R8, [R1+0x59a0] ;  /* 0x0059a00001087983 */ /* 0x000ee40000300a00 */
[----:B---3--:R-:W-:Y:S01]  /*4f6a0*/  HMMA.16816.F32 R12, R12, R8, R24 ;  /* 0x000000080c0c723c */ /* 0x008fe20000001818 */
[----:B------:R-:W3:Y:S01]  /*4f6b0*/  LDL.LU.64 R26, [R1+0x5998] ;  /* 0x00599800011a7983 */ /* 0x000ee20000300a00 */
[----:B------:R-:W3:Y:S02]  /*4f6c0*/  LDL.LU.64 R24, [R1+0x5990] ;  /* 0x0059900001187983 */ /* 0x000ee40000300a00 */
[----:B0-----:R-:W3:Y:S02]  /*4f6d0*/  LDL.LU.64 R10, [R1+0x5988] ;  /* 0x00598800010a7983 */ /* 0x001ee40000300a00 */
[----:B------:R-:W3:Y:S11]  /*4f6e0*/  LDL.LU.64 R8, [R1+0x5980] ;  /* 0x0059800001087983 */ /* 0x000ef60000300a00 */
[----:B------:R-:W-:Y:S06]  /*4f6f0*/  @!UPT UIADD3 URZ, URZ, URZ, URZ ;  /* 0x0000003f3f3ff290 */ /* 0x000fec000fffe03f */
[----:B------:R0:W-:Y:S01]  /*4f700*/  STL.64 [R1+0x90], R12 ;  /* 0x0000900c01007387 */ /* 0x0001e20000100a00 */
[----:B------:R-:W-:Y:S03]  /*4f710*/  STL [R1+0x98], R14 ;  /* 0x0000980e01007387 */ /* 0x000fe60000100800 */
[----:B0-----:R-:W3:Y:S01]  /*4f720*/  LDL.LU R12, [R1+0x70] ;  /* 0x00007000010c7983 */ /* 0x001ee20000300800 */
[----:B------:R-:W-:Y:S02]  /*4f730*/  MOV R13, R29 ;  /* 0x0000001d000d7202 */ /* 0x000fe40000000f00 */
[----:B------:R-:W4:Y:S05]  /*4f740*/  LDL.LU R29, [R1+0x5978] ;  /* 0x00597800011d7983 */ /* 0x000f2a0000300800 */
        /* <DEDUP_REMOVED lines=9> */
[----:B0-----:R-:W2:Y:S01]  /*4f7e0*/  LDL.LU.64 R24, [R1+0x40] ;  /* 0x0000400001187983 */ /* 0x001ea20000300a00 */
        /* <DEDUP_REMOVED lines=21> */
[----:B------:R0:W-:Y:S02]  /*4f940*/  STL.64 [R1+0x5920], R24 ;  /* 0x0059201801007387 */ /* 0x0001e40000100a00 */
[----:B------:R-:W-:Y:S11]  /*4f950*/  IMAD.MOV.U32 R2, RZ, RZ, R15 ;  /* 0x000000ffff027224 */ /* 0x000ff600078e000f */
[----:B------:R-:W-:Y:S04]  /*4f960*/  @!UPT UIADD3 URZ, URZ, URZ, URZ ;  /* 0x0000003f3f3ff290 */ /* 0x000fe8000fffe03f */
        /* <DEDUP_REMOVED lines=18> */
[----:B0-----:R-:W-:-:S02]  /*4fa90*/  MOV R12, R19 ;  /* 0x00000013000c7202 */ /* 0x001fc40000000f00 */
[----:B------:R-:W-:Y:S02]  /*4faa0*/  MOV R13, R18 ;  /* 0x00000012000d7202 */ /* 0x000fe40000000f00 */
        /* <DEDUP_REMOVED lines=12> */
[----:B------:R-:W4:Y:S11]  /*4fb70*/  LDL R7, [R1+0x1730] ;  /* 0x0017300001077983 */ /* 0x000f360000100800 */
[----:B------:R-:W-:Y:S08]  /*4fb80*/  @!UPT UIADD3 URZ, URZ, URZ, URZ ;  /* 0x0000003f3f3ff290 */ /* 0x000ff0000fffe03f */
[----:B------:R-:W-:Y:S01]  /*4fb90*/  STL.64 [R1+0x1b0], R12 ;  /* 0x0001b00c01007387 */ /* 0x000fe20000100a00 */
[----:B------:R-:W-:Y:S02]  /*4fba0*/  STL.64 [R1+0x1b8], R14 ;  /* 0x0001b80e01007387 */ /* 0x000fe40000100a00 */
[----:B--2---:R-:W-:Y:S02]  /*4fbb0*/  STL.64 [R1+0x58e0], R26 ;  /* 0x0058e01a01007387 */ /* 0x004fe40000100a00 */
[----:B------:R-:W-:Y:S01]  /*4fbc0*/  STL.64 [R1+0x80], R8 ;  /* 0x0000800801007387 */ /* 0x000fe20000100a00 */
[----:B------:R-:W-:Y:S02]  /*4fbd0*/  STL.64 [R1+0x88], R10 ;  /* 0x0000880a01007387 */ /* 0x000fe40000100a00 */
[----:B------:R-:W0:Y:S02]  /*4fbe0*/  LDSM.16.MT88.4 R8, [R23+0x11080] ;  /* 0x011080001708783b */ /* 0x000e240000004200 */
[----:B0-----:R-:W-:Y:S02]  /*4fbf0*/  STL.64 [R1+0x5838], R10 ;  /* 0x0058380a01007387 */ /* 0x001fe40000100a00 */
[----:B------:R-:W-:Y:S02]  /*4fc00*/  STL.64 [R1+0x5830], R8 ;  /* 0x0058300801007387 */ /* 0x000fe40000100a00 */
[----:B----4-:R-:W0:Y:S04]  /*4fc10*/  LDSM.16.MT88.4 R20, [R7+0x11000] ;  /* 0x011000000714783b */ /* 0x010e280000004200 */
[----:B------:R-:W-:Y:S04]  /*4fc20*/  STL [R1+0x58f8], R7 ;  /* 0x0058f80701007387 */ /* 0x000fe80000100800 */
[----:B0-----:R-:W-:Y:S01]  /*4fc30*/  STL.64 [R1+0x57f8], R22 ;  /* 0x0057f81601007387 */ /* 0x001fe20000100a00 */
[----:B------:R0:W-:Y:S03]  /*4fc40*/  STL.64 [R1+0x57f0], R20 ;  /* 0x0057f01401007387 */ /* 0x0001e60000100a00 */
[----:B0-----:R-:W2:Y:S01]  /*4fc50*/  LDL.LU R20, [R1+0xf0] ;  /* 0x0000f00001147983 */ /* 0x001ea20000300800 */
[----:B------:R-:W2:Y:S02]  /*4fc60*/  LDL.LU R21, [R1+0xf4] ;  /* 0x0000f40001157983 */ /* 0x000ea40000300800 */
        /* <DEDUP_REMOVED lines=16> */
[----:B------:R0:W-:Y:S02]  /*4fd70*/  STL.64 [R1+0x5840], R20 ;  /* 0x0058401401007387 */ /* 0x0001e40000100a00 */
[----:B0-----:R-:W4:Y:S01]  /*4fd80*/  LDL.LU R20, [R1+0x170] ;  /* 0x0001700001147983 */ /* 0x001f220000300800 */
[----:B------:R-:W4:Y:S02]  /*4fd90*/  LDL.LU R21, [R1+0x174] ;  /* 0x0001740001157983 */ /* 0x000f240000300800 */
[----:B------:R-:W2:Y:S02]  /*4fda0*/  LDL.LU R22, [R1+0x178] ;  /* 0x0001780001167983 */ /* 0x000ea40000300800 */
[----:B------:R-:W2:Y:S01]  /*4fdb0*/  LDL.LU R23, [R1+0x17c] ;  /* 0x00017c0001177983 */ /* 0x000ea20000300800 */
[----:B------:R-:W-:Y:S01]  /*4fdc0*/  MOV R11, R29 ;  /* 0x0000001d000b7202 */ /* 0x000fe20000000f00 */
[----:B--2---:R0:W-:Y:S01]  /*4fdd0*/  STL.64 [R1+0x5858], R22 ;  /* 0x0058581601007387 */ /* 0x0041e20000100a00 */
[----:B----4-:R-:W-:Y:S03]  /*4fde0*/  STL.64 [R1+0x5850], R20 ;  /* 0x0058501401007387 */ /* 0x010fe60000100a00 */
[----:B0-----:R-:W3:Y:S01]  /*4fdf0*/  LDL.64 R22, [R1+0x78] ;  /* 0x0000780001167983 */ /* 0x001ee20000100a00 */
[----:B------:R-:W2:Y:S02]  /*4fe00*/  LDL.LU R8, [R1+0x160] ;  /* 0x0001600001087983 */ /* 0x000ea40000300800 */
[----:B------:R-:W2:Y:S02]  /*4fe10*/  LDL.LU R9, [R1+0x164] ;  /* 0x0001640001097983 */ /* 0x000ea40000300800 */
[----:B------:R-:W4:Y:S01]  /*4fe20*/  LDL.LU R10, [R1+0x168] ;  /* 0x00016800010a7983 */ /* 0x000f220000300800 */
[----:B------:R-:W2:Y:S01]  /*4fe30*/  LDL.LU R29, [R1+0x58fc] ;  /* 0x0058fc00011d7983 */ /* 0x000ea20000300800 */
[----:B------:R-:W2:Y:S02]  /*4fe40*/  LDL.LU R24, [R1+0x1f0] ;  /* 0x0001f00001187983 */ /* 0x000ea40000300800 */
[----:B------:R-:W2:Y:S02]  /*4fe50*/  LDL.LU R25, [R1+0x1f4] ;  /* 0x0001f40001197983 */ /* 0x000ea40000300800 */
[----:B------:R-:W2:Y:S01]  /*4fe60*/  LDL.LU R26, [R1+0x1f8] ;  /* 0x0001f800011a7983 */ /* 0x000ea20000300800 */
[----:B------:R-:W2:Y:S01]  /*4fe70*/  LDL.LU R27, [R1+0x1fc] ;  /* 0x0001fc00011b7983 */ /* 0x000ea20000300800 */
[----:B------:R-:W3:Y:S02]  /*4fe80*/  LDL.LU R4, [R1+0x1a0] ;  /* 0x0001a00001047983 */ /* 0x000ee40000300800 */
[----:B------:R-:W3:Y:S02]  /*4fe90*/  LDL.LU R5, [R1+0x1a4] ;  /* 0x0001a40001057983 */ /* 0x000ee40000300800 */
[----:B------:R-:W3:Y:S01]  /*4fea0*/  LDL.LU R6, [R1+0x1a8] ;  /* 0x0001a80001067983 */ /* 0x000ee20000300800 */
[----:B------:R-:W3:Y:S04]  /*4feb0*/  LDL.LU R7, [R1+0x1ac] ;  /* 0x0001ac0001077983 */ /* 0x000ee80000300800 */
[----:B--2---:R-:W-:Y:S01]  /*4fec0*/  STL.64 [R1+0x58f0], R26 ;  /* 0x0058f01a01007387 */ /* 0x004fe20000100a00 */
[----:B------:R0:W-:Y:S03]  /*4fed0*/  STL.64 [R1+0x58e8], R24 ;  /* 0x0058e81801007387 */ /* 0x0001e60000100a00 */
[----:B0-----:R-:W2:Y:S01]  /*4fee0*/  LDL.LU R24, [R1+0x200] ;  /* 0x0002000001187983 */ /* 0x001ea20000300800 */
        /* <DEDUP_REMOVED lines=14> */
[----:B------:R-:W4:Y:S01]  /*4ffd0*/  LDL.LU R11, [R1+0x14c] ;  /* 0x00014c00010b7983 */ /* 0x000f220000300800 */
[C---:B---3--:R-:W-:Y:S01]  /*4ffe0*/  HMMA.16816.F32 R4, R16.reuse, R22, R4 ;  /* 0x000000161004723c */ /* 0x048fe20000001804 */
[----:B----4-:R-:W-:Y:S01]  /*4fff0*/  STL.64 [R1+0x58b8], R10 ;  /* 0x0058b80a01007387 */ /* 0x010fe20000100a00 */
[----:B--2---:R0:W-:Y:S03]  /*50000*/  STL.64 [R1+0x58b0], R8 ;  /* 0x0058b00801007387 */ /* 0x0041e60000100a00 */
        /* <DEDUP_REMOVED lines=9> */
[----:B------:R-:W2:Y:S02]  /*500a0*/  LDL.LU R11, [R1+0x19c] ;  /* 0x00019c00010b7983 */ /* 0x000ea40000300800 */
[----:B------:R-:W-:Y:S01]  /*500b0*/  STL.64 [R1+0x1a0], R4 ;  /* 0x0001a00401007387 */ /* 0x000fe20000100a00 */
[----:B------:R0:W-:Y:S03]  /*500c0*/  STL.64 [R1+0x1a8], R6 ;  /* 0x0001a80601007387 */ /* 0x0001e60000100a00 */
[----:B0-----:R-:W3:Y:S01]  /*500d0*/  LDL.LU R7, [R1+0x58f8] ;  /* 0x0058f80001077983 */ /* 0x001ee20000300800 */
[C---:B------:R-:W-:Y:S03]  /*500e0*/  HMMA.16816.F32 R24, R16.reuse, R14, R24 ;  /* 0x0000000e1018723c */ /* 0x040fe60000001818 */
[----:B---3--:R-:W0:Y:S04]  /*500f0*/  LDSM.16.MT88.4 R4, [R7+0x11080] ;  /* 0x011080000704783b */ /* 0x008e280000004200 */
[----:B0-----:R0:W-:Y:S01]  /*50100*/  STL.64 [R1+0x57a8], R6 ;  /* 0x0057a80601007387 */ /* 0x0011e20000100a00 */
[----:B------:R-:W-:Y:S03]  /*50110*/  STL.64 [R1+0x57a0], R4 ;  /* 0x0057a00401007387 */ /* 0x000fe60000100a00 */
[----:B0-----:R-:W3:Y:S04]  /*50120*/  LDL R6, [R1+0x58] ;  /* 0x0000580001067983 */ /* 0x001ee80000100800 */
[----:B------:R-:W3:Y:S08]  /*50130*/  LDL R7, [R1+0x5c] ;  /* 0x00005c0001077983 */ /* 0x000ef00000100800 */
        /* <DEDUP_REMOVED lines=29> */
[----:B------:R-:W-:Y:S01]  /*50310*/  MOV R5, R14 ;  /* 0x0000000e00057202 */ /* 0x000fe20000000f00 */
        /* <DEDUP_REMOVED lines=17> */
[----:B---3--:R-:W-:Y:S01]  /*50430*/  HMMA.16816.F32 R16, R24, R18, R12 ;  /* 0x000000121810723c */ /* 0x008fe2000000180c */
[----:B------:R-:W2:Y:S01]  /*50440*/  LDL.LU.64 R14, [R1+0x5878] ;  /* 0x00587800010e7983 */ /* 0x000ea20000300a00 */
[----:B------:R-:W2:Y:S11]  /*50450*/  LDL.LU.64 R12, [R1+0x5870] ;  /* 0x00587000010c7983 */ /* 0x000eb60000300a00 */
[----:B------:R-:W-:Y:S10]  /*50460*/  @!UPT UIADD3 URZ, URZ, URZ, URZ ;  /* 0x0000003f3f3ff290 */ /* 0x000ff4000fffe03f */
[----:B------:R-:W-:Y:S01]  /*50470*/  STL.64 [R1+0xb0], R16 ;  /* 0x0000b01001007387 */ /* 0x000fe20000100a00 */
[----:B------:R-:W-:Y:S01]  /*50480*/  IMAD.MOV.U32 R27, RZ, RZ, R18 ;  /* 0x000000ffff1b7224 */ /* 0x000fe200078e0012 */
[----:B------:R-:W-:Y:S02]  /*50490*/  MOV R26, R19 ;  /* 0x00000013001a7202 */ /* 0x000fe40000000f00 */
[----:B------:R-:W0:Y:S04]  /*504a0*/  LDSM.16.MT88.4 R16, [R29+0x11000] ;  /* 0x011000001d10783b */ /* 0x000e280000004200 */
[----:B------:R1:W-:Y:S02]  /*504b0*/  STL.64 [R1+0x5778], R26 ;  /* 0x0057781a01007387 */ /* 0x0003e40000100a00 */
[----:B-1----:R-:W-:-:S02]  /*504c0*/  MOV R26, R5 ;  /* 0x00000005001a7202 */ /* 0x002fc40000000f00 */
[----:B------:R-:W-:Y:S01]  /*504d0*/  MOV R27, R4 ;  /* 0x00000004001b7202 */ /* 0x000fe20000000f00 */
[----:B------:R-:W-:Y:S01]  /*504e0*/  MOV R5, R22 ;  /* 0x0000001600057202 */ /* 0x000fe20000000f00 */
[----:B------:R-:W-:Y:S01]  /*504f0*/  MOV R4, R23 ;  /* 0x0000001700047202 */ /* 0x000fe20000000f00 */
[----:B0-----:R0:W-:Y:S01]  /*50500*/  STL.64 [R1+0x5760], R18 ;  /* 0x0057601201007387 */ /* 0x0011e20000100a00 */
[----:B------:R-:W-:Y:S03]  /*50510*/  STL.64 [R1+0x5758], R16 ;  /* 0x0057581001007387 */ /* 0x000fe60000100a00 */
        /* <DEDUP_REMOVED lines=8> */
[----:B------:R-:W4:Y:S02]  /*505a0*/  LDL.LU.64 R22, [R1+0x5858] ;  /* 0x0058580001167983 */ /* 0x000f240000300a00 */
[----:B------:R-:W4:Y:S02]  /*505b0*/  LDL.LU.64 R20, [R1+0x5850] ;  /* 0x0058500001147983 */ /* 0x000f240000300a00 */
[----:B----4-:R-:W-:Y:S01]  /*505c0*/  HMMA.16816.F32 R24, R12, R26, R20 ;  /* 0x0000001a0c18723c */ /* 0x010fe20000001814 */
[----:B------:R-:W3:Y:S01]  /*505d0*/  LDL.LU.64 R22, [R1+0x5848] ;  /* 0x0058480001167983 */ /* 0x000ee20000300a00 */
[----:B------:R-:W3:Y:S11]  /*505e0*/  LDL.LU.64 R20, [R1+0x5840] ;  /* 0x0058400001147983 */ /* 0x000ef60000300a00 */
[----:B------:R-:W-:Y:S10]  /*505f0*/  @!UPT UIADD3 URZ, URZ, URZ, URZ ;  /* 0x0000003f3f3ff290 */ /* 0x000ff4000fffe03f */
[----:B------:R0:W-:Y:S01]  /*50600*/  STL.64 [R1+0x290], R24 ;  /* 0x0002901801007387 */ /* 0x0001e20000100a00 */
[----:B------:R1:W-:Y:S03]  /*50610*/  STL.64 [R1+0x298], R26 ;  /* 0x0002981a01007387 */ /* 0x0003e60000100a00 */
[----:B0-----:R-:W4:Y:S01]  /*50620*/  LDL.LU R24, [R1+0x10] ;  /* 0x0000100001187983 */ /* 0x001f220000300800 */
[----:B------:R-:W4:Y:S02]  /*50630*/  LDL.LU R25, [R1+0x14] ;  /* 0x0000140001197983 */ /* 0x000f240000300800 */
[----:B-1----:R-:W2:Y:S02]  /*50640*/  LDL.LU R26, [R1+0x18] ;  /* 0x00001800011a7983 */ /* 0x002ea40000300800 */
[----:B------:R-:W2:Y:S02]  /*50650*/  LDL.LU R27, [R1+0x1c] ;  /* 0x00001c00011b7983 */ /* 0x000ea40000300800 */
[----:B--2---:R0:W-:Y:S02]  /*50660*/  STL.64 [R1+0x5788], R26 ;  /* 0x0057881a01007387 */ /* 0x0041e40000100a00 */
[----:B0-----:R-:W-:-:S02]  /*50670*/  MOV R26, R5 ;  /* 0x00000005001a7202 */ /* 0x001fc40000000f00 */
[----:B------:R-:W-:Y:S02]  /*50680*/  MOV R27, R4 ;  /* 0x00000004001b7202 */ /* 0x000fe40000000f00 */
[C---:B------:R-:W-:Y:S08]  /*50690*/  HMMA.16816.F32 R4, R12.reuse, R6, R8 ;  /* 0x000000060c04723c */ /* 0x040ff00000001808 */
[----:B---3--:R-:W-:Y:S01]  /*506a0*/  HMMA.16816.F32 R12, R12, R18, R20 ;  /* 0x000000120c0c723c */ /* 0x008fe20000001814 */
[----:B----4-:R-:W-:Y:S01]  /*506b0*/  STL.64 [R1+0x5780], R24 ;  /* 0x0057801801007387 */ /* 0x010fe20000100a00 */
[----:B------:R-:W2:Y:S02]  /*506c0*/  LDL.LU.64 R10, [R1+0x5838] ;  /* 0x00583800010a7983 */ /* 0x000ea40000300a00 */
[----:B------:R-:W2:Y:S02]  /*506d0*/  LDL.LU.64 R8, [R1+0x5830] ;  /* 0x0058300001087983 */ /* 0x000ea40000300a00 */
[----:B------:R-:W-:Y:S09]  /*506e0*/  STL.64 [R1+0x5800], R18 ;  /* 0x0058001201007387 */ /* 0x000ff20000100a00 */
[----:B------:R0:W-:Y:S01]  /*506f0*/  STL.64 [R1+0x170], R4 ;  /* 0x0001700401007387 */ /* 0x0001e20000100a00 */
[----:B------:R1:W-:Y:S03]  /*50700*/  STL.64 [R1+0x178], R6 ;  /* 0x0001780601007387 */ /* 0x0003e60000100a00 */
[----:B0-----:R-:W3:Y:S04]  /*50710*/  LDL.LU R4, [R1+0x30] ;  /* 0x0000300001047983 */ /* 0x001ee80000300800 */
[----:B------:R-:W-:Y:S02]  /*50720*/  STL.64 [R1+0xf0], R12 ;  /* 0x0000f00c01007387 */ /* 0x000fe40000100a00 */
[----:B------:R-:W-:Y:S02]  /*50730*/  STL.64 [R1+0xf8], R14 ;  /* 0x0000f80e01007387 */ /* 0x000fe40000100a00 */
[----:B------:R-:W3:Y:S01]  /*50740*/  LDL.LU R5, [R1+0x34] ;  /* 0x0000340001057983 */ /* 0x000ee20000300800 */
[----:B-1----:R-:W4:Y:S01]  /*50750*/  LDL.LU R6, [R1+0x38] ;  /* 0x0000380001067983 */ /* 0x002f220000300800 */
[----:B------:R-:W4:Y:S02]  /*50760*/  LDL.LU R7, [R1+0x3c] ;  /* 0x00003c0001077983 */ /* 0x000f240000300800 */
[----:B------:R-:W2:Y:S02]  /*50770*/  LDL.LU R16, [R1+0x100] ;  /* 0x0001000001107983 */ /* 0x000ea40000300800 */
[----:B------:R-:W2:Y:S01]  /*50780*/  LDL.LU R17, [R1+0x104] ;  /* 0x0001040001117983 */ /* 0x000ea20000300800 */
[----:B------:R-:W2:Y:S01]  /*50790*/  LDL.LU R18, [R1+0x108] ;  /* 0x0001080001127983 */ /* 0x000ea20000300800 */
[----:B------:R-:W2:Y:S03]  /*507a0*/  LDL.LU R19, [R1+0x10c] ;  /* 0x00010c0001137983 */ /* 0x000ea60000300800 */
[----:B------:R-:W0:Y:S04]  /*507b0*/  LDSM.16.MT88.4 R12, [R29+0x11080] ;  /* 0x011080001d0c783b */ /* 0x000e280000004200 */
        /* <DEDUP_REMOVED lines=12> */
[----:B------:R-:W2:Y:S01]  /*50880*/  LDL.LU R20, [R1+0xa0] ;  /* 0x0000a00001147983 */ /* 0x000ea20000300800 */
[----:B------:R-:W2:Y:S02]  /*50890*/  LDL.LU R21, [R1+0xa4] ;  /* 0x0000a40001157983 */ /* 0x000ea40000300800 */
[----:B------:R-:W2:Y:S02]  /*508a0*/  LDL.LU R22, [R1+0xa8] ;  /* 0x0000a80001167983 */ /* 0x000ea40000300800 */
[----:B------:R-:W2:Y:S01]  /*508b0*/  LDL.LU R23, [R1+0xac] ;  /* 0x0000ac0001177983 */ /* 0x000ea20000300800 */
        /* <DEDUP_REMOVED lines=8> */
[----:B-1----:R-:W3:Y:S01]  /*50940*/  LDL.64 R6, [R1+0x68] ;  /* 0x0000680001067983 */ /* 0x002ee20000100a00 */
[----:B0-----:R-:W-:Y:S02]  /*50950*/  STL.64 [R1+0x5728], R14 ;  /* 0x0057280e01007387 */ /* 0x001fe40000100a00 */
[----:B------:R0:W-:Y:S02]  /*50960*/  STL.64 [R1+0x5720], R12 ;  /* 0x0057200c01007387 */ /* 0x0001e40000100a00 */
[----:B0-----:R-:W4:Y:S01]  /*50970*/  LDL.LU R12, [R1+0x90] ;  /* 0x00009000010c7983 */ /* 0x001f220000300800 */
[----:B------:R-:W4:Y:S02]  /*50980*/  LDL.LU R13, [R1+0x94] ;  /* 0x00009400010d7983 */ /* 0x000f240000300800 */
[----:B------:R-:W3:Y:S01]  /*50990*/  LDL.LU R14, [R1+0x98] ;  /* 0x00009800010e7983 */ /* 0x000ee20000300800 */
[----:B--2---:R-:W-:Y:S01]  /*509a0*/  HMMA.16816.F32 R16, R8, R26, R16 ;  /* 0x0000001a0810723c */ /* 0x004fe20000001810 */
[----:B------:R-:W-:-:S02]  /*509b0*/  MOV R15, R2 ;  /* 0x00000002000f7202 */ /* 0x000fc40000000f00 */
[----:B------:R-:W2:Y:S04]  /*509c0*/  LDL.LU R2, [R1+0x5828] ;  /* 0x0058280001027983 */ /* 0x000ea80000300800 */
[----:B---3--:R0:W-:Y:S01]  /*509d0*/  STL.64 [R1+0x5770], R14 ;  /* 0x0057700e01007387 */ /* 0x0081e20000100a00 */
[----:B----4-:R-:W-:Y:S03]  /*509e0*/  STL.64 [R1+0x5768], R12 ;  /* 0x0057680c01007387 */ /* 0x010fe60000100a00 */
[----:B0-----:R-:W3:Y:S01]  /*509f0*/  LDL.LU.64 R14, [R1+0x58] ;  /* 0x00005800010e7983 */ /* 0x001ee20000300a00 */
[----:B------:R-:W-:Y:S11]  /*50a00*/  STL [R1+0x56d0], R29 ;  /* 0x0056d01d01007387 */ /* 0x000ff60000100800 */
[----:B------:R-:W-:Y:S02]  /*50a10*/  STL.64 [R1+0x130], R16 ;  /* 0x0001301001007387 */ /* 0x000fe40000100a00 */
[----:B------:R0:W-:Y:S02]  /*50a20*/  STL.64 [R1+0x138], R18 ;  /* 0x0001381201007387 */ /* 0x0001e40000100a00 */
[----:B0-----:R-:W4:Y:S01]  /*50a30*/  LDL.LU.64 R18, [R1+0x5820] ;  /* 0x0058200001127983 */ /* 0x001f220000300a00 */
[----:B------:R-:W4:Y:S02]  /*50a40*/  LDL.LU.64 R16, [R1+0x5818] ;  /* 0x0058180001107983 */ /* 0x000f240000300a00 */
        /* <DEDUP_REMOVED lines=17> */
[----:B0-----:R-:W3:Y:S01]  /*50b60*/  LDL.LU.64 R18, [R1+0x5800] ;  /* 0x0058000001127983 */ /* 0x001ee20000300a00 */
[----:B------:R0:W-:Y:S02]  /*50b70*/  STL.64 [R1+0x57d0], R14 ;  /* 0x0057d00e01007387 */ /* 0x0001e40000100a00 */
[----:B------:R-:W2:Y:S02]  /*50b80*/  LDL.LU R12, [R1+0xd0] ;  /* 0x0000d000010c7983 */ /* 0x000ea40000300800 */
[----:B------:R-:W2:Y:S01]  /*50b90*/  LDL.LU R13, [R1+0xd4] ;  /* 0x0000d400010d7983 */ /* 0x000ea20000300800 */
[----:B0-----:R-:W2:Y:S01]  /*50ba0*/  LDL.LU R14, [R1+0xd8] ;  /* 0x0000d800010e7983 */ /* 0x001ea20000300800 */
[----:B------:R-:W2:Y:S01]  /*50bb0*/  LDL.LU R15, [R1+0xdc] ;  /* 0x0000dc00010f7983 */ /* 0x000ea20000300800 */
[----:B---3--:R-:W-:Y:S02]  /*50bc0*/  HMMA.16816.F32 R8, R8, R18, R20 ;  /* 0x000000120808723c */ /* 0x008fe40000001814 */
[----:B------:R-:W4:Y:S01]  /*50bd0*/  LDL.LU.64 R22, [R1+0x57f8] ;  /* 0x0057f80001167983 */ /* 0x000f220000300a00 */
[----:B------:R-:W4:Y:S11]  /*50be0*/  LDL.LU.64 R20, [R1+0x57f0] ;  /* 0x0057f00001147983 */ /* 0x000f360000300a00 */
[----:B------:R-:W-:Y:S09]  /*50bf0*/  @!UPT UIADD3 URZ, URZ, URZ, URZ ;  /* 0x0000003f3f3ff290 */ /* 0x000ff2000fffe03f */
[----:B------:R0:W-:Y:S01]  /*50c00*/  STL.64 [R1+0xa0], R8 ;  /* 0x0000a00801007387 */ /* 0x0001e20000100a00 */
[----:B------:R1:W-:Y:S01]  /*50c10*/  STL.64 [R1+0xa8], R10 ;  /* 0x0000a80a01007387 */ /* 0x0003e20000100a00 */
[----:B0-----:R-:W-:Y:S02]  /*50c20*/  MOV R8, R0 ;  /* 0x0000000000087202 */ /* 0x001fe40000000f00 */
[----:B------:R-:W-:Y:S01]  /*50c30*/  MOV R9, R28 ;  /* 0x0000001c00097202 */ /* 0x000fe20000000f00 */
[----:B------:R-:W3:Y:S01]  /*50c40*/  LDL.LU R0, [R1+0x57e8] ;  /* 0x0057e80001007983 */ /* 0x000ee20000300800 */
[----:B------:R-:W2:Y:S02]  /*50c50*/  LDL.LU R28, [R1+0x57e4] ;  /* 0x0057e400011c7983 */ /* 0x000ea40000300800 */
[----:B-1----:R-:W2:Y:S02]  /*50c60*/  LDL.LU R10, [R1+0x8] ;  /* 0x00000800010a7983 */ /* 0x002ea40000300800 */
[----:B------:R-:W2:Y:S01]  /*50c70*/  LDL.LU R11, [R1+0xc] ;  /* 0x00000c00010b7983 */ /* 0x000ea20000300800 */
[----:B----4-:R-:W-:Y:S01]  /*50c80*/  HMMA.16816.F32 R4, R20, R26, R4 ;  /* 0x0000001a1404723c */ /* 0x010fe20000001804 */
[----:B--2---:R-:W-:Y:S01]  /*50c90*/  STL.64 [R1+0x5798], R10 ;  /* 0x0057980a01007387 */ /* 0x004fe20000100a00 */
[----:B------:R0:W-:Y:S03]  /*50ca0*/  STL.64 [R1+0x5790], R8 ;  /* 0x0057900801007387 */ /* 0x0001e60000100a00 */
[----:B0-----:R-:W2:Y:S01]  /*50cb0*/  LDL.LU R8, [R1+0x20] ;  /* 0x0000200001087983 */ /* 0x001ea20000300800 */
[----:B---3--:R-:W-:-:S02]  /*50cc0*/  MOV R9, R0 ;  /* 0x0000000000097202 */ /* 0x008fc40000000f00 */
[----:B------:R-:W3:Y:S11]  /*50cd0*/  LDL.LU R0, [R1+0x57e0] ;  /* 0x0057e00001007983 */ /* 0x000ef60000300800 */
[----:B------:R-:W-:Y:S04]  /*50ce0*/  @!UPT UIADD3 URZ, URZ, URZ, URZ ;  /* 0x0000003f3f3ff290 */ /* 0x000fe8000fffe03f */
[----:B------:R-:W-:Y:S01]  /*50cf0*/  STL.64 [R1+0xe0], R4 ;  /* 0x0000e00401007387 */ /* 0x000fe20000100a00 */
[----:B------:R0:W-:Y:S04]  /*50d00*/  STL.64 [R1+0xe8], R6 ;  /* 0x0000e80601007387 */ /* 0x0001e80000100a00 */
[----:B0-----:R-:W4:Y:S02]  /*50d10*/  LDL.LU.64 R6, [R1+0x57d8] ;  /* 0x0057d80001067983 */ /* 0x001f240000300a00 */
[C---:B----4-:R-:W-:Y:S11]  /*50d20*/  HMMA.16816.F32 R12, R20.reuse, R6, R12 ;  /* 0x00000006140c723c */ /* 0x050ff6000000180c */
[----:B------:R-:W-:Y:S11]  /*50d30*/  @!UPT UIADD3 URZ, URZ, URZ, URZ ;  /* 0x0000003f3f3ff290 */ /* 0x000ff6000fffe03f */
[----:B------:R-:W-:Y:S01]  /*50d40*/  @!UPT UIADD3 URZ, URZ, URZ, URZ ;  /* 0x0000003f3f3ff290 */ /* 0x000fe2000fffe03f */
[----:B------:R0:W-:Y:S01]  /*50d50*/  STL.64 [R1+0xd0], R12 ;  /* 0x0000d00c01007387 */ /* 0x0001e20000100a00 */
[----:B------:R1:W-:Y:S01]  /*50d60*/  STL.64 [R1+0xd8], R14 ;  /* 0x0000d80e01007387 */ /* 0x0003e20000100a00 */
[----:B0-----:R-:W-:Y:S02]  /*50d70*/  MOV R13, R6 ;  /* 0x00000006000d7202 */ /* 0x001fe40000000f00 */
[----:B-1----:R-:W4:Y:S01]  /*50d80*/  LDL.LU.64 R14, [R1+0x57d0] ;  /* 0x0057d000010e7983 */ /* 0x002f220000300a00 */
[----:B------:R-:W-:Y:S02]  /*50d90*/  MOV R12, R7 ;  /* 0x00000007000c7202 */ /* 0x000fe40000000f00 */
        /* <DEDUP_REMOVED lines=10> */
[----:B------:R-:W-:Y:S01]  /*50e40*/  IMAD.MOV.U32 R11, RZ, RZ, R2 ;  /* 0x000000ffff0b7224 */ /* 0x000fe200078e0002 */
[----:B----4-:R-:W-:Y:S01]  /*50e50*/  HMMA.16816.F32 R20, R20, R18, R4 ;  /* 0x000000121414723c */ /* 0x010fe20000001804 */
[----:B------:R-:W2:Y:S01]  /*50e60*/  LDL.LU.64 R6, [R1+0x57a8] ;  /* 0x0057a80001067983 */ /* 0x000ea20000300a00 */
[----:B------:R-:W2:Y:S11]  /*50e70*/  LDL.LU.64 R4, [R1+0x57a0] ;  /* 0x0057a00001047983 */ /* 0x000eb60000300a00 */
[----:B------:R-:W-:Y:S11]  /*50e80*/  @!UPT UIADD3 URZ, URZ, URZ, URZ ;  /* 0x0000003f3f3ff290 */ /* 0x000ff6000fffe03f */
[----:B------:R-:W-:Y:S01]  /*50e90*/  MOV R2, R23 ;  /* 0x0000001700027202 */ /* 0x000fe20000000f00 */
[----:B------:R-:W-:Y:S01]  /*50ea0*/  STL.64 [R1+0x1f0], R20 ;  /* 0x0001f01401007387 */ /* 0x000fe20000100a00 */
[----:B------:R-:W-:Y:S03]  /*50eb0*/  STL [R1+0x1f8], R22 ;  /* 0x0001f81601007387 */ /* 0x000fe60000100800 */
[----:B------:R-:W-:Y:S01]  /*50ec0*/  STL [R1+0x56d4], R2 ;  /* 0x0056d40201007387 */ /* 0x000fe20000100800 */
[----:B--2---:R-:W-:Y:S03]  /*50ed0*/  HMMA.16816.F32 R24, R4, R26, R8 ;  /* 0x0000001a0418723c */ /* 0x004fe60000001808 */
[----:B------:R-:W2:Y:S01]  /*50ee0*/  LDL.LU.64 R10, [R1+0x5798] ;  /* 0x00579800010a7983 */ /* 0x000ea20000300a00 */
[----:B------:R-:W2:Y:S11]  /*50ef0*/  LDL.LU.64 R8, [R1+0x5790] ;  /* 0x0057900001087983 */ /* 0x000eb60000300a00 */
[----:B------:R-:W-:Y:S08]  /*50f00*/  @!UPT UIADD3 URZ, URZ, URZ, URZ ;  /* 0x0000003f3f3ff290 */ /* 0x000ff0000fffe03f */
[----:B------:R-:W-:Y:S01]  /*50f10*/  STL.64 [R1+0x1e0], R24 ;  /* 0x0001e01801007387 */ /* 0x000fe20000100a00 */
[----:B------:R0:W-:Y:S03]  /*50f20*/  STL.64 [R1+0x1e8], R26 ;  /* 0x0001e81a01007387 */ /* 0x0001e60000100a00 */
[----:B0-----:R-:W4:Y:S01]  /*50f30*/  LDL.LU.64 R26, [R1+0x5788] ;  /* 0x00578800011a7983 */ /* 0x001f220000300a00 */
[----:B------:R-:W4:Y:S01]  /*50f40*/  LDL.LU.64 R24, [R1+0x5780] ;  /* 0x0057800001187983 */ /* 0x000f220000300a00 */
[----:B------:R-:W-:Y:S02]  /*50f50*/  MOV R22, R13 ;  /* 0x0000000d00167202 */ /* 0x000fe40000000f00 */
[----:B------:R-:W-:-:S07]  /*50f60*/  MOV R23, R12 ;  /* 0x0000000c00177202 */ /* 0x000fce0000000f00 */
[C---:B----4-:R-:W-:Y:S01]  /*50f70*/  HMMA.16816.F32 R20, R4.reuse, R22, R24 ;  /* 0x000000160414723c */ /* 0x050fe20000001818 */
[----:B------:R-:W4:Y:S11]  /*50f80*/  LDL.LU.64 R26, [R1+0x5778] ;  /* 0x00577800011a7983 */ /* 0x000f360000300a00 */
[----:B------:R-:W-:Y:S11]  /*50f90*/  @!UPT UIADD3 URZ, URZ, URZ, URZ ;  /* 0x0000003f3f3ff290 */ /* 0x000ff6000fffe03f */
[----:B------:R-:W-:Y:S01]  /*50fa0*/  STL.64 [R1+0x250], R20 ;  /* 0x0002501401007387 */ /* 0x000fe20000100a00 */
[----:B------:R0:W-:Y:S03]  /*50fb0*/  STL.64 [R1+0x258], R22 ;  /* 0x0002581601007387 */ /* 0x0001e60000100a00 */
[----:B0-----:R-:W3:Y:S01]  /*50fc0*/  LDL R23, [R1+0x1734] ;  /* 0x0017340001177983 */ /* 0x001ee20000100800 */
[----:B--2---:R-:W-:Y:S01]  /*50fd0*/  HMMA.16816.F32 R8, R4, R14, R8 ;  /* 0x0000000e0408723c */ /* 0x004fe20000001808 */
[----:B------:R-:W-:Y:S02]  /*50fe0*/  MOV R16, R14 ;  /* 0x0000000e00107202 */ /* 0x000fe40000000f00 */
[----:B------:R-:W-:Y:S01]  /*50ff0*/  MOV R2, R15 ;  /* 0x0000000f00027202 */ /* 0x000fe20000000f00 */
[----:B---3--:R-:W-:Y:S11]  /*51000*/  STL [R1+0x5718], R23 ;  /* 0x0057181701007387 */ /* 0x008ff60000100800 */
[----:B------:R-:W-:Y:S08]  /*51010*/  @!UPT UIADD3 URZ, URZ, URZ, URZ ;  /* 0x0000003f3f3ff290 */ /* 0x000ff0000fffe03f */
[----:B------:R-:W-:Y:S02]  /*51020*/  STL.64 [R1+0x240], R8 ;  /* 0x0002400801007387 */ /* 0x000fe40000100a00 */
[----:B------:R-:W-:Y:S02]  /*51030*/  STL.64 [R1+0x248], R10 ;  /* 0x0002480a01007387 */ /* 0x000fe40000100a00 */
[----:B------:R-:W2:Y:S01]  /*51040*/  LDL.LU.64 R14, [R1+0x5770] ;  /* 0x00577000010e7983 */ /* 0x000ea20000300a00 */
[----:B------:R-:W2:Y:S04]  /*51050*/  LDL.LU.64 R12, [R1+0x5768] ;  /* 0x00576800010c7983 */ /* 0x000ea80000300a00 */
[----:B------:R-:W0:Y:S04]  /*51060*/  LDSM.16.MT88.4 R8, [R3+0x12000] ;  /* 0x012000000308783b */ /* 0x000e280000004200 */
[----:B------:R-:W1:Y:S01]  /*51070*/  LDSM.16.M88.4 R20, [R0+0x20200] ;  /* 0x020200000014783b */ /* 0x000e620000000200 */
[----:B------:R-:W-:-:S03]  /*51080*/  MOV R28, R19 ;  /* 0x00000013001c7202 */ /* 0x000fc60000000f00 */
[----:B0-----:R-:W-:Y:S01]  /*51090*/  STL [R1+0x56dc], R10 ;  /* 0x0056dc0a01007387 */ /* 0x001fe20000100800 */
[----:B------:R-:W-:Y:S02]  /*510a0*/  STL [R1+0x56d8], R11 ;  /* 0x0056d80b01007387 */ /* 0x000fe40000100800 */
[----:B-1----:R-:W-:Y:S02]  /*510b0*/  STL.64 [R1+0x30], R20 ;  /* 0x0000301401007387 */ /* 0x002fe40000100a00 */
[----:B------:R-:W-:Y:S01]  /*510c0*/  STL.64 [R1+0x38], R22 ;  /* 0x0000381601007387 */ /* 0x000fe20000100a00 */
[----:B------:R-:W-:Y:S02]  /*510d0*/  MOV R25, R20 ;  /* 0x0000001400197202 */ /* 0x000fe40000000f00 */
[----:B------:R-:W-:Y:S01]  /*510e0*/  MOV R24, R21 ;  /* 0x0000001500187202 */ /* 0x000fe20000000f00 */
[----:B----4-:R0:W-:Y:S04]  /*510f0*/  STL.64 [R1+0x56e8], R26 ;  /* 0x0056e81a01007387 */ /* 0x0101e80000100a00 */
[----:B------:R-:W-:Y:S01]  /*51100*/  STL.64 [R1+0x56e0], R24 ;  /* 0x0056e01801007387 */ /* 0x000fe20000100a00 */
[----:B0-----:R-:W-:-:S02]  /*51110*/  MOV R26, R16 ;  /* 0x00000010001a7202 */ /* 0x001fc40000000f00 */
[----:B------:R-:W-:-:S05]  /*51120*/  MOV R27, R2 ;  /* 0x00000002001b7202 */ /* 0x000fca0000000f00 */
[----:B------:R-:W-:Y:S01]  /*51130*/  STL.64 [R1+0x5740], R26 ;  /* 0x0057401a01007387 */ /* 0x000fe20000100a00 */
[----:B--2---:R-:W-:Y:S03]  /*51140*/  HMMA.16816.F32 R4, R4, R18, R12 ;  /* 0x000000120404723c */ /* 0x004fe6000000180c */
[----:B------:R-:W0:Y:S04]  /*51150*/  LDSM.16.M88.4 R12, [R0+0x28200] ;  /* 0x02820000000c783b */ /* 0x000e280000000200 */
[----:B------:R-:W2:Y:S11]  /*51160*/  LDL.LU.64 R18, [R1+0x5760] ;  /* 0x0057600001127983 */ /* 0x000eb60000300a00 */
[----:B------:R-:W-:Y:S05]  /*51170*/  @!UPT UIADD3 URZ, URZ, URZ, URZ ;  /* 0x0000003f3f3ff290 */ /* 0x000fea000fffe03f */
[----:B------:R-:W-:Y:S01]  /*51180*/  STL.64 [R1+0x90], R4 ;  /* 0x0000900401007387 */ /* 0x000fe20000100a00 */
[----:B------:R-:W-:Y:S02]  /*51190*/  STL.64 [R1+0x98], R6 ;  /* 0x0000980601007387 */ /* 0x000fe40000100a00 */
[----:B------:R-:W2:Y:S02]  /*511a0*/  LDL.LU.64 R16, [R1+0x5758] ;  /* 0x0057580001107983 */ /* 0x000ea40000300a00 */
[----:B------:R-:W1:Y:S01]  /*511b0*/  LDSM.16.M88.4 R4, [R0+0x30200] ;  /* 0x030200000004783b */ /* 0x000e620000000200 */
[----:B0-----:R-:W-:Y:S03]  /*511c0*/  STL.64 [R1+0x20], R12 ;  /* 0x0000200c01007387 */ /* 0x001fe60000100a00 */
[----:B------:R-:W-:Y:S02]  /*511d0*/  STL.64 [R1+0x28], R14 ;  /* 0x0000280e01007387 */ /* 0x000fe40000100a00 */
[----:B------:R-:W0:Y:S01]  /*511e0*/  LDSM.16.M88.4 R12, [R0+0x38200] ;  /* 0x03820000000c783b */ /* 0x000e220000000200 */
[----:B-1----:R-:W-:Y:S03]  /*511f0*/  STL.64 [R1+0x10], R4 ;  /* 0x0000100401007387 */ /* 0x002fe60000100a00 */
[----:B------:R1:W-:Y:S02]  /*51200*/  STL.64 [R1+0x18], R6 ;  /* 0x0000180601007387 */ /* 0x0003e40000100a00 */
[----:B-1----:R-:W2:Y:S04]  /*51210*/  LDL.LU.64 R6, [R1+0x78] ;  /* 0x0000780001067983 */ /* 0x002ea80000300a00 */
[----:B0-----:R0:W-:Y:S01]  /*51220*/  STL.64 [R1], R12 ;  /* 0x0000000c01007387 */ /* 0x0011e20000100a00 */
[----:B------:R-:W-:Y:S01]  /*51230*/  MOV R10, R12 ;  /* 0x0000000c000a7202 */ /* 0x000fe20000000f00 */
[----:B------:R1:W-:Y:S01]  /*51240*/  STL.64 [R1+0x8], R14 ;  /* 0x0000080e01007387 */ /* 0x0003e20000100a00 */
[----:B------:R-:W-:Y:S01]  /*51250*/  MOV R11, R13 ;  /* 0x0000000d000b7202 */ /* 0x000fe20000000f00 */
[----:B0-----:R-:W3:Y:S01]  /*51260*/  LDL.LU R12, [R1+0x1d0] ;  /* 0x0001d000010c7983 */ /* 0x001ee20000300800 */
[----:B------:R-:W3:Y:S02]  /*51270*/  LDL.LU R13, [R1+0x1d4] ;  /* 0x0001d400010d7983 */ /* 0x000ee40000300800 */
[----:B-1----:R-:W4:Y:S02]  /*51280*/  LDL.LU R14, [R1+0x1d8] ;  /* 0x0001d800010e7983 */ /* 0x002f240000300800 */
        /* <DEDUP_REMOVED lines=37> */
[----:B------:R-:W2:Y:S02]  /*514e0*/  LDL.LU.64 R24, [R1+0x5748] ;  /* 0x0057480001187983 */ /* 0x000ea40000300a00 */
[----:B------:R-:W-:Y:S01]  /*514f0*/  IMAD.MOV.U32 R2, RZ, RZ, R4 ;  /* 0x000000ffff027224 */ /* 0x000fe200078e0004 */
[----:B------:R-:W-:Y:S02]  /*51500*/  MOV R29, R5 ;  /* 0x00000005001d7202 */ /* 0x000fe40000000f00 */
[----:B------:R-:W-:-:S02]  /*51510*/  MOV R8, R6 ;  /* 0x0000000600087202 */ /* 0x000fc40000000f00 */
[----:B------:R-:W-:Y:S02]  /*51520*/  MOV R0, R7 ;  /* 0x0000000700007202 */ /* 0x000fe40000000f00 */
[----:B------:R-:W0:Y:S04]  /*51530*/  LDSM.16.MT88.4 R4, [R3+0x12080] ;  /* 0x012080000304783b */ /* 0x000e280000004200 */
[----:B0-----:R0:W-:Y:S01]  /*51540*/  STL.64 [R1+0x56a0], R6 ;  /* 0x0056a00601007387 */ /* 0x0011e20000100a00 */
[----:B------:R-:W-:Y:S03]  /*51550*/  STL.64 [R1+0x5698], R4 ;  /* 0x0056980401007387 */ /* 0x000fe60000100a00 */
[----:B0-----:R-:W3:Y:S01]  /*51560*/  LDL.LU R6, [R1+0x48] ;  /* 0x0000480001067983 */ /* 0x001ee20000300800 */
[----:B------:R-:W-:Y:S01]  /*51570*/  STL [R1+0x55c0], R3 ;  /* 0x0055c00301007387 */ /* 0x000fe20000100800 */
[----:B------:R-:W-:Y:S01]  /*51580*/  MOV R7, R28 ;  /* 0x0000001c00077202 */ /* 0x000fe20000000f00 */
[C---:B--2---:R-:W-:Y:S11]  /*51590*/  HMMA.16816.F32 R24, R16.reuse, R10, R24 ;  /* 0x0000000a1018723c */ /* 0x044ff60000001818 */
[----:B------:R-:W-:Y:S11]  /*515a0*/  @!UPT UIADD3 URZ, URZ, URZ, URZ ;  /* 0x0000003f3f3ff290 */ /* 0x000ff6000fffe03f */
[----:B------:R-:W-:Y:S01]  /*515b0*/  @!UPT UIADD3 URZ, URZ, URZ, URZ ;  /* 0x0000003f3f3ff290 */ /* 0x000fe2000fffe03f */
[----:B------:R-:W-:Y:S01]  /*515c0*/  STL.64 [R1+0x270], R24 ;  /* 0x0002701801007387 */ /* 0x000fe20000100a00 */
[----:B------:R0:W-:Y:S01]  /*515d0*/  STL [R1+0x278], R26 ;  /* 0x0002781a01007387 */ /* 0x0001e20000100800 */
[----:B------:R-:W-:Y:S02]  /*515e0*/  MOV R28, R27 ;  /* 0x0000001b001c7202 */ /* 0x000fe40000000f00 */
[----:B0-----:R-:W2:Y:S03]  /*515f0*/  LDL.LU.64 R26, [R1+0x5740] ;  /* 0x00574000011a7983 */ /* 0x001ea60000300a00 */
[----:B------:R-:W-:Y:S01]  /*51600*/  STL [R1+0x55b8], R28 ;  /* 0x0055b81c01007387 */ /* 0x000fe20000100800 */
[C---:B--2---:R-:W-:Y:S11]  /*51610*/  HMMA.16816.F32 R12, R16.reuse, R26, R12 ;  /* 0x0000001a100c723c */ /* 0x044ff6000000180c */
        /* <DEDUP_REMOVED lines=12> */
[----:B------:R-:W4:Y:S01]  /*516e0*/  LDL.LU.64 R14, [R1+0x5728] ;  /* 0x00572800010e7983 */ /* 0x000f220000300a00 */
[----:B------:R-:W4:Y:S11]  /*516f0*/  LDL.LU.64 R12, [R1+0x5720] ;  /* 0x00572000010c7983 */ /* 0x000f360000300a00 */
[----:B------:R-:W-:Y:S09]  /*51700*/  @!UPT UIADD3 URZ, URZ, URZ, URZ ;  /* 0x0000003f3f3ff290 */ /* 0x000ff2000fffe03f */
[----:B------:R-:W-:Y:S01]  /*51710*/  STL [R1+0x224], R17 ;  /* 0x0002241101007387 */ /* 0x000fe20000100800 */
[----:B------:R0:W-:Y:S01]  /*51720*/  STL.64 [R1+0x228], R18 ;  /* 0x0002281201007387 */ /* 0x0001e20000100a00 */
[----:B------:R-:W-:Y:S02]  /*51730*/  MOV R3, R16 ;  /* 0x0000001000037202 */ /* 0x000fe40000000f00 */
[----:B0-----:R-:W-:Y:S02]  /*51740*/  MOV R18, R8 ;  /* 0x0000000800127202 */ /* 0x001fe40000000f00 */
[----:B------:R-:W-:-:S07]  /*51750*/  MOV R19, R0 ;  /* 0x0000000000137202 */ /* 0x000fce0000000f00 */
[C---:B----4-:R-:W-:Y:S01]  /*51760*/  HMMA.16816.F32 R16, R12.reuse, R18, R20 ;  /* 0x000000120c10723c */ /* 0x050fe20000001814 */
[----:B------:R-:W3:Y:S11]  /*51770*/  LDL.LU R23, [R1+0x5718] ;  /* 0x0057180001177983 */ /* 0x000ef60000300800 */
[----:B------:R-:W-:Y:S11]  /*51780*/  @!UPT UIADD3 URZ, URZ, URZ, URZ ;  /* 0x0000003f3f3ff290 */ /* 0x000ff6000fffe03f */
[----:B------:R-:W-:Y:S01]  /*51790*/  STL.64 [R1+0x1d0], R16 ;  /* 0x0001d01001007387 */ /* 0x000fe20000100a00 */
[----:B------:R-:W-:Y:S01]  /*517a0*/  STL [R1+0x1d8], R18 ;  /* 0x0001d81201007387 */ /* 0x000fe20000100800 */
[----:B------:R-:W-:Y:S01]  /*517b0*/  MOV R28, R19 ;  /* 0x00000013001c7202 */ /* 0x000fe20000000f00 */
[C---:B--2---:R-:W-:Y:S04]  /*517c0*/  HMMA.16816.F32 R8, R12.reuse, R10, R24 ;  /* 0x0000000a0c08723c */ /* 0x044fe80000001818 */
[----:B------:R-:W-:Y:S04]  /*517d0*/  STL [R1+0x55bc], R28 ;  /* 0x0055bc1c01007387 */ /* 0x000fe80000100800 */
[----:B---3--:R-:W0:Y:S02]  /*517e0*/  LDSM.16.MT88.4 R16, [R23+0x12000] ;  /* 0x012000001710783b */ /* 0x008e240000004200 */
[----:B------:R-:W1:Y:S02]  /*517f0*/  LDSM.16.MT88.4 R20, [R23+0x12080] ;  /* 0x012080001714783b */ /* 0x000e640000004200 */
[----:B0-----:R-:W-:Y:S02]  /*51800*/  STL.64 [R1+0x5670], R18 ;  /* 0x0056701201007387 */ /* 0x001fe40000100a00 */
[----:B------:R0:W-:Y:S02]  /*51810*/  STL.64 [R1+0x5668], R16 ;  /* 0x0056681001007387 */ /* 0x0001e40000100a00 */
[----:B0-----:R-:W2:Y:S01]  /*51820*/  LDL.LU R16, [R1+0x80] ;  /* 0x0000800001107983 */ /* 0x001ea20000300800 */
[----:B------:R-:W2:Y:S02]  /*51830*/  LDL.LU R17, [R1+0x84] ;  /* 0x0000840001117983 */ /* 0x000ea40000300800 */
[----:B------:R-:W2:Y:S02]  /*51840*/  LDL.LU R18, [R1+0x88] ;  /* 0x0000880001127983 */ /* 0x000ea40000300800 */
[----:B------:R-:W2:Y:S01]  /*51850*/  LDL.LU R19, [R1+0x8c] ;  /* 0x00008c0001137983 */ /* 0x000ea20000300800 */
[----:B------:R-:W3:Y:S01]  /*51860*/  LDL.LU.64 R26, [R1+0x5710] ;  /* 0x00571000011a7983 */ /* 0x000ee20000300a00 */
[----:B------:R-:W-:Y:S02]  /*51870*/  STL.64 [R1+0x1c0], R8 ;  /* 0x0001c00801007387 */ /* 0x000fe40000100a00 */
[----:B------:R0:W-:Y:S02]  /*51880*/  STL.64 [R1+0x1c8], R10 ;  /* 0x0001c80a01007387 */ /* 0x0001e40000100a00 */
[----:B0-----:R-:W3:Y:S01]  /*51890*/  LDL.LU.64 R10, [R1+0x5708] ;  /* 0x00570800010a7983 */ /* 0x001ee20000300a00 */
[----:B------:R-:W3:Y:S02]  /*518a0*/  LDL.LU.64 R8, [R1+0x5700] ;  /* 0x0057000001087983 */ /* 0x000ee40000300a00 */
[C---:B---3--:R-:W-:Y:S01]  /*518b0*/  HMMA.16816.F32 R24, R12.reuse, R26, R8 ;  /* 0x0000001a0c18723c */ /* 0x048fe20000001808 */
[----:B------:R-:W3:Y:S07]  /*518c0*/  LDL.LU.64 R10, [R1+0x56f8] ;  /* 0x0056f800010a7983 */ /* 0x000eee0000300a00 */
[----:B--2---:R-:W-:Y:S01]  /*518d0*/  HMMA.16816.F32 R12, R12, R6, R16 ;  /* 0x000000060c0c723c */ /* 0x004fe20000001810 */
[----:B------:R-:W2:Y:S11]  /*518e0*/  LDL.LU.64 R8, [R1+0x56f0] ;  /* 0x0056f00001087983 */ /* 0x000eb60000300a00 */
[----:B------:R-:W-:Y:S03]  /*518f0*/  @!UPT UIADD3 URZ, URZ, URZ, URZ ;  /* 0x0000003f3f3ff290 */ /* 0x000fe6000fffe03f */
[----:B------:R-:W-:Y:S01]  /*51900*/  STL.64 [R1+0x100], R24 ;  /* 0x0001001801007387 */ /* 0x000fe20000100a00 */
[----:B------:R0:W-:Y:S01]  /*51910*/  STL [R1+0x108], R26 ;  /* 0x0001081a01007387 */ /* 0x0001e20000100800 */
[----:B------:R-:W-:Y:S02]  /*51920*/  MOV R28, R27 ;  /* 0x0000001b001c7202 */ /* 0x000fe40000000f00 */
[----:B0-----:R-:W4:Y:S01]  /*51930*/  LDL.LU.64 R26, [R1+0x56e8] ;  /* 0x0056e800011a7983 */ /* 0x001f220000300a00 */
[----:B------:R-:W2:Y:S03]  /*51940*/  LDL.LU.64 R24, [R1+0x56e0] ;  /* 0x0056e00001187983 */ /* 0x000ea60000300a00 */
[----:B------:R-:W-:Y:S02]  /*51950*/  STL.64 [R1+0x80], R12 ;  /* 0x0000800c01007387 */ /* 0x000fe40000100a00 */
[----:B------:R-:W-:Y:S02]  /*51960*/  STL.64 [R1+0x88], R14 ;  /* 0x0000880e01007387 */ /* 0x000fe40000100a00 */
[----:B---3--:R-:W-:Y:S01]  /*51970*/  IMAD.MOV.U32 R4, RZ, RZ, R10 ;  /* 0x000000ffff047224 */ /* 0x008fe200078e000a */
[----:B------:R-:W-:Y:S01]  /*51980*/  MOV R5, R11 ;  /* 0x0000000b00057202 */ /* 0x000fe20000000f00 */
[----:B------:R-:W3:Y:S01]  /*51990*/  LDL.LU R10, [R1+0x56dc] ;  /* 0x0056dc00010a7983 */ /* 0x000ee20000300800 */
[----:B------:R-:W3:Y:S03]  /*519a0*/  LDL.LU R11, [R1+0x56d8] ;  /* 0x0056d800010b7983 */ /* 0x000ee60000300800 */
[----:B------:R0:W-:Y:S01]  /*519b0*/  STL.64 [R1+0x56b8], R4 ;  /* 0x0056b80401007387 */ /* 0x0001e20000100a00 */
[----:B------:R-:W2:Y:S02]  /*519c0*/  LDL.LU R16, [R1+0xb0] ;  /* 0x0000b00001107983 */ /* 0x000ea40000300800 */
[----:B------:R-:W2:Y:S02]  /*519d0*/  LDL.LU R17, [R1+0xb4] ;  /* 0x0000b40001117983 */ /* 0x000ea40000300800 */
[----:B------:R-:W2:Y:S01]  /*519e0*/  LDL R0, [R1+0x1730] ;  /* 0x0017300001007983 */ /* 0x000ea20000100800 */
[----:B0-----:R-:W2:Y:S01]  /*519f0*/  LDL.LU R4, [R1+0x200] ;  /* 0x0002000001047983 */ /* 0x001ea20000300800 */
[----:B------:R-:W2:Y:S02]  /*51a00*/  LDL.LU R5, [R1+0x204] ;  /* 0x0002040001057983 */ /* 0x000ea40000300800 */
[----:B------:R-:W2:Y:S02]  /*51a10*/  LDL.LU R6, [R1+0x208] ;  /* 0x0002080001067983 */ /* 0x000ea40000300800 */
[----:B------:R-:W2:Y:S01]  /*51a20*/  LDL.LU R7, [R1+0x20c] ;  /* 0x00020c0001077983 */ /* 0x000ea20000300800 */
[----:B------:R-:W3:Y:S01]  /*51a30*/  LDL.LU R12, [R1+0x1a0] ;  /* 0x0001a000010c7983 */ /* 0x000ee20000300800 */
[----:B------:R-:W3:Y:S02]  /*51a40*/  LDL.LU R13, [R1+0x1a4] ;  /* 0x0001a400010d7983 */ /* 0x000ee40000300800 */
[----:B------:R-:W3:Y:S02]  /*51a50*/  LDL.LU R14, [R1+0x1a8] ;  /* 0x0001a800010e7983 */ /* 0x000ee40000300800 */
[----:B------:R-:W3:Y:S01]  /*51a60*/  LDL.LU R15, [R1+0x1ac] ;  /* 0x0001ac00010f7983 */ /* 0x000ee20000300800 */
[----:B----4-:R-:W-:-:S02]  /*51a70*/  MOV R18, R27 ;  /* 0x0000001b00127202 */ /* 0x010fc40000000f00 */
        /* <DEDUP_REMOVED lines=25> */
[----:B-1----:R-:W-:Y:S01]  /*51c10*/  STL.64 [R1+0x5650], R22 ;  /* 0x0056501601007387 */ /* 0x002fe20000100a00 */
[----:B------:R0:W-:Y:S02]  /*51c20*/  STL.64 [R1+0x5648], R20 ;  /* 0x0056481401007387 */ /* 0x0001e40000100a00 */
[----:B0-----:R-:W-:-:S02]  /*51c30*/  MOV R20, R25 ;  /* 0x0000001900147202 */ /* 0x001fc40000000f00 */
[----:B------:R-:W-:Y:S02]  /*51c40*/  MOV R21, R24 ;  /* 0x0000001800157202 */ /* 0x000fe40000000f00 */
[----:B------:R-:W0:Y:S04]  /*51c50*/  LDSM.16.MT88.4 R24, [R0+0x12000] ;  /* 0x012000000018783b */ /* 0x000e280000004200 */
[----:B0-----:R-:W-:Y:S01]  /*51c60*/  STL.64 [R1+0x5610], R26 ;  /* 0x0056101a01007387 */ /* 0x001fe20000100a00 */
[----:B------:R0:W-:Y:S03]  /*51c70*/  STL.64 [R1+0x5608], R24 ;  /* 0x0056081801007387 */ /* 0x0001e60000100a00 */
[----:B0-----:R-:W4:Y:S04]  /*51c80*/  LDL R24, [R1+0x20] ;  /* 0x0000200001187983 */ /* 0x001f280000100800 */
[----:B------:R-:W4:Y:S01]  /*51c90*/  LDL R25, [R1+0x24] ;  /* 0x0000240001197983 */ /* 0x000f220000100800 */
        /* <DEDUP_REMOVED lines=8> */
[----:B0-----:R-:W-:Y:S02]  /*51d20*/  MOV R12, R2 ;  /* 0x00000002000c7202 */ /* 0x001fe40000000f00 */
[----:B------:R-:W-:Y:S01]  /*51d30*/  MOV R13, R29 ;  /* 0x0000001d000d7202 */ /* 0x000fe20000000f00 */
[----:B------:R-:W3:Y:S01]  /*51d40*/  LDL.LU R2, [R1+0x56d4] ;  /* 0x0056d40001027983 */ /* 0x000ee20000300800 */
[----:B------:R-:W2:Y:S01]  /*51d50*/  LDL.LU R29, [R1+0x56d0] ;  /* 0x0056d000011d7983 */ /* 0x000ea20000300800 */
        /* <DEDUP_REMOVED lines=16> */
[----:B-1----:R-:W4:Y:S02]  /*51e60*/  LDL.LU.64 R6, [R1+0x56a0] ;  /* 0x0056a00001067983 */ /* 0x002f240000300a00 */
[----:B------:R-:W4:Y:S11]  /*51e70*/  LDL.LU.64 R4, [R1+0x5698] ;  /* 0x0056980001047983 */ /* 0x000f360000300a00 */
[----:B------:R-:W-:Y:S05]  /*51e80*/  @!UPT UIADD3 URZ, URZ, URZ, URZ ;  /* 0x0000003f3f3ff290 */ /* 0x000fea000fffe03f */
[----:B------:R0:W-:Y:S01]  /*51e90*/  STL.64 [R1+0x1a0], R8 ;  /* 0x0001a00801007387 */ /* 0x0001e20000100a00 */
[----:B------:R1:W-:Y:S03]  /*51ea0*/  STL.64 [R1+0x1a8], R10 ;  /* 0x0001a80a01007387 */ /* 0x0003e60000100a00 */
[----:B0-----:R-:W4:Y:S01]  /*51eb0*/  LDL.LU R8, [R1+0x150] ;  /* 0x0001500001087983 */ /* 0x001f220000300800 */
[----:B------:R-:W4:Y:S02]  /*51ec0*/  LDL.LU R9, [R1+0x154] ;  /* 0x0001540001097983 */ /* 0x000f240000300800 */
[----:B-1----:R-:W4:Y:S02]  /*51ed0*/  LDL.LU R10, [R1+0x158] ;  /* 0x00015800010a7983 */ /* 0x002f240000300800 */
[----:B------:R-:W4:Y:S02]  /*51ee0*/  LDL.LU R11, [R1+0x15c] ;  /* 0x00015c00010b7983 */ /* 0x000f240000300800 */
[C---:B----4-:R-:W-:Y:S08]  /*51ef0*/  HMMA.16816.F32 R8, R4.reuse, R20, R8 ;  /* 0x000000140408723c */ /* 0x050ff00000001808 */
[C---:B--2---:R-:W-:Y:S11]  /*51f00*/  HMMA.16816.F32 R16, R4.reuse, R24, R16 ;  /* 0x000000180410723c */ /* 0x044ff60000001810 */
[----:B------:R-:W-:Y:S04]  /*51f10*/  @!UPT UIADD3 URZ, URZ, URZ, URZ ;  /* 0x0000003f3f3ff290 */ /* 0x000fe8000fffe03f */
[----:B------:R-:W-:Y:S01]  /*51f20*/  STL.64 [R1+0x160], R8 ;  /* 0x0001600801007387 */ /* 0x000fe20000100a00 */
[----:B------:R-:W-:Y:S02]  /*51f30*/  STL.64 [R1+0x168], R10 ;  /* 0x0001680a01007387 */ /* 0x000fe40000100a00 */
[----:B------:R-:W0:Y:S02]  /*51f40*/  LDSM.16.MT88.4 R8, [R29+0x12000] ;  /* 0x012000001d08783b */ /* 0x000e240000004200 */
[----:B0-----:R-:W-:Y:S02]  /*51f50*/  STL.64 [R1+0x5590], R10 ;  /* 0x0055900a01007387 */ /* 0x001fe40000100a00 */
[----:B------:R0:W-:Y:S02]  /*51f60*/  STL.64 [R1+0x5588], R8 ;  /* 0x0055880801007387 */ /* 0x0001e40000100a00 */
[----:B0-----:R-:W2:Y:S01]  /*51f70*/  LDL.LU.64 R8, [R1] ;  /* 0x0000000001087983 */ /* 0x001ea20000300a00 */
        /* <DEDUP_REMOVED lines=26> */
[----:B------:R0:W-:Y:S04]  /*52120*/  STL.64 [R1+0x5658], R8 ;  /* 0x0056580801007387 */ /* 0x0001e80000100a00 */
[----:B0-----:R-:W3:Y:S01]  /*52130*/  LDL.LU R8, [R1+0x170] ;  /* 0x0001700001087983 */ /* 0x001ee20000300800 */
[C---:B--2---:R-:W-:Y:S11]  /*52140*/  HMMA.16816.F32 R4, R16.reuse, R20, R4 ;  /* 0x000000141004723c */ /* 0x044ff60000001804 */
[----:B------:R-:W-:Y:S11]  /*52150*/  @!UPT UIADD3 URZ, URZ, URZ, URZ ;  /* 0x0000003f3f3ff290 */ /* 0x000ff6000fffe03f */
[----:B------:R-:W-:Y:S01]  /*52160*/  @!UPT UIADD3 URZ, URZ, URZ, URZ ;  /* 0x0000003f3f3ff290 */ /* 0x000fe2000fffe03f */
[----:B------:R-:W-:Y:S01]  /*52170*/  STL.64 [R1+0x190], R4 ;  /* 0x0001900401007387 */ /* 0x000fe20000100a00 */
[----:B------:R-:W-:Y:S02]  /*52180*/  STL.64 [R1+0x198], R6 ;  /* 0x0001980601007387 */ /* 0x000fe40000100a00 */
[----:B------:R-:W0:Y:S01]  /*52190*/  LDSM.16.MT88.4 R4, [R29+0x12080] ;  /* 0x012080001d04783b */ /* 0x000e220000004200 */
[C---:B----4-:R-:W-:Y:S01]  /*521a0*/  HMMA.16816.F32 R24, R16.reuse, R24, R12 ;  /* 0x000000181018723c */ /* 0x050fe2000000180c */
[----:B------:R-:W3:Y:S02]  /*521b0*/  LDL.LU R9, [R1+0x174] ;  /* 0x0001740001097983 */ /* 0x000ee40000300800 */
[----:B------:R-:W3:Y:S02]  /*521c0*/  LDL.LU R10, [R1+0x178] ;  /* 0x00017800010a7983 */ /* 0x000ee40000300800 */
[----:B------:R-:W3:Y:S02]  /*521d0*/  LDL.LU R11, [R1+0x17c] ;  /* 0x00017c00010b7983 */ /* 0x000ee40000300800 */
[----:B------:R-:W2:Y:S01]  /*521e0*/  LDL.LU R20, [R1+0xf0] ;  /* 0x0000f00001147983 */ /* 0x000ea20000300800 */
[----:B------:R-:W2:Y:S01]  /*521f0*/  LDL.LU R21, [R1+0xf4] ;  /* 0x0000f40001157983 */ /* 0x000ea20000300800 */
[----:B------:R-:W2:Y:S02]  /*52200*/  LDL.LU R22, [R1+0xf8] ;  /* 0x0000f80001167983 */ /* 0x000ea40000300800 */
[----:B------:R-:W2:Y:S01]  /*52210*/  LDL.LU R23, [R1+0xfc] ;  /* 0x0000fc0001177983 */ /* 0x000ea20000300800 */
[----:B0-----:R-:W-:Y:S01]  /*52220*/  STL.64 [R1+0x5548], R6 ;  /* 0x0055480601007387 */ /* 0x001fe20000100a00 */
[----:B------:R0:W-:Y:S03]  /*52230*/  STL.64 [R1+0x5540], R4 ;  /* 0x0055400401007387 */ /* 0x0001e60000100a00 */
[----:B0-----:R-:W4:Y:S01]  /*52240*/  LDL.64 R4, [R1+0x30] ;  /* 0x0000300001047983 */ /* 0x001f220000100a00 */
[----:B------:R-:W-:Y:S02]  /*52250*/  STL [R1+0x5508], R29 ;  /* 0x0055081d01007387 */ /* 0x000fe40000100800 */
[----:B------:R-:W3:Y:S04]  /*52260*/  LDL.LU.64 R12, [R1+0x5660] ;  /* 0x00566000010c7983 */ /* 0x000ee80000300a00 */
[----:B------:R0:W-:Y:S01]  /*52270*/  STL.64 [R1+0x180], R24 ;  /* 0x0001801801007387 */ /* 0x0001e20000100a00 */
[----:B------:R1:W-:Y:S04]  /*52280*/  STL.64 [R1+0x188], R26 ;  /* 0x0001881a01007387 */ /* 0x0003e80000100a00 */
        /* <DEDUP_REMOVED lines=9> */
[----:B------:R-:W2:Y:S01]  /*52320*/  LDL.LU R27, [R1+0x11c] ;  /* 0x00011c00011b7983 */ /* 0x000ea20000300800 */
[----:B---3--:R-:W-:Y:S01]  /*52330*/  HMMA.16816.F32 R8, R16, R12, R8 ;  /* 0x0000000c1008723c */ /* 0x008fe20000001808 */
        /* <DEDUP_REMOVED lines=8> */
[----:B0-----:R-:W4:Y:S01]  /*523c0*/  LDL.LU R24, [R1+0x130] ;  /* 0x0001300001187983 */ /* 0x001f220000300800 */
[----:B------:R-:W4:Y:S02]  /*523d0*/  LDL.LU R25, [R1+0x134] ;  /* 0x0001340001197983 */ /* 0x000f240000300800 */
[----:B------:R-:W4:Y:S02]  /*523e0*/  LDL.LU R26, [R1+0x138] ;  /* 0x00013800011a7983 */ /* 0x000f240000300800 */
[----:B------:R-:W4:Y:S02]  /*523f0*/  LDL.LU R27, [R1+0x13c] ;  /* 0x00013c00011b7983 */ /* 0x000f240000300800 */
[----:B------:R0:W-:Y:S01]  /*52400*/  STL.64 [R1+0x170], R8 ;  /* 0x0001700801007387 */ /* 0x0001e20000100a00 */
[----:B------:R-:W-:Y:S03]  /*52410*/  STL [R1+0x178], R10 ;  /* 0x0001780a01007387 */ /* 0x000fe60000100800 */
[----:B0-----:R-:W2:Y:S01]  /*52420*/  LDL.LU.64 R8, [R1+0x5658] ;  /* 0x0056580001087983 */ /* 0x001ea20000300a00 */
[----:B------:R-:W-:-:S05]  /*52430*/  MOV R29, R11 ;  /* 0x0000000b001d7202 */ /* 0x000fca0000000f00 */
[----:B------:R-:W-:Y:S01]  /*52440*/  STL [R1+0x5580], R29 ;  /* 0x0055801d01007387 */ /* 0x000fe20000100800 */
[----:B--2---:R-:W-:Y:S03]  /*52450*/  HMMA.16816.F32 R16, R16, R8, R20 ;  /* 0x000000081010723c */ /* 0x004fe60000001814 */
[----:B------:R-:W4:Y:S01]  /*52460*/  LDL.LU.64 R22, [R1+0x5650] ;  /* 0x0056500001167983 */ /* 0x000f220000300a00 */
[----:B------:R-:W4:Y:S11]  /*52470*/  LDL.LU.64 R20, [R1+0x5648] ;  /* 0x0056480001147983 */ /* 0x000f360000300a00 */
[----:B------:R-:W-:Y:S08]  /*52480*/  @!UPT UIADD3 URZ, URZ, URZ, URZ ;  /* 0x0000003f3f3ff290 */ /* 0x000ff0000fffe03f */
[----:B------:R0:W-:Y:S01]  /*52490*/  STL.64 [R1+0xf0], R16 ;  /* 0x0000f01001007387 */ /* 0x0001e20000100a00 */
[----:B------:R1:W-:Y:S03]  /*524a0*/  STL.64 [R1+0xf8], R18 ;  /* 0x0000f81201007387 */ /* 0x0003e60000100a00 */
[----:B0-----:R-:W2:Y:S01]  /*524b0*/  LDL.LU R16, [R1+0x1e0] ;  /* 0x0001e00001107983 */ /* 0x001ea20000300800 */
[----:B------:R-:W2:Y:S02]  /*524c0*/  LDL.LU R17, [R1+0x1e4] ;  /* 0x0001e40001117983 */ /* 0x000ea40000300800 */
[----:B-1----:R-:W3:Y:S02]  /*524d0*/  LDL.LU R18, [R1+0x1e8] ;  /* 0x0001e80001127983 */ /* 0x002ee40000300800 */
[----:B------:R-:W3:Y:S02]  /*524e0*/  LDL.LU R19, [R1+0x1ec] ;  /* 0x0001ec0001137983 */ /* 0x000ee40000300800 */
[----:B---3--:R-:W-:Y:S01]  /*524f0*/  STL.64 [R1+0x55e0], R18 ;  /* 0x0055e01201007387 */ /* 0x008fe20000100a00 */
[----:B--2---:R0:W-:Y:S03]  /*52500*/  STL.64 [R1+0x55d8], R16 ;  /* 0x0055d81001007387 */ /* 0x0041e60000100a00 */
[----:B0-----:R-:W2:Y:S01]  /*52510*/  LDL.LU R16, [R1+0xc0] ;  /* 0x0000c00001107983 */ /* 0x001ea20000300800 */
[----:B------:R-:W2:Y:S02]  /*52520*/  LDL.LU R17, [R1+0xc4] ;  /* 0x0000c40001117983 */ /* 0x000ea40000300800 */
[----:B------:R-:W3:Y:S02]  /*52530*/  LDL.LU R18, [R1+0xc8] ;  /* 0x0000c80001127983 */ /* 0x000ee40000300800 */
[----:B------:R-:W3:Y:S01]  /*52540*/  LDL.LU R19, [R1+0xcc] ;  /* 0x0000cc0001137983 */ /* 0x000ee20000300800 */
[C---:B----4-:R-:W-:Y:S01]  /*52550*/  HMMA.16816.F32 R24, R20.reuse, R4, R24 ;  /* 0x000000041418723c */ /* 0x050fe20000001818 */
[----:B---3--:R-:W-:Y:S01]  /*52560*/  STL.64 [R1+0x55f0], R18 ;  /* 0x0055f01201007387 */ /* 0x008fe20000100a00 */
[----:B--2---:R0:W-:Y:S03]  /*52570*/  STL.64 [R1+0x55e8], R16 ;  /* 0x0055e81001007387 */ /* 0x0041e60000100a00 */
[----:B0-----:R-:W2:Y:S11]  /*52580*/  LDL.LU.64 R16, [R1+0x20] ;  /* 0x0000200001107983 */ /* 0x001eb60000300a00 */
[----:B------:R-:W-:Y:S07]  /*52590*/  @!UPT UIADD3 URZ, URZ, URZ, URZ ;  /* 0x0000003f3f3ff290 */ /* 0x000fee000fffe03f */
[----:B------:R-:W-:Y:S02]  /*525a0*/  STL.64 [R1+0x130], R24 ;  /* 0x0001301801007387 */ /* 0x000fe40000100a00 */
[----:B------:R0:W-:Y:S02]  /*525b0*/  STL.64 [R1+0x138], R26 ;  /* 0x0001381a01007387 */ /* 0x0001e40000100a00 */
        /* <DEDUP_REMOVED lines=48> */
[----:B------:R1:W-:Y:S03]  /*528c0*/  STL.64 [R1+0xd8], R14 ;  /* 0x0000d80e01007387 */ /* 0x0003e60000100a00 */
[----:B0-----:R-:W1:Y:S01]  /*528d0*/  LDL.LU.64 R12, [R1+0x55f8] ;  /* 0x0055f800010c7983 */ /* 0x001e620000300a00 */
[----:B------:R-:W1:Y:S02]  /*528e0*/  LDL.LU.64 R18, [R1+0x55f0] ;  /* 0x0055f00001127983 */ /* 0x000e640000300a00 */
[----:B------:R-:W1:Y:S02]  /*528f0*/  LDL.LU.64 R16, [R1+0x55e8] ;  /* 0x0055e80001107983 */ /* 0x000e640000300a00 */
[C---:B-1----:R-:W-:Y:S01]  /*52900*/  HMMA.16816.F32 R12, R24.reuse, R12, R16 ;  /* 0x0000000c180c723c */ /* 0x042fe20000001810 */
[----:B------:R-:W3:Y:S01]  /*52910*/  LDL.LU.64 R18, [R1+0x55e0] ;  /* 0x0055e00001127983 */ /* 0x000ee20000300a00 */
[----:B------:R-:W3:Y:S11]  /*52920*/  LDL.LU.64 R16, [R1+0x55d8] ;  /* 0x0055d80001107983 */ /* 0x000ef60000300a00 */
[----:B------:R-:W-:Y:S10]  /*52930*/  @!UPT UIADD3 URZ, URZ, URZ, URZ ;  /* 0x0000003f3f3ff290 */ /* 0x000ff4000fffe03f */
[----:B------:R-:W-:Y:S01]  /*52940*/  STL.64 [R1+0xc0], R12 ;  /* 0x0000c00c01007387 */ /* 0x000fe20000100a00 */
[----:B------:R0:W-:Y:S03]  /*52950*/  STL.64 [R1+0xc8], R14 ;  /* 0x0000c80e01007387 */ /* 0x0001e60000100a00 */
[----:B0-----:R-:W3:Y:S01]  /*52960*/  LDL.LU.64 R14, [R1+0x55d0] ;  /* 0x0055d000010e7983 */ /* 0x001ee20000300a00 */
[----:B------:R-:W3:Y:S01]  /*52970*/  LDL.LU.64 R12, [R1+0x55c8] ;  /* 0x0055c800010c7983 */ /* 0x000ee20000300a00 */
[----:B--2---:R-:W-:Y:S01]  /*52980*/  HMMA.16816.F32 R20, R24, R8, R20 ;  /* 0x000000081814723c */ /* 0x004fe20000001814 */
[----:B------:R3:W-:Y:S01]  /*52990*/  STL.64 [R1+0x55a8], R8 ;  /* 0x0055a80801007387 */ /* 0x0007e20000100a00 */
[----:B------:R-:W-:Y:S11]  /*529a0*/  MOV R29, R5 ;  /* 0x00000005001d7202 */ /* 0x000ff60000000f00 */
[----:B------:R-:W-:Y:S10]  /*529b0*/  @!UPT UIADD3 URZ, URZ, URZ, URZ ;  /* 0x0000003f3f3ff290 */ /* 0x000ff4000fffe03f */
[----:B------:R-:W-:Y:S01]  /*529c0*/  STL.64 [R1+0x70], R20 ;  /* 0x0000701401007387 */ /* 0x000fe20000100a00 */
[----:B------:R-:W-:Y:S01]  /*529d0*/  STL.64 [R1+0x78], R22 ;  /* 0x0000781601007387 */ /* 0x000fe20000100a00 */
[----:B---3--:R-:W-:Y:S07]  /*529e0*/  HMMA.16816.F32 R8, R12, R4, R16 ;  /* 0x000000040c08723c */ /* 0x008fee0000001810 */
[----:B------:R-:W-:Y:S11]  /*529f0*/  IMAD.MOV.U32 R4, RZ, RZ, R3 ;  /* 0x000000ffff047224 */ /* 0x000ff600078e0003 */
[----:B------:R-:W-:Y:S05]  /*52a00*/  @!UPT UIADD3 URZ, URZ, URZ, URZ ;  /* 0x0000003f3f3ff290 */ /* 0x000fea000fffe03f */
[----:B------:R-:W-:Y:S01]  /*52a10*/  STL.64 [R1+0x60], R8 ;  /* 0x0000600801007387 */ /* 0x000fe20000100a00 */
[----:B------:R-:W-:Y:S02]  /*52a20*/  STL.64 [R1+0x68], R10 ;  /* 0x0000680a01007387 */ /* 0x000fe40000100a00 */
[----:B------:R-:W2:Y:S02]  /*52a30*/  LDL.LU R3, [R1+0x55c0] ;  /* 0x0055c00001037983 */ /* 0x000ea40000300800 */
[----:B------:R-:W3:Y:S01]  /*52a40*/  LDL.LU R5, [R1+0x224] ;  /* 0x0002240001057983 */ /* 0x000ee20000300800 */
[----:B------:R-:W4:Y:S01]  /*52a50*/  LDL.LU R6, [R1+0x228] ;  /* 0x0002280001067983 */ /* 0x000f220000300800 */
[----:B------:R-:W4:Y:S03]  /*52a60*/  LDL.LU R7, [R1+0x22c] ;  /* 0x00022c0001077983 */ /* 0x000f260000300800 */
[----:B--2---:R-:W0:Y:S04]  /*52a70*/  LDSM.16.MT88.4 R16, [R3+0x13000] ;  /* 0x013000000310783b */ /* 0x004e280000004200 */
[----:B----4-:R-:W-:Y:S01]  /*52a80*/  STL.64 [R1+0x5558], R6 ;  /* 0x0055580601007387 */ /* 0x010fe20000100a00 */
[----:B---3--:R1:W-:Y:S03]  /*52a90*/  STL.64 [R1+0x5550], R4 ;  /* 0x0055500401007387 */ /* 0x0083e60000100a00 */
[----:B-1----:R-:W2:Y:S04]  /*52aa0*/  LDL.LU.64 R4, [R1+0x10] ;  /* 0x0000100001047983 */ /* 0x002ea80000300a00 */
[----:B--2---:R-:W-:Y:S01]  /*52ab0*/  STL.64 [R1+0x55b0], R4 ;  /* 0x0055b00401007387 */ /* 0x004fe20000100a00 */
[----:B0-----:R-:W-:Y:S02]  /*52ac0*/  STL.64 [R1+0x5518], R18 ;  /* 0x0055181201007387 */ /* 0x001fe40000100a00 */
[----:B------:R0:W-:Y:S02]  /*52ad0*/  STL.64 [R1+0x5510], R16 ;  /* 0x0055101001007387 */ /* 0x0001e40000100a00 */
[----:B0-----:R-:W2:Y:S01]  /*52ae0*/  LDL.LU R16, [R1+0x100] ;  /* 0x0001000001107983 */ /* 0x001ea20000300800 */
[----:B------:R-:W2:Y:S02]  /*52af0*/  LDL.LU R17, [R1+0x104] ;  /* 0x0001040001117983 */ /* 0x000ea40000300800 */
[----:B------:R-:W3:Y:S01]  /*52b00*/  LDL.LU R18, [R1+0x108] ;  /* 0x0001080001127983 */ /* 0x000ee20000300800 */
[----:B------:R-:W-:-:S02]  /*52b10*/  MOV R19, R28 ;  /* 0x0000001c00137202 */ /* 0x000fc40000000f00 */
[----:B------:R-:W4:Y:S01]  /*52b20*/  LDL.LU R28, [R1+0x55bc] ;  /* 0x0055bc00011c7983 */ /* 0x000f220000300800 */
[----:B------:R-:W2:Y:S02]  /*52b30*/  LDL.LU R8, [R1+0x240] ;  /* 0x0002400001087983 */ /* 0x000ea40000300800 */
[----:B------:R-:W2:Y:S02]  /*52b40*/  LDL.LU R9, [R1+0x244] ;  /* 0x0002440001097983 */ /* 0x000ea40000300800 */
[----:B------:R-:W2:Y:S01]  /*52b50*/  LDL.LU R10, [R1+0x248] ;  /* 0x00024800010a7983 */ /* 0x000ea20000300800 */
[----:B------:R-:W2:Y:S01]  /*52b60*/  LDL.LU R11, [R1+0x24c] ;  /* 0x00024c00010b7983 */ /* 0x000ea20000300800 */
[----:B------:R-:W2:Y:S02]  /*52b70*/  LDL.LU R4, [R1+0x250] ;  /* 0x0002500001047983 */ /* 0x000ea40000300800 */
[----:B------:R-:W2:Y:S02]  /*52b80*/  LDL.LU R5, [R1+0x254] ;  /* 0x0002540001057983 */ /* 0x000ea40000300800 */
[----:B------:R-:W2:Y:S01]  /*52b90*/  LDL.LU R6, [R1+0x258] ;  /* 0x0002580001067983 */ /* 0x000ea20000300800 */
[----:B------:R-:W2:Y:S01]  /*52ba0*/  LDL.LU R7, [R1+0x25c] ;  /* 0x00025c0001077983 */ /* 0x000ea20000300800 */
        /* <DEDUP_REMOVED lines=12> */
[----:B------:R-:W2:Y:S01]  /*52c70*/  LDL.LU R22, [R1+0x1d8] ;  /* 0x0001d80001167983 */ /* 0x000ea20000300800 */
[----:B----4-:R-:W-:-:S02]  /*52c80*/  MOV R23, R28 ;  /* 0x0000001c00177202 */ /* 0x010fc40000000f00 */
[----:B------:R-:W4:Y:S04]  /*52c90*/  LDL.LU R28, [R1+0x55b8] ;  /* 0x0055b800011c7983 */ /* 0x000f280000300800 */
        /* <DEDUP_REMOVED lines=11> */
[----:B---3--:R-:W-:Y:S01]  /*52d50*/  STL.64 [R1+0x5528], R18 ;  /* 0x0055281201007387 */ /* 0x008fe20000100a00 */
[----:B------:R0:W-:Y:S02]  /*52d60*/  STL.64 [R1+0x5520], R16 ;  /* 0x0055201001007387 */ /* 0x0001e40000100a00 */
[----:B0-----:R-:W-:-:S02]  /*52d70*/  MOV R16, R2 ;  /* 0x0000000200107202 */ /* 0x001fc40000000f00 */
[----:B------:R-:W-:-:S07]  /*52d80*/  MOV R17, R0 ;  /* 0x0000000000117202 */ /* 0x000fce0000000f00 */
[C---:B------:R-:W-:Y:S11]  /*52d90*/  HMMA.16816.F32 R4, R12.reuse, R16, R4 ;  /* 0x000000100c04723c */ /* 0x040ff60000001804 */
[----:B------:R-:W-:Y:S11]  /*52da0*/  @!UPT UIADD3 URZ, URZ, URZ, URZ ;  /* 0x0000003f3f3ff290 */ /* 0x000ff6000fffe03f */
[----:B------:R-:W-:Y:S01]  /*52db0*/  @!UPT UIADD3 URZ, URZ, URZ, URZ ;  /* 0x0000003f3f3ff290 */ /* 0x000fe2000fffe03f */
        /* <DEDUP_REMOVED lines=8> */
[----:B0-----:R-:W3:Y:S02]  /*52e40*/  LDL.LU.64 R8, [R1+0x55a8] ;  /* 0x0055a80001087983 */ /* 0x001ee40000300a00 */
[----:B---3--:R-:W-:Y:S02]  /*52e50*/  HMMA.16816.F32 R12, R12, R8, R24 ;  /* 0x000000080c0c723c */ /* 0x008fe40000001818 */
[----:B------:R-:W3:Y:S01]  /*52e60*/  LDL.LU.64 R26, [R1+0x55a0] ;  /* 0x0055a000011a7983 */ /* 0x000ee20000300a00 */
[----:B------:R-:W3:Y:S01]  /*52e70*/  LDL.LU.64 R24, [R1+0x5598] ;  /* 0x0055980001187983 */ /* 0x000ee20000300a00 */
[----:B------:R-:W-:-:S02]  /*52e80*/  MOV R7, R8 ;  /* 0x0000000800077202 */ /* 0x000fc40000000f00 */
[----:B------:R-:W-:Y:S01]  /*52e90*/  MOV R6, R9 ;  /* 0x0000000900067202 */ /* 0x000fe20000000f00 */
[----:B-1----:R-:W3:Y:S01]  /*52ea0*/  LDL.LU.64 R10, [R1+0x5590] ;  /* 0x00559000010a7983 */ /* 0x002ee20000300a00 */
[----:B------:R-:W3:Y:S11]  /*52eb0*/  LDL.LU.64 R8, [R1+0x5588] ;  /* 0x0055880001087983 */ /* 0x000ef60000300a00 */
[----:B------:R-:W-:Y:S04]  /*52ec0*/  @!UPT UIADD3 URZ, URZ, URZ, URZ ;  /* 0x0000003f3f3ff290 */ /* 0x000fe8000fffe03f */
[----:B------:R0:W-:Y:S04]  /*52ed0*/  STL [R1+0x90], R12 ;  /* 0x0000900c01007387 */ /* 0x0001e80000100800 */
[----:B0-----:R-:W3:Y:S01]  /*52ee0*/  LDL.LU R12, [R1+0x30] ;  /* 0x00003000010c7983 */ /* 0x001ee20000300800 */
[----:B----4-:R-:W-:Y:S01]  /*52ef0*/  MOV R23, R28 ;  /* 0x0000001c00177202 */ /* 0x010fe20000000f00 */
[----:B------:R-:W-:Y:S01]  /*52f00*/  MOV R28, R13 ;  /* 0x0000000d001c7202 */ /* 0x000fe20000000f00 */
[----:B------:R-:W-:Y:S02]  /*52f10*/  MOV R13, R29 ;  /* 0x0000001d000d7202 */ /* 0x000fe40000000f00 */
[----:B------:R-:W4:Y:S05]  /*52f20*/  LDL.LU R29, [R1+0x5580] ;  /* 0x00558000011d7983 */ /* 0x000f2a0000300800 */
[C---:B---3--:R-:W-:Y:S08]  /*52f30*/  HMMA.16816.F32 R24, R8.reuse, R12, R24 ;  /* 0x0000000c0818723c */ /* 0x048ff00000001818 */
        /* <DEDUP_REMOVED lines=11> */
[----:B------:R-:W-:Y:S01]  /*52ff0*/  MOV R24, R7 ;  /* 0x0000000700187202 */ /* 0x000fe20000000f00 */
[----:B------:R-:W-:Y:S01]  /*53000*/  IMAD.MOV.U32 R25, RZ, RZ, R6 ;  /* 0x000000ffff197224 */ /* 0x000fe200078e0006 */
[----:B------:R-:W-:-:S02]  /*53010*/  MOV R19, R4 ;  /* 0x0000000400137202 */ /* 0x000fc40000000f00 */
        /* <DEDUP_REMOVED lines=10> */
[----:B---3--:R-:W-:Y:S01]  /*530c0*/  HMMA.16816.F32 R8, R8, R24, R4 ;  /* 0x000000180808723c */ /* 0x008fe20000001804 */
[----:B------:R-:W2:Y:S01]  /*530d0*/  LDL.LU.64 R6, [R1+0x5548] ;  /* 0x0055480001067983 */ /* 0x000ea20000300a00 */
[----:B------:R-:W2:Y:S02]  /*530e0*/  LDL.LU.64 R4, [R1+0x5540] ;  /* 0x0055400001047983 */ /* 0x000ea40000300a00 */
[----:B------:R0:W-:Y:S01]  /*530f0*/  STL.64 [R1+0x5530], R24 ;  /* 0x0055301801007387 */ /* 0x0001e20000100a00 */
[----:B------:R-:W-:-:S02]  /*53100*/  MOV R2, R14 ;  /* 0x0000000e00027202 */ /* 0x000fc40000000f00 */
[----:B------:R-:W-:Y:S01]  /*53110*/  MOV R0, R15 ;  /* 0x0000000f00007202 */ /* 0x000fe20000000f00 */
[----:B0-----:R-:W3:Y:S11]  /*53120*/  LDL.LU R24, [R1+0x1c0] ;  /* 0x0001c00001187983 */ /* 0x001ef60000300800 */
[----:B------:R-:W-:Y:S04]  /*53130*/  @!UPT UIADD3 URZ, URZ, URZ, URZ ;  /* 0x0000003f3f3ff290 */ /* 0x000fe8000fffe03f */
[----:B------:R0:W-:Y:S01]  /*53140*/  STL.64 [R1+0x1e0], R8 ;  /* 0x0001e00801007387 */ /* 0x0001e20000100a00 */
[----:B------:R1:W-:Y:S02]  /*53150*/  STL.64 [R1+0x1e8], R10 ;  /* 0x0001e80a01007387 */ /* 0x0003e40000100a00 */
[----:B------:R-:W3:Y:S02]  /*53160*/  LDL.LU R25, [R1+0x1c4] ;  /* 0x0001c40001197983 */ /* 0x000ee40000300800 */
[----:B------:R-:W3:Y:S01]  /*53170*/  LDL.LU R26, [R1+0x1c8] ;  /* 0x0001c800011a7983 */ /* 0x000ee20000300800 */
[----:B------:R-:W3:Y:S04]  /*53180*/  LDL.LU R27, [R1+0x1cc] ;  /* 0x0001cc00011b7983 */ /* 0x000ee80000300800 */
[----:B0-----:R-:W3:Y:S01]  /*53190*/  LDL.LU R8, [R1+0x80] ;  /* 0x0000800001087983 */ /* 0x001ee20000300800 */
[----:B------:R-:W3:Y:S02]  /*531a0*/  LDL.LU R9, [R1+0x84] ;  /* 0x0000840001097983 */ /* 0x000ee40000300800 */
[----:B-1----:R-:W3:Y:S02]  /*531b0*/  LDL.LU R10, [R1+0x88] ;  /* 0x00008800010a7983 */ /* 0x002ee40000300800 */
        /* <DEDUP_REMOVED lines=11> */
[C---:B---3--:R-:W-:Y:S01]  /*53270*/  HMMA.16816.F32 R16, R4.reuse, R16, R24 ;  /* 0x000000100410723c */ /* 0x048fe20000001818 */
[----:B------:R-:W2:Y:S11]  /*53280*/  LDL.LU.64 R24, [R1+0x5530] ;  /* 0x0055300001187983 */ /* 0x000eb60000300a00 */
[----:B------:R-:W-:Y:S11]  /*53290*/  @!UPT UIADD3 URZ, URZ, URZ, URZ ;  /* 0x0000003f3f3ff290 */ /* 0x000ff6000fffe03f */
[----:B------:R-:W-:Y:S01]  /*532a0*/  STL.64 [R1+0x260], R16 ;  /* 0x0002601001007387 */ /* 0x000fe20000100a00 */
[----:B------:R0:W-:Y:S03]  /*532b0*/  STL.64 [R1+0x268], R18 ;  /* 0x0002681201007387 */ /* 0x0001e60000100a00 */
[----:B0-----:R-:W3:Y:S01]  /*532c0*/  LDL.LU.64 R18, [R1+0x5528] ;  /* 0x0055280001127983 */ /* 0x001ee20000300a00 */
[----:B------:R-:W3:Y:S02]  /*532d0*/  LDL.LU.64 R16, [R1+0x5520] ;  /* 0x0055200001107983 */ /* 0x000ee40000300a00 */
[C---:B---3--:R-:W-:Y:S01]  /*532e0*/  HMMA.16816.F32 R12, R4.reuse, R12, R16 ;  /* 0x0000000c040c723c */ /* 0x048fe20000001810 */
[----:B------:R-:W3:Y:S01]  /*532f0*/  LDL.LU.64 R18, [R1+0x5518] ;  /* 0x0055180001127983 */ /* 0x000ee20000300a00 */
[----:B------:R-:W3:Y:S11]  /*53300*/  LDL.LU.64 R16, [R1+0x5510] ;  /* 0x0055100001107983 */ /* 0x000ef60000300a00 */
[----:B------:R-:W-:Y:S10]  /*53310*/  @!UPT UIADD3 URZ, URZ, URZ, URZ ;  /* 0x0000003f3f3ff290 */ /* 0x000ff4000fffe03f */
[----:B------:R-:W-:Y:S01]  /*53320*/  STL.64 [R1+0x1c0], R12 ;  /* 0x0001c00c01007387 */ /* 0x000fe20000100a00 */
[----:B------:R2:W-:Y:S02]  /*53330*/  STL.64 [R1+0x1c8], R14 ;  /* 0x0001c80e01007387 */ /* 0x0005e40000100a00 */
[----:B--2---:R-:W-:Y:S01]  /*53340*/  HMMA.16816.F32 R12, R4, R24, R8 ;  /* 0x00000018040c723c */ /* 0x004fe20000001808 */
[----:B------:R-:W2:Y:S04]  /*53350*/  LDL R7, [R1+0x1730] ;  /* 0x0017300001077983 */ /* 0x000ea80000100800 */
[----:B------:R-:W0:Y:S11]  /*53360*/  LDSM.16.MT88.4 R8, [R23+0x13080] ;  /* 0x013080001708783b */ /* 0x000e360000004200 */
[----:B------:R-:W-:Y:S07]  /*53370*/  @!UPT UIADD3 URZ, URZ, URZ, URZ ;  /* 0x0000003f3f3ff290 */ /* 0x000fee000fffe03f */
[----:B------:R1:W-:Y:S01]  /*53380*/  STL.64 [R1+0x100], R12 ;  /* 0x0001000c01007387 */ /* 0x0003e20000100a00 */
[----:B------:R4:W-:Y:S03]  /*53390*/  STL.64 [R1+0x108], R14 ;  /* 0x0001080e01007387 */ /* 0x0009e60000100a00 */
[----:B-1----:R-:W3:Y:S01]  /*533a0*/  LDL.LU R12, [R1+0x140] ;  /* 0x00014000010c7983 */ /* 0x002ee20000300800 */
[----:B------:R-:W3:Y:S02]  /*533b0*/  LDL.LU R13, [R1+0x144] ;  /* 0x00014400010d7983 */ /* 0x000ee40000300800 */
[----:B----4-:R-:W4:Y:S02]  /*533c0*/  LDL.LU R14, [R1+0x148] ;  /* 0x00014800010e7983 */ /* 0x010f240000300800 */
[----:B------:R-:W4:Y:S01]  /*533d0*/  LDL.LU R15, [R1+0x14c] ;  /* 0x00014c00010f7983 */ /* 0x000f220000300800 */
[----:B------:R-:W3:Y:S01]  /*533e0*/  LDL.LU R24, [R1+0x1a0] ;  /* 0x0001a00001187983 */ /* 0x000ee20000300800 */
[----:B------:R-:W3:Y:S02]  /*533f0*/  LDL.LU R25, [R1+0x1a4] ;  /* 0x0001a40001197983 */ /* 0x000ee40000300800 */
[----:B------:R-:W3:Y:S02]  /*53400*/  LDL.LU R26, [R1+0x1a8] ;  /* 0x0001a800011a7983 */ /* 0x000ee40000300800 */
[----:B------:R-:W3:Y:S01]  /*53410*/  LDL.LU R27, [R1+0x1ac] ;  /* 0x0001ac00011b7983 */ /* 0x000ee20000300800 */
[----:B--2---:R-:W1:Y:S02]  /*53420*/  LDSM.16.MT88.4 R20, [R7+0x13000] ;  /* 0x013000000714783b */ /* 0x004e640000004200 */
[----:B------:R-:W2:Y:S02]  /*53430*/  LDSM.16.MT88.4 R4, [R7+0x13080] ;  /* 0x013080000704783b */ /* 0x000ea40000004200 */
[----:B---3--:R-:W-:Y:S02]  /*53440*/  STL.64 [R1+0x54e0], R26 ;  /* 0x0054e01a01007387 */ /* 0x008fe40000100a00 */
[----:B------:R3:W-:Y:S02]  /*53450*/  STL.64 [R1+0x54d8], R24 ;  /* 0x0054d81801007387 */ /* 0x0007e40000100a00 */
[----:B---3--:R-:W3:Y:S01]  /*53460*/  LDL.LU R24, [R1+0x200] ;  /* 0x0002000001187983 */ /* 0x008ee20000300800 */
[----:B------:R-:W3:Y:S02]  /*53470*/  LDL.LU R25, [R1+0x204] ;  /* 0x0002040001197983 */ /* 0x000ee40000300800 */
[----:B------:R-:W2:Y:S02]  /*53480*/  LDL.LU R26, [R1+0x208] ;  /* 0x00020800011a7983 */ /* 0x000ea40000300800 */
[----:B------:R-:W2:Y:S02]  /*53490*/  LDL.LU R27, [R1+0x20c] ;  /* 0x00020c00011b7983 */ /* 0x000ea40000300800 */
[----:B--2---:R-:W-:Y:S01]  /*534a0*/  STL.64 [R1+0x54f0], R26 ;  /* 0x0054f01a01007387 */ /* 0x004fe20000100a00 */
[----:B---3--:R2:W-:Y:S03]  /*534b0*/  STL.64 [R1+0x54e8], R24 ;  /* 0x0054e81801007387 */ /* 0x0085e60000100a00 */
[----:B--2---:R-:W2:Y:S01]  /*534c0*/  LDL.LU R24, [R1+0x210] ;  /* 0x0002100001187983 */ /* 0x004ea20000300800 */
[----:B------:R-:W2:Y:S02]  /*534d0*/  LDL.LU R25, [R1+0x214] ;  /* 0x0002140001197983 */ /* 0x000ea40000300800 */
[----:B------:R-:W3:Y:S02]  /*534e0*/  LDL.LU R26, [R1+0x218] ;  /* 0x00021800011a7983 */ /* 0x000ee40000300800 */
[----:B------:R-:W3:Y:S02]  /*534f0*/  LDL.LU R27, [R1+0x21c] ;  /* 0x00021c00011b7983 */ /* 0x000ee40000300800 */
[----:B---3--:R-:W-:Y:S01]  /*53500*/  STL.64 [R1+0x5500], R26 ;  /* 0x0055001a01007387 */ /* 0x008fe20000100a00 */
[----:B--2---:R2:W-:Y:S03]  /*53510*/  STL.64 [R1+0x54f8], R24 ;  /* 0x0054f81801007387 */ /* 0x0045e60000100a00 */
[----:B--2---:R-:W2:Y:S01]  /*53520*/  LDL.LU R24, [R1+0x1b0] ;  /* 0x0001b00001187983 */ /* 0x004ea20000300800 */
[----:B------:R-:W2:Y:S02]  /*53530*/  LDL.LU R25, [R1+0x1b4] ;  /* 0x0001b40001197983 */ /* 0x000ea40000300800 */
[----:B------:R-:W2:Y:S02]  /*53540*/  LDL.LU R26, [R1+0x1b8] ;  /* 0x0001b800011a7983 */ /* 0x000ea40000300800 */
[----:B------:R-:W2:Y:S01]  /*53550*/  LDL.LU R27, [R1+0x1bc] ;  /* 0x0001bc00011b7983 */ /* 0x000ea20000300800 */
[----:B----4-:R3:W-:Y:S01]  /*53560*/  STL.64 [R1+0x54b0], R14 ;  /* 0x0054b00e01007387 */ /* 0x0107e20000100a00 */
[----:B------:R-:W-:Y:S03]  /*53570*/  STL.64 [R1+0x54a8], R12 ;  /* 0x0054a80c01007387 */ /* 0x000fe60000100a00 */
[----:B---3--:R-:W3:Y:S01]  /*53580*/  LDL.64 R14, [R1+0x28] ;  /* 0x00002800010e7983 */ /* 0x008ee20000100a00 */
[----:B0-----:R0:W-:Y:S02]  /*53590*/  STL.64 [R1+0x5478], R10 ;  /* 0x0054780a01007387 */ /* 0x0011e40000100a00 */
[----:B------:R-:W-:Y:S01]  /*535a0*/  STL.64 [R1+0x5470], R8 ;  /* 0x0054700801007387 */ /* 0x000fe20000100a00 */
[----:B0-----:R-:W4:Y:S04]  /*535b0*/  LDL R10, [R1+0x18] ;  /* 0x00001800010a7983 */ /* 0x001f280000100800 */
[----:B------:R-:W4:Y:S01]  /*535c0*/  LDL R11, [R1+0x1c] ;  /* 0x00001c00010b7983 */ /* 0x000f220000100800 */
[----:B-1----:R-:W-:Y:S02]  /*535d0*/  STL.64 [R1+0x5430], R22 ;  /* 0x0054301601007387 */ /* 0x002fe40000100a00 */
[----:B------:R0:W-:Y:S02]  /*535e0*/  STL.64 [R1+0x5428], R20 ;  /* 0x0054281401007387 */ /* 0x0001e40000100a00 */
[----:B0-----:R-:W2:Y:S01]  /*535f0*/  LDL.LU R20, [R1+0x170] ;  /* 0x0001700001147983 */ /* 0x001ea20000300800 */
[----:B------:R-:W2:Y:S02]  /*53600*/  LDL.LU R21, [R1+0x174] ;  /* 0x0001740001157983 */ /* 0x000ea40000300800 */
[----:B------:R-:W2:Y:S01]  /*53610*/  LDL.LU R22, [R1+0x178] ;  /* 0x0001780001167983 */ /* 0x000ea20000300800 */
[----:B------:R-:W-:-:S02]  /*53620*/  MOV R23, R29 ;  /* 0x0000001d00177202 */ /* 0x000fc40000000f00 */
[----:B------:R-:W3:Y:S04]  /*53630*/  LDL.LU R29, [R1+0x5508] ;  /* 0x00550800011d7983 */ /* 0x000ee80000300800 */
        /* <DEDUP_REMOVED lines=12> */
[----:B------:R-:W-:Y:S01]  /*53700*/  STL.64 [R1+0x53e8], R4 ;  /* 0x0053e80401007387 */ /* 0x000fe20000100a00 */
[----:B0-----:R-:W2:Y:S01]  /*53710*/  LDL.LU.64 R6, [R1+0x8] ;  /* 0x0000080001067983 */ /* 0x001ea20000300a00 */
[C---:B---3--:R-:W-:Y:S11]  /*53720*/  HMMA.16816.F32 R24, R16.reuse, R14, R24 ;  /* 0x0000000e1018723c */ /* 0x048ff60000001818 */
[----:B------:R-:W-:Y:S11]  /*53730*/  @!UPT UIADD3 URZ, URZ, URZ, URZ ;  /* 0x0000003f3f3ff290 */ /* 0x000ff6000fffe03f */
[----:B------:R-:W-:Y:S01]  /*53740*/  @!UPT UIADD3 URZ, URZ, URZ, URZ ;  /* 0x0000003f3f3ff290 */ /* 0x000fe2000fffe03f */
[----:B------:R-:W-:Y:S01]  /*53750*/  STL.64 [R1+0x330], R24 ;  /* 0x0003301801007387 */ /* 0x000fe20000100a00 */
[----:B------:R0:W-:Y:S03]  /*53760*/  STL.64 [R1+0x338], R26 ;  /* 0x0003381a01007387 */ /* 0x0001e60000100a00 */
[----:B0-----:R-:W4:Y:S01]  /*53770*/  LDL.LU.64 R26, [R1+0x54f0] ;  /* 0x0054f000011a7983 */ /* 0x001f220000300a00 */
[----:B------:R-:W4:Y:S02]  /*53780*/  LDL.LU.64 R24, [R1+0x54e8] ;  /* 0x0054e80001187983 */ /* 0x000f240000300a00 */
[----:B------:R0:W-:Y:S02]  /*53790*/  STL.64 [R1+0x54c0], R14 ;  /* 0x0054c00e01007387 */ /* 0x0001e40000100a00 */
[----:B------:R-:W3:Y:S01]  /*537a0*/  LDL.LU R12, [R1+0x160] ;  /* 0x00016000010c7983 */ /* 0x000ee20000300800 */
[----:B------:R-:W3:Y:S04]  /*537b0*/  LDL.LU R13, [R1+0x164] ;  /* 0x00016400010d7983 */ /* 0x000ee80000300800 */
[----:B0-----:R-:W3:Y:S01]  /*537c0*/  LDL.LU R14, [R1+0x168] ;  /* 0x00016800010e7983 */ /* 0x001ee20000300800 */
[----:B------:R-:W3:Y:S01]  /*537d0*/  LDL.LU R15, [R1+0x16c] ;  /* 0x00016c00010f7983 */ /* 0x000ee20000300800 */
        /* <DEDUP_REMOVED lines=11> */
[----:B------:R-:W4:Y:S01]  /*53890*/  LDL.LU R11, [R1+0x15c] ;  /* 0x00015c00010b7983 */ /* 0x000f220000300800 */
[----:B--2---:R-:W-:Y:S02]  /*538a0*/  HMMA.16816.F32 R16, R16, R6, R24 ;  /* 0x000000061010723c */ /* 0x004fe40000001818 */
[----:B------:R-:W3:Y:S01]  /*538b0*/  LDL.LU.64 R26, [R1+0x54d0] ;  /* 0x0054d000011a7983 */ /* 0x000ee20000300a00 */
[----:B------:R-:W3:Y:S11]  /*538c0*/  LDL.LU.64 R24, [R1+0x54c8] ;  /* 0x0054c80001187983 */ /* 0x000ef60000300a00 */
[----:B------:R-:W-:Y:S09]  /*538d0*/  @!UPT UIADD3 URZ, URZ, URZ, URZ ;  /* 0x0000003f3f3ff290 */ /* 0x000ff2000fffe03f */
[----:B------:R0:W-:Y:S01]  /*538e0*/  STL.64 [R1+0x2d0], R16 ;  /* 0x0002d01001007387 */ /* 0x0001e20000100a00 */
[----:B------:R1:W-:Y:S03]  /*538f0*/  STL.64 [R1+0x2d8], R18 ;  /* 0x0002d81201007387 */ /* 0x0003e60000100a00 */
[----:B0-----:R-:W2:Y:S01]  /*53900*/  LDL.LU R16, [R1+0xb0] ;  /* 0x0000b00001107983 */ /* 0x001ea20000300800 */
[----:B------:R-:W2:Y:S02]  /*53910*/  LDL.LU R17, [R1+0xb4] ;  /* 0x0000b40001117983 */ /* 0x000ea40000300800 */
[----:B-1----:R-:W2:Y:S02]  /*53920*/  LDL.LU R18, [R1+0xb8] ;  /* 0x0000b80001127983 */ /* 0x002ea40000300800 */
[----:B------:R-:W2:Y:S01]  /*53930*/  LDL.LU R19, [R1+0xbc] ;  /* 0x0000bc0001137983 */ /* 0x000ea20000300800 */
[C---:B---3--:R-:W-:Y:S11]  /*53940*/  HMMA.16816.F32 R12, R24.reuse, R22, R12 ;  /* 0x00000016180c723c */ /* 0x048ff6000000180c */
        /* <DEDUP_REMOVED lines=11> */
[----:B0-----:R-:W3:Y:S01]  /*53a00*/  LDL.LU.64 R10, [R1+0x54b8] ;  /* 0x0054b800010a7983 */ /* 0x001ee20000300a00 */
[----:B------:R-:W3:Y:S02]  /*53a10*/  LDL.LU.64 R14, [R1+0x54b0] ;  /* 0x0054b000010e7983 */ /* 0x000ee40000300a00 */
[----:B------:R-:W3:Y:S01]  /*53a20*/  LDL.LU.64 R12, [R1+0x54a8] ;  /* 0x0054a800010c7983 */ /* 0x000ee20000300a00 */
[C---:B--2---:R-:W-:Y:S08]  /*53a30*/  HMMA.16816.F32 R16, R24.reuse, R6, R16 ;  /* 0x000000061810723c */ /* 0x044ff00000001810 */
[----:B---3--:R-:W-:Y:S11]  /*53a40*/  HMMA.16816.F32 R12, R24, R10, R12 ;  /* 0x0000000a180c723c */ /* 0x008ff6000000180c */
[----:B------:R-:W-:Y:S11]  /*53a50*/  @!UPT UIADD3 URZ, URZ, URZ, URZ ;  /* 0x0000003f3f3ff290 */ /* 0x000ff6000fffe03f */
[----:B------:R-:W-:Y:S01]  /*53a60*/  @!UPT UIADD3 URZ, URZ, URZ, URZ ;  /* 0x0000003f3f3ff290 */ /* 0x000fe2000fffe03f */
[----:B------:R-:W-:Y:S01]  /*53a70*/  STL.64 [R1+0x2e0], R12 ;  /* 0x0002e00c01007387 */ /* 0x000fe20000100a00 */
[----:B------:R0:W-:Y:S03]  /*53a80*/  STL.64 [R1+0x2e8], R14 ;  /* 0x0002e80e01007387 */ /* 0x0001e60000100a00 */
[----:B0-----:R-:W2:Y:S01]  /*53a90*/  LDL.LU.64 R14, [R1+0x54a0] ;  /* 0x0054a000010e7983 */ /* 0x001ea20000300a00 */
[----:B------:R-:W2:Y:S02]  /*53aa0*/  LDL.LU.64 R12, [R1+0x5498] ;  /* 0x00549800010c7983 */ /* 0x000ea40000300a00 */
[----:B------:R0:W-:Y:S02]  /*53ab0*/  STL.64 [R1+0x5490], R10 ;  /* 0x0054900a01007387 */ /* 0x0001e40000100a00 */
[----:B------:R-:W2:Y:S01]  /*53ac0*/  LDL.LU R8, [R1+0x190] ;  /* 0x0001900001087983 */ /* 0x000ea20000300800 */
[----:B------:R-:W2:Y:S04]  /*53ad0*/  LDL.LU R9, [R1+0x194] ;  /* 0x0001940001097983 */ /* 0x000ea80000300800 */
[----:B0-----:R-:W2:Y:S01]  /*53ae0*/  LDL.LU R10, [R1+0x198] ;  /* 0x00019800010a7983 */ /* 0x001ea20000300800 */
[----:B------:R-:W2:Y:S02]  /*53af0*/  LDL.LU R11, [R1+0x19c] ;  /* 0x00019c00010b7983 */ /* 0x000ea40000300800 */
        /* <DEDUP_REMOVED lines=8> */
[----:B------:R-:W3:Y:S01]  /*53b80*/  LDL.LU R19, [R1+0x18c] ;  /* 0x00018c0001137983 */ /* 0x000ee20000300800 */
[----:B--2---:R-:W-:Y:S01]  /*53b90*/  HMMA.16816.F32 R20, R12, R22, R8 ;  /* 0x000000160c14723c */ /* 0x004fe20000001808 */
[----:B------:R-:W2:Y:S11]  /*53ba0*/  LDL.LU.64 R10, [R1+0x5490] ;  /* 0x00549000010a7983 */ /* 0x000eb60000300a00 */
[----:B------:R-:W-:Y:S11]  /*53bb0*/  @!UPT UIADD3 URZ, URZ, URZ, URZ ;  /* 0x0000003f3f3ff290 */ /* 0x000ff6000fffe03f */
[----:B------:R-:W-:Y:S01]  /*53bc0*/  STL.64 [R1+0x2c0], R20 ;  /* 0x0002c01401007387 */ /* 0x000fe20000100a00 */
[----:B------:R0:W-:Y:S03]  /*53bd0*/  STL.64 [R1+0x2c8], R22 ;  /* 0x0002c81601007387 */ /* 0x0001e60000100a00 */
[----:B0-----:R-:W2:Y:S01]  /*53be0*/  LDL.LU.64 R22, [R1+0x5488] ;  /* 0x0054880001167983 */ /* 0x001ea20000300a00 */
[----:B------:R-:W2:Y:S01]  /*53bf0*/  LDL.LU.64 R20, [R1+0x5480] ;  /* 0x0054800001147983 */ /* 0x000ea20000300a00 */
[----:B------:R-:W-:Y:S02]  /*53c00*/  MOV R26, R5 ;  /* 0x00000005001a7202 */ /* 0x000fe40000000f00 */
[----:B------:R-:W-:-:S07]  /*53c10*/  MOV R27, R4 ;  /* 0x00000004001b7202 */ /* 0x000fce0000000f00 */
[C---:B---3--:R-:W-:Y:S01]  /*53c20*/  HMMA.16816.F32 R24, R12.reuse, R26, R16 ;  /* 0x0000001a0c18723c */ /* 0x048fe20000001810 */
[----:B------:R-:W3:Y:S11]  /*53c30*/  LDL.LU R16, [R1+0x70] ;  /* 0x0000700001107983 */ /* 0x000ef60000300800 */
[----:B------:R-:W-:Y:S11]  /*53c40*/  @!UPT UIADD3 URZ, URZ, URZ, URZ ;  /* 0x0000003f3f3ff290 */ /* 0x000ff6000fffe03f */
[----:B------:R0:W-:Y:S01]  /*53c50*/  STL.64 [R1+0x310], R24 ;  /* 0x0003101801007387 */ /* 0x0001e20000100a00 */
[----:B------:R1:W-:Y:S01]  /*53c60*/  STL.64 [R1+0x318], R26 ;  /* 0x0003181a01007387 */ /* 0x0003e20000100a00 */
[C---:B--2---:R-:W-:Y:S11]  /*53c70*/  HMMA.16816.F32 R8, R12.reuse, R10, R20 ;  /* 0x0000000a0c08723c */ /* 0x044ff60000001814 */
[----:B------:R-:W-:Y:S11]  /*53c80*/  @!UPT UIADD3 URZ, URZ, URZ, URZ ;  /* 0x0000003f3f3ff290 */ /* 0x000ff6000fffe03f */
[----:B------:R-:W-:Y:S01]  /*53c90*/  @!UPT UIADD3 URZ, URZ, URZ, URZ ;  /* 0x0000003f3f3ff290 */ /* 0x000fe2000fffe03f */
[----:B------:R-:W-:Y:S01]  /*53ca0*/  STL.64 [R1+0x300], R8 ;  /* 0x0003000801007387 */ /* 0x000fe20000100a00 */
[----:B------:R-:W-:Y:S02]  /*53cb0*/  STL.64 [R1+0x308], R10 ;  /* 0x0003080a01007387 */ /* 0x000fe40000100a00 */
[----:B------:R-:W3:Y:S02]  /*53cc0*/  LDL.LU R17, [R1+0x74] ;  /* 0x0000740001117983 */ /* 0x000ee40000300800 */
[----:B------:R-:W2:Y:S01]  /*53cd0*/  LDL.LU R18, [R1+0x78] ;  /* 0x0000780001127983 */ /* 0x000ea20000300800 */
[----:B------:R-:W2:Y:S01]  /*53ce0*/  LDL.LU R19, [R1+0x7c] ;  /* 0x00007c0001137983 */ /* 0x000ea20000300800 */
[----:B0-----:R-:W4:Y:S02]  /*53cf0*/  LDL.LU R24, [R1+0xa0] ;  /* 0x0000a00001187983 */ /* 0x001f240000300800 */
[----:B------:R-:W4:Y:S02]  /*53d00*/  LDL.LU R25, [R1+0xa4] ;  /* 0x0000a40001197983 */ /* 0x000f240000300800 */
[----:B-1----:R-:W2:Y:S01]  /*53d10*/  LDL.LU R26, [R1+0xa8] ;  /* 0x0000a800011a7983 */ /* 0x002ea20000300800 */
[----:B------:R-:W2:Y:S04]  /*53d20*/  LDL.LU R27, [R1+0xac] ;  /* 0x0000ac00011b7983 */ /* 0x000ea80000300800 */
[----:B--2---:R0:W-:Y:S01]  /*53d30*/  STL.64 [R1+0x5440], R26 ;  /* 0x0054401a01007387 */ /* 0x0041e20000100a00 */
[----:B----4-:R-:W-:Y:S03]  /*53d40*/  STL.64 [R1+0x5438], R24 ;  /* 0x0054381801007387 */ /* 0x010fe60000100a00 */
[----:B0-----:R-:W2:Y:S04]  /*53d50*/  LDL.64 R26, [R1+0x28] ;  /* 0x00002800011a7983 */ /* 0x001ea80000100a00 */
[----:B--2---:R0:W-:Y:S01]  /*53d60*/  STL.64 [R1+0x5458], R26 ;  /* 0x0054581a01007387 */ /* 0x0041e20000100a00 */
[----:B------:R-:W2:Y:S02]  /*53d70*/  LDL.LU R20, [R1+0x110] ;  /* 0x0001100001147983 */ /* 0x000ea40000300800 */
[----:B------:R-:W2:Y:S02]  /*53d80*/  LDL.LU R21, [R1+0x114] ;  /* 0x0001140001157983 */ /* 0x000ea40000300800 */
[----:B------:R-:W4:Y:S01]  /*53d90*/  LDL.LU R22, [R1+0x118] ;  /* 0x0001180001167983 */ /* 0x000f220000300800 */
[----:B------:R-:W4:Y:S01]  /*53da0*/  LDL.LU R23, [R1+0x11c] ;  /* 0x00011c0001177983 */ /* 0x000f220000300800 */
[----:B------:R-:W2:Y:S02]  /*53db0*/  LDL.LU R8, [R1+0xf0] ;  /* 0x0000f00001087983 */ /* 0x000ea40000300800 */
[----:B------:R-:W3:Y:S02]  /*53dc0*/  LDL.LU R9, [R1+0xf4] ;  /* 0x0000f40001097983 */ /* 0x000ee40000300800 */
[----:B------:R-:W3:Y:S01]  /*53dd0*/  LDL.LU R10, [R1+0xf8] ;  /* 0x0000f800010a7983 */ /* 0x000ee20000300800 */
[----:B------:R-:W3:Y:S04]  /*53de0*/  LDL.LU R11, [R1+0xfc] ;  /* 0x0000fc00010b7983 */ /* 0x000ee80000300800 */
[----:B0-----:R-:W3:Y:S04]  /*53df0*/  LDL.64 R26, [R1+0x38] ;  /* 0x00003800011a7983 */ /* 0x001ee80000100a00 */
        /* <DEDUP_REMOVED lines=12> */
[----:B------:R-:W-:Y:S01]  /*53ec0*/  STL.64 [R1+0x5400], R18 ;  /* 0x0054001201007387 */ /* 0x000fe20000100a00 */
        /* <DEDUP_REMOVED lines=16> */
[----:B------:R-:W3:Y:S02]  /*53fd0*/  LDL.LU R18, [R1+0xe8] ;  /* 0x0000e80001127983 */ /* 0x000ee40000300800 */
[----:B------:R-:W3:Y:S01]  /*53fe0*/  LDL.LU R19, [R1+0xec] ;  /* 0x0000ec0001137983 */ /* 0x000ee20000300800 */
[----:B------:R-:W2:Y:S01]  /*53ff0*/  LDL.LU.64 R10, [R1+0x5478] ;  /* 0x00547800010a7983 */ /* 0x000ea20000300a00 */
[----:B------:R-:W2:Y:S11]  /*54000*/  LDL.LU.64 R8, [R1+0x5470] ;  /* 0x0054700001087983 */ /* 0x000eb60000300a00 */
[----:B------:R-:W-:Y:S02]  /*54010*/  STL.64 [R1+0xf0], R12 ;  /* 0x0000f00c01007387 */ /* 0x000fe40000100a00 */
[----:B------:R-:W-:Y:S02]  /*54020*/  STL.64 [R1+0xf8], R14 ;  /* 0x0000f80e01007387 */ /* 0x000fe40000100a00 */
[----:B------:R-:W0:Y:S04]  /*54030*/  LDSM.16.MT88.4 R12, [R29+0x13080] ;  /* 0x013080001d0c783b */ /* 0x000e280000004200 */
[----:B0-----:R0:W-:Y:S01]  /*54040*/  STL.64 [R1+0x5388], R14 ;  /* 0x0053880e01007387 */ /* 0x0011e20000100a00 */
[----:B------:R1:W-:Y:S03]  /*54050*/  STL.64 [R1+0x5380], R12 ;  /* 0x0053800c01007387 */ /* 0x0003e60000100a00 */
[----:B0-----:R-:W4:Y:S01]  /*54060*/  LDL.LU.64 R14, [R1+0x18] ;  /* 0x00001800010e7983 */ /* 0x001f220000300a00 */
[----:B------:R-:W-:Y:S01]  /*54070*/  STL [R1+0x5330], R29 ;  /* 0x0053301d01007387 */ /* 0x000fe20000100800 */
[----:B-1----:R-:W-:-:S02]  /*54080*/  MOV R13, R26 ;  /* 0x0000001a000d7202 */ /* 0x002fc40000000f00 */
        /* <DEDUP_REMOVED lines=9> */
[C---:B--2---:R-:W-:Y:S01]  /*54120*/  HMMA.16816.F32 R20, R8.reuse, R26, R20 ;  /* 0x0000001a0814723c */ /* 0x044fe20000001814 */
[----:B------:R-:W-:Y:S01]  /*54130*/  MOV R5, R26 ;  /* 0x0000001a00057202 */ /* 0x000fe20000000f00 */
[----:B------:R-:W-:Y:S11]  /*54140*/  IMAD.MOV.U32 R4, RZ, RZ, R27 ;  /* 0x000000ffff047224 */ /* 0x000ff600078e001b */
[----:B------:R-:W-:Y:S10]  /*54150*/  @!UPT UIADD3 URZ, URZ, URZ, URZ ;  /* 0x0000003f3f3ff290 */ /* 0x000ff4000fffe03f */
[----:B------:R-:W-:Y:S01]  /*54160*/  STL.64 [R1+0x2a0], R20 ;  /* 0x0002a01401007387 */ /* 0x000fe20000100a00 */
[----:B------:R0:W-:Y:S03]  /*54170*/  STL.64 [R1+0x2a8], R22 ;  /* 0x0002a81601007387 */ /* 0x0001e60000100a00 */
[----:B0-----:R-:W4:Y:S01]  /*54180*/  LDL.LU.64 R22, [R1+0x5450] ;  /* 0x0054500001167983 */ /* 0x001f220000300a00 */
[----:B------:R-:W4:Y:S02]  /*54190*/  LDL.LU.64 R20, [R1+0x5448] ;  /* 0x0054480001147983 */ /* 0x000f240000300a00 */
[----:B------:R-:W2:Y:S02]  /*541a0*/  LDL.LU.64 R26, [R1+0x5440] ;  /* 0x00544000011a7983 */ /* 0x000ea40000300a00 */
[----:B------:R-:W2:Y:S01]  /*541b0*/  LDL.LU.64 R24, [R1+0x5438] ;  /* 0x0054380001187983 */ /* 0x000ea20000300a00 */
[C---:B----4-:R-:W-:Y:S08]  /*541c0*/  HMMA.16816.F32 R20, R8.reuse, R14, R20 ;  /* 0x0000000e0814723c */ /* 0x050ff00000001814 */
[----:B--2---:R-:W-:Y:S11]  /*541d0*/  HMMA.16816.F32 R24, R8, R6, R24 ;  /* 0x000000060818723c */ /* 0x004ff60000001818 */
[----:B------:R-:W-:Y:S04]  /*541e0*/  @!UPT UIADD3 URZ, URZ, URZ, URZ ;  /* 0x0000003f3f3ff290 */ /* 0x000fe8000fffe03f */
[----:B------:R-:W-:Y:S01]  /*541f0*/  STL.64 [R1+0x290], R20 ;  /* 0x0002901401007387 */ /* 0x000fe20000100a00 */
[----:B------:R0:W-:Y:S03]  /*54200*/  STL.64 [R1+0x298], R22 ;  /* 0x0002981601007387 */ /* 0x0001e60000100a00 */
[----:B0-----:R-:W3:Y:S01]  /*54210*/  LDL.LU.64 R22, [R1+0x5430] ;  /* 0x0054300001167983 */ /* 0x001ee20000300a00 */
[----:B------:R-:W3:Y:S02]  /*54220*/  LDL.LU.64 R20, [R1+0x5428] ;  /* 0x0054280001147983 */ /* 0x000ee40000300a00 */
[----:B------:R-:W2:Y:S02]  /*54230*/  LDL.LU R8, [R1+0x40] ;  /* 0x0000400001087983 */ /* 0x000ea40000300800 */
[----:B------:R-:W-:Y:S01]  /*54240*/  STL.64 [R1+0xa0], R24 ;  /* 0x0000a01801007387 */ /* 0x000fe20000100a00 */
[----:B------:R0:W-:Y:S01]  /*54250*/  STL.64 [R1+0xa8], R26 ;  /* 0x0000a81a01007387 */ /* 0x0001e20000100a00 */
[----:B------:R-:W2:Y:S02]  /*54260*/  LDL.LU R9, [R1+0x44] ;  /* 0x0000440001097983 */ /* 0x000ea40000300800 */
[----:B------:R-:W4:Y:S02]  /*54270*/  LDL.LU R10, [R1+0x48] ;  /* 0x00004800010a7983 */ /* 0x000f240000300800 */
[----:B------:R-:W4:Y:S02]  /*54280*/  LDL.LU R11, [R1+0x4c] ;  /* 0x00004c00010b7983 */ /* 0x000f240000300800 */
[----:B----4-:R1:W-:Y:S01]  /*54290*/  STL.64 [R1+0x53d0], R10 ;  /* 0x0053d00a01007387 */ /* 0x0103e20000100a00 */
[----:B--2---:R-:W-:Y:S02]  /*542a0*/  STL.64 [R1+0x53c8], R8 ;  /* 0x0053c80801007387 */ /* 0x004fe40000100a00 */
[----:B0-----:R-:W2:Y:S01]  /*542b0*/  LDL R27, [R1+0x1734] ;  /* 0x00173400011b7983 */ /* 0x001ea20000100800 */
[----:B-1----:R-:W-:-:S02]  /*542c0*/  MOV R10, R13 ;  /* 0x0000000d000a7202 */ /* 0x002fc40000000f00 */
[----:B------:R-:W-:-:S07]  /*542d0*/  MOV R11, R12 ;  /* 0x0000000c000b7202 */ /* 0x000fce0000000f00 */
[----:B---3--:R-:W-:Y:S01]  /*542e0*/  HMMA.16816.F32 R16, R20, R10, R16 ;  /* 0x0000000a1410723c */ /* 0x008fe20000001810 */
[----:B--2---:R-:W-:Y:S11]  /*542f0*/  STL [R1+0x53c0], R27 ;  /* 0x0053c01b01007387 */ /* 0x004ff60000100800 */
[----:B------:R-:W-:Y:S11]  /*54300*/  @!UPT UIADD3 URZ, URZ, URZ, URZ ;  /* 0x0000003f3f3ff290 */ /* 0x000ff6000fffe03f */
        /* <DEDUP_REMOVED lines=30> */
[----:B------:R0:W-:Y:S01]  /*544f0*/  STL.64 [R1+0x210], R16 ;  /* 0x0002101001007387 */ /* 0x0001e20000100a00 */
[----:B------:R1:W-:Y:S02]  /*54500*/  STL.64 [R1+0x218], R18 ;  /* 0x0002181201007387 */ /* 0x0003e40000100a00 */
[----:B------:R-:W3:Y:S02]  /*54510*/  LDL.LU.64 R6, [R1+0x53f0] ;  /* 0x0053f00001067983 */ /* 0x000ee40000300a00 */
[----:B------:R-:W3:Y:S01]  /*54520*/  LDL.LU.64 R4, [R1+0x53e8] ;  /* 0x0053e80001047983 */ /* 0x000ee20000300a00 */
[----:B------:R-:W2:Y:S01]  /*54530*/  LDL.LU R20, [R1+0x50] ;  /* 0x0000500001147983 */ /* 0x000ea20000300800 */
[----:B------:R-:W2:Y:S02]  /*54540*/  LDL.LU R21, [R1+0x54] ;  /* 0x0000540001157983 */ /* 0x000ea40000300800 */
[----:B------:R-:W2:Y:S02]  /*54550*/  LDL.LU R22, [R1+0x58] ;  /* 0x0000580001167983 */ /* 0x000ea40000300800 */
[----:B------:R-:W2:Y:S01]  /*54560*/  LDL.LU R23, [R1+0x5c] ;  /* 0x00005c0001177983 */ /* 0x000ea20000300800 */
[----:B0-----:R-:W4:Y:S01]  /*54570*/  LDL.LU R16, [R1+0x90] ;  /* 0x0000900001107983 */ /* 0x001f220000300800 */
[----:B------:R-:W-:-:S02]  /*54580*/  MOV R17, R28 ;  /* 0x0000001c00117202 */ /* 0x000fc40000000f00 */
[----:B------:R-:W2:Y:S01]  /*54590*/  LDL.LU R28, [R1+0x53e0] ;  /* 0x0053e000011c7983 */ /* 0x000ea20000300800 */
[----:B-1----:R-:W-:Y:S02]  /*545a0*/  MOV R18, R2 ;  /* 0x0000000200127202 */ /* 0x002fe40000000f00 */
[----:B------:R-:W-:Y:S01]  /*545b0*/  MOV R19, R0 ;  /* 0x0000000000137202 */ /* 0x000fe20000000f00 */
[C---:B---3--:R-:W-:Y:S01]  /*545c0*/  HMMA.16816.F32 R8, R4.reuse, R10, R24 ;  /* 0x0000000a0408723c */ /* 0x048fe20000001818 */
[----:B------:R-:W2:Y:S11]  /*545d0*/  LDL.LU.64 R26, [R1+0x53d8] ;  /* 0x0053d800011a7983 */ /* 0x000eb60000300a00 */
[----:B------:R-:W-:Y:S11]  /*545e0*/  @!UPT UIADD3 URZ, URZ, URZ, URZ ;  /* 0x0000003f3f3ff290 */ /* 0x000ff6000fffe03f */
[----:B------:R0:W-:Y:S01]  /*545f0*/  STL.64 [R1+0x200], R8 ;  /* 0x0002000801007387 */ /* 0x0001e20000100a00 */
[----:B------:R-:W-:Y:S02]  /*54600*/  MOV R2, R10 ;  /* 0x0000000a00027202 */ /* 0x000fe40000000f00 */
[----:B------:R-:W-:Y:S02]  /*54610*/  MOV R0, R11 ;  /* 0x0000000b00007202 */ /* 0x000fe40000000f00 */
[----:B------:R-:W3:Y:S04]  /*54620*/  LDL.LU.64 R10, [R1+0x53d0] ;  /* 0x0053d000010a7983 */ /* 0x000ee80000300a00 */
[----:B0-----:R-:W3:Y:S01]  /*54630*/  LDL.LU.64 R8, [R1+0x53c8] ;  /* 0x0053c80001087983 */ /* 0x001ee20000300a00 */
[----:B------:R-:W-:Y:S02]  /*54640*/  STL [R1+0x52ac], R0 ;  /* 0x0052ac0001007387 */ /* 0x000fe40000100800 */
[----:B------:R-:W-:Y:S02]  /*54650*/  STL [R1+0x52a8], R2 ;  /* 0x0052a80201007387 */ /* 0x000fe40000100800 */
[----:B------:R0:W-:Y:S01]  /*54660*/  STL.64 [R1+0x5390], R14 ;  /* 0x0053900e01007387 */ /* 0x0001e20000100a00 */
[C---:B--2---:R-:W-:Y:S01]  /*54670*/  HMMA.16816.F32 R20, R4.reuse, R26, R20 ;  /* 0x0000001a0414723c */ /* 0x044fe20000001814 */
[----:B------:R-:W1:Y:S11]  /*54680*/  LDSM.16.M88.4 R24, [R28+0x20280] ;  /* 0x020280001c18783b */ /* 0x000e760000000200 */
[----:B------:R-:W-:Y:S11]  /*54690*/  @!UPT UIADD3 URZ, URZ, URZ, URZ ;  /* 0x0000003f3f3ff290 */ /* 0x000ff6000fffe03f */
[----:B------:R1:W-:Y:S01]  /*546a0*/  STL.64 [R1+0x250], R20 ;  /* 0x0002501401007387 */ /* 0x0003e20000100a00 */
[----:B------:R-:W-:Y:S01]  /*546b0*/  STL.64 [R1+0x258], R22 ;  /* 0x0002581601007387 */ /* 0x000fe20000100a00 */
[----:B---3--:R-:W-:Y:S02]  /*546c0*/  HMMA.16816.F32 R8, R4, R14, R8 ;  /* 0x0000000e0408723c */ /* 0x008fe40000001808 */
[----:B0-----:R-:W2:Y:S11]  /*546d0*/  LDL.LU.64 R14, [R1+0x28] ;  /* 0x00002800010e7983 */ /* 0x001eb60000300a00 */
[----:B------:R-:W-:Y:S10]  /*546e0*/  @!UPT UIADD3 URZ, URZ, URZ, URZ ;  /* 0x0000003f3f3ff290 */ /* 0x000ff4000fffe03f */
[----:B------:R-:W-:Y:S01]  /*546f0*/  STL.64 [R1+0x240], R8 ;  /* 0x0002400801007387 */ /* 0x000fe20000100a00 */
[----:B------:R-:W-:Y:S02]  /*54700*/  STL.64 [R1+0x248], R10 ;  /* 0x0002480a01007387 */ /* 0x000fe40000100a00 */
[----:B------:R-:W0:Y:S01]  /*54710*/  LDSM.16.MT88.4 R8, [R3+0x14000] ;  /* 0x014000000308783b */ /* 0x000e220000004200 */
[----:B-1----:R-:W-:Y:S02]  /*54720*/  MOV R21, R24 ;  /* 0x0000001800157202 */ /* 0x002fe40000000f00 */
[----:B------:R-:W-:Y:S01]  /*54730*/  MOV R20, R25 ;  /* 0x0000001900147202 */ /* 0x000fe20000000f00 */
[----:B--2---:R1:W-:Y:S04]  /*54740*/  STL.64 [R1+0x53a8], R14 ;  /* 0x0053a80e01007387 */ /* 0x0043e80000100a00 */
[----:B-1----:R-:W2:Y:S01]  /*54750*/  LDL.LU.64 R14, [R1+0x38] ;  /* 0x00003800010e7983 */ /* 0x002ea20000300a00 */
[----:B0-----:R-:W-:Y:S02]  /*54760*/  STL.64 [R1+0x5340], R10 ;  /* 0x0053400a01007387 */ /* 0x001fe40000100a00 */
[----:B------:R-:W-:Y:S02]  /*54770*/  STL.64 [R1+0x5338], R8 ;  /* 0x0053380801007387 */ /* 0x000fe40000100a00 */
[----:B------:R-:W-:Y:S01]  /*54780*/  STL.64 [R1+0x80], R24 ;  /* 0x0000801801007387 */ /* 0x000fe20000100a00 */
[----:B------:R0:W-:Y:S04]  /*54790*/  STL.64 [R1+0x88], R26 ;  /* 0x0000881a01007387 */ /* 0x0001e80000100a00 */
[----:B0-----:R-:W3:Y:S01]  /*547a0*/  LDL.LU R27, [R1+0x53c0] ;  /* 0x0053c000011b7983 */ /* 0x001ee20000300800 */
[----:B------:R0:W-:Y:S03]  /*547b0*/  STL.64 [R1+0x5348], R20 ;  /* 0x0053481401007387 */ /* 0x0001e60000100a00 */
[----:B0-----:R-:W2:Y:S01]  /*547c0*/  LDL.LU R20, [R1+0x270] ;  /* 0x0002700001147983 */ /* 0x001ea20000300800 */
[----:B------:R-:W2:Y:S02]  /*547d0*/  LDL.LU R21, [R1+0x274] ;  /* 0x0002740001157983 */ /* 0x000ea40000300800 */
[----:B------:R-:W2:Y:S02]  /*547e0*/  LDL.LU R22, [R1+0x278] ;  /* 0x0002780001167983 */ /* 0x000ea40000300800 */
[----:B------:R-:W2:Y:S01]  /*547f0*/  LDL.LU R23, [R1+0x27c] ;  /* 0x00027c0001177983 */ /* 0x000ea20000300800 */
[----:B------:R-:W-:Y:S01]  /*54800*/  MOV R10, R13 ;  /* 0x0000000d000a7202 */ /* 0x000fe20000000f00 */
[----:B------:R-:W-:-:S07]  /*54810*/  IMAD.MOV.U32 R11, RZ, RZ, R12 ;  /* 0x000000ffff0b7224 */ /* 0x000fce00078e000c */
[----:B----4-:R-:W-:Y:S01]  /*54820*/  HMMA.16816.F32 R16, R4, R10, R16 ;  /* 0x0000000a0410723c */ /* 0x010fe20000001810 */
[----:B--2---:R-:W-:Y:S01]  /*54830*/  STL.64 [R1+0x53a0], R22 ;  /* 0x0053a01601007387 */ /* 0x004fe20000100a00 */
[----:B------:R0:W-:Y:S03]  /*54840*/  STL.64 [R1+0x5398], R20 ;  /* 0x0053981401007387 */ /* 0x0001e60000100a00 */
[----:B0-----:R-:W2:Y:S01]  /*54850*/  LDL.LU R20, [R1+0x280] ;  /* 0x0002800001147983 */ /* 0x001ea20000300800 */
[----:B------:R-:W2:Y:S02]  /*54860*/  LDL.LU R21, [R1+0x284] ;  /* 0x0002840001157983 */ /* 0x000ea40000300800 */
[----:B------:R-:W2:Y:S02]  /*54870*/  LDL.LU R22, [R1+0x288] ;  /* 0x0002880001167983 */ /* 0x000ea40000300800 */
[----:B------:R-:W2:Y:S01]  /*54880*/  LDL.LU R23, [R1+0x28c] ;  /* 0x00028c0001177983 */ /* 0x000ea20000300800 */
[----:B------:R-:W4:Y:S11]  /*54890*/  LDL.LU R4, [R1+0x1f0] ;  /* 0x0001f00001047983 */ /* 0x000f360000300800 */
[----:B------:R-:W-:Y:S01]  /*548a0*/  @!UPT UIADD3 URZ, URZ, URZ, URZ ;  /* 0x0000003f3f3ff290 */ /* 0x000fe2000fffe03f */
[----:B------:R-:W-:Y:S02]  /*548b0*/  STL.64 [R1+0x90], R16 ;  /* 0x0000901001007387 */ /* 0x000fe40000100a00 */
[----:B------:R-:W-:Y:S02]  /*548c0*/  STL.64 [R1+0x98], R18 ;  /* 0x0000981201007387 */ /* 0x000fe40000100a00 */
[----:B------:R-:W0:Y:S04]  /*548d0*/  LDSM.16.M88.4 R16, [R28+0x28280] ;  /* 0x028280001c10783b */ /* 0x000e280000000200 */
[----:B------:R-:W4:Y:S01]  /*548e0*/  LDL.LU R5, [R1+0x1f4] ;  /* 0x0001f40001057983 */ /* 0x000f220000300800 */
[----:B------:R-:W4:Y:S02]  /*548f0*/  LDL.LU R6, [R1+0x1f8] ;  /* 0x0001f80001067983 */ /* 0x000f240000300800 */
[----:B------:R-:W4:Y:S01]  /*54900*/  LDL.LU R7, [R1+0x1fc] ;  /* 0x0001fc0001077983 */ /* 0x000f220000300800 */
        /* <DEDUP_REMOVED lines=9> */
[----:B------:R0:W-:Y:S01]  /*549a0*/  STL.64 [R1+0x58], R18 ;  /* 0x0000581201007387 */ /* 0x0001e20000100a00 */
[----:B------:R-:W-:Y:S02]  /*549b0*/  MOV R25, R16 ;  /* 0x0000001000197202 */ /* 0x000fe40000000f00 */
[----:B------:R-:W-:Y:S01]  /*549c0*/  MOV R24, R17 ;  /* 0x0000001100187202 */ /* 0x000fe20000000f00 */
[----:B0-----:R-:W4:Y:S01]  /*549d0*/  LDL.LU.64 R18, [R1+0x53b8] ;  /* 0x0053b80001127983 */ /* 0x001f220000300a00 */
[----:B------:R-:W4:Y:S02]  /*549e0*/  LDL.LU.64 R16, [R1+0x53b0] ;  /* 0x0053b00001107983 */ /* 0x000f240000300a00 */
[----:B------:R0:W-:Y:S01]  /*549f0*/  STL [R1+0x4bb0], R28 ;  /* 0x004bb01c01007387 */ /* 0x0001e20000100800 */
[----:B------:R-:W-:-:S02]  /*54a00*/  MOV R8, R14 ;  /* 0x0000000e00087202 */ /* 0x000fc40000000f00 */
[----:B------:R-:W-:Y:S01]  /*54a10*/  MOV R0, R15 ;  /* 0x0000000f00007202 */ /* 0x000fe20000000f00 */
[C---:B----4-:R-:W-:Y:S01]  /*54a20*/  HMMA.16816.F32 R4, R16.reuse, R14, R4 ;  /* 0x0000000e1004723c */ /* 0x050fe20000001804 */
[----:B------:R-:W2:Y:S11]  /*54a30*/  LDL.LU.64 R14, [R1+0x53a8] ;  /* 0x0053a800010e7983 */ /* 0x000eb60000300a00 */
[----:B------:R-:W-:Y:S11]  /*54a40*/  @!UPT UIADD3 URZ, URZ, URZ, URZ ;  /* 0x0000003f3f3ff290 */ /* 0x000ff6000fffe03f */
[----:B------:R-:W-:Y:S01]  /*54a50*/  STL.64 [R1+0x230], R4 ;  /* 0x0002300401007387 */ /* 0x000fe20000100a00 */
[----:B------:R-:W-:Y:S01]  /*54a60*/  STL [R1+0x238], R6 ;  /* 0x0002380601007387 */ /* 0x000fe20000100800 */
[----:B0-----:R-:W-:Y:S02]  /*54a70*/  MOV R28, R7 ;  /* 0x00000007001c7202 */ /* 0x001fe40000000f00 */
[----:B------:R-:W0:Y:S04]  /*54a80*/  LDSM.16.MT88.4 R4, [R3+0x14080] ;  /* 0x014080000304783b */ /* 0x000e280000004200 */
[----:B0-----:R-:W-:Y:S01]  /*54a90*/  STL.64 [R1+0x5300], R6 ;  /* 0x0053000601007387 */ /* 0x001fe20000100a00 */
[----:B------:R0:W-:Y:S01]  /*54aa0*/  STL.64 [R1+0x52f8], R4 ;  /* 0x0052f80401007387 */ /* 0x0001e20000100a00 */
[C---:B--2---:R-:W-:Y:S01]  /*54ab0*/  HMMA.16816.F32 R20, R16.reuse, R14, R20 ;  /* 0x0000000e1014723c */ /* 0x044fe20000001814 */
[----:B0-----:R-:W-:Y:S01]  /*54ac0*/  MOV R5, R14 ;  /* 0x0000000e00057202 */ /* 0x001fe20000000f00 */
[----:B------:R-:W-:Y:S11]  /*54ad0*/  IMAD.MOV.U32 R4, RZ, RZ, R15 ;  /* 0x000000ffff047224 */ /* 0x000ff600078e000f */
[----:B------:R-:W-:Y:S10]  /*54ae0*/  @!UPT UIADD3 URZ, URZ, URZ, URZ ;  /* 0x0000003f3f3ff290 */ /* 0x000ff4000fffe03f */
[----:B------:R-:W-:Y:S01]  /*54af0*/  STL.64 [R1+0x280], R20 ;  /* 0x0002801401007387 */ /* 0x000fe20000100a00 */
[----:B------:R0:W-:Y:S03]  /*54b00*/  STL.64 [R1+0x288], R22 ;  /* 0x0002881601007387 */ /* 0x0001e60000100a00 */
[----:B0-----:R-:W2:Y:S01]  /*54b10*/  LDL.LU.64 R22, [R1+0x53a0] ;  /* 0x0053a00001167983 */ /* 0x001ea20000300a00 */
[----:B------:R-:W2:Y:S02]  /*54b20*/  LDL.LU.64 R20, [R1+0x5398] ;  /* 0x0053980001147983 */ /* 0x000ea40000300a00 */
[----:B------:R-:W2:Y:S01]  /*54b30*/  LDL.LU.64 R14, [R1+0x5390] ;  /* 0x00539000010e7983 */ /* 0x000ea20000300a00 */
[----:B------:R-:W-:Y:S02]  /*54b40*/  MOV R7, R0 ;  /* 0x0000000000077202 */ /* 0x000fe40000000f00 */
[----:B------:R-:W-:Y:S01]  /*54b50*/  MOV R6, R8 ;  /* 0x0000000800067202 */ /* 0x000fe20000000f00 */
[----:B------:R-:W4:Y:S01]  /*54b60*/  LDL R0, [R1+0x1730] ;  /* 0x0017300001007983 */ /* 0x000f220000100800 */
[----:B--2---:R-:W-:Y:S01]  /*54b70*/  HMMA.16816.F32 R20, R16, R14, R20 ;  /* 0x0000000e1014723c */ /* 0x004fe20000001814 */
[----:B------:R-:W-:-:S02]  /*54b80*/  MOV R9, R14 ;  /* 0x0000000e00097202 */ /* 0x000fc40000000f00 */
[----:B------:R-:W-:Y:S11]  /*54b90*/  MOV R8, R15 ;  /* 0x0000000f00087202 */ /* 0x000ff60000000f00 */
[----:B------:R-:W-:Y:S09]  /*54ba0*/  @!UPT UIADD3 URZ, URZ, URZ, URZ ;  /* 0x0000003f3f3ff290 */ /* 0x000ff2000fffe03f */
[----:B------:R0:W-:Y:S01]  /*54bb0*/  STL.64 [R1+0x270], R20 ;  /* 0x0002701401007387 */ /* 0x0001e20000100a00 */
[----:B------:R1:W-:Y:S02]  /*54bc0*/  STL.64 [R1+0x278], R22 ;  /* 0x0002781601007387 */ /* 0x0003e40000100a00 */
[----:B------:R-:W2:Y:S02]  /*54bd0*/  LDL.LU.64 R14, [R1+0x5388] ;  /* 0x00538800010e7983 */ /* 0x000ea40000300a00 */
[----:B------:R-:W2:Y:S01]  /*54be0*/  LDL.LU.64 R12, [R1+0x5380] ;  /* 0x00538000010c7983 */ /* 0x000ea20000300a00 */
[----:B0-----:R-:W2:Y:S01]  /*54bf0*/  LDL.LU R20, [R1+0x100] ;  /* 0x0001000001147983 */ /* 0x001ea20000300800 */
[----:B------:R-:W2:Y:S02]  /*54c00*/  LDL.LU R21, [R1+0x104] ;  /* 0x0001040001157983 */ /* 0x000ea40000300800 */
[----:B-1----:R-:W2:Y:S02]  /*54c10*/  LDL.LU R22, [R1+0x108] ;  /* 0x0001080001167983 */ /* 0x002ea40000300800 */
[----:B------:R-:W2:Y:S02]  /*54c20*/  LDL.LU R23, [R1+0x10c] ;  /* 0x00010c0001177983 */ /* 0x000ea40000300800 */
[----:B--2---:R0:W-:Y:S01]  /*54c30*/  STL.64 [R1+0x5358], R22 ;  /* 0x0053581601007387 */ /* 0x0041e20000100a00 */
[----:B------:R1:W-:Y:S01]  /*54c40*/  STL.64 [R1+0x5350], R20 ;  /* 0x0053501401007387 */ /* 0x0003e20000100a00 */
[----:B0-----:R-:W-:-:S02]  /*54c50*/  MOV R22, R9 ;  /* 0x0000000900167202 */ /* 0x001fc40000000f00 */
[----:B------:R-:W-:-:S05]  /*54c60*/  MOV R23, R8 ;  /* 0x0000000800177202 */ /* 0x000fca0000000f00 */
[----:B------:R0:W-:Y:S01]  /*54c70*/  STL.64 [R1+0x5368], R22 ;  /* 0x0053681601007387 */ /* 0x0001e20000100a00 */
[----:B-1----:R-:W2:Y:S02]  /*54c80*/  LDL.LU R20, [R1+0x1e0] ;  /* 0x0001e00001147983 */ /* 0x002ea40000300800 */
[----:B------:R-:W2:Y:S01]  /*54c90*/  LDL.LU R21, [R1+0x1e4] ;  /* 0x0001e40001157983 */ /* 0x000ea20000300800 */
[----:B0-----:R-:W2:Y:S01]  /*54ca0*/  LDL.LU R22, [R1+0x1e8] ;  /* 0x0001e80001167983 */ /* 0x001ea20000300800 */
[----:B------:R-:W2:Y:S02]  /*54cb0*/  LDL.LU R23, [R1+0x1ec] ;  /* 0x0001ec0001177983 */ /* 0x000ea40000300800 */
[----:B--2---:R-:W-:Y:S01]  /*54cc0*/  HMMA.16816.F32 R20, R16, R10, R20 ;  /* 0x0000000a1014723c */ /* 0x004fe20000001814 */
[----:B------:R-:W2:Y:S11]  /*54cd0*/  LDL.LU R16, [R1+0x1d0] ;  /* 0x0001d00001107983 */ /* 0x000eb60000300800 */
[----:B------:R-:W-:Y:S11]  /*54ce0*/  @!UPT UIADD3 URZ, URZ, URZ, URZ ;  /* 0x0000003f3f3ff290 */ /* 0x000ff6000fffe03f */
[----:B------:R-:W-:Y:S01]  /*54cf0*/  STL.64 [R1+0x220], R20 ;  /* 0x0002201401007387 */ /* 0x000fe20000100a00 */
[----:B------:R-:W-:Y:S02]  /*54d00*/  STL.64 [R1+0x228], R22 ;  /* 0x0002281601007387 */ /* 0x000fe40000100a00 */
[----:B------:R-:W2:Y:S02]  /*54d10*/  LDL.LU R17, [R1+0x1d4] ;  /* 0x0001d40001117983 */ /* 0x000ea40000300800 */
[----:B------:R-:W2:Y:S01]  /*54d20*/  LDL.LU R18, [R1+0x1d8] ;  /* 0x0001d80001127983 */ /* 0x000ea20000300800 */
[----:B------:R-:W2:Y:S01]  /*54d30*/  LDL.LU R19, [R1+0x1dc] ;  /* 0x0001dc0001137983 */ /* 0x000ea20000300800 */
[----:B------:R0:W-:Y:S02]  /*54d40*/  STL.64 [R1+0x5360], R10 ;  /* 0x0053600a01007387 */ /* 0x0001e40000100a00 */
[----:B------:R-:W4:Y:S02]  /*54d50*/  LDL.LU R8, [R1+0x1c0] ;  /* 0x0001c00001087983 */ /* 0x000f240000300800 */
[----:B------:R-:W4:Y:S01]  /*54d60*/  LDL.LU R9, [R1+0x1c4] ;  /* 0x0001c40001097983 */ /* 0x000f220000300800 */
[----:B0-----:R-:W4:Y:S01]  /*54d70*/  LDL.LU R10, [R1+0x1c8] ;  /* 0x0001c800010a7983 */ /* 0x001f220000300800 */
[----:B------:R-:W4:Y:S01]  /*54d80*/  LDL.LU R11, [R1+0x1cc] ;  /* 0x0001cc00010b7983 */ /* 0x000f220000300800 */
[----:B------:R-:W-:-:S02]  /*54d90*/  MOV R22, R5 ;  /* 0x0000000500167202 */ /* 0x000fc40000000f00 */
[----:B------:R-:W-:Y:S02]  /*54da0*/  MOV R23, R4 ;  /* 0x0000000400177202 */ /* 0x000fe40000000f00 */
[----:B--2---:R-:W-:Y:S01]  /*54db0*/  HMMA.16816.F32 R4, R12, R6, R16 ;  /* 0x000000060c04723c */ /* 0x004fe20000001810 */
[----:B---3--:R-:W0:Y:S04]  /*54dc0*/  LDSM.16.MT88.4 R16, [R27+0x14000] ;  /* 0x014000001b10783b */ /* 0x008e280000004200 */
[----:B----4-:R-:W-:Y:S01]  /*54dd0*/  STL.64 [R1+0x5378], R10 ;  /* 0x0053780a01007387 */ /* 0x010fe20000100a00 */
[----:B------:R1:W-:Y:S03]  /*54de0*/  STL.64 [R1+0x5370], R8 ;  /* 0x0053700801007387 */ /* 0x0003e60000100a00 */
[----:B-1----:R-:W2:Y:S01]  /*54df0*/  LDL.LU R8, [R1+0x260] ;  /* 0x0002600001087983 */ /* 0x002ea20000300800 */
[----:B------:R-:W2:Y:S02]  /*54e00*/  LDL.LU R9, [R1+0x264] ;  /* 0x0002640001097983 */ /* 0x000ea40000300800 */
[----:B------:R-:W2:Y:S02]  /*54e10*/  LDL.LU R10, [R1+0x268] ;  /* 0x00026800010a7983 */ /* 0x000ea40000300800 */
[----:B------:R-:W2:Y:S01]  /*54e20*/  LDL.LU R11, [R1+0x26c] ;  /* 0x00026c00010b7983 */ /* 0x000ea20000300800 */
[----:B0-----:R-:W-:Y:S08]  /*54e30*/  STL.64 [R1+0x52d8], R18 ;  /* 0x0052d81201007387 */ /* 0x001ff00000100a00 */
[----:B------:R-:W-:Y:S02]  /*54e40*/  STL.64 [R1+0x1f0], R4 ;  /* 0x0001f00401007387 */ /* 0x000fe40000100a00 */
[----:B------:R-:W-:Y:S02]  /*54e50*/  STL.64 [R1+0x1f8], R6 ;  /* 0x0001f80601007387 */ /* 0x000fe40000100a00 */
[----:B------:R0:W-:Y:S02]  /*54e60*/  STL.64 [R1+0x52d0], R16 ;  /* 0x0052d01001007387 */ /* 0x0001e40000100a00 */
[----:B0-----:R-:W-:-:S02]  /*54e70*/  MOV R16, R25 ;  /* 0x0000001900107202 */ /* 0x001fc40000000f00 */
[----:B------:R-:W-:-:S05]  /*54e80*/  MOV R17, R24 ;  /* 0x0000001800117202 */ /* 0x000fca0000000f00 */
[----:B------:R0:W-:Y:S04]  /*54e90*/  STL.64 [R1+0x5308], R16 ;  /* 0x0053081001007387 */ /* 0x0001e80000100a00 */
        /* <DEDUP_REMOVED lines=21> */
[----:B------:R-:W4:Y:S01]  /*54ff0*/  LDL.LU.64 R10, [R1+0x5378] ;  /* 0x00537800010a7983 */ /* 0x000f220000300a00 */
[----:B------:R-:W4:Y:S05]  /*55000*/  LDL.LU.64 R8, [R1+0x5370] ;  /* 0x0053700001087983 */ /* 0x000f2a0000300a00 */
[----:B------:R-:W-:Y:S02]  /*55010*/  STL.64 [R1+0x1e0], R20 ;  /* 0x0001e01401007387 */ /* 0x000fe40000100a00 */
[----:B------:R0:W-:Y:S02]  /*55020*/  STL.64 [R1+0x1e8], R22 ;  /* 0x0001e81601007387 */ /* 0x0001e40000100a00 */
[----:B0-----:R-:W4:Y:S02]  /*55030*/  LDL.LU.64 R22, [R1+0x5368] ;  /* 0x0053680001167983 */ /* 0x001f240000300a00 */
[C---:B----4-:R-:W-:Y:S02]  /*55040*/  HMMA.16816.F32 R20, R12.reuse, R22, R8 ;  /* 0x000000160c14723c */ /* 0x050fe40000001808 */
[----:B------:R-:W4:Y:S11]  /*55050*/  LDL.LU.64 R10, [R1+0x5360] ;  /* 0x00536000010a7983 */ /* 0x000f360000300a00 */
[----:B------:R-:W-:Y:S10]  /*55060*/  @!UPT UIADD3 URZ, URZ, URZ, URZ ;  /* 0x0000003f3f3ff290 */ /* 0x000ff4000fffe03f */
[----:B------:R-:W-:Y:S01]  /*55070*/  STL.64 [R1+0x1d0], R20 ;  /* 0x0001d01401007387 */ /* 0x000fe20000100a00 */
[----:B------:R0:W-:Y:S03]  /*55080*/  STL.64 [R1+0x1d8], R22 ;  /* 0x0001d81601007387 */ /* 0x0001e60000100a00 */
[----:B0-----:R-:W4:Y:S01]  /*55090*/  LDL.LU.64 R22, [R1+0x5358] ;  /* 0x0053580001167983 */ /* 0x001f220000300a00 */
[----:B------:R-:W4:Y:S02]  /*550a0*/  LDL.LU.64 R20, [R1+0x5350] ;  /* 0x0053500001147983 */ /* 0x000f240000300a00 */
[----:B----4-:R-:W-:Y:S01]  /*550b0*/  HMMA.16816.F32 R12, R12, R10, R20 ;  /* 0x0000000a0c0c723c */ /* 0x010fe20000001814 */
[----:B------:R-:W4:Y:S01]  /*550c0*/  LDL.LU.64 R20, [R1+0x5348] ;  /* 0x0053480001147983 */ /* 0x000f220000300a00 */
[----:B------:R-:W2:Y:S02]  /*550d0*/  LDL.LU.64 R10, [R1+0x5340] ;  /* 0x00534000010a7983 */ /* 0x000ea40000300a00 */
[----:B------:R-:W2:Y:S11]  /*550e0*/  LDL.LU.64 R8, [R1+0x5338] ;  /* 0x0053380001087983 */ /* 0x000eb60000300a00 */
[----:B------:R-:W-:Y:S08]  /*550f0*/  @!UPT UIADD3 URZ, URZ, URZ, URZ ;  /* 0x0000003f3f3ff290 */ /* 0x000ff0000fffe03f */
[----:B------:R4:W-:Y:S01]  /*55100*/  STL.64 [R1+0x40], R12 ;  /* 0x0000400c01007387 */ /* 0x0009e20000100a00 */
[----:B------:R2:W-:Y:S01]  /*55110*/  STL.64 [R1+0x48], R14 ;  /* 0x0000480e01007387 */ /* 0x0005e20000100a00 */
[----:B----4-:R-:W-:Y:S02]  /*55120*/  MOV R12, R21 ;  /* 0x00000015000c7202 */ /* 0x010fe40000000f00 */
[----:B------:R-:W-:Y:S02]  /*55130*/  MOV R13, R20 ;  /* 0x00000014000d7202 */ /* 0x000fe40000000f00 */
[----:B------:R-:W0:Y:S02]  /*55140*/  LDSM.16.MT88.4 R20, [R27+0x14080] ;  /* 0x014080001b14783b */ /* 0x000e240000004200 */
[----:B------:R-:W1:Y:S03]  /*55150*/  LDSM.16.MT88.4 R24, [R0+0x14000] ;  /* 0x014000000018783b */ /* 0x000e660000004200 */
[----:B--2---:R-:W-:Y:S01]  /*55160*/  HMMA.16816.F32 R12, R8, R12, R16 ;  /* 0x0000000c080c723c */ /* 0x004fe20000001810 */
[----:B0-----:R-:W-:Y:S01]  /*55170*/  STL.64 [R1+0x52b8], R22 ;  /* 0x0052b81601007387 */ /* 0x001fe20000100a00 */
[----:B------:R0:W-:Y:S03]  /*55180*/  STL.64 [R1+0x52b0], R20 ;  /* 0x0052b01401007387 */ /* 0x0001e60000100a00 */
[----:B0-----:R-:W2:Y:S01]  /*55190*/  LDL.64 R20, [R1+0x70] ;  /* 0x0000700001147983 */ /* 0x001ea20000100a00 */
[----:B-1----:R-:W-:Y:S02]  /*551a0*/  STL.64 [R1+0x5270], R26 ;  /* 0x0052701a01007387 */ /* 0x002fe40000100a00 */
[----:B------:R0:W-:Y:S02]  /*551b0*/  STL.64 [R1+0x5268], R24 ;  /* 0x0052681801007387 */ /* 0x0001e40000100a00 */
[----:B0-----:R-:W-:-:S02]  /*551c0*/  MOV R24, R29 ;  /* 0x0000001d00187202 */ /* 0x001fc40000000f00 */
[----:B------:R-:W4:Y:S01]  /*551d0*/  LDL.LU R29, [R1+0x5330] ;  /* 0x00533000011d7983 */ /* 0x000f220000300800 */
[----:B------:R-:W2:Y:S02]  /*551e0*/  LDL.LU.64 R18, [R1+0x5328] ;  /* 0x0053280001127983 */ /* 0x000ea40000300a00 */
[----:B------:R-:W2:Y:S08]  /*551f0*/  LDL.LU.64 R16, [R1+0x5320] ;  /* 0x0053200001107983 */ /* 0x000eb00000300a00 */
[----:B------:R-:W-:Y:S01]  /*55200*/  STL.64 [R1+0x1a0], R12 ;  /* 0x0001a00c01007387 */ /* 0x000fe20000100a00 */
[----:B------:R-:W-:Y:S02]  /*55210*/  STL.64 [R1+0x1a8], R14 ;  /* 0x0001a80e01007387 */ /* 0x000fe40000100a00 */
[----:B------:R-:W0:Y:S02]  /*55220*/  LDSM.16.MT88.4 R12, [R0+0x14080] ;  /* 0x01408000000c783b */ /* 0x000e240000004200 */
[----:B0-----:R-:W-:Y:S02]  /*55230*/  STL.64 [R1+0x5238], R14 ;  /* 0x0052380e01007387 */ /* 0x001fe40000100a00 */
[----:B------:R0:W-:Y:S02]  /*55240*/  STL.64 [R1+0x5230], R12 ;  /* 0x0052300c01007387 */ /* 0x0001e40000100a00 */
[----:B0-----:R-:W3:Y:S01]  /*55250*/  LDL.LU R12, [R1+0x300] ;  /* 0x00030000010c7983 */ /* 0x001ee20000300800 */
[----:B------:R-:W3:Y:S02]  /*55260*/  LDL.LU R13, [R1+0x304] ;  /* 0x00030400010d7983 */ /* 0x000ee40000300800 */
[----:B------:R-:W3:Y:S02]  /*55270*/  LDL.LU R14, [R1+0x308] ;  /* 0x00030800010e7983 */ /* 0x000ee40000300800 */
[----:B------:R-:W3:Y:S01]  /*55280*/  LDL.LU R15, [R1+0x30c] ;  /* 0x00030c00010f7983 */ /* 0x000ee20000300800 */
[----:B--2---:R-:W-:Y:S01]  /*55290*/  HMMA.16816.F32 R16, R8, R20, R16 ;  /* 0x000000140810723c */ /* 0x004fe20000001810 */
[----:B---3--:R-:W-:Y:S01]  /*552a0*/  STL.64 [R1+0x52c8], R14 ;  /* 0x0052c80e01007387 */ /* 0x008fe20000100a00 */
[----:B------:R0:W-:Y:S03]  /*552b0*/  STL.64 [R1+0x52c0], R12 ;  /* 0x0052c00c01007387 */ /* 0x0001e60000100a00 */
[----:B0-----:R-:W2:Y:S11]  /*552c0*/  LDL.LU.64 R12, [R1+0x80] ;  /* 0x00008000010c7983 */ /* 0x001eb60000300a00 */
[----:B------:R-:W-:Y:S07]  /*552d0*/  @!UPT UIADD3 URZ, URZ, URZ, URZ ;  /* 0x0000003f3f3ff290 */ /* 0x000fee000fffe03f */
[----:B------:R-:W-:Y:S02]  /*552e0*/  STL.64 [R1+0x1c0], R16 ;  /* 0x0001c01001007387 */ /* 0x000fe40000100a00 */
[----:B------:R0:W-:Y:S02]  /*552f0*/  STL.64 [R1+0x1c8], R18 ;  /* 0x0001c81201007387 */ /* 0x0001e40000100a00 */
[----:B0-----:R-:W3:Y:S01]  /*55300*/  LDL.LU.64 R18, [R1+0x5318] ;  /* 0x0053180001127983 */ /* 0x001ee20000300a00 */
[----:B------:R-:W3:Y:S01]  /*55310*/  LDL.LU.64 R16, [R1+0x5310] ;  /* 0x0053100001107983 */ /* 0x000ee20000300a00 */
[----:B------:R-:W-:-:S07]  /*55320*/  MOV R25, R2 ;  /* 0x0000000200197202 */ /* 0x000fce0000000f00 */
[C---:B---3--:R-:W-:Y:S11]  /*55330*/  HMMA.16816.F32 R16, R8.reuse, R24, R16 ;  /* 0x000000180810723c */ /* 0x048ff60000001810 */
[----:B------:R-:W-:Y:S11]  /*55340*/  @!UPT UIADD3 URZ, URZ, URZ, URZ ;  /* 0x0000003f3f3ff290 */ /* 0x000ff6000fffe03f */
[----:B------:R-:W-:Y:S01]  /*55350*/  @!UPT UIADD3 URZ, URZ, URZ, URZ ;  /* 0x0000003f3f3ff290 */ /* 0x000fe2000fffe03f */
[----:B------:R0:W-:Y:S01]  /*55360*/  STL.64 [R1+0x1b0], R16 ;  /* 0x0001b01001007387 */ /* 0x0001e20000100a00 */
[----:B------:R-:W-:Y:S03]  /*55370*/  STL.64 [R1+0x1b8], R18 ;  /* 0x0001b81201007387 */ /* 0x000fe60000100a00 */
[----:B0-----:R-:W3:Y:S01]  /*55380*/  LDL.LU.64 R16, [R1+0x5308] ;  /* 0x0053080001107983 */ /* 0x001ee20000300a00 */
[----:B------:R0:W-:Y:S03]  /*55390*/  STL.64 [R1+0x52f0], R24 ;  /* 0x0052f01801007387 */ /* 0x0001e60000100a00 */
[----:B0-----:R-:W2:Y:S01]  /*553a0*/  LDL.LU R24, [R1+0x2f0] ;  /* 0x0002f00001187983 */ /* 0x001ea20000300800 */
[----:B------:R-:W2:Y:S02]  /*553b0*/  LDL.LU R25, [R1+0x2f4] ;  /* 0x0002f40001197983 */ /* 0x000ea40000300800 */
[----:B------:R-:W2:Y:S02]  /*553c0*/  LDL.LU R26, [R1+0x2f8] ;  /* 0x0002f800011a7983 */ /* 0x000ea40000300800 */
[----:B------:R-:W2:Y:S01]  /*553d0*/  LDL.LU R27, [R1+0x2fc] ;  /* 0x0002fc00011b7983 */ /* 0x000ea20000300800 */
[----:B---3--:R-:W-:Y:S01]  /*553e0*/  HMMA.16816.F32 R8, R8, R16, R4 ;  /* 0x000000100808723c */ /* 0x008fe20000001804 */
[----:B------:R-:W3:Y:S01]  /*553f0*/  LDL.LU.64 R6, [R1+0x5300] ;  /* 0x0053000001067983 */ /* 0x000ee20000300a00 */
[----:B------:R-:W3:Y:S11]  /*55400*/  LDL.LU.64 R4, [R1+0x52f8] ;  /* 0x0052f80001047983 */ /* 0x000ef60000300a00 */
[----:B------:R-:W-:Y:S10]  /*55410*/  @!UPT UIADD3 URZ, URZ, URZ, URZ ;  /* 0x0000003f3f3ff290 */ /* 0x000ff4000fffe03f */
[----:B------:R0:W-:Y:S01]  /*55420*/  STL.64 [R1+0x190], R8 ;  /* 0x0001900801007387 */ /* 0x0001e20000100a00 */
[----:B------:R1:W-:Y:S03]  /*55430*/  STL.64 [R1+0x198], R10 ;  /* 0x0001980a01007387 */ /* 0x0003e60000100a00 */
[----:B0-----:R-:W3:Y:S01]  /*55440*/  LDL.LU R8, [R1+0x160] ;  /* 0x0001600001087983 */ /* 0x001ee20000300800 */
[----:B------:R-:W3:Y:S02]  /*55450*/  LDL.LU R9, [R1+0x164] ;  /* 0x0001640001097983 */ /* 0x000ee40000300800 */
[----:B-1----:R-:W3:Y:S02]  /*55460*/  LDL.LU R10, [R1+0x168] ;  /* 0x00016800010a7983 */ /* 0x002ee40000300800 */
[----:B------:R-:W3:Y:S01]  /*55470*/  LDL.LU R11, [R1+0x16c] ;  /* 0x00016c00010b7983 */ /* 0x000ee20000300800 */
[----:B------:R0:W-:Y:S04]  /*55480*/  STL.64 [R1+0x52e8], R16 ;  /* 0x0052e81001007387 */ /* 0x0001e80000100a00 */
[----:B0-----:R-:W4:Y:S01]  /*55490*/  LDL.LU R16, [R1+0x2e0] ;  /* 0x0002e00001107983 */ /* 0x001f220000300800 */
[----:B------:R-:W4:Y:S02]  /*554a0*/  LDL.LU R17, [R1+0x2e4] ;  /* 0x0002e40001117983 */ /* 0x000f240000300800 */
[----:B------:R-:W4:Y:S02]  /*554b0*/  LDL.LU R18, [R1+0x2e8] ;  /* 0x0002e80001127983 */ /* 0x000f240000300800 */
[----:B------:R-:W4:Y:S01]  /*554c0*/  LDL.LU R19, [R1+0x2ec] ;  /* 0x0002ec0001137983 */ /* 0x000f220000300800 */
[----:B--2---:R0:W-:Y:S01]  /*554d0*/  STL.64 [R1+0x52e0], R12 ;  /* 0x0052e00c01007387 */ /* 0x0041e20000100a00 */
[C---:B---3--:R-:W-:Y:S03]  /*554e0*/  HMMA.16816.F32 R8, R4.reuse, R12, R8 ;  /* 0x0000000c0408723c */ /* 0x048fe60000001808 */
[----:B0-----:R-:W2:Y:S11]  /*554f0*/  LDL.LU R12, [R1+0xb0] ;  /* 0x0000b000010c7983 */ /* 0x001eb60000300800 */
[----:B------:R-:W-:Y:S09]  /*55500*/  @!UPT UIADD3 URZ, URZ, URZ, URZ ;  /* 0x0000003f3f3ff290 */ /* 0x000ff2000fffe03f */
[----:B------:R-:W-:Y:S01]  /*55510*/  STL.64 [R1+0x150], R8 ;  /* 0x0001500801007387 */ /* 0x000fe20000100a00 */
[----:B------:R-:W-:Y:S02]  /*55520*/  STL.64 [R1+0x158], R10 ;  /* 0x0001580a01007387 */ /* 0x000fe40000100a00 */
[----:B----4-:R-:W0:Y:S01]  /*55530*/  LDSM.16.MT88.4 R8, [R29+0x14000] ;  /* 0x014000001d08783b */ /* 0x010e220000004200 */
[C---:B------:R-:W-:Y:S01]  /*55540*/  HMMA.16816.F32 R24, R4.reuse, R20, R24 ;  /* 0x000000140418723c */ /* 0x040fe20000001818 */
[----:B------:R-:W2:Y:S02]  /*55550*/  LDL.LU R13, [R1+0xb4] ;  /* 0x0000b400010d7983 */ /* 0x000ea40000300800 */
[----:B------:R-:W2:Y:S02]  /*55560*/  LDL.LU R14, [R1+0xb8] ;  /* 0x0000b800010e7983 */ /* 0x000ea40000300800 */
[----:B------:R-:W2:Y:S01]  /*55570*/  LDL.LU R15, [R1+0xbc] ;  /* 0x0000bc00010f7983 */ /* 0x000ea20000300800 */
[----:B0-----:R-:W-:Y:S01]  /*55580*/  STL.64 [R1+0x5200], R10 ;  /* 0x0052000a01007387 */ /* 0x001fe20000100a00 */
[----:B------:R0:W-:Y:S03]  /*55590*/  STL.64 [R1+0x51f8], R8 ;  /* 0x0051f80801007387 */ /* 0x0001e60000100a00 */
[----:B0-----:R-:W3:Y:S01]  /*555a0*/  LDL.LU R8, [R1+0x310] ;  /* 0x0003100001087983 */ /* 0x001ee20000300800 */
[----:B------:R-:W3:Y:S02]  /*555b0*/  LDL.LU R9, [R1+0x314] ;  /* 0x0003140001097983 */ /* 0x000ee40000300800 */
[----:B------:R-:W3:Y:S02]  /*555c0*/  LDL.LU R10, [R1+0x318] ;  /* 0x00031800010a7983 */ /* 0x000ee40000300800 */
[----:B------:R-:W3:Y:S08]  /*555d0*/  LDL.LU R11, [R1+0x31c] ;  /* 0x00031c00010b7983 */ /* 0x000ef00000300800 */
[----:B------:R0:W-:Y:S01]  /*555e0*/  STL.64 [R1+0x140], R24 ;  /* 0x0001401801007387 */ /* 0x0001e20000100a00 */
[----:B------:R-:W-:Y:S03]  /*555f0*/  STL.64 [R1+0x148], R26 ;  /* 0x0001481a01007387 */ /* 0x000fe60000100a00 */
[----:B0-----:R-:W4:Y:S02]  /*55600*/  LDL.LU.64 R24, [R1+0x52f0] ;  /* 0x0052f00001187983 */ /* 0x001f240000300a00 */
        /* <DEDUP_REMOVED lines=8> */
[----:B-1----:R-:W4:Y:S02]  /*55690*/  LDL.LU.64 R18, [R1+0x52d8] ;  /* 0x0052d80001127983 */ /* 0x002f240000300a00 */
[----:B------:R-:W4:Y:S11]  /*556a0*/  LDL.LU.64 R16, [R1+0x52d0] ;  /* 0x0052d00001107983 */ /* 0x000f360000300a00 */
[----:B------:R-:W-:Y:S07]  /*556b0*/  @!UPT UIADD3 URZ, URZ, URZ, URZ ;  /* 0x0000003f3f3ff290 */ /* 0x000fee000fffe03f */
[----:B------:R0:W-:Y:S01]  /*556c0*/  STL.64 [R1+0xb0], R4 ;  /* 0x0000b00401007387 */ /* 0x0001e20000100a00 */
[----:B------:R1:W-:Y:S03]  /*556d0*/  STL.64 [R1+0xb8], R6 ;  /* 0x0000b80601007387 */ /* 0x0003e60000100a00 */
[----:B0-----:R-:W4:Y:S01]  /*556e0*/  LDL.LU R4, [R1+0x2c0] ;  /* 0x0002c00001047983 */ /* 0x001f220000300800 */
[----:B------:R-:W4:Y:S02]  /*556f0*/  LDL.LU R5, [R1+0x2c4] ;  /* 0x0002c40001057983 */ /* 0x000f240000300800 */
[----:B-1----:R-:W4:Y:S02]  /*55700*/  LDL.LU R6, [R1+0x2c8] ;  /* 0x0002c80001067983 */ /* 0x002f240000300800 */
[----:B------:R-:W4:Y:S02]  /*55710*/  LDL.LU R7, [R1+0x2cc] ;  /* 0x0002cc0001077983 */ /* 0x000f240000300800 */
[----:B--2---:R-:W-:Y:S01]  /*55720*/  IMAD.MOV.U32 R0, RZ, RZ, R12 ;  /* 0x000000ffff007224 */ /* 0x004fe200078e000c */
[----:B------:R-:W-:Y:S01]  /*55730*/  MOV R2, R13 ;  /* 0x0000000d00027202 */ /* 0x000fe20000000f00 */
[C---:B----4-:R-:W-:Y:S11]  /*55740*/  HMMA.16816.F32 R4, R16.reuse, R12, R4 ;  /* 0x0000000c1004723c */ /* 0x050ff60000001804 */
[----:B------:R-:W-:Y:S11]  /*55750*/  @!UPT UIADD3 URZ, URZ, URZ, URZ ;  /* 0x0000003f3f3ff290 */ /* 0x000ff6000fffe03f */
[----:B------:R-:W-:Y:S01]  /*55760*/  @!UPT UIADD3 URZ, URZ, URZ, URZ ;  /* 0x0000003f3f3ff290 */ /* 0x000fe2000fffe03f */
[----:B------:R-:W-:Y:S01]  /*55770*/  STL.64 [R1+0x180], R4 ;  /* 0x0001800401007387 */ /* 0x000fe20000100a00 */
[----:B------:R-:W-:Y:S02]  /*55780*/  STL.64 [R1+0x188], R6 ;  /* 0x0001880601007387 */ /* 0x000fe40000100a00 */
[----:B------:R-:W2:Y:S02]  /*55790*/  LDL.LU.64 R14, [R1+0x52c8] ;  /* 0x0052c800010e7983 */ /* 0x000ea40000300a00 */
[----:B------:R-:W2:Y:S01]  /*557a0*/  LDL.LU.64 R12, [R1+0x52c0] ;  /* 0x0052c000010c7983 */ /* 0x000ea20000300a00 */
[----:B------:R-:W0:Y:S01]  /*557b0*/  LDSM.16.MT88.4 R4, [R29+0x14080] ;  /* 0x014080001d04783b */ /* 0x000e220000004200 */
[C---:B---3--:R-:W-:Y:S03]  /*557c0*/  HMMA.16816.F32 R8, R16.reuse, R20, R8 ;  /* 0x000000141008723c */ /* 0x048fe60000001808 */
[----:B0-----:R-:W-:Y:S01]  /*557d0*/  STL.64 [R1+0x51c8], R6 ;  /* 0x0051c80601007387 */ /* 0x001fe20000100a00 */
[----:B------:R0:W-:Y:S03]  /*557e0*/  STL.64 [R1+0x51c0], R4 ;  /* 0x0051c00401007387 */ /* 0x0001e60000100a00 */
[----:B0-----:R-:W3:Y:S01]  /*557f0*/  LDL.LU.64 R4, [R1+0x50] ;  /* 0x0000500001047983 */ /* 0x001ee20000300a00 */
[----:B------:R-:W-:Y:S11]  /*55800*/  STL [R1+0x5180], R29 ;  /* 0x0051801d01007387 */ /* 0x000ff60000100800 */
[----:B------:R-:W-:Y:S04]  /*55810*/  @!UPT UIADD3 URZ, URZ, URZ, URZ ;  /* 0x0000003f3f3ff290 */ /* 0x000fe8000fffe03f */
[----:B------:R0:W-:Y:S02]  /*55820*/  STL.64 [R1+0x170], R8 ;  /* 0x0001700801007387 */ /* 0x0001e40000100a00 */
[----:B------:R1:W-:Y:S01]  /*55830*/  STL.64 [R1+0x178], R10 ;  /* 0x0001780a01007387 */ /* 0x0003e20000100a00 */
[----:B------:R-:W-:Y:S02]  /*55840*/  MOV R7, R20 ;  /* 0x0000001400077202 */ /* 0x000fe40000000f00 */
[----:B------:R-:W-:Y:S01]  /*55850*/  MOV R6, R21 ;  /* 0x0000001500067202 */ /* 0x000fe20000000f00 */
[----:B------:R-:W4:Y:S01]  /*55860*/  LDL.LU.64 R22, [R1+0x52b8] ;  /* 0x0052b80001167983 */ /* 0x000f220000300a00 */
[----:B------:R-:W4:Y:S03]  /*55870*/  LDL.LU.64 R20, [R1+0x52b0] ;  /* 0x0052b00001147983 */ /* 0x000f260000300a00 */
[----:B0-----:R-:W3:Y:S01]  /*55880*/  LDL.LU R8, [R1+0xf0] ;  /* 0x0000f00001087983 */ /* 0x001ee20000300800 */
[----:B------:R-:W3:Y:S02]  /*55890*/  LDL.LU R9, [R1+0xf4] ;  /* 0x0000f40001097983 */ /* 0x000ee40000300800 */
[----:B-1----:R-:W3:Y:S02]  /*558a0*/  LDL.LU R10, [R1+0xf8] ;  /* 0x0000f800010a7983 */ /* 0x002ee40000300800 */
[----:B------:R-:W3:Y:S01]  /*558b0*/  LDL.LU R11, [R1+0xfc] ;  /* 0x0000fc00010b7983 */ /* 0x000ee20000300800 */
[C---:B--2---:R-:W-:Y:S01]  /*558c0*/  HMMA.16816.F32 R24, R16.reuse, R24, R12 ;  /* 0x000000181018723c */ /* 0x044fe2000000180c */
[----:B------:R-:W2:Y:S11]  /*558d0*/  LDL.LU R12, [R1+0x210] ;  /* 0x00021000010c7983 */ /* 0x000eb60000300800 */
[----:B------:R-:W-:Y:S11]  /*558e0*/  @!UPT UIADD3 URZ, URZ, URZ, URZ ;  /* 0x0000003f3f3ff290 */ /* 0x000ff6000fffe03f */
[----:B------:R0:W-:Y:S01]  /*558f0*/  STL.64 [R1+0x160], R24 ;  /* 0x0001601801007387 */ /* 0x0001e20000100a00 */
[----:B------:R1:W-:Y:S02]  /*55900*/  STL.64 [R1+0x168], R26 ;  /* 0x0001681a01007387 */ /* 0x0003e40000100a00 */
[----:B------:R-:W2:Y:S02]  /*55910*/  LDL.LU R13, [R1+0x214] ;  /* 0x00021400010d7983 */ /* 0x000ea40000300800 */
[----:B------:R-:W2:Y:S01]  /*55920*/  LDL.LU R14, [R1+0x218] ;  /* 0x00021800010e7983 */ /* 0x000ea20000300800 */
[----:B------:R-:W2:Y:S04]  /*55930*/  LDL.LU R15, [R1+0x21c] ;  /* 0x00021c00010f7983 */ /* 0x000ea80000300800 */
        /* <DEDUP_REMOVED lines=16> */
[----:B------:R-:W3:Y:S11]  /*55a40*/  LDL.LU R27, [R1+0x2ac] ;  /* 0x0002ac00011b7983 */ /* 0x000ef60000300800 */
[----:B------:R-:W-:Y:S03]  /*55a50*/  @!UPT UIADD3 URZ, URZ, URZ, URZ ;  /* 0x0000003f3f3ff290 */ /* 0x000fe6000fffe03f */
[----:B------:R-:W-:Y:S01]  /*55a60*/  MOV R29, R11 ;  /* 0x0000000b001d7202 */ /* 0x000fe20000000f00 */
[----:B---3--:R-:W-:Y:S01]  /*55a70*/  STL.64 [R1+0x52a0], R26 ;  /* 0x0052a01a01007387 */ /* 0x008fe20000100a00 */
[----:B--2---:R0:W-:Y:S03]  /*55a80*/  STL.64 [R1+0x5298], R24 ;  /* 0x0052981801007387 */ /* 0x0041e60000100a00 */
[----:B0-----:R-:W4:Y:S01]  /*55a90*/  LDL.LU R24, [R1+0x2b0] ;  /* 0x0002b00001187983 */ /* 0x001f220000300800 */
[----:B------:R-:W4:Y:S02]  /*55aa0*/  LDL.LU R25, [R1+0x2b4] ;  /* 0x0002b40001197983 */ /* 0x000f240000300800 */
[----:B------:R-:W4:Y:S02]  /*55ab0*/  LDL.LU R26, [R1+0x2b8] ;  /* 0x0002b800011a7983 */ /* 0x000f240000300800 */
[----:B------:R-:W4:Y:S01]  /*55ac0*/  LDL.LU R27, [R1+0x2bc] ;  /* 0x0002bc00011b7983 */ /* 0x000f220000300800 */
[----:B------:R-:W-:Y:S01]  /*55ad0*/  STL.64 [R1+0x5248], R14 ;  /* 0x0052480e01007387 */ /* 0x000fe20000100a00 */
[----:B------:R0:W-:Y:S03]  /*55ae0*/  STL.64 [R1+0x5240], R12 ;  /* 0x0052400c01007387 */ /* 0x0001e60000100a00 */
[----:B0-----:R-:W2:Y:S01]  /*55af0*/  LDL.LU.64 R12, [R1+0x60] ;  /* 0x00006000010c7983 */ /* 0x001ea20000300a00 */
[----:B------:R0:W-:Y:S02]  /*55b00*/  STL.64 [R1+0xf0], R8 ;  /* 0x0000f00801007387 */ /* 0x0001e40000100a00 */
[----:B------:R1:W-:Y:S01]  /*55b10*/  STL [R1+0xf8], R10 ;  /* 0x0000f80a01007387 */ /* 0x0003e20000100800 */
[----:B0-----:R-:W3:Y:S01]  /*55b20*/  LDL.LU R8, [R1+0x90] ;  /* 0x0000900001087983 */ /* 0x001ee20000300800 */
[----:B------:R-:W3:Y:S02]  /*55b30*/  LDL.LU R9, [R1+0x94] ;  /* 0x0000940001097983 */ /* 0x000ee40000300800 */
[----:B-1----:R-:W2:Y:S02]  /*55b40*/  LDL.LU R10, [R1+0x98] ;  /* 0x00009800010a7983 */ /* 0x002ea40000300800 */
[----:B------:R-:W2:Y:S01]  /*55b50*/  LDL.LU R11, [R1+0x9c] ;  /* 0x00009c00010b7983 */ /* 0x000ea20000300800 */
[----:B------:R-:W-:-:S02]  /*55b60*/  MOV R16, R0 ;  /* 0x0000000000107202 */ /* 0x000fc40000000f00 */
[----:B------:R-:W-:Y:S01]  /*55b70*/  MOV R17, R2 ;  /* 0x0000000200117202 */ /* 0x000fe20000000f00 */
[----:B--2---:R-:W-:Y:S01]  /*55b80*/  STL.64 [R1+0x5210], R10 ;  /* 0x0052100a01007387 */ /* 0x004fe20000100a00 */
[----:B---3--:R0:W-:Y:S03]  /*55b90*/  STL.64 [R1+0x5208], R8 ;  /* 0x0052080801007387 */ /* 0x0081e60000100a00 */
[----:B0-----:R-:W2:Y:S01]  /*55ba0*/  LDL.LU R8, [R1+0x240] ;  /* 0x0002400001087983 */ /* 0x001ea20000300800 */
[----:B------:R-:W2:Y:S02]  /*55bb0*/  LDL.LU R9, [R1+0x244] ;  /* 0x0002440001097983 */ /* 0x000ea40000300800 */
[----:B------:R-:W3:Y:S02]  /*55bc0*/  LDL.LU R10, [R1+0x248] ;  /* 0x00024800010a7983 */ /* 0x000ee40000300800 */
[----:B------:R-:W3:Y:S01]  /*55bd0*/  LDL.LU R11, [R1+0x24c] ;  /* 0x00024c00010b7983 */ /* 0x000ee20000300800 */
[----:B----4-:R-:W-:Y:S01]  /*55be0*/  HMMA.16816.F32 R24, R20, R16, R24 ;  /* 0x000000101418723c */ /* 0x010fe20000001818 */
[----:B---3--:R-:W-:Y:S01]  /*55bf0*/  STL.64 [R1+0x5220], R10 ;  /* 0x0052200a01007387 */ /* 0x008fe20000100a00 */
[----:B--2---:R-:W-:Y:S02]  /*55c00*/  STL.64 [R1+0x5218], R8 ;  /* 0x0052180801007387 */ /* 0x004fe40000100a00 */
[----:B------:R-:W2:Y:S02]  /*55c10*/  LDL.LU R0, [R1+0x52ac] ;  /* 0x0052ac0001007983 */ /* 0x000ea40000300800 */
[----:B------:R-:W3:Y:S11]  /*55c20*/  LDL.LU R2, [R1+0x52a8] ;  /* 0x0052a80001027983 */ /* 0x000ef60000300800 */
[----:B------:R-:W-:Y:S06]  /*55c30*/  @!UPT UIADD3 URZ, URZ, URZ, URZ ;  /* 0x0000003f3f3ff290 */ /* 0x000fec000fffe03f */
[----:B------:R-:W-:Y:S01]  /*55c40*/  STL.64 [R1+0x120], R24 ;  /* 0x0001201801007387 */ /* 0x000fe20000100a00 */
[----:B------:R0:W-:Y:S03]  /*55c50*/  STL.64 [R1+0x128], R26 ;  /* 0x0001281a01007387 */ /* 0x0001e60000100a00 */
[----:B0-----:R-:W4:Y:S01]  /*55c60*/  LDL.LU.64 R26, [R1+0x52a0] ;  /* 0x0052a000011a7983 */ /* 0x001f220000300a00 */
[----:B------:R-:W4:Y:S01]  /*55c70*/  LDL.LU.64 R24, [R1+0x5298] ;  /* 0x0052980001187983 */ /* 0x000f220000300a00 */
[----:B------:R-:W-:Y:S02]  /*55c80*/  MOV R8, R7 ;  /* 0x0000000700087202 */ /* 0x000fe40000000f00 */
[----:B------:R-:W-:-:S07]  /*55c90*/  MOV R9, R6 ;  /* 0x0000000600097202 */ /* 0x000fce0000000f00 */
        /* <DEDUP_REMOVED lines=8> */
[----:B0-----:R-:W2:Y:S01]  /*55d20*/  LDL.LU R8, [R1+0xe0] ;  /* 0x0000e00001087983 */ /* 0x001ea20000300800 */
[----:B------:R-:W2:Y:S02]  /*55d30*/  LDL.LU R9, [R1+0xe4] ;  /* 0x0000e40001097983 */ /* 0x000ea40000300800 */
[----:B------:R-:W2:Y:S02]  /*55d40*/  LDL.LU R10, [R1+0xe8] ;  /* 0x0000e800010a7983 */ /* 0x000ea40000300800 */
        /* <DEDUP_REMOVED lines=13> */
[----:B----4-:R-:W-:Y:S01]  /*55e20*/  HMMA.16816.F32 R20, R20, R4, R24 ;  /* 0x000000041414723c */ /* 0x010fe20000001818 */
[----:B------:R-:W2:Y:S01]  /*55e30*/  LDL.LU.64 R26, [R1+0x5270] ;  /* 0x00527000011a7983 */ /* 0x000ea20000300a00 */
[----:B------:R-:W2:Y:S02]  /*55e40*/  LDL.LU.64 R24, [R1+0x5268] ;  /* 0x0052680001187983 */ /* 0x000ea40000300a00 */
[----:B------:R0:W-:Y:S02]  /*55e50*/  STL.64 [R1+0x5250], R4 ;  /* 0x0052500401007387 */ /* 0x0001e40000100a00 */
[----:B0-----:R-:W4:Y:S11]  /*55e60*/  LDL.LU R4, [R1+0xc0] ;  /* 0x0000c00001047983 */ /* 0x001f360000300800 */
[----:B------:R-:W-:Y:S06]  /*55e70*/  @!UPT UIADD3 URZ, URZ, URZ, URZ ;  /* 0x0000003f3f3ff290 */ /* 0x000fec000fffe03f */
[----:B------:R0:W-:Y:S01]  /*55e80*/  STL.64 [R1+0xa0], R20 ;  /* 0x0000a01401007387 */ /* 0x0001e20000100a00 */
[----:B------:R-:W-:Y:S02]  /*55e90*/  STL.64 [R1+0xa8], R22 ;  /* 0x0000a81601007387 */ /* 0x000fe40000100a00 */
[----:B------:R-:W4:Y:S02]  /*55ea0*/  LDL.LU R5, [R1+0xc4] ;  /* 0x0000c40001057983 */ /* 0x000f240000300800 */
[----:B------:R-:W4:Y:S01]  /*55eb0*/  LDL.LU R6, [R1+0xc8] ;  /* 0x0000c80001067983 */ /* 0x000f220000300800 */
[----:B------:R-:W4:Y:S04]  /*55ec0*/  LDL.LU R7, [R1+0xcc] ;  /* 0x0000cc0001077983 */ /* 0x000f280000300800 */
[----:B0-----:R-:W3:Y:S01]  /*55ed0*/  LDL.LU R20, [R1+0x200] ;  /* 0x0002000001147983 */ /* 0x001ee20000300800 */
[----:B------:R-:W3:Y:S01]  /*55ee0*/  LDL.LU R21, [R1+0x204] ;  /* 0x0002040001157983 */ /* 0x000ee20000300800 */
[C---:B--2---:R-:W-:Y:S11]  /*55ef0*/  HMMA.16816.F32 R8, R24.reuse, R16, R8 ;  /* 0x000000101808723c */ /* 0x044ff60000001808 */
        /* <DEDUP_REMOVED lines=10> */
[----:B0-----:R-:W4:Y:S01]  /*55fa0*/  LDL.LU.64 R12, [R1+0x5258] ;  /* 0x00525800010c7983 */ /* 0x001f220000300a00 */
[----:B---3--:R-:W-:Y:S02]  /*55fb0*/  MOV R22, R2 ;  /* 0x0000000200167202 */ /* 0x008fe40000000f00 */
[----:B------:R-:W-:Y:S01]  /*55fc0*/  MOV R23, R0 ;  /* 0x0000000000177202 */ /* 0x000fe20000000f00 */
[C---:B----4-:R-:W-:Y:S01]  /*55fd0*/  HMMA.16816.F32 R4, R24.reuse, R12, R4 ;  /* 0x0000000c1804723c */ /* 0x050fe20000001804 */
[----:B------:R-:W-:Y:S02]  /*55fe0*/  MOV R2, R12 ;  /* 0x0000000c00027202 */ /* 0x000fe40000000f00 */
[----:B------:R-:W-:Y:S11]  /*55ff0*/  MOV R0, R13 ;  /* 0x0000000d00007202 */ /* 0x000ff60000000f00 */
[----:B------:R-:W-:Y:S09]  /*56000*/  @!UPT UIADD3 URZ, URZ, URZ, URZ ;  /* 0x0000003f3f3ff290 */ /* 0x000ff2000fffe03f */
[----:B------:R0:W-:Y:S01]  /*56010*/  STL.64 [R1+0xc0], R4 ;  /* 0x0000c00401007387 */ /* 0x0001e20000100a00 */
[----:B------:R-:W-:Y:S03]  /*56020*/  STL.64 [R1+0xc8], R6 ;  /* 0x0000c80601007387 */ /* 0x000fe60000100a00 */
[----:B0-----:R-:W2:Y:S01]  /*56030*/  LDL.LU.64 R4, [R1+0x5250] ;  /* 0x0052500001047983 */ /* 0x001ea20000300a00 */
[----:B------:R-:W2:Y:S02]  /*56040*/  LDL.LU.64 R14, [R1+0x5248] ;  /* 0x00524800010e7983 */ /* 0x000ea40000300a00 */
[----:B------:R-:W2:Y:S02]  /*56050*/  LDL.LU.64 R12, [R1+0x5240] ;  /* 0x00524000010c7983 */ /* 0x000ea40000300a00 */
[----:B--2---:R-:W-:Y:S01]  /*56060*/  HMMA.16816.F32 R24, R24, R4, R12 ;  /* 0x000000041818723c */ /* 0x004fe2000000180c */
[----:B------:R-:W2:Y:S01]  /*56070*/  LDL.LU.64 R14, [R1+0x5238] ;  /* 0x00523800010e7983 */ /* 0x000ea20000300a00 */
[----:B------:R-:W2:Y:S02]  /*56080*/  LDL.LU.64 R12, [R1+0x5230] ;  /* 0x00523000010c7983 */ /* 0x000ea40000300a00 */
[----:B------:R0:W-:Y:S02]  /*56090*/  STL.64 [R1+0x5228], R4 ;  /* 0x0052280401007387 */ /* 0x0001e40000100a00 */
[----:B0-----:R-:W3:Y:S11]  /*560a0*/  LDL.LU R4, [R1+0x250] ;  /* 0x0002500001047983 */ /* 0x001ef60000300800 */
[----:B------:R-:W-:Y:S06]  /*560b0*/  @!UPT UIADD3 URZ, URZ, URZ, URZ ;  /* 0x0000003f3f3ff290 */ /* 0x000fec000fffe03f */
[----:B------:R0:W-:Y:S01]  /*560c0*/  STL.64 [R1+0x30], R24 ;  /* 0x0000301801007387 */ /* 0x0001e20000100a00 */
[----:B------:R1:W-:Y:S02]  /*560d0*/  STL.64 [R1+0x38], R26 ;  /* 0x0000381a01007387 */ /* 0x0003e40000100a00 */
[----:B------:R-:W3:Y:S02]  /*560e0*/  LDL.LU R5, [R1+0x254] ;  /* 0x0002540001057983 */ /* 0x000ee40000300800 */
[----:B------:R-:W3:Y:S01]  /*560f0*/  LDL.LU R6, [R1+0x258] ;  /* 0x0002580001067983 */ /* 0x000ee20000300800 */
[----:B------:R-:W3:Y:S04]  /*56100*/  LDL.LU R7, [R1+0x25c] ;  /* 0x00025c0001077983 */ /* 0x000ee80000300800 */
[----:B0-----:R-:W4:Y:S01]  /*56110*/  LDL.LU R24, [R1+0x230] ;  /* 0x0002300001187983 */ /* 0x001f220000300800 */
[C---:B--2---:R-:W-:Y:S11]  /*56120*/  HMMA.16816.F32 R20, R12.reuse, R16, R20 ;  /* 0x000000100c14723c */ /* 0x044ff60000001814 */
[----:B------:R-:W-:Y:S11]  /*56130*/  @!UPT UIADD3 URZ, URZ, URZ, URZ ;  /* 0x0000003f3f3ff290 */ /* 0x000ff6000fffe03f */
[----:B------:R-:W-:Y:S01]  /*56140*/  @!UPT UIADD3 URZ, URZ, URZ, URZ ;  /* 0x0000003f3f3ff290 */ /* 0x000fe2000fffe03f */
[----:B------:R-:W-:Y:S01]  /*56150*/  STL.64 [R1+0x20], R20 ;  /* 0x0000201401007387 */ /* 0x000fe20000100a00 */
[----:B------:R-:W-:Y:S02]  /*56160*/  STL.64 [R1+0x28], R22 ;  /* 0x0000281601007387 */ /* 0x000fe40000100a00 */
[----:B------:R-:W0:Y:S01]  /*56170*/  LDSM.16.MT88.4 R20, [R3+0x15000] ;  /* 0x015000000314783b */ /* 0x000e220000004200 */
[----:B---3--:R-:W-:Y:S01]  /*56180*/  HMMA.16816.F32 R8, R12, R8, R4 ;  /* 0x000000080c08723c */ /* 0x008fe20000001804 */
[----:B------:R-:W4:Y:S02]  /*56190*/  LDL.LU R25, [R1+0x234] ;  /* 0x0002340001197983 */ /* 0x000f240000300800 */
[----:B-1----:R-:W4:Y:S02]  /*561a0*/  LDL.LU R26, [R1+0x238] ;  /* 0x00023800011a7983 */ /* 0x002f240000300800 */
[----:B0-----:R-:W-:Y:S01]  /*561b0*/  STL.64 [R1+0x5190], R22 ;  /* 0x0051901601007387 */ /* 0x001fe20000100a00 */
[----:B------:R-:W-:Y:S02]  /*561c0*/  STL.64 [R1+0x5188], R20 ;  /* 0x0051881401007387 */ /* 0x000fe40000100a00 */
[----:B------:R-:W2:Y:S11]  /*561d0*/  LDL.LU.64 R4, [R1+0x5228] ;  /* 0x0052280001047983 */ /* 0x000eb60000300a00 */
[----:B------:R-:W-:Y:S04]  /*561e0*/  @!UPT UIADD3 URZ, URZ, URZ, URZ ;  /* 0x0000003f3f3ff290 */ /* 0x000fe8000fffe03f */
[----:B------:R-:W-:Y:S01]  /*561f0*/  STL.64 [R1+0x10], R8 ;  /* 0x0000100801007387 */ /* 0x000fe20000100a00 */
[----:B------:R0:W-:Y:S04]  /*56200*/  STL.64 [R1+0x18], R10 ;  /* 0x0000180a01007387 */ /* 0x0001e80000100a00 */
[----:B0-----:R-:W3:Y:S01]  /*56210*/  LDL.LU.64 R10, [R1+0x5220] ;  /* 0x00522000010a7983 */ /* 0x001ee20000300a00 */
[----:B------:R-:W3:Y:S01]  /*56220*/  LDL.LU.64 R8, [R1+0x5218] ;  /* 0x0052180001087983 */ /* 0x000ee20000300a00 */
[----:B------:R-:W-:Y:S02]  /*56230*/  MOV R20, R2 ;  /* 0x0000000200147202 */ /* 0x000fe40000000f00 */
[----:B------:R-:W-:Y:S01]  /*56240*/  MOV R21, R0 ;  /* 0x0000000000157202 */ /* 0x000fe20000000f00 */
[----:B------:R-:W-:-:S06]  /*56250*/  IMAD.MOV.U32 R27, RZ, RZ, R28 ;  /* 0x000000ffff1b7224 */ /* 0x000fcc00078e001c */
[C---:B---3--:R-:W-:Y:S11]  /*56260*/  HMMA.16816.F32 R8, R12.reuse, R20, R8 ;  /* 0x000000140c08723c */ /* 0x048ff60000001808 */
[----:B------:R-:W-:Y:S11]  /*56270*/  @!UPT UIADD3 URZ, URZ, URZ, URZ ;  /* 0x0000003f3f3ff290 */ /* 0x000ff6000fffe03f */
[----:B------:R-:W-:Y:S01]  /*56280*/  @!UPT UIADD3 URZ, URZ, URZ, URZ ;  /* 0x0000003f3f3ff290 */ /* 0x000fe2000fffe03f */
[----:B------:R0:W-:Y:S01]  /*56290*/  STL [R1], R8 ;  /* 0x0000000801007387 */ /* 0x0001e20000100800 */
[----:B------:R-:W-:Y:S02]  /*562a0*/  MOV R28, R10 ;  /* 0x0000000a001c7202 */ /* 0x000fe40000000f00 */
[----:B------:R-:W-:Y:S02]  /*562b0*/  MOV R2, R11 ;  /* 0x0000000b00027202 */ /* 0x000fe40000000f00 */
[----:B------:R-:W-:Y:S01]  /*562c0*/  MOV R0, R9 ;  /* 0x0000000900007202 */ /* 0x000fe20000000f00 */
[----:B------:R-:W2:Y:S04]  /*562d0*/  LDL.LU.64 R10, [R1+0x5210] ;  /* 0x00521000010a7983 */ /* 0x000ea80000300a00 */
[----:B0-----:R-:W2:Y:S01]  /*562e0*/  LDL.LU.64 R8, [R1+0x5208] ;  /* 0x0052080001087983 */ /* 0x001ea20000300a00 */
[----:B------:R0:W-:Y:S03]  /*562f0*/  STL.64 [R1+0x51e8], R20 ;  /* 0x0051e81401007387 */ /* 0x0001e60000100a00 */
[----:B0-----:R-:W3:Y:S01]  /*56300*/  LDL.LU.64 R20, [R1+0x70] ;  /* 0x0000700001147983 */ /* 0x001ee20000300a00 */
[----:B------:R-:W-:Y:S02]  /*56310*/  STL [R1+0x50a0], R2 ;  /* 0x0050a00201007387 */ /* 0x000fe40000100800 */
[----:B------:R-:W-:Y:S02]  /*56320*/  STL [R1+0x509c], R28 ;  /* 0x00509c1c01007387 */ /* 0x000fe40000100800 */
[----:B------:R-:W-:Y:S01]  /*56330*/  STL [R1+0x5098], R0 ;  /* 0x0050980001007387 */ /* 0x000fe20000100800 */
[----:B--2---:R-:W-:Y:S01]  /*56340*/  HMMA.16816.F32 R12, R12, R4, R8 ;  /* 0x000000040c0c723c */ /* 0x004fe20000001808 */
[----:B------:R-:W4:Y:S01]  /*56350*/  LDL.LU.64 R10, [R1+0x5200] ;  /* 0x00520000010a7983 */ /* 0x000f220000300a00 */
[----:B------:R-:W4:Y:S02]  /*56360*/  LDL.LU.64 R8, [R1+0x51f8] ;  /* 0x0051f80001087983 */ /* 0x000f240000300a00 */
[----:B------:R0:W-:Y:S02]  /*56370*/  STL.64 [R1+0x51f0], R4 ;  /* 0x0051f00401007387 */ /* 0x0001e40000100a00 */
[----:B0-----:R-:W3:Y:S11]  /*56380*/  LDL.LU R4, [R1+0x280] ;  /* 0x0002800001047983 */ /* 0x001ef60000300800 */
[----:B------:R-:W-:Y:S06]  /*56390*/  @!UPT UIADD3 URZ, URZ, URZ, URZ ;  /* 0x0000003f3f3ff290 */ /* 0x000fec000fffe03f */
[----:B------:R-:W-:Y:S01]  /*563a0*/  STL.64 [R1+0x90], R12 ;  /* 0x0000900c01007387 */ /* 0x000fe20000100a00 */
[----:B------:R0:W-:Y:S02]  /*563b0*/  STL.64 [R1+0x98], R14 ;  /* 0x0000980e01007387 */ /* 0x0001e40000100a00 */
[----:B------:R-:W3:Y:S02]  /*563c0*/  LDL.LU R5, [R1+0x284] ;  /* 0x0002840001057983 */ /* 0x000ee40000300800 */
[----:B------:R-:W3:Y:S01]  /*563d0*/  LDL.LU R6, [R1+0x288] ;  /* 0x0002880001067983 */ /* 0x000ee20000300800 */
[----:B------:R-:W3:Y:S04]  /*563e0*/  LDL.LU R7, [R1+0x28c] ;  /* 0x00028c0001077983 */ /* 0x000ee80000300800 */
[----:B0-----:R-:W2:Y:S04]  /*563f0*/  LDL R14, [R1+0x1734] ;  /* 0x00173400010e7983 */ /* 0x001ea80000100800 */
[----:B------:R-:W2:Y:S04]  /*56400*/  LDL R15, [R1+0x1730] ;  /* 0x00173000010f7983 */ /* 0x000ea80000100800 */
[----:B--2---:R0:W-:Y:S01]  /*56410*/  STL.64 [R1+0x51d0], R14 ;  /* 0x0051d00e01007387 */ /* 0x0041e20000100a00 */
[----:B------:R-:W2:Y:S02]  /*56420*/  LDL.LU R12, [R1+0x220] ;  /* 0x00022000010c7983 */ /* 0x000ea40000300800 */
[----:B------:R-:W2:Y:S01]  /*56430*/  LDL.LU R13, [R1+0x224] ;  /* 0x00022400010d7983 */ /* 0x000ea20000300800 */
[----:B0-----:R-:W2:Y:S01]  /*56440*/  LDL.LU R14, [R1+0x228] ;  /* 0x00022800010e7983 */ /* 0x001ea20000300800 */
[----:B------:R-:W2:Y:S01]  /*56450*/  LDL.LU R15, [R1+0x22c] ;  /* 0x00022c00010f7983 */ /* 0x000ea20000300800 */
[C---:B----4-:R-:W-:Y:S11]  /*56460*/  HMMA.16816.F32 R24, R8.reuse, R16, R24 ;  /* 0x000000100818723c */ /* 0x050ff60000001818 */
[----:B------:R-:W-:Y:S11]  /*56470*/  @!UPT UIADD3 URZ, URZ, URZ, URZ ;  /* 0x0000003f3f3ff290 */ /* 0x000ff6000fffe03f */
[----:B------:R-:W-:Y:S02]  /*56480*/  @!UPT UIADD3 URZ, URZ, URZ, URZ ;  /* 0x0000003f3f3ff290 */ /* 0x000fe4000fffe03f */
[----:B------:R-:W-:Y:S02]  /*56490*/  MOV R2, R25 ;  /* 0x0000001900027202 */ /* 0x000fe40000000f00 */
[----:B------:R-:W-:Y:S02]  /*564a0*/  MOV R28, R26 ;  /* 0x0000001a001c7202 */ /* 0x000fe40000000f00 */
[----:B------:R-:W-:Y:S01]  /*564b0*/  MOV R0, R27 ;  /* 0x0000001b00007202 */ /* 0x000fe20000000f00 */
[----:B---3--:R-:W-:Y:S01]  /*564c0*/  HMMA.16816.F32 R4, R8, R20, R4 ;  /* 0x000000140804723c */ /* 0x008fe20000001804 */
[----:B--2---:R-:W-:Y:S01]  /*564d0*/  STL.64 [R1+0x51e0], R14 ;  /* 0x0051e00e01007387 */ /* 0x004fe20000100a00 */
[----:B------:R0:W-:Y:S03]  /*564e0*/  STL.64 [R1+0x51d8], R12 ;  /* 0x0051d80c01007387 */ /* 0x0001e60000100a00 */
[----:B0-----:R-:W2:Y:S01]  /*564f0*/  LDL.LU R12, [R1+0x270] ;  /* 0x00027000010c7983 */ /* 0x001ea20000300800 */
[----:B------:R-:W2:Y:S02]  /*56500*/  LDL.LU R13, [R1+0x274] ;  /* 0x00027400010d7983 */ /* 0x000ea40000300800 */
[----:B------:R-:W2:Y:S02]  /*56510*/  LDL.LU R14, [R1+0x278] ;  /* 0x00027800010e7983 */ /* 0x000ea40000300800 */
[----:B------:R-:W2:Y:S01]  /*56520*/  LDL.LU R15, [R1+0x27c] ;  /* 0x00027c00010f7983 */ /* 0x000ea20000300800 */
[----:B------:R-:W-:Y:S02]  /*56530*/  STL [R1+0x230], R24 ;  /* 0x0002301801007387 */ /* 0x000fe40000100800 */
[----:B------:R-:W0:Y:S02]  /*56540*/  LDSM.16.MT88.4 R24, [R3+0x15080] ;  /* 0x015080000318783b */ /* 0x000e240000004200 */
[----:B0-----:R-:W-:Y:S02]  /*56550*/  STL.64 [R1+0x5158], R26 ;  /* 0x0051581a01007387 */ /* 0x001fe40000100a00 */
[----:B------:R0:W-:Y:S02]  /*56560*/  STL.64 [R1+0x5150], R24 ;  /* 0x0051501801007387 */ /* 0x0001e40000100a00 */
[----:B0-----:R-:W3:Y:S01]  /*56570*/  LDL.LU R24, [R1+0x1f0] ;  /* 0x0001f00001187983 */ /* 0x001ee20000300800 */
[----:B------:R-:W3:Y:S02]  /*56580*/  LDL.LU R25, [R1+0x1f4] ;  /* 0x0001f40001197983 */ /* 0x000ee40000300800 */
[----:B------:R-:W3:Y:S02]  /*56590*/  LDL.LU R26, [R1+0x1f8] ;  /* 0x0001f800011a7983 */ /* 0x000ee40000300800 */
[----:B------:R-:W3:Y:S01]  /*565a0*/  LDL.LU R27, [R1+0x1fc] ;  /* 0x0001fc00011b7983 */ /* 0x000ee20000300800 */
[----:B------:R0:W-:Y:S01]  /*565b0*/  STL.64 [R1+0x290], R4 ;  /* 0x0002900401007387 */ /* 0x0001e20000100a00 */
[----:B------:R1:W-:Y:S03]  /*565c0*/  STL.64 [R1+0x298], R6 ;  /* 0x0002980601007387 */ /* 0x0003e60000100a00 */
[----:B0-----:R-:W4:Y:S01]  /*565d0*/  LDL.LU.64 R4, [R1+0x51f0] ;  /* 0x0051f00001047983 */ /* 0x001f220000300a00 */
[----:B-1----:R-:W-:-:S02]  /*565e0*/  MOV R7, R20 ;  /* 0x0000001400077202 */ /* 0x002fc40000000f00 */
[----:B------:R-:W-:Y:S02]  /*565f0*/  MOV R6, R21 ;  /* 0x0000001500067202 */ /* 0x000fe40000000f00 */
[----:B------:R-:W2:Y:S02]  /*56600*/  LDL.LU.64 R20, [R1+0x51e8] ;  /* 0x0051e80001147983 */ /* 0x000ea40000300a00 */
        /* <DEDUP_REMOVED lines=8> */
[----:B0-----:R-:W-:Y:S02]  /*56690*/  MOV R20, R7 ;  /* 0x0000000700147202 */ /* 0x001fe40000000f00 */
[----:B------:R-:W-:Y:S01]  /*566a0*/  MOV R21, R6 ;  /* 0x0000000600157202 */ /* 0x000fe20000000f00 */
[----:B----4-:R-:W-:Y:S01]  /*566b0*/  HMMA.16816.F32 R8, R8, R4, R12 ;  /* 0x000000040808723c */ /* 0x010fe2000000180c */
[----:B------:R-:W2:Y:S06]  /*566c0*/  LDL.LU.64 R14, [R1+0x51d0] ;  /* 0x0051d000010e7983 */ /* 0x000eac0000300a00 */
[----:B------:R-:W-:Y:S01]  /*566d0*/  IMAD.MOV.U32 R13, RZ, RZ, R4 ;  /* 0x000000ffff0d7224 */ /* 0x000fe200078e0004 */
[----:B------:R-:W-:Y:S11]  /*566e0*/  MOV R12, R5 ;  /* 0x00000005000c7202 */ /* 0x000ff60000000f00 */
[----:B------:R-:W-:Y:S04]  /*566f0*/  @!UPT UIADD3 URZ, URZ, URZ, URZ ;  /* 0x0000003f3f3ff290 */ /* 0x000fe8000fffe03f */
[----:B------:R0:W-:Y:S01]  /*56700*/  STL.64 [R1+0x210], R8 ;  /* 0x0002100801007387 */ /* 0x0001e20000100a00 */
[----:B------:R1:W-:Y:S02]  /*56710*/  STL.64 [R1+0x218], R10 ;  /* 0x0002180a01007387 */ /* 0x0003e40000100a00 */
[----:B------:R-:W3:Y:S02]  /*56720*/  LDL.LU.64 R6, [R1+0x51c8] ;  /* 0x0051c80001067983 */ /* 0x000ee40000300a00 */
[----:B------:R-:W3:Y:S01]  /*56730*/  LDL.LU.64 R4, [R1+0x51c0] ;  /* 0x0051c00001047983 */ /* 0x000ee20000300a00 */
[----:B0-----:R-:W4:Y:S01]  /*56740*/  LDL.LU R8, [R1+0x40] ;  /* 0x0000400001087983 */ /* 0x001f220000300800 */
[----:B------:R-:W4:Y:S02]  /*56750*/  LDL.LU R9, [R1+0x44] ;  /* 0x0000440001097983 */ /* 0x000f240000300800 */
[----:B-1----:R-:W2:Y:S02]  /*56760*/  LDL.LU R10, [R1+0x48] ;  /* 0x00004800010a7983 */ /* 0x002ea40000300800 */
        /* <DEDUP_REMOVED lines=12> */
[----:B------:R-:W2:Y:S02]  /*56830*/  LDL.LU R10, [R1+0x1e8] ;  /* 0x0001e800010a7983 */ /* 0x000ea40000300800 */
[----:B------:R-:W2:Y:S01]  /*56840*/  LDL.LU R11, [R1+0x1ec] ;  /* 0x0001ec00010b7983 */ /* 0x000ea20000300800 */
[----:B------:R-:W3:Y:S11]  /*56850*/  LDL.LU R24, [R1+0x1a0] ;  /* 0x0001a00001187983 */ /* 0x000ef60000300800 */
[----:B------:R-:W-:Y:S01]  /*56860*/  @!UPT UIADD3 URZ, URZ, URZ, URZ ;  /* 0x0000003f3f3ff290 */ /* 0x000fe2000fffe03f */
[----:B------:R-:W-:Y:S02]  /*56870*/  STL.64 [R1+0x200], R16 ;  /* 0x0002001001007387 */ /* 0x000fe40000100a00 */
[----:B------:R-:W-:Y:S02]  /*56880*/  STL.64 [R1+0x208], R18 ;  /* 0x0002081201007387 */ /* 0x000fe40000100a00 */
[----:B------:R-:W0:Y:S04]  /*56890*/  LDSM.16.MT88.4 R16, [R14+0x15000] ;  /* 0x015000000e10783b */ /* 0x000e280000004200 */
[----:B------:R-:W3:Y:S01]  /*568a0*/  LDL.LU R25, [R1+0x1a4] ;  /* 0x0001a40001197983 */ /* 0x000ee20000300800 */
[----:B------:R-:W3:Y:S02]  /*568b0*/  LDL.LU R26, [R1+0x1a8] ;  /* 0x0001a800011a7983 */ /* 0x000ee40000300800 */
[----:B------:R-:W3:Y:S01]  /*568c0*/  LDL.LU R27, [R1+0x1ac] ;  /* 0x0001ac00011b7983 */ /* 0x000ee20000300800 */
[----:B0-----:R0:W-:Y:S01]  /*568d0*/  STL.64 [R1+0x5108], R18 ;  /* 0x0051081201007387 */ /* 0x0011e20000100a00 */
[----:B------:R-:W-:Y:S03]  /*568e0*/  STL.64 [R1+0x5100], R16 ;  /* 0x0051001001007387 */ /* 0x000fe60000100a00 */
[----:B0-----:R-:W4:Y:S04]  /*568f0*/  LDL R18, [R1+0x58] ;  /* 0x0000580001127983 */ /* 0x001f280000100800 */
[----:B------:R-:W4:Y:S01]  /*56900*/  LDL R19, [R1+0x5c] ;  /* 0x00005c0001137983 */ /* 0x000f220000100800 */
[C---:B--2---:R-:W-:Y:S03]  /*56910*/  HMMA.16816.F32 R20, R4.reuse, R20, R8 ;  /* 0x000000140414723c */ /* 0x044fe60000001808 */
[----:B------:R-:W2:Y:S01]  /*56920*/  LDL.LU.64 R10, [R1+0x51b8] ;  /* 0x0051b800010a7983 */ /* 0x000ea20000300a00 */
[----:B------:R-:W2:Y:S11]  /*56930*/  LDL.LU.64 R8, [R1+0x51b0] ;  /* 0x0051b00001087983 */ /* 0x000eb60000300a00 */
[----:B------:R-:W-:Y:S08]  /*56940*/  @!UPT UIADD3 URZ, URZ, URZ, URZ ;  /* 0x0000003f3f3ff290 */ /* 0x000ff0000fffe03f */
[----:B------:R0:W-:Y:S01]  /*56950*/  STL.64 [R1+0x270], R20 ;  /* 0x0002701401007387 */ /* 0x0001e20000100a00 */
[----:B------:R2:W-:Y:S03]  /*56960*/  STL.64 [R1+0x278], R22 ;  /* 0x0002781601007387 */ /* 0x0005e60000100a00 */
[----:B0-----:R-:W2:Y:S01]  /*56970*/  LDL.LU.64 R20, [R1+0x51a8] ;  /* 0x0051a80001147983 */ /* 0x001ea20000300a00 */
[----:B------:R-:W-:Y:S02]  /*56980*/  MOV R16, R13 ;  /* 0x0000000d00107202 */ /* 0x000fe40000000f00 */
[----:B------:R-:W-:Y:S01]  /*56990*/  MOV R17, R12 ;  /* 0x0000000c00117202 */ /* 0x000fe20000000f00 */
        /* <DEDUP_REMOVED lines=8> */
[----:B----4-:R-:W-:Y:S01]  /*56a20*/  STL.64 [R1+0x5160], R18 ;  /* 0x0051601201007387 */ /* 0x010fe20000100a00 */
[----:B--2---:R-:W-:Y:S01]  /*56a30*/  HMMA.16816.F32 R8, R4, R16, R8 ;  /* 0x000000100408723c */ /* 0x004fe20000001808 */
[----:B------:R-:W0:Y:S11]  /*56a40*/  LDSM.16.MT88.4 R4, [R14+0x15080] ;  /* 0x015080000e04783b */ /* 0x000e360000004200 */
[----:B------:R-:W-:Y:S11]  /*56a50*/  @!UPT UIADD3 URZ, URZ, URZ, URZ ;  /* 0x0000003f3f3ff290 */ /* 0x000ff6000fffe03f */
[----:B------:R-:W-:Y:S01]  /*56a60*/  STL.64 [R1+0x1f0], R8 ;  /* 0x0001f00801007387 */ /* 0x000fe20000100a00 */
[----:B------:R-:W-:Y:S02]  /*56a70*/  STL.64 [R1+0x1f8], R10 ;  /* 0x0001f80a01007387 */ /* 0x000fe40000100a00 */
[----:B------:R-:W1:Y:S02]  /*56a80*/  LDSM.16.MT88.4 R8, [R15+0x15000] ;  /* 0x015000000f08783b */ /* 0x000e640000004200 */
[----:B------:R-:W2:Y:S04]  /*56a90*/  LDSM.16.MT88.4 R12, [R15+0x15080] ;  /* 0x015080000f0c783b */ /* 0x000ea80000004200 */
        /* <DEDUP_REMOVED lines=8> */
[----:B0-----:R-:W2:Y:S01]  /*56b20*/  LDL.64 R6, [R1+0x78] ;  /* 0x0000780001067983 */ /* 0x001ea20000100a00 */
[----:B-1----:R-:W-:Y:S02]  /*56b30*/  STL.64 [R1+0x5078], R10 ;  /* 0x0050780a01007387 */ /* 0x002fe40000100a00 */
[----:B------:R0:W-:Y:S02]  /*56b40*/  STL.64 [R1+0x5070], R8 ;  /* 0x0050700801007387 */ /* 0x0001e40000100a00 */
[----:B0-----:R-:W4:Y:S01]  /*56b50*/  LDL.LU R8, [R1+0x170] ;  /* 0x0001700001087983 */ /* 0x001f220000300800 */
[----:B------:R-:W4:Y:S02]  /*56b60*/  LDL.LU R9, [R1+0x174] ;  /* 0x0001740001097983 */ /* 0x000f240000300800 */
[----:B------:R-:W2:Y:S02]  /*56b70*/  LDL.LU R10, [R1+0x178] ;  /* 0x00017800010a7983 */ /* 0x000ea40000300800 */
[----:B------:R-:W2:Y:S02]  /*56b80*/  LDL.LU R11, [R1+0x17c] ;  /* 0x00017c00010b7983 */ /* 0x000ea40000300800 */
[----:B--2---:R0:W-:Y:S01]  /*56b90*/  STL.64 [R1+0x50e8], R10 ;  /* 0x0050e80a01007387 */ /* 0x0041e20000100a00 */
[----:B----4-:R-:W-:Y:S03]  /*56ba0*/  STL.64 [R1+0x50e0], R8 ;  /* 0x0050e00801007387 */ /* 0x010fe60000100a00 */
[----:B0-----:R-:W3:Y:S04]  /*56bb0*/  LDL R10, [R1+0x88] ;  /* 0x00008800010a7983 */ /* 0x001ee80000100800 */
[----:B------:R-:W3:Y:S02]  /*56bc0*/  LDL R11, [R1+0x8c] ;  /* 0x00008c00010b7983 */ /* 0x000ee40000100800 */
[----:B---3--:R-:W-:Y:S02]  /*56bd0*/  HMMA.16816.F32 R16, R20, R10, R24 ;  /* 0x0000000a1410723c */ /* 0x008fe40000001818 */
[----:B------:R-:W-:Y:S11]  /*56be0*/  STL.64 [R1+0x5168], R10 ;  /* 0x0051680a01007387 */ /* 0x000ff60000100a00 */
[----:B------:R-:W-:Y:S10]  /*56bf0*/  @!UPT UIADD3 URZ, URZ, URZ, URZ ;  /* 0x0000003f3f3ff290 */ /* 0x000ff4000fffe03f */
[----:B------:R-:W-:Y:S01]  /*56c00*/  STL.64 [R1+0x2b0], R16 ;  /* 0x0002b01001007387 */ /* 0x000fe20000100a00 */
[----:B------:R-:W-:Y:S02]  /*56c10*/  STL.64 [R1+0x2b8], R18 ;  /* 0x0002b81201007387 */ /* 0x000fe40000100a00 */
[----:B------:R-:W-:Y:S02]  /*56c20*/  STL.64 [R1+0x5038], R14 ;  /* 0x0050380e01007387 */ /* 0x000fe40000100a00 */
        /* <DEDUP_REMOVED lines=9> */
[----:B------:R-:W2:Y:S04]  /*56cc0*/  LDL.LU R27, [R1+0x19c] ;  /* 0x00019c00011b7983 */ /* 0x000ea80000300800 */
[----:B--2---:R-:W-:Y:S01]  /*56cd0*/  STL.64 [R1+0x5178], R26 ;  /* 0x0051781a01007387 */ /* 0x004fe20000100a00 */
[----:B------:R0:W-:Y:S02]  /*56ce0*/  STL.64 [R1+0x5170], R24 ;  /* 0x0051701801007387 */ /* 0x0001e40000100a00 */
[----:B------:R-:W2:Y:S02]  /*56cf0*/  LDL.LU R8, [R1+0x1b0] ;  /* 0x0001b00001087983 */ /* 0x000ea40000300800 */
[----:B------:R-:W2:Y:S01]  /*56d00*/  LDL.LU R9, [R1+0x1b4] ;  /* 0x0001b40001097983 */ /* 0x000ea20000300800 */
[----:B------:R-:W2:Y:S01]  /*56d10*/  LDL.LU R10, [R1+0x1b8] ;  /* 0x0001b800010a7983 */ /* 0x000ea20000300800 */
[----:B------:R-:W2:Y:S03]  /*56d20*/  LDL.LU R11, [R1+0x1bc] ;  /* 0x0001bc00010b7983 */ /* 0x000ea60000300800 */
[----:B0-----:R-:W2:Y:S01]  /*56d30*/  LDL.LU R24, [R1+0x1c0] ;  /* 0x0001c00001187983 */ /* 0x001ea20000300800 */
[----:B------:R-:W2:Y:S02]  /*56d40*/  LDL.LU R25, [R1+0x1c4] ;  /* 0x0001c40001197983 */ /* 0x000ea40000300800 */
[----:B------:R-:W2:Y:S02]  /*56d50*/  LDL.LU R26, [R1+0x1c8] ;  /* 0x0001c800011a7983 */ /* 0x000ea40000300800 */
[----:B------:R-:W2:Y:S01]  /*56d60*/  LDL.LU R27, [R1+0x1cc] ;  /* 0x0001cc00011b7983 */ /* 0x000ea20000300800 */
[----:B------:R-:W2:Y:S01]  /*56d70*/  LDL.64 R18, [R1+0x68] ;  /* 0x0000680001127983 */ /* 0x000ea20000100a00 */
[----:B---3--:R-:W-:Y:S02]  /*56d80*/  STL.64 [R1+0x50f8], R14 ;  /* 0x0050f80e01007387 */ /* 0x008fe40000100a00 */
        /* <DEDUP_REMOVED lines=15> */
[----:B------:R-:W3:Y:S02]  /*56e80*/  LDL.LU R14, [R1+0x138] ;  /* 0x00013800010e7983 */ /* 0x000ee40000300800 */
[----:B------:R-:W3:Y:S01]  /*56e90*/  LDL.LU R15, [R1+0x13c] ;  /* 0x00013c00010f7983 */ /* 0x000ee20000300800 */
[C---:B------:R-:W-:Y:S08]  /*56ea0*/  HMMA.16816.F32 R24, R20.reuse, R6, R24 ;  /* 0x000000061418723c */ /* 0x040ff00000001818 */
[----:B------:R-:W-:Y:S01]  /*56eb0*/  HMMA.16816.F32 R8, R20, R18, R8 ;  /* 0x000000121408723c */ /* 0x000fe20000001808 */
[----:B---3--:R-:W-:Y:S01]  /*56ec0*/  STL.64 [R1+0x5138], R14 ;  /* 0x0051380e01007387 */ /* 0x008fe20000100a00 */
[----:B--2---:R0:W-:Y:S03]  /*56ed0*/  STL.64 [R1+0x5130], R12 ;  /* 0x0051300c01007387 */ /* 0x0041e60000100a00 */
[----:B0-----:R-:W2:Y:S01]  /*56ee0*/  LDL.LU R12, [R1+0x140] ;  /* 0x00014000010c7983 */ /* 0x001ea20000300800 */
[----:B------:R-:W2:Y:S02]  /*56ef0*/  LDL.LU R13, [R1+0x144] ;  /* 0x00014400010d7983 */ /* 0x000ea40000300800 */
[----:B------:R-:W3:Y:S02]  /*56f00*/  LDL.LU R14, [R1+0x148] ;  /* 0x00014800010e7983 */ /* 0x000ee40000300800 */
[----:B------:R-:W3:Y:S01]  /*56f10*/  LDL.LU R15, [R1+0x14c] ;  /* 0x00014c00010f7983 */ /* 0x000ee20000300800 */
        /* <DEDUP_REMOVED lines=8> */
[----:B------:R-:W-:Y:S01]  /*56fa0*/  STL.64 [R1+0x2f0], R24 ;  /* 0x0002f01801007387 */ /* 0x000fe20000100a00 */
[----:B------:R0:W-:Y:S03]  /*56fb0*/  STL.64 [R1+0x2f8], R26 ;  /* 0x0002f81a01007387 */ /* 0x0001e60000100a00 */
[----:B0-----:R-:W3:Y:S01]  /*56fc0*/  LDL.LU.64 R26, [R1+0x5178] ;  /* 0x00517800011a7983 */ /* 0x001ee20000300a00 */
[----:B------:R-:W3:Y:S02]  /*56fd0*/  LDL.LU.64 R24, [R1+0x5170] ;  /* 0x0051700001187983 */ /* 0x000ee40000300a00 */
[----:B------:R-:W-:Y:S02]  /*56fe0*/  STL.64 [R1+0x2e0], R8 ;  /* 0x0002e00801007387 */ /* 0x000fe40000100a00 */
[----:B------:R0:W-:Y:S02]  /*56ff0*/  STL.64 [R1+0x2e8], R10 ;  /* 0x0002e80a01007387 */ /* 0x0001e40000100a00 */
[----:B0-----:R-:W2:Y:S01]  /*57000*/  LDL.LU.64 R10, [R1+0x5168] ;  /* 0x00516800010a7983 */ /* 0x001ea20000300a00 */
[----:B------:R-:W3:Y:S02]  /*57010*/  LDL.LU.64 R18, [R1+0x5160] ;  /* 0x0051600001127983 */ /* 0x000ee40000300a00 */
[----:B---3--:R-:W-:Y:S01]  /*57020*/  HMMA.16816.F32 R20, R20, R18, R24 ;  /* 0x000000121414723c */ /* 0x008fe20000001818 */
[----:B------:R-:W2:Y:S01]  /*57030*/  LDL.LU.64 R26, [R1+0x5158] ;  /* 0x00515800011a7983 */ /* 0x000ea20000300a00 */
[----:B------:R-:W2:Y:S11]  /*57040*/  LDL.LU.64 R24, [R1+0x5150] ;  /* 0x0051500001187983 */ /* 0x000eb60000300a00 */
[----:B------:R-:W-:Y:S10]  /*57050*/  @!UPT UIADD3 URZ, URZ, URZ, URZ ;  /* 0x0000003f3f3ff290 */ /* 0x000ff4000fffe03f */
[----:B------:R-:W-:Y:S01]  /*57060*/  STL.64 [R1+0x1a0], R20 ;  /* 0x0001a01401007387 */ /* 0x000fe20000100a00 */
[----:B------:R-:W-:Y:S01]  /*57070*/  STL.64 [R1+0x1a8], R22 ;  /* 0x0001a81601007387 */ /* 0x000fe20000100a00 */
[C---:B--2---:R-:W-:Y:S11]  /*57080*/  HMMA.16816.F32 R12, R24.reuse, R10, R12 ;  /* 0x0000000a180c723c */ /* 0x044ff6000000180c */
[----:B------:R-:W-:Y:S11]  /*57090*/  @!UPT UIADD3 URZ, URZ, URZ, URZ ;  /* 0x0000003f3f3ff290 */ /* 0x000ff6000fffe03f */
[----:B------:R-:W-:Y:S01]  /*570a0*/  @!UPT UIADD3 URZ, URZ, URZ, URZ ;  /* 0x0000003f3f3ff290 */ /* 0x000fe2000fffe03f */
[----:B------:R-:W-:Y:S01]  /*570b0*/  STL.64 [R1+0x150], R12 ;  /* 0x0001500c01007387 */ /* 0x000fe20000100a00 */
[----:B------:R0:W-:Y:S03]  /*570c0*/  STL.64 [R1+0x158], R14 ;  /* 0x0001580e01007387 */ /* 0x0001e60000100a00 */
[----:B0-----:R-:W2:Y:S01]  /*570d0*/  LDL.LU.64 R14, [R1+0x5148] ;  /* 0x00514800010e7983 */ /* 0x001ea20000300a00 */
[----:B------:R-:W2:Y:S02]  /*570e0*/  LDL.LU.64 R12, [R1+0x5140] ;  /* 0x00514000010c7983 */ /* 0x000ea40000300a00 */
[----:B--2---:R-:W-:Y:S11]  /*570f0*/  HMMA.16816.F32 R12, R24, R6, R12 ;  /* 0x00000006180c723c */ /* 0x004ff6000000180c */
[----:B------:R-:W-:Y:S11]  /*57100*/  @!UPT UIADD3 URZ, URZ, URZ, URZ ;  /* 0x0000003f3f3ff290 */ /* 0x000ff6000fffe03f */
[----:B------:R-:W-:Y:S01]  /*57110*/  @!UPT UIADD3 URZ, URZ, URZ, URZ ;  /* 0x0000003f3f3ff290 */ /* 0x000fe2000fffe03f */
[----:B------:R-:W-:Y:S01]  /*57120*/  STL.64 [R1+0x2c0], R12 ;  /* 0x0002c00c01007387 */ /* 0x000fe20000100a00 */
[----:B------:R0:W-:Y:S03]  /*57130*/  STL.64 [R1+0x2c8], R14 ;  /* 0x0002c80e01007387 */ /* 0x0001e60000100a00 */
        /* <DEDUP_REMOVED lines=14> */
[----:B------:R-:W2:Y:S02]  /*57220*/  LDL.LU.64 R18, [R1+0x5108] ;  /* 0x0051080001127983 */ /* 0x000ea40000300a00 */
[----:B------:R-:W2:Y:S11]  /*57230*/  LDL.LU.64 R16, [R1+0x5100] ;  /* 0x0051000001107983 */ /* 0x000eb60000300a00 */
[----:B------:R-:W-:Y:S06]  /*57240*/  @!UPT UIADD3 URZ, URZ, URZ, URZ ;  /* 0x0000003f3f3ff290 */ /* 0x000fec000fffe03f */
[----:B------:R-:W-:Y:S01]  /*57250*/  STL.64 [R1+0x190], R24 ;  /* 0x0001901801007387 */ /* 0x000fe20000100a00 */
[----:B------:R-:W-:Y:S02]  /*57260*/  STL.64 [R1+0x198], R26 ;  /* 0x0001981a01007387 */ /* 0x000fe40000100a00 */
[----:B----4-:R-:W0:Y:S02]  /*57270*/  LDSM.16.MT88.4 R24, [R29+0x15000] ;  /* 0x015000001d18783b */ /* 0x010e240000004200 */
[----:B0-----:R0:W-:Y:S02]  /*57280*/  STL.64 [R1+0x4fe8], R26 ;  /* 0x004fe81a01007387 */ /* 0x0011e40000100a00 */
[----:B------:R-:W-:Y:S02]  /*57290*/  STL.64 [R1+0x4fe0], R24 ;  /* 0x004fe01801007387 */ /* 0x000fe40000100a00 */
        /* <DEDUP_REMOVED lines=8> */
[----:B------:R-:W2:Y:S02]  /*57320*/  LDL.LU.64 R8, [R1+0x50e0] ;  /* 0x0050e00001087983 */ /* 0x000ea40000300a00 */
        /* <DEDUP_REMOVED lines=9> */
[C---:B---3--:R-:W-:Y:S08]  /*573c0*/  HMMA.16816.F32 R12, R16.reuse, R26, R12 ;  /* 0x0000001a100c723c */ /* 0x048ff0000000180c */
[----:B--2---:R-:W-:Y:S01]  /*573d0*/  HMMA.16816.F32 R20, R16, R22, R4 ;  /* 0x000000161014723c */ /* 0x004fe20000001804 */
[----:B------:R-:W2:Y:S01]  /*573e0*/  LDL.LU.64 R6, [R1+0x50c8] ;  /* 0x0050c80001067983 */ /* 0x000ea20000300a00 */
[----:B------:R-:W2:Y:S02]  /*573f0*/  LDL.LU.64 R4, [R1+0x50c0] ;  /* 0x0050c00001047983 */ /* 0x000ea40000300a00 */
[----:B------:R-:W-:Y:S11]  /*57400*/  STL.64 [R1+0x5080], R26 ;  /* 0x0050801a01007387 */ /* 0x000ff60000100a00 */
[----:B------:R-:W-:Y:S08]  /*57410*/  @!UPT UIADD3 URZ, URZ, URZ, URZ ;  /* 0x0000003f3f3ff290 */ /* 0x000ff0000fffe03f */
[----:B------:R-:W-:Y:S01]  /*57420*/  STL.64 [R1+0x170], R20 ;  /* 0x0001701401007387 */ /* 0x000fe20000100a00 */
[----:B------:R-:W-:Y:S02]  /*57430*/  STL.64 [R1+0x178], R22 ;  /* 0x0001781601007387 */ /* 0x000fe40000100a00 */
[----:B------:R-:W3:Y:S02]  /*57440*/  LDL.LU R16, [R1+0x90] ;  /* 0x0000900001107983 */ /* 0x000ee40000300800 */
[----:B------:R-:W-:Y:S01]  /*57450*/  STL.64 [R1+0x2a0], R12 ;  /* 0x0002a00c01007387 */ /* 0x000fe20000100a00 */
[----:B------:R-:W-:Y:S01]  /*57460*/  STL.64 [R1+0x2a8], R14 ;  /* 0x0002a80e01007387 */ /* 0x000fe20000100a00 */
[----:B------:R-:W3:Y:S02]  /*57470*/  LDL.LU R17, [R1+0x94] ;  /* 0x0000940001117983 */ /* 0x000ee40000300800 */
[----:B------:R-:W4:Y:S02]  /*57480*/  LDL.LU R18, [R1+0x98] ;  /* 0x0000980001127983 */ /* 0x000f240000300800 */
[----:B------:R-:W4:Y:S01]  /*57490*/  LDL.LU R19, [R1+0x9c] ;  /* 0x00009c0001137983 */ /* 0x000f220000300800 */
[----:B------:R-:W0:Y:S04]  /*574a0*/  LDSM.16.MT88.4 R20, [R29+0x15080] ;  /* 0x015080001d14783b */ /* 0x000e280000004200 */
[----:B----4-:R1:W-:Y:S01]  /*574b0*/  STL.64 [R1+0x4ff8], R18 ;  /* 0x004ff81201007387 */ /* 0x0103e20000100a00 */
[----:B---3--:R-:W-:Y:S01]  /*574c0*/  STL.64 [R1+0x4ff0], R16 ;  /* 0x004ff01001007387 */ /* 0x008fe20000100a00 */
[----:B-1----:R-:W-:-:S02]  /*574d0*/  MOV R18, R9 ;  /* 0x0000000900127202 */ /* 0x002fc40000000f00 */
[----:B------:R-:W-:-:S05]  /*574e0*/  MOV R19, R8 ;  /* 0x0000000800137202 */ /* 0x000fca0000000f00 */
[----:B------:R-:W-:Y:S01]  /*574f0*/  STL.64 [R1+0x50b8], R18 ;  /* 0x0050b81201007387 */ /* 0x000fe20000100a00 */
[----:B------:R-:W3:Y:S02]  /*57500*/  LDL.LU R12, [R1+0x30] ;  /* 0x00003000010c7983 */ /* 0x000ee40000300800 */
[----:B------:R-:W3:Y:S02]  /*57510*/  LDL.LU R13, [R1+0x34] ;  /* 0x00003400010d7983 */ /* 0x000ee40000300800 */
[----:B------:R-:W4:Y:S01]  /*57520*/  LDL.LU R14, [R1+0x38] ;  /* 0x00003800010e7983 */ /* 0x000f220000300800 */
[----:B------:R-:W4:Y:S04]  /*57530*/  LDL.LU R15, [R1+0x3c] ;  /* 0x00003c00010f7983 */ /* 0x000f280000300800 */
[----:B----4-:R-:W-:Y:S01]  /*57540*/  STL.64 [R1+0x5048], R14 ;  /* 0x0050480e01007387 */ /* 0x010fe20000100a00 */
[----:B---3--:R1:W-:Y:S03]  /*57550*/  STL.64 [R1+0x5040], R12 ;  /* 0x0050400c01007387 */ /* 0x0083e60000100a00 */
[----:B-1----:R-:W3:Y:S01]  /*57560*/  LDL.LU R12, [R1+0xc0] ;  /* 0x0000c000010c7983 */ /* 0x002ee20000300800 */
[----:B------:R-:W3:Y:S02]  /*57570*/  LDL.LU R13, [R1+0xc4] ;  /* 0x0000c400010d7983 */ /* 0x000ee40000300800 */
[----:B------:R-:W4:Y:S02]  /*57580*/  LDL.LU R14, [R1+0xc8] ;  /* 0x0000c800010e7983 */ /* 0x000f240000300800 */
[----:B------:R-:W4:Y:S01]  /*57590*/  LDL.LU R15, [R1+0xcc] ;  /* 0x0000cc00010f7983 */ /* 0x000f220000300800 */
        /* <DEDUP_REMOVED lines=13> */
[----:B------:R-:W2:Y:S02]  /*57670*/  LDL.LU R11, [R1+0x10c] ;  /* 0x00010c00010b7983 */ /* 0x000ea40000300800 */
[----:B--2---:R1:W-:Y:S01]  /*57680*/  STL.64 [R1+0x50b0], R10 ;  /* 0x0050b00a01007387 */ /* 0x0043e20000100a00 */
[----:B------:R-:W-:Y:S02]  /*57690*/  STL.64 [R1+0x50a8], R8 ;  /* 0x0050a80801007387 */ /* 0x000fe40000100a00 */
[----:B------:R-:W2:Y:S01]  /*576a0*/  LDL.64 R26, [R1+0x68] ;  /* 0x00006800011a7983 */ /* 0x000ea20000100a00 */
[----:B-1----:R-:W2:Y:S01]  /*576b0*/  LDL.64 R10, [R1+0x88] ;  /* 0x00008800010a7983 */ /* 0x002ea20000100a00 */
[----:B----4-:R-:W-:Y:S02]  /*576c0*/  STL.64 [R1+0x5058], R14 ;  /* 0x0050580e01007387 */ /* 0x010fe40000100a00 */
[----:B---3--:R1:W-:Y:S02]  /*576d0*/  STL.64 [R1+0x5050], R12 ;  /* 0x0050500c01007387 */ /* 0x0083e40000100a00 */
[----:B-1----:R-:W3:Y:S01]  /*576e0*/  LDL.LU R12, [R1+0xd0] ;  /* 0x0000d000010c7983 */ /* 0x002ee20000300800 */
[----:B------:R-:W3:Y:S02]  /*576f0*/  LDL.LU R13, [R1+0xd4] ;  /* 0x0000d400010d7983 */ /* 0x000ee40000300800 */
[----:B------:R-:W4:Y:S02]  /*57700*/  LDL.LU R14, [R1+0xd8] ;  /* 0x0000d800010e7983 */ /* 0x000f240000300800 */
[----:B------:R-:W4:Y:S01]  /*57710*/  LDL.LU R15, [R1+0xdc] ;  /* 0x0000dc00010f7983 */ /* 0x000f220000300800 */
[----:B--2---:R-:W-:Y:S01]  /*57720*/  HMMA.16816.F32 R16, R4, R10, R16 ;  /* 0x0000000a0410723c */ /* 0x004fe20000001810 */
[----:B----4-:R-:W-:Y:S01]  /*57730*/  STL.64 [R1+0x5068], R14 ;  /* 0x0050680e01007387 */ /* 0x010fe20000100a00 */
        /* <DEDUP_REMOVED lines=10> */
[----:B------:R-:W3:Y:S01]  /*577e0*/  LDL.LU R23, [R1+0x11c] ;  /* 0x00011c0001177983 */ /* 0x000ee20000300800 */
[----:B------:R-:W-:Y:S02]  /*577f0*/  STL [R1+0x4fa0], R29 ;  /* 0x004fa01d01007387 */ /* 0x000fe40000100800 */
[----:B------:R-:W-:Y:S02]  /*57800*/  STL.64 [R1+0x130], R16 ;  /* 0x0001301001007387 */ /* 0x000fe40000100a00 */
[----:B------:R0:W-:Y:S02]  /*57810*/  STL.64 [R1+0x138], R18 ;  /* 0x0001381201007387 */ /* 0x0001e40000100a00 */
[----:B0-----:R-:W3:Y:S01]  /*57820*/  LDL.LU.64 R18, [R1+0x50b8] ;  /* 0x0050b80001127983 */ /* 0x001ee20000300a00 */
[----:B------:R-:W-:Y:S01]  /*57830*/  IMAD.MOV.U32 R17, RZ, RZ, R10 ;  /* 0x000000ffff117224 */ /* 0x000fe200078e000a */
[----:B------:R-:W-:-:S02]  /*57840*/  MOV R16, R11 ;  /* 0x0000000b00107202 */ /* 0x000fc40000000f00 */
[----:B------:R-:W4:Y:S01]  /*57850*/  LDL.LU.64 R10, [R1+0x50b0] ;  /* 0x0050b000010a7983 */ /* 0x000f220000300a00 */
[----:B------:R-:W4:Y:S01]  /*57860*/  LDL.LU.64 R8, [R1+0x50a8] ;  /* 0x0050a80001087983 */ /* 0x000f220000300a00 */
[C---:B---3--:R-:W-:Y:S11]  /*57870*/  HMMA.16816.F32 R20, R4.reuse, R18, R20 ;  /* 0x000000120414723c */ /* 0x048ff60000001814 */
[----:B------:R-:W-:Y:S11]  /*57880*/  @!UPT UIADD3 URZ, URZ, URZ, URZ ;  /* 0x0000003f3f3ff290 */ /* 0x000ff6000fffe03f */
[----:B------:R-:W-:Y:S01]  /*57890*/  @!UPT UIADD3 URZ, URZ, URZ, URZ ;  /* 0x0000003f3f3ff290 */ /* 0x000fe2000fffe03f */
[----:B------:R0:W-:Y:S01]  /*578a0*/  STL.64 [R1+0x120], R20 ;  /* 0x0001201401007387 */ /* 0x0001e20000100a00 */
[----:B------:R1:W-:Y:S03]  /*578b0*/  STL.64 [R1+0x128], R22 ;  /* 0x0001281601007387 */ /* 0x0003e60000100a00 */
[----:B0-----:R-:W3:Y:S01]  /*578c0*/  LDL.LU R20, [R1+0x230] ;  /* 0x0002300001147983 */ /* 0x001ee20000300800 */
[----:B-1----:R-:W-:Y:S02]  /*578d0*/  MOV R22, R28 ;  /* 0x0000001c00167202 */ /* 0x002fe40000000f00 */
[----:B------:R-:W-:Y:S02]  /*578e0*/  MOV R23, R0 ;  /* 0x0000000000177202 */ /* 0x000fe40000000f00 */
[----:B------:R-:W-:Y:S02]  /*578f0*/  MOV R21, R2 ;  /* 0x0000000200157202 */ /* 0x000fe40000000f00 */
[----:B------:R-:W2:Y:S01]  /*57900*/  LDL.LU R2, [R1+0x50a0] ;  /* 0x0050a00001027983 */ /* 0x000ea20000300800 */
[----:B------:R-:W2:Y:S02]  /*57910*/  LDL.LU R28, [R1+0x509c] ;  /* 0x00509c00011c7983 */ /* 0x000ea40000300800 */
[----:B------:R-:W2:Y:S02]  /*57920*/  LDL.LU R0, [R1+0x5098] ;  /* 0x0050980001007983 */ /* 0x000ea40000300800 */
[----:B------:R-:W-:Y:S01]  /*57930*/  STL.64 [R1+0x5008], R22 ;  /* 0x0050081601007387 */ /* 0x000fe20000100a00 */
[----:B----4-:R-:W-:Y:S01]  /*57940*/  HMMA.16816.F32 R8, R4, R26, R8 ;  /* 0x0000001a0408723c */ /* 0x010fe20000001808 */
[----:B---3--:R0:W-:Y:S04]  /*57950*/  STL.64 [R1+0x5000], R20 ;  /* 0x0050001401007387 */ /* 0x0081e80000100a00 */
[----:B0-----:R-:W3:Y:S01]  /*57960*/  LDL.LU R20, [R1+0x10] ;  /* 0x0000100001147983 */ /* 0x001ee20000300800 */
[----:B------:R-:W3:Y:S02]  /*57970*/  LDL.LU R21, [R1+0x14] ;  /* 0x0000140001157983 */ /* 0x000ee40000300800 */
[----:B------:R-:W4:Y:S02]  /*57980*/  LDL.LU R22, [R1+0x18] ;  /* 0x0000180001167983 */ /* 0x000f240000300800 */
[----:B------:R-:W4:Y:S02]  /*57990*/  LDL.LU R23, [R1+0x1c] ;  /* 0x00001c0001177983 */ /* 0x000f240000300800 */
[----:B----4-:R0:W-:Y:S01]  /*579a0*/  STL.64 [R1+0x5018], R22 ;  /* 0x0050181601007387 */ /* 0x0101e20000100a00 */
[----:B---3--:R-:W-:Y:S10]  /*579b0*/  STL.64 [R1+0x5010], R20 ;  /* 0x0050101401007387 */ /* 0x008ff40000100a00 */
[----:B------:R-:W-:Y:S02]  /*579c0*/  STL.64 [R1+0x110], R8 ;  /* 0x0001100801007387 */ /* 0x000fe40000100a00 */
[----:B------:R1:W-:Y:S01]  /*579d0*/  STL.64 [R1+0x118], R10 ;  /* 0x0001180a01007387 */ /* 0x0003e20000100a00 */
[----:B0-----:R-:W-:-:S02]  /*579e0*/  MOV R22, R17 ;  /* 0x0000001100167202 */ /* 0x001fc40000000f00 */
[----:B------:R-:W-:Y:S01]  /*579f0*/  MOV R23, R16 ;  /* 0x0000001000177202 */ /* 0x000fe20000000f00 */
[----:B------:R-:W-:Y:S01]  /*57a00*/  MOV R17, R26 ;  /* 0x0000001a00117202 */ /* 0x000fe20000000f00 */
[----:B-1----:R-:W3:Y:S01]  /*57a10*/  LDL.LU.64 R10, [R1+0x5090] ;  /* 0x00509000010a7983 */ /* 0x002ee20000300a00 */
[----:B------:R-:W3:Y:S01]  /*57a20*/  LDL.LU.64 R8, [R1+0x5088] ;  /* 0x0050880001087983 */ /* 0x000ee20000300a00 */
[----:B------:R-:W-:Y:S02]  /*57a30*/  MOV R16, R27 ;  /* 0x0000001b00107202 */ /* 0x000fe40000000f00 */
[----:B------:R-:W3:Y:S02]  /*57a40*/  LDL.LU.64 R26, [R1+0x5080] ;  /* 0x00508000011a7983 */ /* 0x000ee40000300a00 */
[----:B---3--:R-:W-:Y:S02]  /*57a50*/  HMMA.16816.F32 R4, R4, R26, R8 ;  /* 0x0000001a0404723c */ /* 0x008fe40000001808 */
[----:B------:R-:W2:Y:S01]  /*57a60*/  LDL.LU.64 R10, [R1+0x5078] ;  /* 0x00507800010a7983 */ /* 0x000ea20000300a00 */
[----:B------:R-:W2:Y:S11]  /*57a70*/  LDL.LU.64 R8, [R1+0x5070] ;  /* 0x0050700001087983 */ /* 0x000eb60000300a00 */
[----:B------:R-:W-:Y:S09]  /*57a80*/  @!UPT UIADD3 URZ, URZ, URZ, URZ ;  /* 0x0000003f3f3ff290 */ /* 0x000ff2000fffe03f */
        /* <DEDUP_REMOVED lines=18> */
[----:B------:R0:W-:Y:S01]  /*57bb0*/  STL.64 [R1+0x5020], R18 ;  /* 0x0050201201007387 */ /* 0x0001e20000100a00 */
        /* <DEDUP_REMOVED lines=16> */
[----:B------:R-:W-:Y:S03]  /*57cc0*/  STL.64 [R1+0x1e8], R10 ;  /* 0x0001e80a01007387 */ /* 0x000fe60000100a00 */
[----:B0-----:R-:W2:Y:S01]  /*57cd0*/  LDL.LU R8, [R1] ;  /* 0x0000000001087983 */ /* 0x001ea20000300800 */
[----:B------:R-:W-:Y:S02]  /*57ce0*/  MOV R9, R0 ;  /* 0x0000000000097202 */ /* 0x000fe40000000f00 */
[----:B------:R-:W4:Y:S01]  /*57cf0*/  LDL.LU R0, [R1+0x5028] ;  /* 0x0050280001007983 */ /* 0x000f220000300800 */
[----:B---3--:R-:W-:Y:S01]  /*57d00*/  HMMA.16816.F32 R20, R12, R22, R16 ;  /* 0x000000160c14723c */ /* 0x008fe20000001810 */
[----:B------:R-:W3:Y:S11]  /*57d10*/  LDL.LU.64 R18, [R1+0x5020] ;  /* 0x0050200001127983 */ /* 0x000ef60000300a00 */
[----:B------:R-:W-:Y:S11]  /*57d20*/  @!UPT UIADD3 URZ, URZ, URZ, URZ ;  /* 0x0000003f3f3ff290 */ /* 0x000ff6000fffe03f */
[----:B------:R-:W-:Y:S01]  /*57d30*/  STL.64 [R1+0x30], R20 ;  /* 0x0000301401007387 */ /* 0x000fe20000100a00 */
[----:B------:R0:W-:Y:S03]  /*57d40*/  STL.64 [R1+0x38], R22 ;  /* 0x0000381601007387 */ /* 0x0001e60000100a00 */
[----:B0-----:R-:W3:Y:S01]  /*57d50*/  LDL.LU.64 R22, [R1+0x5018] ;  /* 0x0050180001167983 */ /* 0x001ee20000300a00 */
[----:B------:R-:W3:Y:S01]  /*57d60*/  LDL.LU.64 R20, [R1+0x5010] ;  /* 0x0050100001147983 */ /* 0x000ee20000300a00 */
[----:B------:R-:W-:Y:S01]  /*57d70*/  MOV R10, R28 ;  /* 0x0000001c000a7202 */ /* 0x000fe20000000f00 */
[----:B------:R-:W-:-:S07]  /*57d80*/  IMAD.MOV.U32 R11, RZ, RZ, R2 ;  /* 0x000000ffff0b7224 */ /* 0x000fce00078e0002 */
[C---:B--2---:R-:W-:Y:S01]  /*57d90*/  HMMA.16816.F32 R4, R12.reuse, R6, R8 ;  /* 0x000000060c04723c */ /* 0x044fe20000001808 */
[----:B------:R-:W-:Y:S07]  /*57da0*/  LDSM.16.MT88.4 R8, [R3+0x16000] ;  /* 0x016000000308783b */ /* 0x000fee0000004200 */
[C---:B---3--:R-:W-:Y:S01]  /*57db0*/  HMMA.16816.F32 R16, R12.reuse, R18, R20 ;  /* 0x000000120c10723c */ /* 0x048fe20000001814 */
[----:B------:R-:W2:Y:S01]  /*57dc0*/  LDL.LU.64 R22, [R1+0x5008] ;  /* 0x0050080001167983 */ /* 0x000ea20000300a00 */
[----:B------:R-:W2:Y:S11]  /*57dd0*/  LDL.LU.64 R20, [R1+0x5000] ;  /* 0x0050000001147983 */ /* 0x000eb60000300a00 */
[----:B------:R-:W-:Y:S10]  /*57de0*/  @!UPT UIADD3 URZ, URZ, URZ, URZ ;  /* 0x0000003f3f3ff290 */ /* 0x000ff4000fffe03f */
[----:B------:R-:W-:Y:S01]  /*57df0*/  STL.64 [R1+0x250], R16 ;  /* 0x0002501001007387 */ /* 0x000fe20000100a00 */
[----:B------:R0:W-:Y:S03]  /*57e00*/  STL.64 [R1+0x258], R18 ;  /* 0x0002581201007387 */ /* 0x0001e60000100a00 */
[----:B0-----:R-:W3:Y:S01]  /*57e10*/  LDL.LU.64 R18, [R1+0x4ff8] ;  /* 0x004ff80001127983 */ /* 0x001ee20000300a00 */
[----:B------:R-:W3:Y:S02]  /*57e20*/  LDL.LU.64 R16, [R1+0x4ff0] ;  /* 0x004ff00001107983 */ /* 0x000ee40000300a00 */
[----:B------:R-:W-:Y:S02]  /*57e30*/  STL.64 [R1+0x240], R4 ;  /* 0x0002400401007387 */ /* 0x000fe40000100a00 */
[----:B------:R-:W-:Y:S02]  /*57e40*/  STL.64 [R1+0x248], R6 ;  /* 0x0002480601007387 */ /* 0x000fe40000100a00 */
[----:B----4-:R-:W0:Y:S04]  /*57e50*/  LDSM.16.M88.4 R4, [R0+0x20280] ;  /* 0x020280000004783b */ /* 0x010e280000000200 */
[----:B0-----:R-:W-:Y:S01]  /*57e60*/  STL.64 [R1+0x40], R4 ;  /* 0x0000400401007387 */ /* 0x001fe20000100a00 */
[----:B------:R-:W-:Y:S02]  /*57e70*/  STL.64 [R1+0x20], R8 ;  /* 0x0000200801007387 */ /* 0x000fe40000100a00 */
[----:B------:R-:W-:Y:S02]  /*57e80*/  STL.64 [R1+0x28], R10 ;  /* 0x0000280a01007387 */ /* 0x000fe40000100a00 */
[----:B------:R3:W-:Y:S01]  /*57e90*/  STL.64 [R1+0x48], R6 ;  /* 0x0000480601007387 */ /* 0x0007e20000100a00 */
[----:B------:R-:W-:Y:S01]  /*57ea0*/  MOV R29, R5 ;  /* 0x00000005001d7202 */ /* 0x000fe20000000f00 */
[----:B------:R-:W-:Y:S01]  /*57eb0*/  LDSM.16.M88.4 R8, [R0+0x30280] ;  /* 0x030280000008783b */ /* 0x000fe20000000200 */
[----:B---3--:R-:W-:Y:S03]  /*57ec0*/  HMMA.16816.F32 R4, R12, R26, R16 ;  /* 0x0000001a0c04723c */ /* 0x008fe60000001810 */
[----:B------:R-:W0:Y:S04]  /*57ed0*/  LDSM.16.M88.4 R12, [R0+0x28280] ;  /* 0x02828000000c783b */ /* 0x000e280000000200 */
[----:B------:R-:W-:-:S02]  /*57ee0*/  MOV R17, R26 ;  /* 0x0000001a00117202 */ /* 0x000fc40000000f00 */
[----:B------:R-:W-:Y:S11]  /*57ef0*/  MOV R16, R27 ;  /* 0x0000001b00107202 */ /* 0x000ff60000000f00 */
[----:B------:R-:W-:Y:S03]  /*57f00*/  @!UPT UIADD3 URZ, URZ, URZ, URZ ;  /* 0x0000003f3f3ff290 */ /* 0x000fe6000fffe03f */
[----:B------:R-:W-:Y:S01]  /*57f10*/  STL.64 [R1+0xa0], R4 ;  /* 0x0000a00401007387 */ /* 0x000fe20000100a00 */
[----:B------:R-:W-:Y:S02]  /*57f20*/  STL.64 [R1+0xa8], R6 ;  /* 0x0000a80601007387 */ /* 0x000fe40000100a00 */
[----:B------:R-:W2:Y:S02]  /*57f30*/  LDL.LU.64 R26, [R1+0x4fe8] ;  /* 0x004fe800011a7983 */ /* 0x000ea40000300a00 */
[----:B------:R-:W2:Y:S01]  /*57f40*/  LDL.LU.64 R24, [R1+0x4fe0] ;  /* 0x004fe00001187983 */ /* 0x000ea20000300a00 */
[----:B------:R-:W1:Y:S04]  /*57f50*/  LDSM.16.M88.4 R4, [R0+0x38280] ;  /* 0x038280000004783b */ /* 0x000e680000000200 */
[----:B0-----:R-:W-:Y:S01]  /*57f60*/  STL [R1+0x4d20], R14 ;  /* 0x004d200e01007387 */ /* 0x001fe20000100800 */
[----:B------:R0:W-:Y:S03]  /*57f70*/  STL [R1+0x4cf8], R15 ;  /* 0x004cf80f01007387 */ /* 0x0001e60000100800 */
[----:B0-----:R-:W3:Y:S01]  /*57f80*/  LDL R15, [R1+0x1730] ;  /* 0x00173000010f7983 */ /* 0x001ee20000100800 */
[----:B------:R-:W-:Y:S02]  /*57f90*/  STL [R1+0x4d94], R10 ;  /* 0x004d940a01007387 */ /* 0x000fe40000100800 */
[----:B------:R-:W-:Y:S02]  /*57fa0*/  STL [R1+0x4d90], R11 ;  /* 0x004d900b01007387 */ /* 0x000fe40000100800 */
[----:B------:R-:W3:Y:S02]  /*57fb0*/  LDL R14, [R1+0x1734] ;  /* 0x00173400010e7983 */ /* 0x000ee40000100800 */
[----:B---3--:R0:W-:Y:S01]  /*57fc0*/  STL.64 [R1+0x4f98], R14 ;  /* 0x004f980e01007387 */ /* 0x0081e20000100a00 */
[----:B------:R-:W-:Y:S03]  /*57fd0*/  STL.64 [R1+0x4f90], R12 ;  /* 0x004f900c01007387 */ /* 0x000fe60000100a00 */
[----:B0-----:R-:W2:Y:S01]  /*57fe0*/  LDL.LU.64 R14, [R1+0x88] ;  /* 0x00008800010e7983 */ /* 0x001ea20000300a00 */
[----:B-1----:R-:W-:Y:S02]  /*57ff0*/  STL [R1+0x4cf4], R6 ;  /* 0x004cf40601007387 */ /* 0x002fe40000100800 */
[----:B------:R-:W-:Y:S02]  /*58000*/  STL [R1+0x4cf0], R7 ;  /* 0x004cf00701007387 */ /* 0x000fe40000100800 */
[----:B------:R0:W-:Y:S01]  /*58010*/  STL.64 [R1+0x4f30], R4 ;  /* 0x004f300401007387 */ /* 0x0001e20000100a00 */
[----:B--2---:R-:W-:Y:S01]  /*58020*/  HMMA.16816.F32 R20, R24, R14, R20 ;  /* 0x0000000e1814723c */ /* 0x004fe20000001814 */
[----:B------:R-:W-:-:S02]  /*58030*/  MOV R11, R14 ;  /* 0x0000000e000b7202 */ /* 0x000fc40000000f00 */
[----:B------:R-:W-:Y:S11]  /*58040*/  MOV R10, R15 ;  /* 0x0000000f000a7202 */ /* 0x000ff60000000f00 */
[----:B------:R-:W-:Y:S09]  /*58050*/  @!UPT UIADD3 URZ, URZ, URZ, URZ ;  /* 0x0000003f3f3ff290 */ /* 0x000ff2000fffe03f */
[----:B------:R-:W-:Y:S01]  /*58060*/  STL [R1+0x230], R20 ;  /* 0x0002301401007387 */ /* 0x000fe20000100800 */
[----:B------:R-:W-:Y:S02]  /*58070*/  STL.64 [R1+0x4fc0], R10 ;  /* 0x004fc00a01007387 */ /* 0x000fe40000100a00 */
[----:B------:R-:W-:Y:S02]  /*58080*/  STL.64 [R1+0x4fb8], R8 ;  /* 0x004fb80801007387 */ /* 0x000fe40000100a00 */
[----:B0-----:R-:W2:Y:S01]  /*58090*/  LDL.LU R4, [R1+0x2b0] ;  /* 0x0002b00001047983 */ /* 0x001ea20000300800 */
[----:B------:R-:W2:Y:S01]  /*580a0*/  LDL.LU R5, [R1+0x2b4] ;  /* 0x0002b40001057983 */ /* 0x000ea20000300800 */
[----:B------:R-:W3:Y:S02]  /*580b0*/  LDL.LU R6, [R1+0x2b8] ;  /* 0x0002b80001067983 */ /* 0x000ee40000300800 */
[----:B------:R-:W3:Y:S02]  /*580c0*/  LDL.LU R7, [R1+0x2bc] ;  /* 0x0002bc0001077983 */ /* 0x000ee40000300800 */
[----:B---3--:R0:W-:Y:S01]  /*580d0*/  STL.64 [R1+0x4f40], R6 ;  /* 0x004f400601007387 */ /* 0x0081e20000100a00 */
[----:B--2---:R-:W-:Y:S01]  /*580e0*/  STL.64 [R1+0x4f38], R4 ;  /* 0x004f380401007387 */ /* 0x004fe20000100a00 */
[----:B0-----:R-:W-:-:S02]  /*580f0*/  MOV R6, R17 ;  /* 0x0000001100067202 */ /* 0x001fc40000000f00 */
[----:B------:R-:W-:Y:S02]  /*58100*/  MOV R7, R16 ;  /* 0x0000001000077202 */ /* 0x000fe40000000f00 */
[----:B------:R-:W0:Y:S04]  /*58110*/  LDSM.16.MT88.4 R16, [R3+0x16080] ;  /* 0x016080000310783b */ /* 0x000e280000004200 */
[----:B------:R1:W-:Y:S04]  /*58120*/  STL.64 [R1+0x4fc8], R6 ;  /* 0x004fc80601007387 */ /* 0x0003e80000100a00 */
[----:B-1----:R-:W2:Y:S01]  /*58130*/  LDL.LU.64 R6, [R1+0x78] ;  /* 0x0000780001067983 */ /* 0x002ea20000300a00 */
[----:B------:R-:W3:Y:S02]  /*58140*/  LDL.LU R8, [R1+0x280] ;  /* 0x0002800001087983 */ /* 0x000ee40000300800 */
[----:B------:R-:W3:Y:S02]  /*58150*/  LDL.LU R9, [R1+0x284] ;  /* 0x0002840001097983 */ /* 0x000ee40000300800 */
[----:B------:R-:W4:Y:S01]  /*58160*/  LDL.LU R10, [R1+0x288] ;  /* 0x00028800010a7983 */ /* 0x000f220000300800 */
[----:B------:R-:W4:Y:S01]  /*58170*/  LDL.LU R11, [R1+0x28c] ;  /* 0x00028c00010b7983 */ /* 0x000f220000300800 */
[----:B------:R-:W-:-:S02]  /*58180*/  MOV R0, R23 ;  /* 0x0000001700007202 */ /* 0x000fc40000000f00 */
[----:B------:R-:W-:Y:S02]  /*58190*/  MOV R28, R21 ;  /* 0x00000015001c7202 */ /* 0x000fe40000000f00 */
[----:B------:R-:W-:Y:S01]  /*581a0*/  MOV R2, R22 ;  /* 0x0000001600027202 */ /* 0x000fe20000000f00 */
[----:B----4-:R-:W-:Y:S01]  /*581b0*/  STL.64 [R1+0x4fd8], R10 ;  /* 0x004fd80a01007387 */ /* 0x010fe20000100a00 */
[----:B---3--:R1:W-:Y:S03]  /*581c0*/  STL.64 [R1+0x4fd0], R8 ;  /* 0x004fd00801007387 */ /* 0x0083e60000100a00 */
        /* <DEDUP_REMOVED lines=8> */
[----:B------:R-:W-:Y:S01]  /*58250*/  STL [R1+0x4eb8], R0 ;  /* 0x004eb80001007387 */ /* 0x000fe20000100800 */
[----:B------:R-:W-:Y:S02]  /*58260*/  STL [R1+0x4eb4], R2 ;  /* 0x004eb40201007387 */ /* 0x000fe40000100800 */
[----:B------:R-:W-:Y:S02]  /*58270*/  STL [R1+0x4eb0], R28 ;  /* 0x004eb01c01007387 */ /* 0x000fe40000100800 */
[----:B0-----:R-:W-:Y:S01]  /*58280*/  STL.64 [R1+0x4f10], R18 ;  /* 0x004f101201007387 */ /* 0x001fe20000100a00 */
[----:B------:R0:W-:Y:S04]  /*58290*/  STL.64 [R1+0x4f08], R16 ;  /* 0x004f081001007387 */ /* 0x0001e80000100a00 */
[----:B0-----:R-:W4:Y:S01]  /*582a0*/  LDL.LU R16, [R1+0x20] ;  /* 0x0000200001107983 */ /* 0x001f220000300800 */
[----:B------:R-:W4:Y:S02]  /*582b0*/  LDL.LU R17, [R1+0x24] ;  /* 0x0000240001117983 */ /* 0x000f240000300800 */
[----:B------:R-:W2:Y:S02]  /*582c0*/  LDL.LU R18, [R1+0x28] ;  /* 0x0000280001127983 */ /* 0x000ea40000300800 */
[----:B------:R-:W2:Y:S01]  /*582d0*/  LDL.LU R19, [R1+0x2c] ;  /* 0x00002c0001137983 */ /* 0x000ea20000300800 */
        /* <DEDUP_REMOVED lines=9> */
[----:B------:R-:W4:Y:S01]  /*58370*/  LDL.LU R19, [R1+0x1fc] ;  /* 0x0001fc0001137983 */ /* 0x000f220000300800 */
[----:B------:R-:W-:Y:S01]  /*58380*/  HMMA.16816.F32 R8, R24, R6, R8 ;  /* 0x000000061808723c */ /* 0x000fe20000001808 */
[----:B------:R-:W-:-:S02]  /*58390*/  MOV R2, R6 ;  /* 0x0000000600027202 */ /* 0x000fc40000000f00 */
[----:B------:R-:W-:Y:S01]  /*583a0*/  MOV R0, R7 ;  /* 0x0000000700007202 */ /* 0x000fe20000000f00 */
[----:B----4-:R0:W-:Y:S01]  /*583b0*/  STL.64 [R1+0x4f60], R18 ;  /* 0x004f601201007387 */ /* 0x0101e20000100a00 */
[----:B--2---:R-:W-:Y:S03]  /*583c0*/  STL.64 [R1+0x4f58], R16 ;  /* 0x004f581001007387 */ /* 0x004fe60000100a00 */
[----:B0-----:R-:W2:Y:S01]  /*583d0*/  LDL.LU R18, [R1+0x68] ;  /* 0x0000680001127983 */ /* 0x001ea20000300800 */
[----:B------:R-:W2:Y:S02]  /*583e0*/  LDL.LU R19, [R1+0x6c] ;  /* 0x00006c0001137983 */ /* 0x000ea40000300800 */
[----:B------:R-:W-:Y:S11]  /*583f0*/  STL [R1+0x4ebc], R3 ;  /* 0x004ebc0301007387 */ /* 0x000ff60000100800 */
[----:B------:R-:W-:Y:S01]  /*58400*/  @!UPT UIADD3 URZ, URZ, URZ, URZ ;  /* 0x0000003f3f3ff290 */ /* 0x000fe2000fffe03f */
[----:B------:R-:W-:Y:S01]  /*58410*/  STL.64 [R1+0x290], R8 ;  /* 0x0002900801007387 */ /* 0x000fe20000100a00 */
[----:B------:R0:W-:Y:S04]  /*58420*/  STL.64 [R1+0x298], R10 ;  /* 0x0002980a01007387 */ /* 0x0001e80000100a00 */
[----:B0-----:R-:W2:Y:S01]  /*58430*/  LDL.LU.64 R10, [R1+0x4fd8] ;  /* 0x004fd800010a7983 */ /* 0x001ea20000300a00 */
[----:B------:R-:W2:Y:S02]  /*58440*/  LDL.LU.64 R8, [R1+0x4fd0] ;  /* 0x004fd00001087983 */ /* 0x000ea40000300a00 */
[----:B------:R-:W3:Y:S01]  /*58450*/  LDL.LU.64 R6, [R1+0x4fc8] ;  /* 0x004fc80001067983 */ /* 0x000ee20000300a00 */
[C---:B--2---:R-:W-:Y:S08]  /*58460*/  HMMA.16816.F32 R8, R24.reuse, R18, R8 ;  /* 0x000000121808723c */ /* 0x044ff00000001808 */
[----:B---3--:R-:W-:Y:S11]  /*58470*/  HMMA.16816.F32 R24, R24, R6, R20 ;  /* 0x000000061818723c */ /* 0x008ff60000001814 */
[----:B------:R-:W-:Y:S04]  /*58480*/  @!UPT UIADD3 URZ, URZ, URZ, URZ ;  /* 0x0000003f3f3ff290 */ /* 0x000fe8000fffe03f */
[----:B------:R-:W-:Y:S01]  /*58490*/  STL.64 [R1+0x280], R8 ;  /* 0x0002800801007387 */ /* 0x000fe20000100a00 */
[----:B------:R0:W-:Y:S03]  /*584a0*/  STL.64 [R1+0x288], R10 ;  /* 0x0002880a01007387 */ /* 0x0001e60000100a00 */
[----:B0-----:R-:W2:Y:S01]  /*584b0*/  LDL.LU.64 R10, [R1+0x4fc0] ;  /* 0x004fc000010a7983 */ /* 0x001ea20000300a00 */
[----:B------:R-:W3:Y:S02]  /*584c0*/  LDL.LU.64 R8, [R1+0x4fb8] ;  /* 0x004fb80001087983 */ /* 0x000ee40000300a00 */
[----:B------:R0:W-:Y:S02]  /*584d0*/  STL.64 [R1+0x4f70], R18 ;  /* 0x004f701201007387 */ /* 0x0001e40000100a00 */
[----:B0-----:R-:W-:Y:S01]  /*584e0*/  IMAD.MOV.U32 R18, RZ, RZ, R2 ;  /* 0x000000ffff127224 */ /* 0x001fe200078e0002 */
[----:B------:R-:W-:-:S05]  /*584f0*/  MOV R19, R0 ;  /* 0x0000000000137202 */ /* 0x000fca0000000f00 */
[----:B------:R2:W-:Y:S01]  /*58500*/  STL.64 [R1+0x4f88], R18 ;  /* 0x004f881201007387 */ /* 0x0005e20000100a00 */
[----:B------:R-:W4:Y:S02]  /*58510*/  LDL.LU.64 R22, [R1+0x4fb0] ;  /* 0x004fb00001167983 */ /* 0x000f240000300a00 */
[----:B------:R-:W4:Y:S02]  /*58520*/  LDL.LU.64 R20, [R1+0x4fa8] ;  /* 0x004fa80001147983 */ /* 0x000f240000300a00 */
[----:B------:R-:W-:Y:S01]  /*58530*/  STL.64 [R1+0x228], R26 ;  /* 0x0002281a01007387 */ /* 0x000fe20000100a00 */
[----:B--2---:R-:W-:Y:S02]  /*58540*/  MOV R18, R11 ;  /* 0x0000000b00127202 */ /* 0x004fe40000000f00 */
[----:B------:R-:W-:Y:S01]  /*58550*/  MOV R19, R10 ;  /* 0x0000000a00137202 */ /* 0x000fe20000000f00 */
[----:B------:R-:W-:Y:S01]  /*58560*/  MOV R10, R24 ;  /* 0x00000018000a7202 */ /* 0x000fe20000000f00 */
[----:B------:R-:W-:-:S05]  /*58570*/  MOV R11, R25 ;  /* 0x00000019000b7202 */ /* 0x000fca0000000f00 */
[----:B------:R-:W-:Y:S01]  /*58580*/  STL.64 [R1+0x4f80], R10 ;  /* 0x004f800a01007387 */ /* 0x000fe20000100a00 */
[----:B---3--:R0:W-:Y:S01]  /*58590*/  STL.64 [R1+0x4f78], R8 ;  /* 0x004f780801007387 */ /* 0x0081e20000100a00 */
[----:B------:R-:W-:Y:S02]  /*585a0*/  MOV R25, R29 ;  /* 0x0000001d00197202 */ /* 0x000fe40000000f00 */
[----:B0-----:R-:W2:Y:S01]  /*585b0*/  LDL.LU R8, [R1+0x270] ;  /* 0x0002700001087983 */ /* 0x001ea20000300800 */
[----:B------:R-:W2:Y:S02]  /*585c0*/  LDL.LU R9, [R1+0x274] ;  /* 0x0002740001097983 */ /* 0x000ea40000300800 */
[----:B------:R-:W2:Y:S02]  /*585d0*/  LDL.LU R10, [R1+0x278] ;  /* 0x00027800010a7983 */ /* 0x000ea40000300800 */
[----:B------:R-:W2:Y:S01]  /*585e0*/  LDL.LU R11, [R1+0x27c] ;  /* 0x00027c00010b7983 */ /* 0x000ea20000300800 */
[----:B------:R0:W-:Y:S01]  /*585f0*/  STL.64 [R1+0x4f68], R6 ;  /* 0x004f680601007387 */ /* 0x0001e20000100a00 */
[----:B------:R-:W3:Y:S02]  /*58600*/  LDL.LU R4, [R1+0x260] ;  /* 0x0002600001047983 */ /* 0x000ee40000300800 */
[----:B------:R-:W3:Y:S01]  /*58610*/  LDL.LU R5, [R1+0x264] ;  /* 0x0002640001057983 */ /* 0x000ee20000300800 */
[C---:B----4-:R-:W-:Y:S01]  /*58620*/  HMMA.16816.F32 R16, R20.reuse, R18, R12 ;  /* 0x000000121410723c */ /* 0x050fe2000000180c */
[----:B0-----:R-:W3:Y:S01]  /*58630*/  LDL.LU R6, [R1+0x268] ;  /* 0x0002680001067983 */ /* 0x001ee20000300800 */
[----:B------:R-:W3:Y:S02]  /*58640*/  LDL.LU R7, [R1+0x26c] ;  /* 0x00026c0001077983 */ /* 0x000ee40000300800 */
[----:B------:R-:W4:Y:S02]  /*58650*/  LDL R24, [R1+0x40] ;  /* 0x0000400001187983 */ /* 0x000f240000100800 */
[----:B------:R-:W2:Y:S01]  /*58660*/  LDL.LU R29, [R1+0x4fa0] ;  /* 0x004fa000011d7983 */ /* 0x000ea20000300800 */
[----:B------:R-:W2:Y:S01]  /*58670*/  LDL.LU.64 R14, [R1+0x4f98] ;  /* 0x004f9800010e7983 */ /* 0x000ea20000300a00 */
[----:B------:R-:W3:Y:S11]  /*58680*/  LDL.LU.64 R12, [R1+0x4f90] ;  /* 0x004f9000010c7983 */ /* 0x000ef60000300a00 */
[----:B------:R-:W-:Y:S04]  /*58690*/  @!UPT UIADD3 URZ, URZ, URZ, URZ ;  /* 0x0000003f3f3ff290 */ /* 0x000fe8000fffe03f */
[----:B------:R-:W-:Y:S01]  /*586a0*/  STL.64 [R1+0x1d0], R16 ;  /* 0x0001d01001007387 */ /* 0x000fe20000100a00 */
[----:B------:R-:W-:Y:S03]  /*586b0*/  STL.64 [R1+0x1d8], R18 ;  /* 0x0001d81201007387 */ /* 0x000fe60000100a00 */
[----:B--2---:R-:W0:Y:S04]  /*586c0*/  LDSM.16.MT88.4 R16, [R14+0x16000] ;  /* 0x016000000e10783b */ /* 0x004e280000004200 */
[----:B0-----:R-:W-:Y:S01]  /*586d0*/  STL.64 [R1+0x10], R16 ;  /* 0x0000101001007387 */ /* 0x001fe20000100a00 */
[----:B------:R0:W-:Y:S03]  /*586e0*/  STL.64 [R1+0x18], R18 ;  /* 0x0000181201007387 */ /* 0x0001e60000100a00 */
[----:B0-----:R-:W2:Y:S02]  /*586f0*/  LDL.LU.64 R18, [R1+0x4f88] ;  /* 0x004f880001127983 */ /* 0x001ea40000300a00 */
[C---:B--2---:R-:W-:Y:S02]  /*58700*/  HMMA.16816.F32 R16, R20.reuse, R18, R8 ;  /* 0x000000121410723c */ /* 0x044fe40000001808 */
[----:B------:R-:W2:Y:S01]  /*58710*/  LDL.LU.64 R10, [R1+0x4f80] ;  /* 0x004f8000010a7983 */ /* 0x000ea20000300a00 */
[----:B------:R-:W2:Y:S11]  /*58720*/  LDL.LU.64 R8, [R1+0x4f78] ;  /* 0x004f780001087983 */ /* 0x000eb60000300a00 */
[----:B------:R-:W-:Y:S09]  /*58730*/  @!UPT UIADD3 URZ, URZ, URZ, URZ ;  /* 0x0000003f3f3ff290 */ /* 0x000ff2000fffe03f */
[----:B------:R-:W-:Y:S01]  /*58740*/  STL.64 [R1+0x210], R16 ;  /* 0x0002101001007387 */ /* 0x000fe20000100a00 */
        /* <DEDUP_REMOVED lines=10> */
[----:B------:R-:W4:Y:S01]  /*587f0*/  LDL.LU.64 R18, [R1+0x4f50] ;  /* 0x004f500001127983 */ /* 0x000f220000300a00 */
[----:B------:R-:W4:Y:S02]  /*58800*/  LDL.LU.64 R16, [R1+0x4f48] ;  /* 0x004f480001107983 */ /* 0x000f240000300a00 */
[----:B------:R-:W4:Y:S02]  /*58810*/  LDL.LU.64 R6, [R1+0x4f40] ;  /* 0x004f400001067983 */ /* 0x000f240000300a00 */
[----:B------:R-:W4:Y:S11]  /*58820*/  LDL.LU.64 R4, [R1+0x4f38] ;  /* 0x004f380001047983 */ /* 0x000f360000300a00 */
[----:B------:R-:W-:Y:S06]  /*58830*/  @!UPT UIADD3 URZ, URZ, URZ, URZ ;  /* 0x0000003f3f3ff290 */ /* 0x000fec000fffe03f */
[----:B------:R-:W-:Y:S01]  /*58840*/  STL.64 [R1+0x90], R20 ;  /* 0x0000901401007387 */ /* 0x000fe20000100a00 */
[----:B------:R-:W-:Y:S02]  /*58850*/  STL.64 [R1+0x98], R22 ;  /* 0x0000981601007387 */ /* 0x000fe40000100a00 */
[----:B------:R-:W0:Y:S02]  /*58860*/  LDSM.16.MT88.4 R20, [R14+0x16080] ;  /* 0x016080000e14783b */ /* 0x000e240000004200 */
[----:B0-----:R-:W-:Y:S02]  /*58870*/  MOV R3, R20 ;  /* 0x0000001400037202 */ /* 0x001fe40000000f00 */
[----:B------:R-:W-:Y:S02]  /*58880*/  MOV R0, R21 ;  /* 0x0000001500007202 */ /* 0x000fe40000000f00 */
[----:B------:R-:W-:Y:S02]  /*58890*/  MOV R2, R22 ;  /* 0x0000001600027202 */ /* 0x000fe40000000f00 */
[----:B------:R-:W-:-:S02]  /*588a0*/  MOV R28, R23 ;  /* 0x00000017001c7202 */ /* 0x000fc40000000f00 */
[----:B------:R-:W0:Y:S04]  /*588b0*/  LDSM.16.MT88.4 R20, [R15+0x16000] ;  /* 0x016000000f14783b */ /* 0x000e280000004200 */
[----:B------:R-:W-:Y:S01]  /*588c0*/  STL [R1+0x4ed4], R0 ;  /* 0x004ed40001007387 */ /* 0x000fe20000100800 */
[----:B------:R-:W-:Y:S03]  /*588d0*/  STL [R1+0x4ed0], R3 ;  /* 0x004ed00301007387 */ /* 0x000fe60000100800 */
[----:B0-----:R-:W-:Y:S01]  /*588e0*/  STL.64 [R1+0x4e30], R22 ;  /* 0x004e301601007387 */ /* 0x001fe20000100a00 */
[----:B------:R0:W-:Y:S03]  /*588f0*/  STL.64 [R1+0x4e28], R20 ;  /* 0x004e281401007387 */ /* 0x0001e60000100a00 */
[----:B0-----:R-:W3:Y:S01]  /*58900*/  LDL.LU R20, [R1+0x2f0] ;  /* 0x0002f00001147983 */ /* 0x001ee20000300800 */
[----:B------:R-:W3:Y:S02]  /*58910*/  LDL.LU R21, [R1+0x2f4] ;  /* 0x0002f40001157983 */ /* 0x000ee40000300800 */
[----:B------:R-:W3:Y:S02]  /*58920*/  LDL.LU R22, [R1+0x2f8] ;  /* 0x0002f80001167983 */ /* 0x000ee40000300800 */
[----:B------:R-:W3:Y:S01]  /*58930*/  LDL.LU R23, [R1+0x2fc] ;  /* 0x0002fc0001177983 */ /* 0x000ee20000300800 */
[C---:B----4-:R-:W-:Y:S01]  /*58940*/  HMMA.16816.F32 R24, R16.reuse, R24, R4 ;  /* 0x000000181018723c */ /* 0x050fe20000001804 */
[----:B------:R-:W4:Y:S11]  /*58950*/  LDL.LU.64 R4, [R1+0x4f30] ;  /* 0x004f300001047983 */ /* 0x000f360000300a00 */
[----:B------:R-:W-:Y:S11]  /*58960*/  @!UPT UIADD3 URZ, URZ, URZ, URZ ;  /* 0x0000003f3f3ff290 */ /* 0x000ff6000fffe03f */
[----:B------:R-:W-:Y:S01]  /*58970*/  STL.64 [R1+0x1b0], R24 ;  /* 0x0001b01801007387 */ /* 0x000fe20000100a00 */
[----:B------:R-:W-:Y:S02]  /*58980*/  STL.64 [R1+0x1b8], R26 ;  /* 0x0001b81a01007387 */ /* 0x000fe40000100a00 */
[----:B------:R-:W0:Y:S02]  /*58990*/  LDSM.16.MT88.4 R24, [R15+0x16080] ;  /* 0x016080000f18783b */ /* 0x000e240000004200 */
[----:B0-----:R-:W-:Y:S02]  /*589a0*/  STL.64 [R1+0x4df0], R26 ;  /* 0x004df01a01007387 */ /* 0x001fe40000100a00 */
[----:B------:R-:W-:Y:S02]  /*589b0*/  STL.64 [R1+0x4de8], R24 ;  /* 0x004de81801007387 */ /* 0x000fe40000100a00 */
[----:B------:R-:W-:Y:S02]  /*589c0*/  STL [R1+0x4d24], R15 ;  /* 0x004d240f01007387 */ /* 0x000fe40000100800 */
[----:B------:R0:W-:Y:S01]  /*589d0*/  STL.64 [R1+0x4f18], R12 ;  /* 0x004f180c01007387 */ /* 0x0001e20000100a00 */
[C---:B---3--:R-:W-:Y:S01]  /*589e0*/  HMMA.16816.F32 R20, R16.reuse, R12, R20 ;  /* 0x0000000c1014723c */ /* 0x048fe20000001814 */
[----:B0-----:R-:W3:Y:S11]  /*589f0*/  LDL.LU R12, [R1+0x1a0] ;  /* 0x0001a000010c7983 */ /* 0x001ef60000300800 */
[----:B------:R-:W-:Y:S11]  /*58a00*/  @!UPT UIADD3 URZ, URZ, URZ, URZ ;  /* 0x0000003f3f3ff290 */ /* 0x000ff6000fffe03f */
[----:B------:R-:W-:Y:S01]  /*58a10*/  STL.64 [R1+0x200], R20 ;  /* 0x0002001401007387 */ /* 0x000fe20000100a00 */
[----:B------:R-:W-:Y:S02]  /*58a20*/  STL.64 [R1+0x208], R22 ;  /* 0x0002081601007387 */ /* 0x000fe40000100a00 */
[----:B------:R-:W3:Y:S02]  /*58a30*/  LDL.LU R13, [R1+0x1a4] ;  /* 0x0001a400010d7983 */ /* 0x000ee40000300800 */
[----:B------:R-:W2:Y:S01]  /*58a40*/  LDL.LU R14, [R1+0x1a8] ;  /* 0x0001a800010e7983 */ /* 0x000ea20000300800 */
[----:B------:R-:W2:Y:S04]  /*58a50*/  LDL.LU R15, [R1+0x1ac] ;  /* 0x0001ac00010f7983 */ /* 0x000ea80000300800 */
[----:B--2---:R-:W-:Y:S01]  /*58a60*/  STL.64 [R1+0x4f28], R14 ;  /* 0x004f280e01007387 */ /* 0x004fe20000100a00 */
        /* <DEDUP_REMOVED lines=9> */
[----:B------:R-:W2:Y:S01]  /*58b00*/  LDL.LU.64 R24, [R1+0x10] ;  /* 0x0000100001187983 */ /* 0x000ea20000300a00 */
[----:B------:R-:W2:Y:S03]  /*58b10*/  LDL.LU.64 R26, [R1+0x18] ;  /* 0x00001800011a7983 */ /* 0x000ea60000300a00 */
        /* <DEDUP_REMOVED lines=12> */
[C---:B------:R-:W-:Y:S01]  /*58be0*/  HMMA.16816.F32 R12, R16.reuse, R8, R12 ;  /* 0x00000008100c723c */ /* 0x040fe2000000180c */
[----:B--2---:R-:W-:Y:S01]  /*58bf0*/  STL.64 [R1+0x4ef0], R26 ;  /* 0x004ef01a01007387 */ /* 0x004fe20000100a00 */
[----:B------:R0:W-:Y:S03]  /*58c00*/  STL.64 [R1+0x4ee8], R24 ;  /* 0x004ee81801007387 */ /* 0x0001e60000100a00 */
[----:B0-----:R-:W2:Y:S01]  /*58c10*/  LDL.LU R24, [R1+0x2c0] ;  /* 0x0002c00001187983 */ /* 0x001ea20000300800 */
[----:B------:R-:W2:Y:S02]  /*58c20*/  LDL.LU R25, [R1+0x2c4] ;  /* 0x0002c40001197983 */ /* 0x000ea40000300800 */
[----:B------:R-:W2:Y:S02]  /*58c30*/  LDL.LU R26, [R1+0x2c8] ;  /* 0x0002c800011a7983 */ /* 0x000ea40000300800 */
[----:B------:R-:W2:Y:S11]  /*58c40*/  LDL.LU R27, [R1+0x2cc] ;  /* 0x0002cc00011b7983 */ /* 0x000eb60000300800 */
[----:B------:R-:W-:Y:S03]  /*58c50*/  @!UPT UIADD3 URZ, URZ, URZ, URZ ;  /* 0x0000003f3f3ff290 */ /* 0x000fe6000fffe03f */
[----:B------:R-:W-:Y:S02]  /*58c60*/  MOV R6, R14 ;  /* 0x0000000e00067202 */ /* 0x000fe40000000f00 */
[----:B------:R-:W-:Y:S01]  /*58c70*/  MOV R7, R15 ;  /* 0x0000000f00077202 */ /* 0x000fe20000000f00 */
[----:B--2---:R-:W-:Y:S01]  /*58c80*/  STL.64 [R1+0x4f00], R26 ;  /* 0x004f001a01007387 */ /* 0x004fe20000100a00 */
[----:B------:R0:W-:Y:S03]  /*58c90*/  STL.64 [R1+0x4ef8], R24 ;  /* 0x004ef81801007387 */ /* 0x0001e60000100a00 */
[----:B0-----:R-:W2:Y:S01]  /*58ca0*/  LDL.64 R24, [R1+0x40] ;  /* 0x0000400001187983 */ /* 0x001ea20000100a00 */
[----:B------:R0:W-:Y:S02]  /*58cb0*/  STL.64 [R1+0x1f0], R12 ;  /* 0x0001f00c01007387 */ /* 0x0001e40000100a00 */
[----:B------:R-:W4:Y:S01]  /*58cc0*/  LDL.LU.64 R14, [R1+0x4f28] ;  /* 0x004f2800010e7983 */ /* 0x000f220000300a00 */
[----:B0-----:R-:W4:Y:S01]  /*58cd0*/  LDL.LU.64 R12, [R1+0x4f20] ;  /* 0x004f2000010c7983 */ /* 0x001f220000300a00 */
[----:B------:R-:W-:Y:S02]  /*58ce0*/  STL [R1+0x4d2c], R7 ;  /* 0x004d2c0701007387 */ /* 0x000fe40000100800 */
[----:B------:R-:W-:Y:S01]  /*58cf0*/  STL [R1+0x4d28], R6 ;  /* 0x004d280601007387 */ /* 0x000fe20000100800 */
[----:B----4-:R-:W-:Y:S01]  /*58d00*/  HMMA.16816.F32 R16, R16, R4, R12 ;  /* 0x000000041010723c */ /* 0x010fe2000000180c */
[----:B------:R-:W4:Y:S11]  /*58d10*/  LDL.LU.64 R12, [R1+0x4f18] ;  /* 0x004f1800010c7983 */ /* 0x000f360000300a00 */
[----:B------:R-:W-:Y:S11]  /*58d20*/  @!UPT UIADD3 URZ, URZ, URZ, URZ ;  /* 0x0000003f3f3ff290 */ /* 0x000ff6000fffe03f */
[----:B------:R-:W-:Y:S01]  /*58d30*/  STL.64 [R1+0x1a0], R16 ;  /* 0x0001a01001007387 */ /* 0x000fe20000100a00 */
[----:B------:R0:W-:Y:S02]  /*58d40*/  STL [R1+0x1a8], R18 ;  /* 0x0001a81201007387 */ /* 0x0001e40000100800 */
[----:B------:R-:W-:Y:S02]  /*58d50*/  IMAD.MOV.U32 R14, RZ, RZ, R19 ;  /* 0x000000ffff0e7224 */ /* 0x000fe400078e0013 */
[----:B0-----:R-:W3:Y:S01]  /*58d60*/  LDL.LU.64 R18, [R1+0x4f10] ;  /* 0x004f100001127983 */ /* 0x001ee20000300a00 */
[----:B------:R-:W3:Y:S01]  /*58d70*/  LDL.LU.64 R16, [R1+0x4f08] ;  /* 0x004f080001107983 */ /* 0x000ee20000300a00 */
[----:B--2---:R-:W-:Y:S02]  /*58d80*/  MOV R0, R24 ;  /* 0x0000001800007202 */ /* 0x004fe40000000f00 */
[----:B------:R-:W-:Y:S01]  /*58d90*/  MOV R3, R25 ;  /* 0x0000001900037202 */ /* 0x000fe20000000f00 */
[----:B------:R-:W-:Y:S01]  /*58da0*/  STL [R1+0x4d30], R14 ;  /* 0x004d300e01007387 */ /* 0x000fe20000100800 */
[----:B---3--:R-:W-:Y:S03]  /*58db0*/  HMMA.16816.F32 R20, R16, R24, R20 ;  /* 0x000000181014723c */ /* 0x008fe60000001814 */
[----:B------:R-:W0:Y:S11]  /*58dc0*/  LDSM.16.MT88.4 R24, [R29+0x16000] ;  /* 0x016000001d18783b */ /* 0x000e360000004200 */
[----:B------:R-:W-:Y:S10]  /*58dd0*/  @!UPT UIADD3 URZ, URZ, URZ, URZ ;  /* 0x0000003f3f3ff290 */ /* 0x000ff4000fffe03f */
[----:B------:R-:W-:Y:S02]  /*58de0*/  MOV R7, R21 ;  /* 0x0000001500077202 */ /* 0x000fe40000000f00 */
[----:B------:R-:W-:Y:S02]  /*58df0*/  MOV R6, R22 ;  /* 0x0000001600067202 */ /* 0x000fe40000000f00 */
[----:B------:R-:W-:Y:S01]  /*58e00*/  MOV R15, R23 ;  /* 0x00000017000f7202 */ /* 0x000fe20000000f00 */
[----:B------:R1:W-:Y:S01]  /*58e10*/  STL [R1+0x160], R20 ;  /* 0x0001601401007387 */ /* 0x0003e20000100800 */
[----:B------:R-:W-:Y:S02]  /*58e20*/  STL [R1+0x4d3c], R7 ;  /* 0x004d3c0701007387 */ /* 0x000fe40000100800 */
[----:B------:R-:W-:Y:S01]  /*58e30*/  STL [R1+0x4d38], R6 ;  /* 0x004d380601007387 */ /* 0x000fe20000100800 */
[----:B------:R2:W-:Y:S01]  /*58e40*/  STL [R1+0x4d34], R15 ;  /* 0x004d340f01007387 */ /* 0x0005e20000100800 */
[----:B0-----:R-:W-:-:S02]  /*58e50*/  MOV R21, R26 ;  /* 0x0000001a00157202 */ /* 0x001fc40000000f00 */
[----:B-1----:R-:W-:Y:S02]  /*58e60*/  MOV R20, R27 ;  /* 0x0000001b00147202 */ /* 0x002fe40000000f00 */
[----:B------:R-:W-:Y:S02]  /*58e70*/  MOV R23, R24 ;  /* 0x0000001800177202 */ /* 0x000fe40000000f00 */
[----:B------:R-:W-:Y:S01]  /*58e80*/  MOV R22, R25 ;  /* 0x0000001900167202 */ /* 0x000fe20000000f00 */
[----:B------:R-:W4:Y:S01]  /*58e90*/  LDL.LU.64 R26, [R1+0x4f00] ;  /* 0x004f0000011a7983 */ /* 0x000f220000300a00 */
[----:B------:R-:W4:Y:S02]  /*58ea0*/  LDL.LU.64 R24, [R1+0x4ef8] ;  /* 0x004ef80001187983 */ /* 0x000f240000300a00 */
[C---:B----4-:R-:W-:Y:S11]  /*58eb0*/  HMMA.16816.F32 R24, R16.reuse, R12, R24 ;  /* 0x0000000c1018723c */ /* 0x050ff60000001818 */
[----:B------:R-:W-:Y:S11]  /*58ec0*/  @!UPT UIADD3 URZ, URZ, URZ, URZ ;  /* 0x0000003f3f3ff290 */ /* 0x000ff6000fffe03f */
[----:B------:R-:W-:Y:S02]  /*58ed0*/  @!UPT UIADD3 URZ, URZ, URZ, URZ ;  /* 0x0000003f3f3ff290 */ /* 0x000fe4000fffe03f */
[----:B--2---:R-:W-:Y:S01]  /*58ee0*/  MOV R15, R26 ;  /* 0x0000001a000f7202 */ /* 0x004fe20000000f00 */
[----:B------:R-:W-:Y:S01]  /*58ef0*/  IMAD.MOV.U32 R14, RZ, RZ, R27 ;  /* 0x000000ffff0e7224 */ /* 0x000fe200078e001b */
[----:B------:R-:W-:Y:S02]  /*58f00*/  MOV R7, R24 ;  /* 0x0000001800077202 */ /* 0x000fe40000000f00 */
[----:B------:R-:W-:Y:S01]  /*58f10*/  MOV R6, R25 ;  /* 0x0000001900067202 */ /* 0x000fe20000000f00 */
[----:B------:R-:W2:Y:S01]  /*58f20*/  LDL.LU.64 R26, [R1+0x4ef0] ;  /* 0x004ef000011a7983 */ /* 0x000ea20000300a00 */
[----:B------:R-:W2:Y:S03]  /*58f30*/  LDL.LU.64 R24, [R1+0x4ee8] ;  /* 0x004ee80001187983 */ /* 0x000ea60000300a00 */
[----:B------:R-:W-:Y:S01]  /*58f40*/  STL [R1+0x4d8c], R6 ;  /* 0x004d8c0601007387 */ /* 0x000fe20000100800 */
[----:B------:R-:W-:Y:S01]  /*58f50*/  STL [R1+0x4d88], R7 ;  /* 0x004d880701007387 */ /* 0x000fe20000100800 */
[----:B--2---:R-:W-:Y:S11]  /*58f60*/  HMMA.16816.F32 R24, R16, R8, R24 ;  /* 0x000000081018723c */ /* 0x004ff60000001818 */
[----:B------:R-:W-:Y:S11]  /*58f70*/  @!UPT UIADD3 URZ, URZ, URZ, URZ ;  /* 0x0000003f3f3ff290 */ /* 0x000ff6000fffe03f */
[----:B------:R-:W-:Y:S01]  /*58f80*/  @!UPT UIADD3 URZ, URZ, URZ, URZ ;  /* 0x0000003f3f3ff290 */ /* 0x000fe2000fffe03f */
[----:B------:R-:W-:Y:S01]  /*58f90*/  STL.64 [R1+0x140], R24 ;  /* 0x0001401801007387 */ /* 0x000fe20000100a00 */
[----:B------:R0:W-:Y:S03]  /*58fa0*/  STL.64 [R1+0x148], R26 ;  /* 0x0001481a01007387 */ /* 0x0001e60000100a00 */
[----:B0-----:R-:W2:Y:S01]  /*58fb0*/  LDL.LU.64 R26, [R1+0x4ee0] ;  /* 0x004ee000011a7983 */ /* 0x001ea20000300a00 */
[----:B------:R-:W2:Y:S02]  /*58fc0*/  LDL.LU.64 R24, [R1+0x4ed8] ;  /* 0x004ed80001187983 */ /* 0x000ea40000300a00 */
[----:B------:R-:W-:Y:S02]  /*58fd0*/  STL.64 [R1+0x4ea8], R10 ;  /* 0x004ea80a01007387 */ /* 0x000fe40000100a00 */
[----:B------:R0:W-:Y:S02]  /*58fe0*/  STL.64 [R1+0x4ea0], R8 ;  /* 0x004ea00801007387 */ /* 0x0001e40000100a00 */
[----:B0-----:R-:W-:-:S02]  /*58ff0*/  MOV R8, R0 ;  /* 0x0000000000087202 */ /* 0x001fc40000000f00 */
[----:B------:R-:W-:Y:S01]  /*59000*/  MOV R9, R3 ;  /* 0x0000000300097202 */ /* 0x000fe20000000f00 */
[----:B------:R-:W3:Y:S01]  /*59010*/  LDL.LU R0, [R1+0x4ed4] ;  /* 0x004ed40001007983 */ /* 0x000ee20000300800 */
[----:B------:R-:W4:Y:S01]  /*59020*/  LDL.LU R3, [R1+0x4ed0] ;  /* 0x004ed00001037983 */ /* 0x000f220000300800 */
[----:B--2---:R-:W-:Y:S02]  /*59030*/  HMMA.16816.F32 R16, R16, R4, R24 ;  /* 0x000000041010723c */ /* 0x004fe40000001818 */
[----:B------:R-:W2:Y:S01]  /*59040*/  LDL.LU.64 R26, [R1+0x4ec8] ;  /* 0x004ec800011a7983 */ /* 0x000ea20000300a00 */
[----:B------:R-:W2:Y:S11]  /*59050*/  LDL.LU.64 R24, [R1+0x4ec0] ;  /* 0x004ec00001187983 */ /* 0x000eb60000300a00 */
[----:B------:R-:W-:Y:S09]  /*59060*/  @!UPT UIADD3 URZ, URZ, URZ, URZ ;  /* 0x0000003f3f3ff290 */ /* 0x000ff2000fffe03f */
[----:B------:R0:W-:Y:S01]  /*59070*/  STL.64 [R1+0xc0], R16 ;  /* 0x0000c01001007387 */ /* 0x0001e20000100a00 */
[----:B------:R1:W-:Y:S03]  /*59080*/  STL.64 [R1+0xc8], R18 ;  /* 0x0000c81201007387 */ /* 0x0003e60000100a00 */
[----:B0-----:R-:W2:Y:S01]  /*59090*/  LDL.LU R16, [R1+0x180] ;  /* 0x0001800001107983 */ /* 0x001ea20000300800 */
[----:B------:R-:W2:Y:S02]  /*590a0*/  LDL.LU R17, [R1+0x184] ;  /* 0x0001840001117983 */ /* 0x000ea40000300800 */
[----:B-1----:R-:W2:Y:S02]  /*590b0*/  LDL.LU R18, [R1+0x188] ;  /* 0x0001880001127983 */ /* 0x002ea40000300800 */
[----:B------:R-:W2:Y:S01]  /*590c0*/  LDL.LU R19, [R1+0x18c] ;  /* 0x00018c0001137983 */ /* 0x000ea20000300800 */
[----:B------:R0:W-:Y:S01]  /*590d0*/  STL.64 [R1+0x4e98], R4 ;  /* 0x004e980401007387 */ /* 0x0001e20000100a00 */
[----:B--2---:R-:W-:Y:S03]  /*590e0*/  HMMA.16816.F32 R8, R24, R8, R16 ;  /* 0x000000081808723c */ /* 0x004fe60000001810 */
[----:B------:R-:W1:Y:S01]  /*590f0*/  LDSM.16.MT88.4 R16, [R29+0x16080] ;  /* 0x016080001d10783b */ /* 0x000e620000004200 */
[----:B------:R-:W-:-:S02]  /*59100*/  MOV R7, R24 ;  /* 0x0000001800077202 */ /* 0x000fc40000000f00 */
[----:B------:R-:W-:Y:S02]  /*59110*/  MOV R6, R25 ;  /* 0x0000001900067202 */ /* 0x000fe40000000f00 */
[----:B0-----:R-:W-:Y:S02]  /*59120*/  MOV R5, R26 ;  /* 0x0000001a00057202 */ /* 0x001fe40000000f00 */
[----:B------:R-:W-:Y:S11]  /*59130*/  MOV R4, R27 ;  /* 0x0000001b00047202 */ /* 0x000ff60000000f00 */
[----:B------:R-:W-:Y:S02]  /*59140*/  @!UPT UIADD3 URZ, URZ, URZ, URZ ;  /* 0x0000003f3f3ff290 */ /* 0x000fe4000fffe03f */
[----:B------:R-:W-:Y:S01]  /*59150*/  STL.64 [R1+0x190], R8 ;  /* 0x0001900801007387 */ /* 0x000fe20000100a00 */
[----:B------:R-:W-:Y:S03]  /*59160*/  STL.64 [R1+0x198], R10 ;  /* 0x0001980a01007387 */ /* 0x000fe60000100a00 */
[----:B-1----:R0:W-:Y:S01]  /*59170*/  STL.64 [R1+0x4d78], R18 ;  /* 0x004d781201007387 */ /* 0x0021e20000100a00 */
[----:B------:R1:W-:Y:S01]  /*59180*/  STL.64 [R1+0x4d70], R16 ;  /* 0x004d701001007387 */ /* 0x0003e20000100a00 */
[----:B0-----:R-:W-:Y:S02]  /*59190*/  MOV R18, R21 ;  /* 0x0000001500127202 */ /* 0x001fe40000000f00 */
[----:B------:R-:W-:Y:S02]  /*591a0*/  MOV R19, R20 ;  /* 0x0000001400137202 */ /* 0x000fe40000000f00 */
[----:B-1----:R-:W-:-:S02]  /*591b0*/  MOV R16, R23 ;  /* 0x0000001700107202 */ /* 0x002fc40000000f00 */
[----:B------:R-:W-:Y:S01]  /*591c0*/  MOV R17, R22 ;  /* 0x0000001600117202 */ /* 0x000fe20000000f00 */
[----:B------:R-:W-:Y:S04]  /*591d0*/  STL.64 [R1+0x4da0], R18 ;  /* 0x004da01201007387 */ /* 0x000fe80000100a00 */
[----:B------:R0:W-:Y:S02]  /*591e0*/  STL.64 [R1+0x4d98], R16 ;  /* 0x004d981001007387 */ /* 0x0001e40000100a00 */
        /* <DEDUP_REMOVED lines=8> */
[----:B----4-:R-:W-:Y:S01]  /*59270*/  MOV R20, R3 ;  /* 0x0000000300147202 */ /* 0x010fe20000000f00 */
[----:B------:R-:W-:Y:S01]  /*59280*/  IMAD.MOV.U32 R22, RZ, RZ, R2 ;  /* 0x000000ffff167224 */ /* 0x000fe200078e0002 */
[----:B--2---:R-:W-:Y:S01]  /*59290*/  STL.64 [R1+0x4e00], R26 ;  /* 0x004e001a01007387 */ /* 0x004fe20000100a00 */
[----:B------:R0:W-:Y:S03]  /*592a0*/  STL.64 [R1+0x4df8], R24 ;  /* 0x004df81801007387 */ /* 0x0001e60000100a00 */
[----:B0-----:R-:W2:Y:S01]  /*592b0*/  LDL.LU R24, [R1+0xd0] ;  /* 0x0000d00001187983 */ /* 0x001ea20000300800 */
[----:B------:R-:W2:Y:S02]  /*592c0*/  LDL.LU R25, [R1+0xd4] ;  /* 0x0000d40001197983 */ /* 0x000ea40000300800 */
[----:B------:R-:W4:Y:S02]  /*592d0*/  LDL.LU R26, [R1+0xd8] ;  /* 0x0000d800011a7983 */ /* 0x000f240000300800 */
[----:B------:R-:W4:Y:S01]  /*592e0*/  LDL.LU R27, [R1+0xdc] ;  /* 0x0000dc00011b7983 */ /* 0x000f220000300800 */
[----:B------:R-:W-:Y:S01]  /*592f0*/  MOV R23, R28 ;  /* 0x0000001c00177202 */ /* 0x000fe20000000f00 */
[----:B------:R-:W2:Y:S01]  /*59300*/  LDL.LU R3, [R1+0x4ebc] ;  /* 0x004ebc0001037983 */ /* 0x000ea20000300800 */
[----:B---3--:R-:W-:-:S02]  /*59310*/  MOV R21, R0 ;  /* 0x0000000000157202 */ /* 0x008fc40000000f00 */
[----:B------:R-:W3:Y:S02]  /*59320*/  LDL.LU R0, [R1+0x4eb8] ;  /* 0x004eb80001007983 */ /* 0x000ee40000300800 */
[----:B------:R-:W3:Y:S01]  /*59330*/  LDL.LU R2, [R1+0x4eb4] ;  /* 0x004eb40001027983 */ /* 0x000ee20000300800 */
[----:B------:R-:W3:Y:S01]  /*59340*/  LDL.LU R28, [R1+0x4eb0] ;  /* 0x004eb000011c7983 */ /* 0x000ee20000300800 */
[----:B------:R-:W-:Y:S02]  /*59350*/  STL.64 [R1+0x4e80], R22 ;  /* 0x004e801601007387 */ /* 0x000fe40000100a00 */
[----:B------:R-:W-:Y:S01]  /*59360*/  STL.64 [R1+0x4e78], R20 ;  /* 0x004e781401007387 */ /* 0x000fe20000100a00 */
        /* <DEDUP_REMOVED lines=18> */
[----:B------:R-:W-:-:S02]  /*59490*/  MOV R23, R4 ;  /* 0x0000000400177202 */ /* 0x000fc40000000f00 */
[----:B------:R-:W-:Y:S01]  /*594a0*/  MOV R22, R5 ;  /* 0x0000000500167202 */ /* 0x000fe20000000f00 */
[----:B----4-:R-:W-:Y:S01]  /*594b0*/  STL.64 [R1+0x4e50], R26 ;  /* 0x004e501a01007387 */ /* 0x010fe20000100a00 */
[----:B--2---:R0:W-:Y:S03]  /*594c0*/  STL.64 [R1+0x4e48], R24 ;  /* 0x004e481801007387 */ /* 0x0041e60000100a00 */
[----:B0-----:R-:W2:Y:S01]  /*594d0*/  LDL.LU R24, [R1+0x110] ;  /* 0x0001100001187983 */ /* 0x001ea20000300800 */
[----:B------:R-:W2:Y:S02]  /*594e0*/  LDL.LU R25, [R1+0x114] ;  /* 0x0001140001197983 */ /* 0x000ea40000300800 */
[----:B------:R-:W4:Y:S02]  /*594f0*/  LDL.LU R26, [R1+0x118] ;  /* 0x00011800011a7983 */ /* 0x000f240000300800 */
[----:B------:R-:W4:Y:S01]  /*59500*/  LDL.LU R27, [R1+0x11c] ;  /* 0x00011c00011b7983 */ /* 0x000f220000300800 */
[----:B------:R-:W2:Y:S01]  /*59510*/  LDL.LU R4, [R1+0x170] ;  /* 0x0001700001047983 */ /* 0x000ea20000300800 */
[----:B------:R-:W-:Y:S01]  /*59520*/  MOV R21, R6 ;  /* 0x0000000600157202 */ /* 0x000fe20000000f00 */
[----:B------:R-:W3:Y:S01]  /*59530*/  LDL.LU R5, [R1+0x174] ;  /* 0x0001740001057983 */ /* 0x000ee20000300800 */
[----:B------:R-:W-:Y:S01]  /*59540*/  MOV R20, R7 ;  /* 0x0000000700147202 */ /* 0x000fe20000000f00 */
[----:B------:R-:W3:Y:S01]  /*59550*/  LDL.LU R6, [R1+0x178] ;  /* 0x0001780001067983 */ /* 0x000ee20000300800 */
[----:B------:R-:W3:Y:S02]  /*59560*/  LDL.LU R7, [R1+0x17c] ;  /* 0x00017c0001077983 */ /* 0x000ee40000300800 */
[----:B------:R-:W3:Y:S02]  /*59570*/  LDL.LU R8, [R1+0x2d0] ;  /* 0x0002d00001087983 */ /* 0x000ee40000300800 */
[----:B------:R-:W3:Y:S01]  /*59580*/  LDL.LU R9, [R1+0x2d4] ;  /* 0x0002d40001097983 */ /* 0x000ee20000300800 */
[----:B------:R-:W3:Y:S01]  /*59590*/  LDL.LU R10, [R1+0x2d8] ;  /* 0x0002d800010a7983 */ /* 0x000ee20000300800 */
[----:B------:R-:W3:Y:S03]  /*595a0*/  LDL.LU R11, [R1+0x2dc] ;  /* 0x0002dc00010b7983 */ /* 0x000ee60000300800 */
        /* <DEDUP_REMOVED lines=30> */
[----:B------:R-:W3:Y:S02]  /*59790*/  LDL.LU R19, [R1+0x25c] ;  /* 0x00025c0001137983 */ /* 0x000ee40000300800 */
[----:B---3--:R-:W-:Y:S01]  /*597a0*/  STL.64 [R1+0x4dd0], R18 ;  /* 0x004dd01201007387 */ /* 0x008fe20000100a00 */
[----:B--2---:R0:W-:Y:S03]  /*597b0*/  STL.64 [R1+0x4dc8], R16 ;  /* 0x004dc81001007387 */ /* 0x0041e60000100a00 */
[----:B0-----:R-:W2:Y:S01]  /*597c0*/  LDL.LU.64 R16, [R1+0x40] ;  /* 0x0000400001107983 */ /* 0x001ea20000300a00 */
[----:B------:R-:W-:Y:S06]  /*597d0*/  STL [R1+0x4c80], R29 ;  /* 0x004c801d01007387 */ /* 0x000fec0000100800 */
[----:B------:R-:W-:Y:S02]  /*597e0*/  STL.64 [R1+0x180], R8 ;  /* 0x0001800801007387 */ /* 0x000fe40000100a00 */
[----:B------:R0:W-:Y:S02]  /*597f0*/  STL.64 [R1+0x188], R10 ;  /* 0x0001880a01007387 */ /* 0x0001e40000100a00 */
[----:B0-----:R-:W3:Y:S01]  /*59800*/  LDL.LU.64 R10, [R1+0x4ea8] ;  /* 0x004ea800010a7983 */ /* 0x001ee20000300a00 */
[----:B------:R-:W4:Y:S02]  /*59810*/  LDL.LU.64 R8, [R1+0x4ea0] ;  /* 0x004ea00001087983 */ /* 0x000f240000300a00 */
[C---:B----4-:R-:W-:Y:S11]  /*59820*/  HMMA.16816.F32 R4, R20.reuse, R8, R4 ;  /* 0x000000081404723c */ /* 0x050ff60000001804 */
[----:B------:R-:W-:Y:S11]  /*59830*/  @!UPT UIADD3 URZ, URZ, URZ, URZ ;  /* 0x0000003f3f3ff290 */ /* 0x000ff6000fffe03f */
[----:B------:R-:W-:Y:S01]  /*59840*/  @!UPT UIADD3 URZ, URZ, URZ, URZ ;  /* 0x0000003f3f3ff290 */ /* 0x000fe2000fffe03f */
[----:B------:R0:W-:Y:S01]  /*59850*/  STL.64 [R1+0x170], R4 ;  /* 0x0001700401007387 */ /* 0x0001e20000100a00 */
[----:B------:R-:W-:Y:S03]  /*59860*/  STL.64 [R1+0x178], R6 ;  /* 0x0001780601007387 */ /* 0x000fe60000100a00 */
[----:B0-----:R-:W4:Y:S02]  /*59870*/  LDL.LU.64 R4, [R1+0x4e98] ;  /* 0x004e980001047983 */ /* 0x001f240000300a00 */
[----:B----4-:R-:W-:Y:S02]  /*59880*/  HMMA.16816.F32 R20, R20, R4, R24 ;  /* 0x000000041414723c */ /* 0x010fe40000001818 */
[----:B------:R-:W2:Y:S01]  /*59890*/  LDL.LU.64 R26, [R1+0x4e90] ;  /* 0x004e9000011a7983 */ /* 0x000ea20000300a00 */
[----:B------:R-:W2:Y:S11]  /*598a0*/  LDL.LU.64 R24, [R1+0x4e88] ;  /* 0x004e880001187983 */ /* 0x000eb60000300a00 */
[----:B------:R-:W-:Y:S09]  /*598b0*/  @!UPT UIADD3 URZ, URZ, URZ, URZ ;  /* 0x0000003f3f3ff290 */ /* 0x000ff2000fffe03f */
        /* <DEDUP_REMOVED lines=67> */
[----:B-1----:R-:W-:Y:S02]  /*59cf0*/  MOV R22, R2 ;  /* 0x0000000200167202 */ /* 0x002fe40000000f00 */
[----:B------:R-:W-:Y:S01]  /*59d00*/  MOV R23, R0 ;  /* 0x0000000000177202 */ /* 0x000fe20000000f00 */
[----:B------:R-:W-:Y:S01]  /*59d10*/  MOV R2, R16 ;  /* 0x0000001000027202 */ /* 0x000fe20000000f00 */
[----:B------:R-:W-:Y:S01]  /*59d20*/  MOV R0, R17 ;  /* 0x0000001100007202 */ /* 0x000fe20000000f00 */
[C---:B----4-:R-:W-:Y:S01]  /*59d30*/  HMMA.16816.F32 R12, R24.reuse, R16, R12 ;  /* 0x00000010180c723c */ /* 0x050fe2000000180c */
[----:B------:R-:W0:Y:S11]  /*59d40*/  LDSM.16.MT88.4 R16, [R3+0x17000] ;  /* 0x017000000310783b */ /* 0x000e360000004200 */
[----:B------:R-:W-:Y:S11]  /*59d50*/  @!UPT UIADD3 URZ, URZ, URZ, URZ ;  /* 0x0000003f3f3ff290 */ /* 0x000ff6000fffe03f */
[----:B------:R-:W-:Y:S01]  /*59d60*/  STL.64 [R1+0x70], R12 ;  /* 0x0000700c01007387 */ /* 0x000fe20000100a00 */
[----:B------:R1:W-:Y:S03]  /*59d70*/  STL.64 [R1+0x78], R14 ;  /* 0x0000780e01007387 */ /* 0x0003e60000100a00 */
[----:B-1----:R-:W4:Y:S01]  /*59d80*/  LDL.LU.64 R14, [R1+0x4de0] ;  /* 0x004de000010e7983 */ /* 0x002f220000300a00 */
[----:B------:R-:W2:Y:S01]  /*59d90*/  LDL.LU.64 R12, [R1+0x4dd8] ;  /* 0x004dd800010c7983 */ /* 0x000ea20000300a00 */
[----:B0-----:R-:W-:Y:S02]  /*59da0*/  MOV R6, R18 ;  /* 0x0000001200067202 */ /* 0x001fe40000000f00 */
[----:B------:R0:W-:Y:S01]  /*59db0*/  STL.64 [R1+0x30], R16 ;  /* 0x0000301001007387 */ /* 0x0001e20000100a00 */
[----:B------:R-:W-:Y:S02]  /*59dc0*/  MOV R7, R19 ;  /* 0x0000001300077202 */ /* 0x000fe40000000f00 */
[----:B------:R-:W2:Y:S01]  /*59dd0*/  LDL.LU.64 R18, [R1+0x4dd0] ;  /* 0x004dd00001127983 */ /* 0x000ea20000300a00 */
        /* <DEDUP_REMOVED lines=15> */
[----:B------:R-:W-:Y:S01]  /*59ed0*/  MOV R21, R28 ;  /* 0x0000001c00157202 */ /* 0x000fe20000000f00 */
[----:B--2---:R-:W-:Y:S01]  /*59ee0*/  HMMA.16816.F32 R24, R24, R4, R16 ;  /* 0x000000041818723c */ /* 0x004fe20000001810 */
[----:B------:R-:W2:Y:S01]  /*59ef0*/  LDL.LU.64 R18, [R1+0x4da0] ;  /* 0x004da00001127983 */ /* 0x000ea20000300a00 */
[----:B------:R-:W2:Y:S11]  /*59f00*/  LDL.LU.64 R16, [R1+0x4d98] ;  /* 0x004d980001107983 */ /* 0x000eb60000300a00 */
[----:B------:R-:W-:Y:S10]  /*59f10*/  @!UPT UIADD3 URZ, URZ, URZ, URZ ;  /* 0x0000003f3f3ff290 */ /* 0x000ff4000fffe03f */
[----:B------:R0:W-:Y:S02]  /*59f20*/  STL.64 [R1+0xa0], R24 ;  /* 0x0000a01801007387 */ /* 0x0001e40000100a00 */
[----:B0-----:R-:W-:Y:S01]  /*59f30*/  IMAD.MOV.U32 R24, RZ, RZ, R2 ;  /* 0x000000ffff187224 */ /* 0x001fe200078e0002 */
[----:B------:R-:W-:Y:S01]  /*59f40*/  MOV R25, R0 ;  /* 0x0000000000197202 */ /* 0x000fe20000000f00 */
[----:B------:R-:W-:Y:S06]  /*59f50*/  STL.64 [R1+0xa8], R26 ;  /* 0x0000a81a01007387 */ /* 0x000fec0000100a00 */
[----:B--2---:R-:W-:Y:S11]  /*59f60*/  HMMA.16816.F32 R20, R16, R24, R20 ;  /* 0x000000181014723c */ /* 0x004ff60000001814 */
[----:B------:R-:W-:Y:S11]  /*59f70*/  @!UPT UIADD3 URZ, URZ, URZ, URZ ;  /* 0x0000003f3f3ff290 */ /* 0x000ff6000fffe03f */
[----:B------:R-:W-:Y:S01]  /*59f80*/  @!UPT UIADD3 URZ, URZ, URZ, URZ ;  /* 0x0000003f3f3ff290 */ /* 0x000fe2000fffe03f */
[----:B------:R-:W-:Y:S01]  /*59f90*/  STL [R1+0x230], R20 ;  /* 0x0002301401007387 */ /* 0x000fe20000100800 */
[----:B------:R0:W-:Y:S03]  /*59fa0*/  STL.64 [R1+0x4d80], R24 ;  /* 0x004d801801007387 */ /* 0x0001e60000100a00 */
[----:B0-----:R-:W2:Y:S01]  /*59fb0*/  LDL.LU R24, [R1+0x290] ;  /* 0x0002900001187983 */ /* 0x001ea20000300800 */
[----:B------:R-:W2:Y:S02]  /*59fc0*/  LDL.LU R25, [R1+0x294] ;  /* 0x0002940001197983 */ /* 0x000ea40000300800 */
[----:B------:R-:W2:Y:S02]  /*59fd0*/  LDL.LU R26, [R1+0x298] ;  /* 0x00029800011a7983 */ /* 0x000ea40000300800 */
[----:B------:R-:W2:Y:S01]  /*59fe0*/  LDL.LU R27, [R1+0x29c] ;  /* 0x00029c00011b7983 */ /* 0x000ea20000300800 */
[----:B------:R-:W-:-:S02]  /*59ff0*/  MOV R28, R21 ;  /* 0x00000015001c7202 */ /* 0x000fc40000000f00 */
[----:B------:R-:W-:Y:S02]  /*5a000*/  MOV R2, R22 ;  /* 0x0000001600027202 */ /* 0x000fe40000000f00 */
[----:B------:R-:W-:Y:S02]  /*5a010*/  MOV R0, R23 ;  /* 0x0000001700007202 */ /* 0x000fe40000000f00 */
[----:B------:R-:W0:Y:S04]  /*5a020*/  LDSM.16.MT88.4 R20, [R3+0x17080] ;  /* 0x017080000314783b */ /* 0x000e280000004200 */
[----:B------:R-:W-:Y:S01]  /*5a030*/  STL [R1+0x4bbc], R0 ;  /* 0x004bbc0001007387 */ /* 0x000fe20000100800 */
[----:B------:R-:W-:Y:S02]  /*5a040*/  STL [R1+0x4bb8], R2 ;  /* 0x004bb80201007387 */ /* 0x000fe40000100800 */
[----:B------:R-:W-:Y:S01]  /*5a050*/  STL [R1+0x4bb4], R28 ;  /* 0x004bb41c01007387 */ /* 0x000fe20000100800 */
[----:B0-----:R-:W-:Y:S01]  /*5a060*/  STL.64 [R1+0x4cc8], R22 ;  /* 0x004cc81601007387 */ /* 0x001fe20000100a00 */
[----:B------:R0:W-:Y:S03]  /*5a070*/  STL.64 [R1+0x4cc0], R20 ;  /* 0x004cc01401007387 */ /* 0x0001e60000100a00 */
[----:B0-----:R-:W3:Y:S01]  /*5a080*/  LDL.LU R20, [R1+0x280] ;  /* 0x0002800001147983 */ /* 0x001ee20000300800 */
[----:B------:R-:W3:Y:S02]  /*5a090*/  LDL.LU R21, [R1+0x284] ;  /* 0x0002840001157983 */ /* 0x000ee40000300800 */
[----:B------:R-:W3:Y:S02]  /*5a0a0*/  LDL.LU R22, [R1+0x288] ;  /* 0x0002880001167983 */ /* 0x000ee40000300800 */
[----:B------:R-:W3:Y:S01]  /*5a0b0*/  LDL.LU R23, [R1+0x28c] ;  /* 0x00028c0001177983 */ /* 0x000ee20000300800 */
[----:B------:R-:W-:Y:S01]  /*5a0c0*/  STL [R1+0x4bc0], R3 ;  /* 0x004bc00301007387 */ /* 0x000fe20000100800 */
[----:B----4-:R-:W-:Y:S02]  /*5a0d0*/  STL.64 [R1+0x4d68], R14 ;  /* 0x004d680e01007387 */ /* 0x010fe40000100a00 */
[----:B------:R0:W-:Y:S01]  /*5a0e0*/  STL.64 [R1+0x4d60], R12 ;  /* 0x004d600c01007387 */ /* 0x0001e20000100a00 */
[C---:B--2---:R-:W-:Y:S11]  /*5a0f0*/  HMMA.16816.F32 R24, R16.reuse, R12, R24 ;  /* 0x0000000c1018723c */ /* 0x044ff60000001818 */
[----:B------:R-:W-:Y:S11]  /*5a100*/  @!UPT UIADD3 URZ, URZ, URZ, URZ ;  /* 0x0000003f3f3ff290 */ /* 0x000ff6000fffe03f */
[----:B------:R-:W-:Y:S01]  /*5a110*/  @!UPT UIADD3 URZ, URZ, URZ, URZ ;  /* 0x0000003f3f3ff290 */ /* 0x000fe2000fffe03f */
[----:B------:R3:W-:Y:S01]  /*5a120*/  STL.64 [R1+0x2c0], R24 ;  /* 0x0002c01801007387 */ /* 0x0007e20000100a00 */
[----:B------:R1:W-:Y:S02]  /*5a130*/  STL.64 [R1+0x2c8], R26 ;  /* 0x0002c81a01007387 */ /* 0x0003e40000100a00 */
[----:B0-----:R-:W2:Y:S02]  /*5a140*/  LDL.LU R12, [R1+0x1d0] ;  /* 0x0001d000010c7983 */ /* 0x001ea40000300800 */
[----:B------:R-:W2:Y:S01]  /*5a150*/  LDL.LU R13, [R1+0x1d4] ;  /* 0x0001d400010d7983 */ /* 0x000ea20000300800 */
[----:B------:R-:W2:Y:S01]  /*5a160*/  LDL.LU R14, [R1+0x1d8] ;  /* 0x0001d800010e7983 */ /* 0x000ea20000300800 */
[----:B------:R-:W2:Y:S01]  /*5a170*/  LDL.LU R15, [R1+0x1dc] ;  /* 0x0001dc00010f7983 */ /* 0x000ea20000300800 */
[----:B---3--:R-:W-:Y:S02]  /*5a180*/  MOV R24, R10 ;  /* 0x0000000a00187202 */ /* 0x008fe40000000f00 */
[----:B------:R-:W-:Y:S01]  /*5a190*/  MOV R25, R11 ;  /* 0x0000000b00197202 */ /* 0x000fe20000000f00 */
[----:B------:R-:W3:Y:S01]  /*5a1a0*/  LDL.LU R10, [R1+0x4d94] ;  /* 0x004d9400010a7983 */ /* 0x000ee20000300800 */
[----:B------:R-:W3:Y:S02]  /*5a1b0*/  LDL.LU R11, [R1+0x4d90] ;  /* 0x004d9000010b7983 */ /* 0x000ee40000300800 */
[----:B-1----:R-:W4:Y:S02]  /*5a1c0*/  LDL.LU R26, [R1+0x228] ;  /* 0x00022800011a7983 */ /* 0x002f240000300800 */
[----:B------:R-:W4:Y:S01]  /*5a1d0*/  LDL.LU R27, [R1+0x22c] ;  /* 0x00022c00011b7983 */ /* 0x000f220000300800 */
[----:B------:R-:W2:Y:S01]  /*5a1e0*/  LDL R29, [R1+0x1734] ;  /* 0x00173400011d7983 */ /* 0x000ea20000100800 */
[----:B------:R-:W-:Y:S11]  /*5a1f0*/  HMMA.16816.F32 R20, R16, R8, R20 ;  /* 0x000000081014723c */ /* 0x000ff60000001814 */
[----:B------:R-:W-:Y:S11]  /*5a200*/  @!UPT UIADD3 URZ, URZ, URZ, URZ ;  /* 0x0000003f3f3ff290 */ /* 0x000ff6000fffe03f */
[----:B------:R-:W-:Y:S02]  /*5a210*/  @!UPT UIADD3 URZ, URZ, URZ, URZ ;  /* 0x0000003f3f3ff290 */ /* 0x000fe4000fffe03f */
[----:B------:R-:W-:Y:S02]  /*5a220*/  MOV R3, R20 ;  /* 0x0000001400037202 */ /* 0x000fe40000000f00 */
[----:B------:R-:W-:Y:S01]  /*5a230*/  MOV R0, R21 ;  /* 0x0000001500007202 */ /* 0x000fe20000000f00 */
[----:B---3--:R-:W-:Y:S01]  /*5a240*/  STL.64 [R1+0x4d58], R10 ;  /* 0x004d580a01007387 */ /* 0x008fe20000100a00 */
[----:B------:R0:W-:Y:S03]  /*5a250*/  STL.64 [R1+0x4d50], R8 ;  /* 0x004d500801007387 */ /* 0x0001e60000100a00 */
[----:B0-----:R-:W3:Y:S01]  /*5a260*/  LDL.LU R8, [R1+0x210] ;  /* 0x0002100001087983 */ /* 0x001ee20000300800 */
[----:B------:R-:W3:Y:S02]  /*5a270*/  LDL.LU R9, [R1+0x214] ;  /* 0x0002140001097983 */ /* 0x000ee40000300800 */
[----:B------:R-:W3:Y:S02]  /*5a280*/  LDL.LU R10, [R1+0x218] ;  /* 0x00021800010a7983 */ /* 0x000ee40000300800 */
[----:B------:R-:W3:Y:S01]  /*5a290*/  LDL.LU R11, [R1+0x21c] ;  /* 0x00021c00010b7983 */ /* 0x000ee20000300800 */
[----:B------:R-:W2:Y:S01]  /*5a2a0*/  LDL.LU R20, [R1+0x30] ;  /* 0x0000300001147983 */ /* 0x000ea20000300800 */
[----:B------:R-:W2:Y:S01]  /*5a2b0*/  LDL.LU R21, [R1+0x34] ;  /* 0x0000340001157983 */ /* 0x000ea20000300800 */
[----:B------:R-:W-:-:S02]  /*5a2c0*/  MOV R2, R22 ;  /* 0x0000001600027202 */ /* 0x000fc40000000f00 */
[----:B------:R-:W-:Y:S01]  /*5a2d0*/  MOV R28, R23 ;  /* 0x00000017001c7202 */ /* 0x000fe20000000f00 */
[----:B------:R-:W-:Y:S01]  /*5a2e0*/  MOV R22, R6 ;  /* 0x0000000600167202 */ /* 0x000fe20000000f00 */
[----:B------:R-:W-:Y:S01]  /*5a2f0*/  MOV R23, R7 ;  /* 0x0000000700177202 */ /* 0x000fe20000000f00 */
[----:B------:R-:W3:Y:S01]  /*5a300*/  LDL.LU R6, [R1+0x4d8c] ;  /* 0x004d8c0001067983 */ /* 0x000ee20000300800 */
[----:B------:R-:W3:Y:S03]  /*5a310*/  LDL.LU R7, [R1+0x4d88] ;  /* 0x004d880001077983 */ /* 0x000ee60000300800 */
[----:B------:R-:W-:Y:S04]  /*5a320*/  STL.64 [R1+0x4d18], R22 ;  /* 0x004d181601007387 */ /* 0x000fe80000100a00 */
[----:B--2---:R0:W-:Y:S04]  /*5a330*/  STL.64 [R1+0x4d10], R20 ;  /* 0x004d101401007387 */ /* 0x0041e80000100a00 */
[----:B0-----:R-:W2:Y:S01]  /*5a340*/  LDL.LU R20, [R1+0x90] ;  /* 0x0000900001147983 */ /* 0x001ea20000300800 */
[----:B------:R-:W2:Y:S02]  /*5a350*/  LDL.LU R21, [R1+0x94] ;  /* 0x0000940001157983 */ /* 0x000ea40000300800 */
[----:B------:R-:W2:Y:S02]  /*5a360*/  LDL.LU R22, [R1+0x98] ;  /* 0x0000980001167983 */ /* 0x000ea40000300800 */
[----:B------:R-:W2:Y:S01]  /*5a370*/  LDL.LU R23, [R1+0x9c] ;  /* 0x00009c0001177983 */ /* 0x000ea20000300800 */
[----:B----4-:R-:W-:Y:S01]  /*5a380*/  HMMA.16816.F32 R16, R16, R4, R24 ;  /* 0x000000041010723c */ /* 0x010fe20000001818 */
[----:B--2---:R-:W-:Y:S01]  /*5a390*/  STL.64 [R1+0x4d48], R22 ;  /* 0x004d481601007387 */ /* 0x004fe20000100a00 */
[----:B------:R0:W-:Y:S03]  /*5a3a0*/  STL.64 [R1+0x4d40], R20 ;  /* 0x004d401401007387 */ /* 0x0001e60000100a00 */
[----:B0-----:R-:W2:Y:S01]  /*5a3b0*/  LDL.LU R20, [R1+0x1c0] ;  /* 0x0001c00001147983 */ /* 0x001ea20000300800 */
[----:B------:R-:W2:Y:S02]  /*5a3c0*/  LDL.LU R21, [R1+0x1c4] ;  /* 0x0001c40001157983 */ /* 0x000ea40000300800 */
[----:B------:R-:W2:Y:S02]  /*5a3d0*/  LDL.LU R22, [R1+0x1c8] ;  /* 0x0001c80001167983 */ /* 0x000ea40000300800 */
[----:B------:R-:W2:Y:S01]  /*5a3e0*/  LDL.LU R23, [R1+0x1cc] ;  /* 0x0001cc0001177983 */ /* 0x000ea20000300800 */
[----:B------:R-:W-:Y:S01]  /*5a3f0*/  STL [R1+0x4c88], R28 ;  /* 0x004c881c01007387 */ /* 0x000fe20000100800 */
[----:B------:R-:W-:Y:S02]  /*5a400*/  STL [R1+0x4c84], R2 ;  /* 0x004c840201007387 */ /* 0x000fe40000100800 */
[----:B------:R-:W-:Y:S02]  /*5a410*/  STL [R1+0x4c7c], R0 ;  /* 0x004c7c0001007387 */ /* 0x000fe40000100800 */
[----:B------:R-:W-:Y:S01]  /*5a420*/  STL [R1+0x4c78], R3 ;  /* 0x004c780301007387 */ /* 0x000fe20000100800 */
[----:B------:R-:W4:Y:S06]  /*5a430*/  LDL.LU.64 R24, [R1+0x4d80] ;  /* 0x004d800001187983 */ /* 0x000f2c0000300a00 */
[----:B------:R-:W-:Y:S02]  /*5a440*/  STL.64 [R1+0x1e0], R16 ;  /* 0x0001e01001007387 */ /* 0x000fe40000100a00 */
[----:B------:R0:W-:Y:S02]  /*5a450*/  STL.64 [R1+0x1e8], R18 ;  /* 0x0001e81201007387 */ /* 0x0001e40000100a00 */
[----:B0-----:R-:W4:Y:S01]  /*5a460*/  LDL.LU.64 R18, [R1+0x4d78] ;  /* 0x004d780001127983 */ /* 0x001f220000300a00 */
[----:B------:R-:W4:Y:S02]  /*5a470*/  LDL.LU.64 R16, [R1+0x4d70] ;  /* 0x004d700001107983 */ /* 0x000f240000300a00 */
[C---:B----4-:R-:W-:Y:S01]  /*5a480*/  HMMA.16816.F32 R24, R16.reuse, R24, R12 ;  /* 0x000000181018723c */ /* 0x050fe2000000180c */
[----:B------:R-:W4:Y:S01]  /*5a490*/  LDL.LU.64 R14, [R1+0x4d68] ;  /* 0x004d6800010e7983 */ /* 0x000f220000300a00 */
[----:B------:R-:W3:Y:S11]  /*5a4a0*/  LDL.LU.64 R12, [R1+0x4d60] ;  /* 0x004d6000010c7983 */ /* 0x000ef60000300a00 */
[----:B------:R-:W-:Y:S10]  /*5a4b0*/  @!UPT UIADD3 URZ, URZ, URZ, URZ ;  /* 0x0000003f3f3ff290 */ /* 0x000ff4000fffe03f */
[----:B------:R-:W-:Y:S01]  /*5a4c0*/  STL.64 [R1+0x1d0], R24 ;  /* 0x0001d01801007387 */ /* 0x000fe20000100a00 */
[----:B------:R-:W-:Y:S02]  /*5a4d0*/  STL.64 [R1+0x1d8], R26 ;  /* 0x0001d81a01007387 */ /* 0x000fe40000100a00 */
[----:B------:R-:W0:Y:S02]  /*5a4e0*/  LDSM.16.MT88.4 R24, [R29+0x17000] ;  /* 0x017000001d18783b */ /* 0x000e240000004200 */
[----:B0-----:R-:W-:Y:S01]  /*5a4f0*/  STL [R1+0x4c8c], R27 ;  /* 0x004c8c1b01007387 */ /* 0x001fe20000100800 */
[C---:B---3--:R-:W-:Y:S11]  /*5a500*/  HMMA.16816.F32 R8, R16.reuse, R12, R8 ;  /* 0x0000000c1008723c */ /* 0x048ff60000001808 */
[----:B------:R-:W-:Y:S11]  /*5a510*/  @!UPT UIADD3 URZ, URZ, URZ, URZ ;  /* 0x0000003f3f3ff290 */ /* 0x000ff6000fffe03f */
[----:B------:R-:W-:Y:S01]  /*5a520*/  @!UPT UIADD3 URZ, URZ, URZ, URZ ;  /* 0x0000003f3f3ff290 */ /* 0x000fe2000fffe03f */
[----:B------:R-:W-:Y:S01]  /*5a530*/  STL.64 [R1+0x2a0], R8 ;  /* 0x0002a00801007387 */ /* 0x000fe20000100a00 */
[----:B------:R0:W-:Y:S03]  /*5a540*/  STL.64 [R1+0x2a8], R10 ;  /* 0x0002a80a01007387 */ /* 0x0001e60000100a00 */
[----:B0-----:R-:W3:Y:S01]  /*5a550*/  LDL.LU.64 R10, [R1+0x4d58] ;  /* 0x004d5800010a7983 */ /* 0x001ee20000300a00 */
[----:B------:R-:W2:Y:S02]  /*5a560*/  LDL.LU.64 R8, [R1+0x4d50] ;  /* 0x004d500001087983 */ /* 0x000ea40000300a00 */
[C---:B--2---:R-:W-:Y:S11]  /*5a570*/  HMMA.16816.F32 R20, R16.reuse, R8, R20 ;  /* 0x000000081014723c */ /* 0x044ff60000001814 */
[----:B------:R-:W-:Y:S11]  /*5a580*/  @!UPT UIADD3 URZ, URZ, URZ, URZ ;  /* 0x0000003f3f3ff290 */ /* 0x000ff6000fffe03f */
[----:B------:R-:W-:Y:S01]  /*5a590*/  @!UPT UIADD3 URZ, URZ, URZ, URZ ;  /* 0x0000003f3f3ff290 */ /* 0x000fe2000fffe03f */
[----:B------:R0:W-:Y:S01]  /*5a5a0*/  STL.64 [R1+0x290], R20 ;  /* 0x0002901401007387 */ /* 0x0001e20000100a00 */
[----:B------:R-:W-:Y:S01]  /*5a5b0*/  IMAD.MOV.U32 R12, RZ, RZ, R22 ;  /* 0x000000ffff0c7224 */ /* 0x000fe200078e0016 */
[----:B------:R-:W-:Y:S02]  /*5a5c0*/  MOV R8, R23 ;  /* 0x0000001700087202 */ /* 0x000fe40000000f00 */
[----:B------:R-:W2:Y:S04]  /*5a5d0*/  LDL.LU.64 R22, [R1+0x4d48] ;  /* 0x004d480001167983 */ /* 0x000ea80000300a00 */
[----:B0-----:R-:W2:Y:S01]  /*5a5e0*/  LDL.LU.64 R20, [R1+0x4d40] ;  /* 0x004d400001147983 */ /* 0x001ea20000300a00 */
[----:B------:R-:W3:Y:S01]  /*5a5f0*/  LDL R9, [R1+0x1734] ;  /* 0x0017340001097983 */ /* 0x000ee20000100800 */
[----:B--2---:R-:W-:Y:S02]  /*5a600*/  HMMA.16816.F32 R20, R16, R4, R20 ;  /* 0x000000041014723c */ /* 0x004fe40000001814 */
[----:B------:R-:W2:Y:S11]  /*5a610*/  LDL R18, [R1+0x48] ;  /* 0x0000480001127983 */ /* 0x000eb60000100800 */
[----:B------:R-:W-:Y:S10]  /*5a620*/  @!UPT UIADD3 URZ, URZ, URZ, URZ ;  /* 0x0000003f3f3ff290 */ /* 0x000ff4000fffe03f */
[----:B------:R-:W-:Y:S01]  /*5a630*/  STL.64 [R1+0x1c0], R20 ;  /* 0x0001c01401007387 */ /* 0x000fe20000100a00 */
[----:B------:R-:W-:Y:S02]  /*5a640*/  STL.64 [R1+0x1c8], R22 ;  /* 0x0001c81601007387 */ /* 0x000fe40000100a00 */
[----:B------:R-:W2:Y:S02]  /*5a650*/  LDL R19, [R1+0x4c] ;  /* 0x00004c0001137983 */ /* 0x000ea40000100800 */
[----:B---3--:R-:W-:Y:S01]  /*5a660*/  STL.64 [R1+0x4ce8], R10 ;  /* 0x004ce80a01007387 */ /* 0x008fe20000100a00 */
[----:B------:R0:W-:Y:S04]  /*5a670*/  STL.64 [R1+0x4ce0], R8 ;  /* 0x004ce00801007387 */ /* 0x0001e80000100a00 */
[----:B------:R1:W3:Y:S04]  /*5a680*/  LDSM.16.MT88.4 R20, [R9+0x17080] ;  /* 0x017080000914783b */ /* 0x0002e80000004200 */
[----:B0-----:R-:W2:Y:S01]  /*5a690*/  LDL.LU R8, [R1+0x200] ;  /* 0x0002000001087983 */ /* 0x001ea20000300800 */
[----:B-1----:R-:W2:Y:S02]  /*5a6a0*/  LDL.LU R9, [R1+0x204] ;  /* 0x0002040001097983 */ /* 0x002ea40000300800 */
[----:B------:R-:W2:Y:S02]  /*5a6b0*/  LDL.LU R10, [R1+0x208] ;  /* 0x00020800010a7983 */ /* 0x000ea40000300800 */
[----:B------:R-:W2:Y:S01]  /*5a6c0*/  LDL.LU R11, [R1+0x20c] ;  /* 0x00020c00010b7983 */ /* 0x000ea20000300800 */
[----:B---3--:R-:W-:Y:S01]  /*5a6d0*/  MOV R27, R20 ;  /* 0x00000014001b7202 */ /* 0x008fe20000000f00 */
        /* <DEDUP_REMOVED lines=8> */
[----:B0-----:R-:W-:-:S02]  /*5a760*/  MOV R24, R7 ;  /* 0x0000000700187202 */ /* 0x001fc40000000f00 */
[----:B------:R-:W-:Y:S01]  /*5a770*/  MOV R25, R6 ;  /* 0x0000000600197202 */ /* 0x000fe20000000f00 */
[----:B------:R-:W3:Y:S01]  /*5a780*/  LDL.LU R7, [R1+0x4d3c] ;  /* 0x004d3c0001077983 */ /* 0x000ee20000300800 */
[----:B------:R-:W2:Y:S01]  /*5a790*/  LDL.LU R6, [R1+0x4d38] ;  /* 0x004d380001067983 */ /* 0x000ea20000300800 */
[----:B----4-:R-:W-:Y:S02]  /*5a7a0*/  MOV R26, R15 ;  /* 0x0000000f001a7202 */ /* 0x010fe40000000f00 */
[----:B------:R-:W4:Y:S01]  /*5a7b0*/  LDL.LU R15, [R1+0x4d34] ;  /* 0x004d3400010f7983 */ /* 0x000f220000300800 */
[----:B------:R-:W-:Y:S02]  /*5a7c0*/  MOV R27, R14 ;  /* 0x0000000e001b7202 */ /* 0x000fe40000000f00 */
[----:B------:R-:W4:Y:S03]  /*5a7d0*/  LDL.LU R14, [R1+0x4d30] ;  /* 0x004d3000010e7983 */ /* 0x000f260000300800 */
[----:B------:R-:W-:Y:S01]  /*5a7e0*/  STL.64 [R1+0x4ca8], R26 ;  /* 0x004ca81a01007387 */ /* 0x000fe20000100a00 */
[----:B------:R0:W-:Y:S03]  /*5a7f0*/  STL.64 [R1+0x4ca0], R24 ;  /* 0x004ca01801007387 */ /* 0x0001e60000100a00 */
[----:B0-----:R-:W4:Y:S01]  /*5a800*/  LDL.LU R24, [R1+0x160] ;  /* 0x0001600001187983 */ /* 0x001f220000300800 */
[----:B---3--:R-:W-:-:S02]  /*5a810*/  MOV R25, R7 ;  /* 0x0000000700197202 */ /* 0x008fc40000000f00 */
[----:B--2---:R-:W-:Y:S01]  /*5a820*/  MOV R26, R6 ;  /* 0x00000006001a7202 */ /* 0x004fe20000000f00 */
[----:B------:R-:W2:Y:S01]  /*5a830*/  LDL.LU R7, [R1+0x4d2c] ;  /* 0x004d2c0001077983 */ /* 0x000ea20000300800 */
[----:B------:R-:W3:Y:S01]  /*5a840*/  LDL.LU R6, [R1+0x4d28] ;  /* 0x004d280001067983 */ /* 0x000ee20000300800 */
[----:B----4-:R-:W-:Y:S02]  /*5a850*/  MOV R27, R15 ;  /* 0x0000000f001b7202 */ /* 0x010fe40000000f00 */
[----:B------:R-:W4:Y:S01]  /*5a860*/  LDL.LU R15, [R1+0x4d24] ;  /* 0x004d2400010f7983 */ /* 0x000f220000300800 */
[----:B------:R-:W-:Y:S02]  /*5a870*/  MOV R28, R21 ;  /* 0x00000015001c7202 */ /* 0x000fe40000000f00 */
[----:B------:R-:W-:Y:S02]  /*5a880*/  MOV R2, R22 ;  /* 0x0000001600027202 */ /* 0x000fe40000000f00 */
[----:B------:R-:W-:Y:S01]  /*5a890*/  MOV R29, R23 ;  /* 0x00000017001d7202 */ /* 0x000fe20000000f00 */
[----:B------:R0:W-:Y:S04]  /*5a8a0*/  STL.64 [R1+0x4cd8], R26 ;  /* 0x004cd81a01007387 */ /* 0x0001e80000100a00 */
[----:B------:R1:W-:Y:S01]  /*5a8b0*/  STL.64 [R1+0x4cd0], R24 ;  /* 0x004cd01801007387 */ /* 0x0003e20000100a00 */
[----:B0-----:R-:W-:-:S03]  /*5a8c0*/  IMAD.MOV.U32 R27, RZ, RZ, R14 ;  /* 0x000000ffff1b7224 */ /* 0x001fc600078e000e */
[----:B-1----:R-:W2:Y:S01]  /*5a8d0*/  LDL.LU R24, [R1+0x1a0] ;  /* 0x0001a00001187983 */ /* 0x002ea20000300800 */
[----:B------:R-:W2:Y:S02]  /*5a8e0*/  LDL.LU R25, [R1+0x1a4] ;  /* 0x0001a40001197983 */ /* 0x000ea40000300800 */
[----:B------:R-:W2:Y:S02]  /*5a8f0*/  LDL.LU R26, [R1+0x1a8] ;  /* 0x0001a800011a7983 */ /* 0x000ea40000300800 */
[----:B------:R-:W2:Y:S01]  /*5a900*/  LDL.LU R14, [R1+0x4d20] ;  /* 0x004d2000010e7983 */ /* 0x000ea20000300800 */
[----:B----4-:R-:W0:Y:S02]  /*5a910*/  LDSM.16.MT88.4 R20, [R15+0x17000] ;  /* 0x017000000f14783b */ /* 0x010e240000004200 */
[----:B0-----:R-:W-:Y:S02]  /*5a920*/  MOV R3, R22 ;  /* 0x0000001600037202 */ /* 0x001fe40000000f00 */
[----:B------:R-:W-:-:S02]  /*5a930*/  MOV R0, R23 ;  /* 0x0000001700007202 */ /* 0x000fc40000000f00 */
[----:B------:R-:W-:Y:S02]  /*5a940*/  MOV R5, R20 ;  /* 0x0000001400057202 */ /* 0x000fe40000000f00 */
[----:B------:R-:W-:Y:S01]  /*5a950*/  MOV R4, R21 ;  /* 0x0000001500047202 */ /* 0x000fe20000000f00 */
[----:B------:R-:W4:Y:S01]  /*5a960*/  LDL.LU.64 R22, [R1+0x4d18] ;  /* 0x004d180001167983 */ /* 0x000f220000300a00 */
[----:B------:R-:W4:Y:S02]  /*5a970*/  LDL.LU.64 R20, [R1+0x4d10] ;  /* 0x004d100001147983 */ /* 0x000f240000300a00 */
[----:B----4-:R-:W-:Y:S01]  /*5a980*/  HMMA.16816.F32 R16, R20, R18, R8 ;  /* 0x000000121410723c */ /* 0x010fe20000001808 */
[----:B------:R-:W4:Y:S01]  /*5a990*/  LDL.LU.64 R10, [R1+0x4d08] ;  /* 0x004d0800010a7983 */ /* 0x000f220000300a00 */
[----:B------:R-:W4:Y:S11]  /*5a9a0*/  LDL.LU.64 R8, [R1+0x4d00] ;  /* 0x004d000001087983 */ /* 0x000f360000300a00 */
[----:B------:R-:W-:Y:S10]  /*5a9b0*/  @!UPT UIADD3 URZ, URZ, URZ, URZ ;  /* 0x0000003f3f3ff290 */ /* 0x000ff4000fffe03f */
[----:B------:R-:W-:Y:S01]  /*5a9c0*/  STL.64 [R1+0x330], R16 ;  /* 0x0003301001007387 */ /* 0x000fe20000100a00 */
[----:B------:R-:W-:Y:S02]  /*5a9d0*/  STL.64 [R1+0x338], R18 ;  /* 0x0003381201007387 */ /* 0x000fe40000100a00 */
[----:B------:R0:W1:Y:S02]  /*5a9e0*/  LDSM.16.MT88.4 R16, [R15+0x17080] ;  /* 0x017080000f10783b */ /* 0x0000640000004200 */
[----:B0-----:R-:W4:Y:S04]  /*5a9f0*/  LDL.LU R15, [R1+0x4cf8] ;  /* 0x004cf800010f7983 */ /* 0x001f280000300800 */
[----:B-1----:R3:W-:Y:S01]  /*5aa00*/  STL.64 [R1+0x4ba0], R18 ;  /* 0x004ba01201007387 */ /* 0x0027e20000100a00 */
[----:B------:R0:W-:Y:S01]  /*5aa10*/  STL.64 [R1+0x4b98], R16 ;  /* 0x004b981001007387 */ /* 0x0001e20000100a00 */
[----:B---3--:R-:W-:-:S02]  /*5aa20*/  MOV R18, R6 ;  /* 0x0000000600127202 */ /* 0x008fc40000000f00 */
[----:B0-----:R-:W3:Y:S01]  /*5aa30*/  LDL.LU R16, [R1+0x1f0] ;  /* 0x0001f00001107983 */ /* 0x001ee20000300800 */
[----:B------:R-:W3:Y:S02]  /*5aa40*/  LDL.LU R17, [R1+0x1f4] ;  /* 0x0001f40001117983 */ /* 0x000ee40000300800 */
[----:B------:R-:W3:Y:S01]  /*5aa50*/  LDL.LU R6, [R1+0x4cf4] ;  /* 0x004cf40001067983 */ /* 0x000ee20000300800 */
[----:B--2---:R-:W-:Y:S02]  /*5aa60*/  MOV R19, R7 ;  /* 0x0000000700137202 */ /* 0x004fe40000000f00 */
[----:B------:R-:W2:Y:S01]  /*5aa70*/  LDL.LU R7, [R1+0x4cf0] ;  /* 0x004cf00001077983 */ /* 0x000ea20000300800 */
[C---:B----4-:R-:W-:Y:S11]  /*5aa80*/  HMMA.16816.F32 R8, R20.reuse, R14, R8 ;  /* 0x0000000e1408723c */ /* 0x050ff60000001808 */
[----:B------:R-:W-:Y:S11]  /*5aa90*/  @!UPT UIADD3 URZ, URZ, URZ, URZ ;  /* 0x0000003f3f3ff290 */ /* 0x000ff6000fffe03f */
[----:B------:R-:W-:Y:S01]  /*5aaa0*/  @!UPT UIADD3 URZ, URZ, URZ, URZ ;  /* 0x0000003f3f3ff290 */ /* 0x000fe2000fffe03f */
[----:B------:R-:W-:Y:S01]  /*5aab0*/  STL.64 [R1+0x390], R8 ;  /* 0x0003900801007387 */ /* 0x000fe20000100a00 */
[----:B------:R0:W-:Y:S03]  /*5aac0*/  STL.64 [R1+0x398], R10 ;  /* 0x0003980a01007387 */ /* 0x0001e60000100a00 */
[----:B0-----:R-:W3:Y:S01]  /*5aad0*/  LDL.LU.64 R10, [R1+0x4ce8] ;  /* 0x004ce800010a7983 */ /* 0x001ee20000300a00 */
[----:B------:R-:W4:Y:S02]  /*5aae0*/  LDL.LU.64 R8, [R1+0x4ce0] ;  /* 0x004ce00001087983 */ /* 0x000f240000300a00 */
[----:B------:R0:W-:Y:S02]  /*5aaf0*/  STL.64 [R1+0x4cb8], R14 ;  /* 0x004cb80e01007387 */ /* 0x0001e40000100a00 */
[----:B------:R-:W-:Y:S01]  /*5ab00*/  STL [R1+0x4cb0], R12 ;  /* 0x004cb00c01007387 */ /* 0x000fe20000100800 */
[----:B0-----:R-:W4:Y:S01]  /*5ab10*/  LDL.64 R14, [R1+0x48] ;  /* 0x00004800010e7983 */ /* 0x001f220000100a00 */
[C---:B---3--:R-:W-:Y:S08]  /*5ab20*/  HMMA.16816.F32 R16, R20.reuse, R10, R16 ;  /* 0x0000000a1410723c */ /* 0x048ff00000001810 */
[----:B--2---:R-:W-:Y:S11]  /*5ab30*/  HMMA.16816.F32 R20, R20, R6, R24 ;  /* 0x000000061414723c */ /* 0x004ff60000001818 */
[----:B------:R-:W-:Y:S04]  /*5ab40*/  @!UPT UIADD3 URZ, URZ, URZ, URZ ;  /* 0x0000003f3f3ff290 */ /* 0x000fe8000fffe03f */
[----:B------:R0:W-:Y:S01]  /*5ab50*/  STL.64 [R1+0x380], R16 ;  /* 0x0003801001007387 */ /* 0x0001e20000100a00 */
[----:B------:R1:W-:Y:S01]  /*5ab60*/  STL.64 [R1+0x388], R18 ;  /* 0x0003881201007387 */ /* 0x0003e20000100a00 */
[----:B0-----:R-:W-:Y:S02]  /*5ab70*/  MOV R16, R5 ;  /* 0x0000000500107202 */ /* 0x001fe40000000f00 */
[----:B-1----:R-:W-:Y:S02]  /*5ab80*/  MOV R18, R3 ;  /* 0x0000000300127202 */ /* 0x002fe40000000f00 */
[----:B------:R-:W-:Y:S02]  /*5ab90*/  MOV R19, R0 ;  /* 0x0000000000137202 */ /* 0x000fe40000000f00 */
[----:B------:R-:W-:-:S03]  /*5aba0*/  MOV R17, R4 ;  /* 0x0000000400117202 */ /* 0x000fc60000000f00 */
[----:B------:R-:W-:Y:S02]  /*5abb0*/  STL.64 [R1+0x4bf0], R18 ;  /* 0x004bf01201007387 */ /* 0x000fe40000100a00 */
[----:B------:R0:W-:Y:S02]  /*5abc0*/  STL.64 [R1+0x4be8], R16 ;  /* 0x004be81001007387 */ /* 0x0001e40000100a00 */
[----:B0-----:R-:W2:Y:S01]  /*5abd0*/  LDL.LU R16, [R1+0xc0] ;  /* 0x0000c00001107983 */ /* 0x001ea20000300800 */
[----:B------:R-:W2:Y:S02]  /*5abe0*/  LDL.LU R17, [R1+0xc4] ;  /* 0x0000c40001117983 */ /* 0x000ea40000300800 */
[----:B------:R-:W2:Y:S02]  /*5abf0*/  LDL.LU R18, [R1+0xc8] ;  /* 0x0000c80001127983 */ /* 0x000ea40000300800 */
[----:B------:R-:W2:Y:S01]  /*5ac00*/  LDL.LU R19, [R1+0xcc] ;  /* 0x0000cc0001137983 */ /* 0x000ea20000300800 */
[----:B------:R-:W3:Y:S01]  /*5ac10*/  LDL.LU.64 R26, [R1+0x4cd8] ;  /* 0x004cd800011a7983 */ /* 0x000ee20000300a00 */
[----:B------:R-:W3:Y:S02]  /*5ac20*/  LDL.LU.64 R24, [R1+0x4cd0] ;  /* 0x004cd00001187983 */ /* 0x000ee40000300a00 */
[----:B------:R-:W-:Y:S02]  /*5ac30*/  STL.64 [R1+0x320], R20 ;  /* 0x0003201401007387 */ /* 0x000fe40000100a00 */
[----:B------:R0:W-:Y:S02]  /*5ac40*/  STL.64 [R1+0x328], R22 ;  /* 0x0003281601007387 */ /* 0x0001e40000100a00 */
[----:B0-----:R-:W3:Y:S01]  /*5ac50*/  LDL.LU.64 R22, [R1+0x4cc8] ;  /* 0x004cc80001167983 */ /* 0x001ee20000300a00 */
[----:B------:R-:W3:Y:S01]  /*5ac60*/  LDL.LU.64 R20, [R1+0x4cc0] ;  /* 0x004cc00001147983 */ /* 0x000ee20000300a00 */
[----:B----4-:R-:W-:-:S02]  /*5ac70*/  MOV R0, R14 ;  /* 0x0000000e00007202 */ /* 0x010fc40000000f00 */
[----:B------:R-:W-:Y:S01]  /*5ac80*/  MOV R3, R15 ;  /* 0x0000000f00037202 */ /* 0x000fe20000000f00 */
[C---:B---3--:R-:W-:Y:S01]  /*5ac90*/  HMMA.16816.F32 R24, R20.reuse, R14, R24 ;  /* 0x0000000e1418723c */ /* 0x048fe20000001818 */
[----:B------:R-:W3:Y:S01]  /*5aca0*/  LDL.LU.64 R14, [R1+0x4cb8] ;  /* 0x004cb800010e7983 */ /* 0x000ee20000300a00 */
[----:B------:R-:W4:Y:S11]  /*5acb0*/  LDL.LU R12, [R1+0x4cb0] ;  /* 0x004cb000010c7983 */ /* 0x000f360000300800 */
[----:B------:R-:W-:Y:S10]  /*5acc0*/  @!UPT UIADD3 URZ, URZ, URZ, URZ ;  /* 0x0000003f3f3ff290 */ /* 0x000ff4000fffe03f */
[----:B------:R0:W-:Y:S01]  /*5acd0*/  STL.64 [R1+0x2f8], R26 ;  /* 0x0002f81a01007387 */ /* 0x0001e20000100a00 */
[----:B------:R-:W-:Y:S01]  /*5ace0*/  IMAD.MOV.U32 R4, RZ, RZ, R24 ;  /* 0x000000ffff047224 */ /* 0x000fe200078e0018 */
[----:B------:R-:W-:Y:S02]  /*5acf0*/  MOV R5, R25 ;  /* 0x0000001900057202 */ /* 0x000fe40000000f00 */
[----:B0-----:R-:W3:Y:S01]  /*5ad00*/  LDL.LU.64 R26, [R1+0x4ca8] ;  /* 0x004ca800011a7983 */ /* 0x001ee20000300a00 */
[----:B------:R-:W3:Y:S02]  /*5ad10*/  LDL.LU.64 R24, [R1+0x4ca0] ;  /* 0x004ca00001187983 */ /* 0x000ee40000300a00 */
[----:B------:R-:W-:Y:S02]  /*5ad20*/  STL [R1+0x4ae4], R5 ;  /* 0x004ae40501007387 */ /* 0x000fe40000100800 */
[----:B------:R-:W-:Y:S01]  /*5ad30*/  STL [R1+0x4ae0], R4 ;  /* 0x004ae00401007387 */ /* 0x000fe20000100800 */
[C---:B---3--:R-:W-:Y:S11]  /*5ad40*/  HMMA.16816.F32 R24, R20.reuse, R14, R24 ;  /* 0x0000000e1418723c */ /* 0x048ff60000001818 */
[----:B------:R-:W-:Y:S11]  /*5ad50*/  @!UPT UIADD3 URZ, URZ, URZ, URZ ;  /* 0x0000003f3f3ff290 */ /* 0x000ff6000fffe03f */
[----:B------:R-:W-:Y:S01]  /*5ad60*/  @!UPT UIADD3 URZ, URZ, URZ, URZ ;  /* 0x0000003f3f3ff290 */ /* 0x000fe2000fffe03f */
[----:B------:R-:W-:Y:S01]  /*5ad70*/  STL.64 [R1+0x350], R24 ;  /* 0x0003501801007387 */ /* 0x000fe20000100a00 */
[----:B------:R0:W-:Y:S03]  /*5ad80*/  STL.64 [R1+0x358], R26 ;  /* 0x0003581a01007387 */ /* 0x0001e60000100a00 */
[----:B0-----:R-:W3:Y:S01]  /*5ad90*/  LDL.LU.64 R26, [R1+0x4c98] ;  /* 0x004c9800011a7983 */ /* 0x001ee20000300a00 */
[----:B------:R-:W3:Y:S02]  /*5ada0*/  LDL.LU.64 R24, [R1+0x4c90] ;  /* 0x004c900001187983 */ /* 0x000ee40000300a00 */
[----:B------:R-:W-:Y:S02]  /*5adb0*/  STL.64 [R1+0x4c70], R14 ;  /* 0x004c700e01007387 */ /* 0x000fe40000100a00 */
[----:B----4-:R0:W-:Y:S02]  /*5adc0*/  STL [R1+0x4c68], R12 ;  /* 0x004c680c01007387 */ /* 0x0101e40000100800 */
[----:B0-----:R-:W4:Y:S01]  /*5add0*/  LDL.LU R12, [R1+0x140] ;  /* 0x00014000010c7983 */ /* 0x001f220000300800 */
[----:B------:R-:W4:Y:S02]  /*5ade0*/  LDL.LU R13, [R1+0x144] ;  /* 0x00014400010d7983 */ /* 0x000f240000300800 */
[----:B------:R-:W4:Y:S02]  /*5adf0*/  LDL.LU R14, [R1+0x148] ;  /* 0x00014800010e7983 */ /* 0x000f240000300800 */
[----:B------:R-:W4:Y:S01]  /*5ae00*/  LDL.LU R15, [R1+0x14c] ;  /* 0x00014c00010f7983 */ /* 0x000f220000300800 */
[C---:B--2---:R-:W-:Y:S01]  /*5ae10*/  HMMA.16816.F32 R16, R20.reuse, R6, R16 ;  /* 0x000000061410723c */ /* 0x044fe20000001810 */
[----:B------:R-:W-:Y:S01]  /*5ae20*/  STL.64 [R1+0x4c60], R10 ;  /* 0x004c600a01007387 */ /* 0x000fe20000100a00 */
[----:B------:R0:W-:Y:S11]  /*5ae30*/  STL.64 [R1+0x4c58], R8 ;  /* 0x004c580801007387 */ /* 0x0001f60000100a00 */
[----:B------:R-:W-:Y:S11]  /*5ae40*/  @!UPT UIADD3 URZ, URZ, URZ, URZ ;  /* 0x0000003f3f3ff290 */ /* 0x000ff6000fffe03f */
[----:B------:R-:W-:Y:S02]  /*5ae50*/  MOV R5, R18 ;  /* 0x0000001200057202 */ /* 0x000fe40000000f00 */
[----:B------:R-:W-:Y:S01]  /*5ae60*/  MOV R4, R19 ;  /* 0x0000001300047202 */ /* 0x000fe20000000f00 */
[----:B------:R-:W-:Y:S01]  /*5ae70*/  MOV R18, R2 ;  /* 0x0000000200127202 */ /* 0x000fe20000000f00 */
[----:B------:R-:W-:Y:S01]  /*5ae80*/  MOV R19, R29 ;  /* 0x0000001d00137202 */ /* 0x000fe20000000f00 */
[----:B----4-:R-:W-:Y:S11]  /*5ae90*/  HMMA.16816.F32 R12, R20, R10, R12 ;  /* 0x0000000a140c723c */ /* 0x010ff6000000180c */
[----:B------:R-:W-:Y:S11]  /*5aea0*/  @!UPT UIADD3 URZ, URZ, URZ, URZ ;  /* 0x0000003f3f3ff290 */ /* 0x000ff6000fffe03f */
[----:B------:R-:W-:Y:S01]  /*5aeb0*/  @!UPT UIADD3 URZ, URZ, URZ, URZ ;  /* 0x0000003f3f3ff290 */ /* 0x000fe2000fffe03f */
        /* <DEDUP_REMOVED lines=8> */
[----:B--2---:R-:W4:Y:S02]  /*5af40*/  LDL.LU R14, [R1+0x198] ;  /* 0x00019800010e7983 */ /* 0x004f240000300800 */
[----:B------:R-:W4:Y:S01]  /*5af50*/  LDL.LU R15, [R1+0x19c] ;  /* 0x00019c00010f7983 */ /* 0x000f220000300800 */
[----:B------:R-:W-:Y:S01]  /*5af60*/  STL.64 [R1+0x160], R16 ;  /* 0x0001601001007387 */ /* 0x000fe20000100a00 */
[----:B------:R-:W-:Y:S02]  /*5af70*/  STL.64 [R1+0x4c50], R6 ;  /* 0x004c500601007387 */ /* 0x000fe40000100a00 */
[----:B------:R0:W-:Y:S02]  /*5af80*/  STL.64 [R1+0x4c48], R4 ;  /* 0x004c480401007387 */ /* 0x0001e40000100a00 */
[----:B0-----:R-:W2:Y:S01]  /*5af90*/  LDL.LU R4, [R1+0x170] ;  /* 0x0001700001047983 */ /* 0x001ea20000300800 */
[----:B------:R-:W2:Y:S02]  /*5afa0*/  LDL.LU R5, [R1+0x174] ;  /* 0x0001740001057983 */ /* 0x000ea40000300800 */
[----:B------:R-:W2:Y:S02]  /*5afb0*/  LDL.LU R6, [R1+0x178] ;  /* 0x0001780001067983 */ /* 0x000ea40000300800 */
[----:B------:R-:W2:Y:S01]  /*5afc0*/  LDL.LU R7, [R1+0x17c] ;  /* 0x00017c0001077983 */ /* 0x000ea20000300800 */
[----:B---3--:R-:W-:-:S02]  /*5afd0*/  MOV R16, R27 ;  /* 0x0000001b00107202 */ /* 0x008fc40000000f00 */
[----:B------:R-:W-:Y:S01]  /*5afe0*/  MOV R17, R28 ;  /* 0x0000001c00117202 */ /* 0x000fe20000000f00 */
[----:B------:R-:W4:Y:S01]  /*5aff0*/  LDL.LU R27, [R1+0x4c8c] ;  /* 0x004c8c00011b7983 */ /* 0x000f220000300800 */
[----:B------:R-:W3:Y:S02]  /*5b000*/  LDL.LU R28, [R1+0x4c88] ;  /* 0x004c8800011c7983 */ /* 0x000ee40000300800 */
[----:B------:R-:W2:Y:S02]  /*5b010*/  LDL.LU R2, [R1+0x4c84] ;  /* 0x004c840001027983 */ /* 0x000ea40000300800 */
[----:B------:R-:W2:Y:S01]  /*5b020*/  LDL.LU R29, [R1+0x4c80] ;  /* 0x004c8000011d7983 */ /* 0x000ea20000300800 */
[----:B------:R-:W-:Y:S01]  /*5b030*/  STL.64 [R1+0x4c40], R18 ;  /* 0x004c401201007387 */ /* 0x000fe20000100a00 */
[----:B------:R0:W-:Y:S03]  /*5b040*/  STL.64 [R1+0x4c38], R16 ;  /* 0x004c381001007387 */ /* 0x0001e60000100a00 */
[----:B0-----:R-:W3:Y:S01]  /*5b050*/  LDL.LU R16, [R1+0x100] ;  /* 0x0001000001107983 */ /* 0x001ee20000300800 */
[----:B------:R-:W3:Y:S02]  /*5b060*/  LDL.LU R17, [R1+0x104] ;  /* 0x0001040001117983 */ /* 0x000ee40000300800 */
[----:B------:R-:W3:Y:S02]  /*5b070*/  LDL.LU R18, [R1+0x108] ;  /* 0x0001080001127983 */ /* 0x000ee40000300800 */
[----:B------:R-:W3:Y:S01]  /*5b080*/  LDL.LU R19, [R1+0x10c] ;  /* 0x00010c0001137983 */ /* 0x000ee20000300800 */
[----:B--2---:R-:W0:Y:S04]  /*5b090*/  LDSM.16.MT88.4 R20, [R29+0x17000] ;  /* 0x017000001d14783b */ /* 0x004e280000004200 */
        /* <DEDUP_REMOVED lines=9> */
[C---:B----4-:R-:W-:Y:S01]  /*5b130*/  HMMA.16816.F32 R12, R24.reuse, R22, R12 ;  /* 0x00000016180c723c */ /* 0x050fe2000000180c */
[----:B------:R-:W-:Y:S01]  /*5b140*/  STL.64 [R1+0x4bc8], R20 ;  /* 0x004bc81401007387 */ /* 0x000fe20000100a00 */
[----:B------:R-:W2:Y:S02]  /*5b150*/  LDL.LU R0, [R1+0x4c7c] ;  /* 0x004c7c0001007983 */ /* 0x000ea40000300800 */
[----:B------:R-:W4:Y:S11]  /*5b160*/  LDL.LU R3, [R1+0x4c78] ;  /* 0x004c780001037983 */ /* 0x000f360000300800 */
[----:B------:R-:W-:Y:S08]  /*5b170*/  @!UPT UIADD3 URZ, URZ, URZ, URZ ;  /* 0x0000003f3f3ff290 */ /* 0x000ff0000fffe03f */
[----:B------:R-:W-:Y:S01]  /*5b180*/  STL.64 [R1+0x310], R12 ;  /* 0x0003100c01007387 */ /* 0x000fe20000100a00 */
[----:B------:R0:W-:Y:S03]  /*5b190*/  STL.64 [R1+0x318], R14 ;  /* 0x0003180e01007387 */ /* 0x0001e60000100a00 */
[----:B0-----:R-:W2:Y:S01]  /*5b1a0*/  LDL.LU.64 R14, [R1+0x4c70] ;  /* 0x004c7000010e7983 */ /* 0x001ea20000300a00 */
[----:B------:R-:W3:Y:S01]  /*5b1b0*/  LDL.LU R12, [R1+0x4c68] ;  /* 0x004c6800010c7983 */ /* 0x000ee20000300800 */
[C---:B--2---:R-:W-:Y:S11]  /*5b1c0*/  HMMA.16816.F32 R8, R24.reuse, R14, R8 ;  /* 0x0000000e1808723c */ /* 0x044ff60000001808 */
[----:B------:R-:W-:Y:S11]  /*5b1d0*/  @!UPT UIADD3 URZ, URZ, URZ, URZ ;  /* 0x0000003f3f3ff290 */ /* 0x000ff6000fffe03f */
[----:B------:R-:W-:Y:S01]  /*5b1e0*/  @!UPT UIADD3 URZ, URZ, URZ, URZ ;  /* 0x0000003f3f3ff290 */ /* 0x000fe2000fffe03f */
[----:B------:R-:W-:Y:S01]  /*5b1f0*/  STL.64 [R1+0x370], R8 ;  /* 0x0003700801007387 */ /* 0x000fe20000100a00 */
[----:B------:R0:W-:Y:S01]  /*5b200*/  STL [R1+0x378], R10 ;  /* 0x0003780a01007387 */ /* 0x0001e20000100800 */
[----:B------:R-:W-:Y:S02]  /*5b210*/  MOV R13, R11 ;  /* 0x0000000b000d7202 */ /* 0x000fe40000000f00 */
[----:B0-----:R-:W2:Y:S01]  /*5b220*/  LDL.LU.64 R10, [R1+0x4c60] ;  /* 0x004c6000010a7983 */ /* 0x001ea20000300a00 */
[----:B------:R-:W3:Y:S02]  /*5b230*/  LDL.LU.64 R8, [R1+0x4c58] ;  /* 0x004c580001087983 */ /* 0x000ee40000300a00 */
[----:B------:R-:W-:Y:S01]  /*5b240*/  STL [R1+0x4a40], R13 ;  /* 0x004a400d01007387 */ /* 0x000fe20000100800 */
[C---:B--2---:R-:W-:Y:S11]  /*5b250*/  HMMA.16816.F32 R4, R24.reuse, R10, R4 ;  /* 0x0000000a1804723c */ /* 0x044ff60000001804 */
[----:B------:R-:W-:Y:S11]  /*5b260*/  @!UPT UIADD3 URZ, URZ, URZ, URZ ;  /* 0x0000003f3f3ff290 */ /* 0x000ff6000fffe03f */
[----:B------:R-:W-:Y:S01]  /*5b270*/  @!UPT UIADD3 URZ, URZ, URZ, URZ ;  /* 0x0000003f3f3ff290 */ /* 0x000fe2000fffe03f */
[----:B------:R-:W-:Y:S01]  /*5b280*/  STL.64 [R1+0x360], R4 ;  /* 0x0003600401007387 */ /* 0x000fe20000100a00 */
[----:B------:R0:W-:Y:S03]  /*5b290*/  STL.64 [R1+0x368], R6 ;  /* 0x0003680601007387 */ /* 0x0001e60000100a00 */
[----:B0-----:R-:W2:Y:S01]  /*5b2a0*/  LDL.LU.64 R6, [R1+0x4c50] ;  /* 0x004c500001067983 */ /* 0x001ea20000300a00 */
[----:B------:R-:W4:Y:S02]  /*5b2b0*/  LDL.LU.64 R4, [R1+0x4c48] ;  /* 0x004c480001047983 */ /* 0x000f240000300a00 */
[----:B------:R-:W-:Y:S02]  /*5b2c0*/  STL.64 [R1+0x4c20], R10 ;  /* 0x004c200a01007387 */ /* 0x000fe40000100a00 */
[----:B---3--:R0:W-:Y:S02]  /*5b2d0*/  STL.64 [R1+0x4c18], R8 ;  /* 0x004c180801007387 */ /* 0x0081e40000100a00 */
[----:B0-----:R-:W3:Y:S01]  /*5b2e0*/  LDL.LU R8, [R1+0x120] ;  /* 0x0001200001087983 */ /* 0x001ee20000300800 */
[----:B------:R-:W3:Y:S02]  /*5b2f0*/  LDL.LU R9, [R1+0x124] ;  /* 0x0001240001097983 */ /* 0x000ee40000300800 */
[----:B------:R-:W3:Y:S02]  /*5b300*/  LDL.LU R10, [R1+0x128] ;  /* 0x00012800010a7983 */ /* 0x000ee40000300800 */
[----:B------:R-:W3:Y:S01]  /*5b310*/  LDL.LU R11, [R1+0x12c] ;  /* 0x00012c00010b7983 */ /* 0x000ee20000300800 */
[----:B--2---:R-:W-:Y:S01]  /*5b320*/  HMMA.16816.F32 R24, R24, R6, R16 ;  /* 0x000000061818723c */ /* 0x004fe20000001810 */
[----:B---3--:R-:W-:Y:S01]  /*5b330*/  STL.64 [R1+0x4c30], R10 ;  /* 0x004c300a01007387 */ /* 0x008fe20000100a00 */
[----:B------:R0:W-:Y:S11]  /*5b340*/  STL.64 [R1+0x4c28], R8 ;  /* 0x004c280801007387 */ /* 0x0001f60000100a00 */
[----:B------:R-:W-:Y:S11]  /*5b350*/  @!UPT UIADD3 URZ, URZ, URZ, URZ ;  /* 0x0000003f3f3ff290 */ /* 0x000ff6000fffe03f */
[----:B------:R-:W-:Y:S01]  /*5b360*/  MOV R13, R27 ;  /* 0x0000001b000d7202 */ /* 0x000fe20000000f00 */
[----:B0-----:R-:W2:Y:S01]  /*5b370*/  LDL.LU R8, [R1+0x130] ;  /* 0x0001300001087983 */ /* 0x001ea20000300800 */
[----:B------:R-:W2:Y:S02]  /*5b380*/  LDL.LU R9, [R1+0x134] ;  /* 0x0001340001097983 */ /* 0x000ea40000300800 */
[----:B------:R-:W2:Y:S02]  /*5b390*/  LDL.LU R10, [R1+0x138] ;  /* 0x00013800010a7983 */ /* 0x000ea40000300800 */
[----:B------:R-:W2:Y:S01]  /*5b3a0*/  LDL.LU R11, [R1+0x13c] ;  /* 0x00013c00010b7983 */ /* 0x000ea20000300800 */
[----:B------:R-:W2:Y:S01]  /*5b3b0*/  LDL.LU.64 R18, [R1+0x4c40] ;  /* 0x004c400001127983 */ /* 0x000ea20000300a00 */
[----:B------:R-:W2:Y:S02]  /*5b3c0*/  LDL.LU.64 R16, [R1+0x4c38] ;  /* 0x004c380001107983 */ /* 0x000ea40000300a00 */
[----:B------:R-:W-:Y:S02]  /*5b3d0*/  STL.64 [R1+0x300], R24 ;  /* 0x0003001801007387 */ /* 0x000fe40000100a00 */
[----:B------:R-:W-:Y:S02]  /*5b3e0*/  STL [R1+0x308], R26 ;  /* 0x0003081a01007387 */ /* 0x000fe40000100800 */
[----:B------:R-:W0:Y:S04]  /*5b3f0*/  LDSM.16.MT88.4 R24, [R29+0x17080] ;  /* 0x017080001d18783b */ /* 0x000e280000004200 */
[----:B------:R-:W-:Y:S01]  /*5b400*/  STL.64 [R1+0x4c10], R6 ;  /* 0x004c100601007387 */ /* 0x000fe20000100a00 */
[----:B----4-:R1:W-:Y:S03]  /*5b410*/  STL.64 [R1+0x4c08], R4 ;  /* 0x004c080401007387 */ /* 0x0103e60000100a00 */
[----:B-1----:R-:W3:Y:S01]  /*5b420*/  LDL.LU R4, [R1+0x110] ;  /* 0x0001100001047983 */ /* 0x002ee20000300800 */
[----:B------:R-:W3:Y:S02]  /*5b430*/  LDL.LU R5, [R1+0x114] ;  /* 0x0001140001057983 */ /* 0x000ee40000300800 */
[----:B------:R-:W3:Y:S02]  /*5b440*/  LDL.LU R6, [R1+0x118] ;  /* 0x0001180001067983 */ /* 0x000ee40000300800 */
[----:B------:R-:W3:Y:S01]  /*5b450*/  LDL.LU R7, [R1+0x11c] ;  /* 0x00011c0001077983 */ /* 0x000ee20000300800 */
[----:B------:R-:W-:Y:S04]  /*5b460*/  STL [R1+0x4a44], R13 ;  /* 0x004a440d01007387 */ /* 0x000fe80000100800 */
[----:B0-----:R-:W-:Y:S01]  /*5b470*/  STL.64 [R1+0x4b10], R26 ;  /* 0x004b101a01007387 */ /* 0x001fe20000100a00 */
        /* <DEDUP_REMOVED lines=30> */
[----:B------:R-:W4:Y:S01]  /*5b660*/  LDL.LU.64 R8, [R1+0x4c18] ;  /* 0x004c180001087983 */ /* 0x000f220000300a00 */
[C---:B---3--:R-:W-:Y:S11]  /*5b670*/  HMMA.16816.F32 R4, R16.reuse, R10, R4 ;  /* 0x0000000a1004723c */ /* 0x048ff60000001804 */
[----:B------:R-:W-:Y:S11]  /*5b680*/  @!UPT UIADD3 URZ, URZ, URZ, URZ ;  /* 0x0000003f3f3ff290 */ /* 0x000ff6000fffe03f */
[----:B------:R-:W-:Y:S01]  /*5b690*/  @!UPT UIADD3 URZ, URZ, URZ, URZ ;  /* 0x0000003f3f3ff290 */ /* 0x000fe2000fffe03f */
[----:B------:R-:W-:Y:S01]  /*5b6a0*/  STL.64 [R1+0x100], R4 ;  /* 0x0001000401007387 */ /* 0x000fe20000100a00 */
[----:B------:R0:W-:Y:S03]  /*5b6b0*/  STL.64 [R1+0x108], R6 ;  /* 0x0001080601007387 */ /* 0x0001e60000100a00 */
[----:B0-----:R-:W2:Y:S01]  /*5b6c0*/  LDL.LU.64 R6, [R1+0x4c10] ;  /* 0x004c100001067983 */ /* 0x001ea20000300a00 */
[----:B------:R-:W3:Y:S01]  /*5b6d0*/  LDL.LU.64 R4, [R1+0x4c08] ;  /* 0x004c080001047983 */ /* 0x000ee20000300a00 */
[----:B--2---:R-:W-:Y:S02]  /*5b6e0*/  HMMA.16816.F32 R16, R16, R6, R24 ;  /* 0x000000061010723c */ /* 0x004fe40000001818 */
[----:B------:R-:W2:Y:S01]  /*5b6f0*/  LDL.LU.64 R26, [R1+0x4c00] ;  /* 0x004c0000011a7983 */ /* 0x000ea20000300a00 */
[----:B------:R-:W2:Y:S11]  /*5b700*/  LDL.LU.64 R24, [R1+0x4bf8] ;  /* 0x004bf80001187983 */ /* 0x000eb60000300a00 */
[----:B------:R-:W-:Y:S09]  /*5b710*/  @!UPT UIADD3 URZ, URZ, URZ, URZ ;  /* 0x0000003f3f3ff290 */ /* 0x000ff2000fffe03f */
        /* <DEDUP_REMOVED lines=11> */
[----:B------:R-:W3:Y:S01]  /*5b7d0*/  LDL.LU.64 R20, [R1+0x4bc8] ;  /* 0x004bc80001147983 */ /* 0x000ee20000300a00 */
[C---:B--2---:R-:W-:Y:S08]  /*5b7e0*/  HMMA.16816.F32 R24, R16.reuse, R14, R24 ;  /* 0x0000000e1018723c */ /* 0x044ff00000001818 */
[----:B---3--:R-:W-:Y:S11]  /*5b7f0*/  HMMA.16816.F32 R20, R16, R10, R20 ;  /* 0x0000000a1014723c */ /* 0x008ff60000001814 */
[----:B------:R-:W-:Y:S11]  /*5b800*/  @!UPT UIADD3 URZ, URZ, URZ, URZ ;  /* 0x0000003f3f3ff290 */ /* 0x000ff6000fffe03f */
[----:B------:R-:W-:Y:S01]  /*5b810*/  @!UPT UIADD3 URZ, URZ, URZ, URZ ;  /* 0x0000003f3f3ff290 */ /* 0x000fe2000fffe03f */
[----:B------:R-:W-:Y:S01]  /*5b820*/  STL [R1+0x260], R20 ;  /* 0x0002601401007387 */ /* 0x000fe20000100800 */
[----:B------:R-:W-:Y:S01]  /*5b830*/  MOV R13, R21 ;  /* 0x00000015000d7202 */ /* 0x000fe20000000f00 */
[----:B------:R0:W-:Y:S02]  /*5b840*/  STL.64 [R1+0x270], R24 ;  /* 0x0002701801007387 */ /* 0x0001e40000100a00 */
[----:B------:R1:W-:Y:S01]  /*5b850*/  STL.64 [R1+0x278], R26 ;  /* 0x0002781a01007387 */ /* 0x0003e20000100a00 */
[----:B------:R2:W-:Y:S01]  /*5b860*/  STL.64 [R1+0x268], R22 ;  /* 0x0002681601007387 */ /* 0x0005e20000100a00 */
[----:B------:R3:W-:Y:S02]  /*5b870*/  STL.64 [R1+0x4b80], R14 ;  /* 0x004b800e01007387 */ /* 0x0007e40000100a00 */
[----:B------:R-:W-:Y:S02]  /*5b880*/  STL.64 [R1+0x4b78], R12 ;  /* 0x004b780c01007387 */ /* 0x000fe40000100a00 */
[----:B------:R-:W-:Y:S01]  /*5b890*/  STL.64 [R1+0x4b70], R10 ;  /* 0x004b700a01007387 */ /* 0x000fe20000100a00 */
[----:B----4-:R4:W-:Y:S04]  /*5b8a0*/  STL.64 [R1+0x4b68], R8 ;  /* 0x004b680801007387 */ /* 0x0109e80000100a00 */
[----:B0-----:R-:W4:Y:S01]  /*5b8b0*/  LDL.LU R24, [R1+0x1e0] ;  /* 0x0001e00001187983 */ /* 0x001f220000300800 */
[----:B------:R-:W4:Y:S02]  /*5b8c0*/  LDL.LU R25, [R1+0x1e4] ;  /* 0x0001e40001197983 */ /* 0x000f240000300800 */
[----:B-1----:R-:W4:Y:S02]  /*5b8d0*/  LDL.LU R26, [R1+0x1e8] ;  /* 0x0001e800011a7983 */ /* 0x002f240000300800 */
[----:B------:R-:W4:Y:S01]  /*5b8e0*/  LDL.LU R27, [R1+0x1ec] ;  /* 0x0001ec00011b7983 */ /* 0x000f220000300800 */
[----:B------:R-:W4:Y:S01]  /*5b8f0*/  LDL.LU R20, [R1+0xa0] ;  /* 0x0000a00001147983 */ /* 0x000f220000300800 */
[----:B------:R-:W4:Y:S02]  /*5b900*/  LDL.LU R21, [R1+0xa4] ;  /* 0x0000a40001157983 */ /* 0x000f240000300800 */
[----:B--2---:R-:W2:Y:S02]  /*5b910*/  LDL.LU R22, [R1+0xa8] ;  /* 0x0000a80001167983 */ /* 0x004ea40000300800 */
[----:B------:R-:W2:Y:S01]  /*5b920*/  LDL.LU R23, [R1+0xac] ;  /* 0x0000ac0001177983 */ /* 0x000ea20000300800 */
[----:B---3--:R-:W3:Y:S04]  /*5b930*/  LDL.LU.64 R14, [R1+0x48] ;  /* 0x00004800010e7983 */ /* 0x008ee80000300a00 */
[----:B---3--:R0:W-:Y:S01]  /*5b940*/  STL.64 [R1+0x4ba8], R14 ;  /* 0x004ba80e01007387 */ /* 0x0081e20000100a00 */
[----:B----4-:R-:W3:Y:S02]  /*5b950*/  LDL.LU R8, [R1+0x60] ;  /* 0x0000600001087983 */ /* 0x010ee40000300800 */
        /* <DEDUP_REMOVED lines=19> */
[----:B------:R0:W-:Y:S01]  /*5ba90*/  STL.64 [R1+0x4b20], R26 ;  /* 0x004b201a01007387 */ /* 0x0001e20000100a00 */
[----:B------:R1:W-:Y:S01]  /*5baa0*/  STL.64 [R1+0x4b18], R24 ;  /* 0x004b181801007387 */ /* 0x0003e20000100a00 */
[----:B0-----:R-:W-:Y:S01]  /*5bab0*/  MOV R26, R2 ;  /* 0x00000002001a7202 */ /* 0x001fe20000000f00 */
[----:B-1----:R-:W-:Y:S01]  /*5bac0*/  IMAD.MOV.U32 R24, RZ, RZ, R3 ;  /* 0x000000ffff187224 */ /* 0x002fe200078e0003 */
[----:B------:R-:W-:Y:S01]  /*5bad0*/  MOV R27, R28 ;  /* 0x0000001c001b7202 */ /* 0x000fe20000000f00 */
[----:B------:R-:W4:Y:S01]  /*5bae0*/  LDL.LU R3, [R1+0x4bc0] ;  /* 0x004bc00001037983 */ /* 0x000f220000300800 */
[----:B------:R-:W-:-:S02]  /*5baf0*/  MOV R25, R0 ;  /* 0x0000000000197202 */ /* 0x000fc40000000f00 */
[----:B------:R-:W2:Y:S02]  /*5bb00*/  LDL.LU R0, [R1+0x4bbc] ;  /* 0x004bbc0001007983 */ /* 0x000ea40000300800 */
[----:B------:R-:W2:Y:S01]  /*5bb10*/  LDL.LU R2, [R1+0x4bb8] ;  /* 0x004bb80001027983 */ /* 0x000ea20000300800 */
[----:B------:R-:W2:Y:S01]  /*5bb20*/  LDL.LU R28, [R1+0x4bb4] ;  /* 0x004bb400011c7983 */ /* 0x000ea20000300800 */
[----:B------:R-:W-:Y:S02]  /*5bb30*/  STL.64 [R1+0x4b30], R26 ;  /* 0x004b301a01007387 */ /* 0x000fe40000100a00 */
[----:B------:R0:W-:Y:S02]  /*5bb40*/  STL.64 [R1+0x4b28], R24 ;  /* 0x004b281801007387 */ /* 0x0001e40000100a00 */
        /* <DEDUP_REMOVED lines=8> */
[----:B------:R-:W-:-:S02]  /*5bbd0*/  MOV R25, R28 ;  /* 0x0000001c00197202 */ /* 0x000fc40000000f00 */
[----:B------:R-:W2:Y:S01]  /*5bbe0*/  LDL.LU R28, [R1+0x4bb0] ;  /* 0x004bb000011c7983 */ /* 0x000ea20000300800 */
[----:B------:R-:W-:Y:S02]  /*5bbf0*/  MOV R26, R2 ;  /* 0x00000002001a7202 */ /* 0x000fe40000000f00 */
[----:B------:R-:W-:Y:S01]  /*5bc00*/  MOV R27, R0 ;  /* 0x00000000001b7202 */ /* 0x000fe20000000f00 */
[----:B------:R-:W3:Y:S11]  /*5bc10*/  LDL.LU.64 R14, [R1+0x4ba8] ;  /* 0x004ba800010e7983 */ /* 0x000ef60000300a00 */
[----:B------:R-:W-:Y:S01]  /*5bc20*/  @!UPT UIADD3 URZ, URZ, URZ, URZ ;  /* 0x0000003f3f3ff290 */ /* 0x000fe2000fffe03f */
[----:B------:R-:W-:Y:S01]  /*5bc30*/  MOV R2, R18 ;  /* 0x0000001200027202 */ /* 0x000fe20000000f00 */
[----:B------:R0:W-:Y:S01]  /*5bc40*/  STL.64 [R1+0x210], R16 ;  /* 0x0002101001007387 */ /* 0x0001e20000100a00 */
[----:B------:R-:W-:Y:S02]  /*5bc50*/  MOV R0, R19 ;  /* 0x0000001300007202 */ /* 0x000fe40000000f00 */
[----:B------:R-:W3:Y:S04]  /*5bc60*/  LDL.LU.64 R18, [R1+0x4ba0] ;  /* 0x004ba00001127983 */ /* 0x000ee80000300a00 */
[----:B0-----:R-:W3:Y:S01]  /*5bc70*/  LDL.LU.64 R16, [R1+0x4b98] ;  /* 0x004b980001107983 */ /* 0x001ee20000300a00 */
[----:B------:R-:W-:Y:S02]  /*5bc80*/  STL [R1+0x4ad0], R0 ;  /* 0x004ad00001007387 */ /* 0x000fe40000100800 */
[----:B------:R0:W-:Y:S01]  /*5bc90*/  STL [R1+0x4acc], R2 ;  /* 0x004acc0201007387 */ /* 0x0001e20000100800 */
[----:B---3--:R-:W-:Y:S01]  /*5bca0*/  HMMA.16816.F32 R8, R16, R14, R8 ;  /* 0x0000000e1008723c */ /* 0x008fe20000001808 */
[----:B0-----:R-:W-:-:S02]  /*5bcb0*/  MOV R2, R14 ;  /* 0x0000000e00027202 */ /* 0x001fc40000000f00 */
[----:B------:R-:W-:Y:S11]  /*5bcc0*/  MOV R0, R15 ;  /* 0x0000000f00007202 */ /* 0x000ff60000000f00 */
[----:B------:R-:W-:Y:S09]  /*5bcd0*/  @!UPT UIADD3 URZ, URZ, URZ, URZ ;  /* 0x0000003f3f3ff290 */ /* 0x000ff2000fffe03f */
[----:B------:R-:W-:Y:S01]  /*5bce0*/  STL.64 [R1+0x200], R8 ;  /* 0x0002000801007387 */ /* 0x000fe20000100a00 */
[----:B------:R0:W-:Y:S03]  /*5bcf0*/  STL.64 [R1+0x208], R10 ;  /* 0x0002080a01007387 */ /* 0x0001e60000100a00 */
[----:B0-----:R-:W3:Y:S01]  /*5bd00*/  LDL.LU.64 R10, [R1+0x4b90] ;  /* 0x004b9000010a7983 */ /* 0x001ee20000300a00 */
[----:B------:R-:W3:Y:S02]  /*5bd10*/  LDL.LU.64 R8, [R1+0x4b88] ;  /* 0x004b880001087983 */ /* 0x000ee40000300a00 */
[----:B------:R-:W3:Y:S02]  /*5bd20*/  LDL.LU.64 R14, [R1+0x4b80] ;  /* 0x004b8000010e7983 */ /* 0x000ee40000300a00 */
[----:B------:R-:W2:Y:S01]  /*5bd30*/  LDL.LU.64 R12, [R1+0x4b78] ;  /* 0x004b7800010c7983 */ /* 0x000ea20000300a00 */
[C---:B---3--:R-:W-:Y:S11]  /*5bd40*/  HMMA.16816.F32 R8, R16.reuse, R14, R8 ;  /* 0x0000000e1008723c */ /* 0x048ff60000001808 */
[----:B------:R-:W-:Y:S11]  /*5bd50*/  @!UPT UIADD3 URZ, URZ, URZ, URZ ;  /* 0x0000003f3f3ff290 */ /* 0x000ff6000fffe03f */
[----:B------:R-:W-:Y:S01]  /*5bd60*/  @!UPT UIADD3 URZ, URZ, URZ, URZ ;  /* 0x0000003f3f3ff290 */ /* 0x000fe2000fffe03f */
[----:B------:R-:W-:Y:S01]  /*5bd70*/  STL.64 [R1+0x250], R8 ;  /* 0x0002500801007387 */ /* 0x000fe20000100a00 */
[----:B------:R0:W-:Y:S03]  /*5bd80*/  STL.64 [R1+0x258], R10 ;  /* 0x0002580a01007387 */ /* 0x0001e60000100a00 */
[----:B0-----:R-:W3:Y:S01]  /*5bd90*/  LDL.LU.64 R10, [R1+0x4b70] ;  /* 0x004b7000010a7983 */ /* 0x001ee20000300a00 */
[----:B------:R-:W2:Y:S01]  /*5bda0*/  LDL.LU.64 R8, [R1+0x4b68] ;  /* 0x004b680001087983 */ /* 0x000ea20000300a00 */
[C---:B---3--:R-:W-:Y:S11]  /*5bdb0*/  HMMA.16816.F32 R20, R16.reuse, R10, R20 ;  /* 0x0000000a1014723c */ /* 0x048ff60000001814 */
[----:B------:R-:W-:Y:S11]  /*5bdc0*/  @!UPT UIADD3 URZ, URZ, URZ, URZ ;  /* 0x0000003f3f3ff290 */ /* 0x000ff6000fffe03f */
[----:B------:R-:W-:Y:S01]  /*5bdd0*/  @!UPT UIADD3 URZ, URZ, URZ, URZ ;  /* 0x0000003f3f3ff290 */ /* 0x000fe2000fffe03f */
[----:B------:R-:W-:Y:S01]  /*5bde0*/  STL.64 [R1+0x240], R20 ;  /* 0x0002401401007387 */ /* 0x000fe20000100a00 */
[----:B------:R-:W-:Y:S02]  /*5bdf0*/  STL.64 [R1+0x248], R22 ;  /* 0x0002481601007387 */ /* 0x000fe40000100a00 */
[----:B----4-:R-:W0:Y:S02]  /*5be00*/  LDSM.16.MT88.4 R20, [R3+0x18000] ;  /* 0x018000000314783b */ /* 0x010e240000004200 */
[----:B0-----:R-:W-:Y:S02]  /*5be10*/  STL.64 [R1+0x60], R20 ;  /* 0x0000601401007387 */ /* 0x001fe40000100a00 */
[----:B------:R-:W-:Y:S02]  /*5be20*/  STL.64 [R1+0x68], R22 ;  /* 0x0000681601007387 */ /* 0x000fe40000100a00 */
[----:B--2---:R-:W0:Y:S02]  /*5be30*/  LDSM.16.M88.4 R20, [R28+0x20300] ;  /* 0x020300001c14783b */ /* 0x004e240000000200 */
[----:B0-----:R-:W-:Y:S02]  /*5be40*/  STL.64 [R1+0x30], R20 ;  /* 0x0000301401007387 */ /* 0x001fe40000100a00 */
[----:B------:R0:W-:Y:S02]  /*5be50*/  STL.64 [R1+0x38], R22 ;  /* 0x0000381601007387 */ /* 0x0001e40000100a00 */
[----:B0-----:R-:W2:Y:S01]  /*5be60*/  LDL.LU.64 R22, [R1+0x4b60] ;  /* 0x004b600001167983 */ /* 0x001ea20000300a00 */
[----:B------:R-:W2:Y:S02]  /*5be70*/  LDL.LU.64 R20, [R1+0x4b58] ;  /* 0x004b580001147983 */ /* 0x000ea40000300a00 */
[----:B--2---:R-:W-:Y:S11]  /*5be80*/  HMMA.16816.F32 R20, R16, R6, R20 ;  /* 0x000000061014723c */ /* 0x004ff60000001814 */
[----:B------:R-:W-:Y:S11]  /*5be90*/  @!UPT UIADD3 URZ, URZ, URZ, URZ ;  /* 0x0000003f3f3ff290 */ /* 0x000ff6000fffe03f */
[----:B------:R-:W-:Y:S01]  /*5bea0*/  @!UPT UIADD3 URZ, URZ, URZ, URZ ;  /* 0x0000003f3f3ff290 */ /* 0x000fe2000fffe03f */
[----:B------:R-:W-:Y:S01]  /*5beb0*/  STL.64 [R1+0x90], R20 ;  /* 0x0000901401007387 */ /* 0x000fe20000100a00 */
[----:B------:R-:W-:Y:S02]  /*5bec0*/  STL.64 [R1+0x98], R22 ;  /* 0x0000981601007387 */ /* 0x000fe40000100a00 */
[----:B------:R-:W0:Y:S02]  /*5bed0*/  LDSM.16.M88.4 R20, [R28+0x28300] ;  /* 0x028300001c14783b */ /* 0x000e240000000200 */
[----:B0-----:R-:W-:Y:S02]  /*5bee0*/  STL.64 [R1+0x20], R20 ;  /* 0x0000201401007387 */ /* 0x001fe40000100a00 */
[----:B------:R-:W-:Y:S02]  /*5bef0*/  STL.64 [R1+0x28], R22 ;  /* 0x0000281601007387 */ /* 0x000fe40000100a00 */
[----:B------:R-:W0:Y:S02]  /*5bf00*/  LDSM.16.M88.4 R20, [R28+0x30300] ;  /* 0x030300001c14783b */ /* 0x000e240000000200 */
[----:B0-----:R-:W-:Y:S02]  /*5bf10*/  STL.64 [R1+0x10], R20 ;  /* 0x0000101401007387 */ /* 0x001fe40000100a00 */
[----:B------:R-:W-:Y:S02]  /*5bf20*/  STL.64 [R1+0x18], R22 ;  /* 0x0000181601007387 */ /* 0x000fe40000100a00 */
[----:B------:R-:W0:Y:S02]  /*5bf30*/  LDSM.16.M88.4 R20, [R28+0x38300] ;  /* 0x038300001c14783b */ /* 0x000e240000000200 */
[----:B0-----:R-:W-:Y:S02]  /*5bf40*/  STL.64 [R1], R20 ;  /* 0x0000001401007387 */ /* 0x001fe40000100a00 */
[----:B------:R0:W-:Y:S02]  /*5bf50*/  STL.64 [R1+0x8], R22 ;  /* 0x0000081601007387 */ /* 0x0001e40000100a00 */
[----:B0-----:R-:W2:Y:S01]  /*5bf60*/  LDL.LU.64 R22, [R1+0x4b50] ;  /* 0x004b500001167983 */ /* 0x001ea20000300a00 */
[----:B------:R-:W2:Y:S01]  /*5bf70*/  LDL.LU.64 R20, [R1+0x4b48] ;  /* 0x004b480001147983 */ /* 0x000ea20000300a00 */
[----:B------:R-:W-:-:S02]  /*5bf80*/  MOV R18, R2 ;  /* 0x0000000200127202 */ /* 0x000fc40000000f00 */
[----:B------:R-:W-:-:S07]  /*5bf90*/  MOV R19, R0 ;  /* 0x0000000000137202 */ /* 0x000fce0000000f00 */
[C---:B--2---:R-:W-:Y:S11]  /*5bfa0*/  HMMA.16816.F32 R24, R20.reuse, R18, R24 ;  /* 0x000000121418723c */ /* 0x044ff60000001818 */
[----:B------:R-:W-:Y:S11]  /*5bfb0*/  @!UPT UIADD3 URZ, URZ, URZ, URZ ;  /* 0x0000003f3f3ff290 */ /* 0x000ff6000fffe03f */
[----:B------:R-:W-:Y:S01]  /*5bfc0*/  @!UPT UIADD3 URZ, URZ, URZ, URZ ;  /* 0x0000003f3f3ff290 */ /* 0x000fe2000fffe03f */
[----:B------:R-:W-:Y:S01]  /*5bfd0*/  STL.64 [R1+0x230], R24 ;  /* 0x0002301801007387 */ /* 0x000fe20000100a00 */
[----:B------:R-:W-:Y:S02]  /*5bfe0*/  STL.64 [R1+0x238], R26 ;  /* 0x0002381a01007387 */ /* 0x000fe40000100a00 */
[----:B------:R-:W0:Y:S02]  /*5bff0*/  LDSM.16.MT88.4 R24, [R3+0x18080] ;  /* 0x018080000318783b */ /* 0x000e240000004200 */
[----:B0-----:R-:W-:Y:S02]  /*5c000*/  MOV R29, R26 ;  /* 0x0000001a001d7202 */ /* 0x001fe40000000f00 */
[----:B------:R-:W-:Y:S01]  /*5c010*/  MOV R28, R27 ;  /* 0x0000001b001c7202 */ /* 0x000fe20000000f00 */
[----:B------:R-:W-:Y:S01]  /*5c020*/  IMAD.MOV.U32 R0, RZ, RZ, R24 ;  /* 0x000000ffff007224 */ /* 0x000fe200078e0018 */
[----:B------:R-:W-:Y:S01]  /*5c030*/  MOV R2, R25 ;  /* 0x0000001900027202 */ /* 0x000fe20000000f00 */
[----:B------:R-:W2:Y:S01]  /*5c040*/  LDL.LU.64 R26, [R1+0x4b40] ;  /* 0x004b4000011a7983 */ /* 0x000ea20000300a00 */
        /* <DEDUP_REMOVED lines=23> */
[----:B------:R-:W3:Y:S02]  /*5c1c0*/  LDL.LU.64 R24, [R1+0x4b08] ;  /* 0x004b080001187983 */ /* 0x000ee40000300a00 */
[----:B------:R-:W-:Y:S02]  /*5c1d0*/  STL.64 [R1+0x4af0], R6 ;  /* 0x004af00601007387 */ /* 0x000fe40000100a00 */
        /* <DEDUP_REMOVED lines=10> */
[----:B--2---:R-:W2:Y:S02]  /*5c280*/  LDL.LU R22, [R1+0x1c8] ;  /* 0x0001c80001167983 */ /* 0x004ea40000300800 */
[----:B------:R-:W2:Y:S01]  /*5c290*/  LDL.LU R23, [R1+0x1cc] ;  /* 0x0001cc0001177983 */ /* 0x000ea20000300800 */
[C---:B---3--:R-:W-:Y:S01]  /*5c2a0*/  HMMA.16816.F32 R16, R24.reuse, R18, R12 ;  /* 0x000000121810723c */ /* 0x048fe2000000180c */
[----:B------:R-:W4:Y:S01]  /*5c2b0*/  LDL.LU.64 R14, [R1+0x4b00] ;  /* 0x004b0000010e7983 */ /* 0x000f220000300a00 */
[----:B------:R-:W3:Y:S11]  /*5c2c0*/  LDL.LU.64 R12, [R1+0x4af8] ;  /* 0x004af800010c7983 */ /* 0x000ef60000300a00 */
[----:B------:R-:W-:Y:S10]  /*5c2d0*/  @!UPT UIADD3 URZ, URZ, URZ, URZ ;  /* 0x0000003f3f3ff290 */ /* 0x000ff4000fffe03f */
[----:B------:R-:W-:Y:S01]  /*5c2e0*/  STL.64 [R1+0x1f0], R16 ;  /* 0x0001f01001007387 */ /* 0x000fe20000100a00 */
[----:B------:R-:W-:Y:S02]  /*5c2f0*/  STL.64 [R1+0x1f8], R18 ;  /* 0x0001f81201007387 */ /* 0x000fe40000100a00 */
[----:B------:R-:W0:Y:S02]  /*5c300*/  LDSM.16.MT88.4 R16, [R9+0x18000] ;  /* 0x018000000910783b */ /* 0x000e240000004200 */
[----:B0-----:R-:W-:Y:S02]  /*5c310*/  STL.64 [R1+0x4a50], R18 ;  /* 0x004a501201007387 */ /* 0x001fe40000100a00 */
[----:B------:R0:W-:Y:S02]  /*5c320*/  STL.64 [R1+0x4a48], R16 ;  /* 0x004a481001007387 */ /* 0x0001e40000100a00 */
[----:B0-----:R-:W2:Y:S01]  /*5c330*/  LDL.LU R16, [R1+0x290] ;  /* 0x0002900001107983 */ /* 0x001ea20000300800 */
[----:B------:R-:W2:Y:S01]  /*5c340*/  LDL.LU R17, [R1+0x294] ;  /* 0x0002940001117983 */ /* 0x000ea20000300800 */
[----:B----4-:R-:W-:Y:S01]  /*5c350*/  HMMA.16816.F32 R4, R24, R14, R4 ;  /* 0x0000000e1804723c */ /* 0x010fe20000001804 */
[----:B---3--:R-:W-:Y:S11]  /*5c360*/  MOV R18, R12 ;  /* 0x0000000c00127202 */ /* 0x008ff60000000f00 */
[----:B------:R-:W-:Y:S11]  /*5c370*/  @!UPT UIADD3 URZ, URZ, URZ, URZ ;  /* 0x0000003f3f3ff290 */ /* 0x000ff6000fffe03f */
[----:B------:R-:W-:Y:S01]  /*5c380*/  STL.64 [R1+0x1e0], R4 ;  /* 0x0001e00401007387 */ /* 0x000fe20000100a00 */
[----:B------:R0:W-:Y:S03]  /*5c390*/  STL.64 [R1+0x1e8], R6 ;  /* 0x0001e80601007387 */ /* 0x0001e60000100a00 */
[----:B0-----:R-:W3:Y:S01]  /*5c3a0*/  LDL.LU.64 R6, [R1+0x4af0] ;  /* 0x004af00001067983 */ /* 0x001ee20000300a00 */
[----:B------:R-:W4:Y:S02]  /*5c3b0*/  LDL.LU.64 R4, [R1+0x4ae8] ;  /* 0x004ae80001047983 */ /* 0x000f240000300a00 */
[----:B------:R0:W-:Y:S02]  /*5c3c0*/  STL [R1+0x4a58], R13 ;  /* 0x004a580d01007387 */ /* 0x0001e40000100800 */
[----:B0-----:R-:W3:Y:S01]  /*5c3d0*/  LDL.64 R12, [R1+0x10] ;  /* 0x00001000010c7983 */ /* 0x001ee20000100a00 */
[----:B------:R-:W-:-:S07]  /*5c3e0*/  MOV R19, R8 ;  /* 0x0000000800137202 */ /* 0x000fce0000000f00 */
[C---:B--2---:R-:W-:Y:S01]  /*5c3f0*/  HMMA.16816.F32 R16, R24.reuse, R10, R16 ;  /* 0x0000000a1810723c */ /* 0x044fe20000001810 */
[----:B------:R-:W0:Y:S04]  /*5c400*/  LDSM.16.MT88.4 R8, [R9+0x18080] ;  /* 0x018080000908783b */ /* 0x000e280000004200 */
[----:B---3--:R1:W-:Y:S03]  /*5c410*/  STL.64 [R1+0x4ac0], R12 ;  /* 0x004ac00c01007387 */ /* 0x0083e60000100a00 */
[----:B-1----:R-:W-:Y:S11]  /*5c420*/  HMMA.16816.F32 R12, R24, R6, R20 ;  /* 0x00000006180c723c */ /* 0x002ff60000001814 */
[----:B------:R-:W-:Y:S04]  /*5c430*/  @!UPT UIADD3 URZ, URZ, URZ, URZ ;  /* 0x0000003f3f3ff290 */ /* 0x000fe8000fffe03f */
[----:B------:R1:W-:Y:S01]  /*5c440*/  STL.64 [R1+0x1b0], R16 ;  /* 0x0001b01001007387 */ /* 0x0003e20000100a00 */
[----:B------:R4:W-:Y:S02]  /*5c450*/  STL.64 [R1+0x1b8], R18 ;  /* 0x0001b81201007387 */ /* 0x0009e40000100a00 */
[----:B------:R-:W2:Y:S05]  /*5c460*/  LDL R23, [R1+0x1730] ;  /* 0x0017300001177983 */ /* 0x000eaa0000100800 */
[----:B------:R-:W-:Y:S01]  /*5c470*/  STL.64 [R1+0x80], R12 ;  /* 0x0000800c01007387 */ /* 0x000fe20000100a00 */
[----:B------:R-:W-:Y:S02]  /*5c480*/  STL.64 [R1+0x88], R14 ;  /* 0x0000880e01007387 */ /* 0x000fe40000100a00 */
[----:B-1----:R-:W3:Y:S02]  /*5c490*/  LDL.LU R16, [R1+0x160] ;  /* 0x0001600001107983 */ /* 0x002ee40000300800 */
[----:B------:R-:W3:Y:S01]  /*5c4a0*/  LDL.LU R17, [R1+0x164] ;  /* 0x0001640001117983 */ /* 0x000ee20000300800 */
[----:B----4-:R-:W-:-:S02]  /*5c4b0*/  MOV R18, R5 ;  /* 0x0000000500127202 */ /* 0x010fc40000000f00 */
[----:B------:R-:W-:Y:S01]  /*5c4c0*/  MOV R19, R4 ;  /* 0x0000000400137202 */ /* 0x000fe20000000f00 */
[----:B------:R-:W4:Y:S01]  /*5c4d0*/  LDL.LU R5, [R1+0x4ae4] ;  /* 0x004ae40001057983 */ /* 0x000f220000300800 */
[----:B------:R-:W4:Y:S03]  /*5c4e0*/  LDL.LU R4, [R1+0x4ae0] ;  /* 0x004ae00001047983 */ /* 0x000f260000300800 */
[----:B------:R-:W-:Y:S04]  /*5c4f0*/  STL.64 [R1+0x4a68], R18 ;  /* 0x004a681201007387 */ /* 0x000fe80000100a00 */
[----:B--2---:R-:W1:Y:S02]  /*5c500*/  LDSM.16.MT88.4 R24, [R23+0x18000] ;  /* 0x018000001718783b */ /* 0x004e640000004200 */
[----:B------:R-:W2:Y:S02]  /*5c510*/  LDSM.16.MT88.4 R20, [R23+0x18080] ;  /* 0x018080001714783b */ /* 0x000ea40000004200 */
[----:B---3--:R3:W-:Y:S04]  /*5c520*/  STL.64 [R1+0x4a60], R16 ;  /* 0x004a601001007387 */ /* 0x0087e80000100a00 */
[----:B---3--:R-:W3:Y:S01]  /*5c530*/  LDL.LU R16, [R1+0x340] ;  /* 0x0003400001107983 */ /* 0x008ee20000300800 */
[----:B------:R-:W3:Y:S02]  /*5c540*/  LDL.LU R17, [R1+0x344] ;  /* 0x0003440001117983 */ /* 0x000ee40000300800 */
[----:B------:R-:W2:Y:S02]  /*5c550*/  LDL.LU R18, [R1+0x348] ;  /* 0x0003480001127983 */ /* 0x000ea40000300800 */
[----:B------:R-:W2:Y:S01]  /*5c560*/  LDL.LU R19, [R1+0x34c] ;  /* 0x00034c0001137983 */ /* 0x000ea20000300800 */
[----:B------:R-:W2:Y:S01]  /*5c570*/  LDL.LU R6, [R1+0x2f8] ;  /* 0x0002f80001067983 */ /* 0x000ea20000300800 */
[----:B------:R-:W2:Y:S03]  /*5c580*/  LDL.LU R7, [R1+0x2fc] ;  /* 0x0002fc0001077983 */ /* 0x000ea60000300800 */
[----:B--2---:R-:W-:Y:S01]  /*5c590*/  STL.64 [R1+0x4a98], R6 ;  /* 0x004a980601007387 */ /* 0x004fe20000100a00 */
[----:B----4-:R2:W-:Y:S03]  /*5c5a0*/  STL.64 [R1+0x4a90], R4 ;  /* 0x004a900401007387 */ /* 0x0105e60000100a00 */
[----:B--2---:R-:W2:Y:S01]  /*5c5b0*/  LDL.LU R4, [R1+0x60] ;  /* 0x0000600001047983 */ /* 0x004ea20000300800 */
[----:B------:R-:W2:Y:S02]  /*5c5c0*/  LDL.LU R5, [R1+0x64] ;  /* 0x0000640001057983 */ /* 0x000ea40000300800 */
[----:B------:R-:W2:Y:S02]  /*5c5d0*/  LDL.LU R6, [R1+0x68] ;  /* 0x0000680001067983 */ /* 0x000ea40000300800 */
[----:B------:R-:W2:Y:S01]  /*5c5e0*/  LDL.LU R7, [R1+0x6c] ;  /* 0x00006c0001077983 */ /* 0x000ea20000300800 */
[----:B------:R-:W-:Y:S01]  /*5c5f0*/  STL.64 [R1+0x4a78], R18 ;  /* 0x004a781201007387 */ /* 0x000fe20000100a00 */
[----:B---3--:R3:W-:Y:S03]  /*5c600*/  STL.64 [R1+0x4a70], R16 ;  /* 0x004a701001007387 */ /* 0x0087e60000100a00 */
[----:B---3--:R-:W3:Y:S04]  /*5c610*/  LDL R16, [R1+0x20] ;  /* 0x0000200001107983 */ /* 0x008ee80000100800 */
[----:B------:R-:W3:Y:S04]  /*5c620*/  LDL R17, [R1+0x24] ;  /* 0x0000240001117983 */ /* 0x000ee80000100800 */
[----:B---3--:R3:W-:Y:S04]  /*5c630*/  STL.64 [R1+0x4ad8], R16 ;  /* 0x004ad81001007387 */ /* 0x0087e80000100a00 */
[----:B---3--:R-:W2:Y:S01]  /*5c640*/  LDL.LU R16, [R1+0x330] ;  /* 0x0003300001107983 */ /* 0x008ea20000300800 */
        /* <DEDUP_REMOVED lines=9> */
[----:B0-----:R-:W2:Y:S01]  /*5c6e0*/  LDL.64 R8, [R1+0x30] ;  /* 0x0000300001087983 */ /* 0x001ea20000100a00 */
[----:B-1----:R-:W-:Y:S02]  /*5c6f0*/  STL.64 [R1+0x49e0], R26 ;  /* 0x0049e01a01007387 */ /* 0x002fe40000100a00 */
[----:B------:R0:W-:Y:S02]  /*5c700*/  STL.64 [R1+0x49d8], R24 ;  /* 0x0049d81801007387 */ /* 0x0001e40000100a00 */
        /* <DEDUP_REMOVED lines=10> */
[----:B------:R-:W-:Y:S01]  /*5c7b0*/  HMMA.16816.F32 R16, R4, R8, R16 ;  /* 0x000000080410723c */ /* 0x000fe20000001810 */
[----:B----4-:R-:W-:Y:S01]  /*5c7c0*/  STL.64 [R1+0x4aa8], R26 ;  /* 0x004aa81a01007387 */ /* 0x010fe20000100a00 */
[----:B--2---:R0:W-:Y:S03]  /*5c7d0*/  STL.64 [R1+0x4aa0], R24 ;  /* 0x004aa01801007387 */ /* 0x0041e60000100a00 */
[----:B0-----:R-:W2:Y:S04]  /*5c7e0*/  LDL R24, [R1] ;  /* 0x0000000001187983 */ /* 0x001ea80000100800 */
[----:B------:R-:W2:Y:S04]  /*5c7f0*/  LDL R25, [R1+0x4] ;  /* 0x0000040001197983 */ /* 0x000ea80000100800 */
[----:B--2---:R0:W-:Y:S04]  /*5c800*/  STL.64 [R1+0x4ab8], R24 ;  /* 0x004ab81801007387 */ /* 0x0041e80000100a00 */
[----:B0-----:R-:W2:Y:S01]  /*5c810*/  LDL.LU R24, [R1+0x380] ;  /* 0x0003800001187983 */ /* 0x001ea20000300800 */
[----:B------:R-:W2:Y:S02]  /*5c820*/  LDL.LU R25, [R1+0x384] ;  /* 0x0003840001197983 */ /* 0x000ea40000300800 */
[----:B------:R-:W2:Y:S02]  /*5c830*/  LDL.LU R26, [R1+0x388] ;  /* 0x00038800011a7983 */ /* 0x000ea40000300800 */
[----:B------:R-:W2:Y:S01]  /*5c840*/  LDL.LU R27, [R1+0x38c] ;  /* 0x00038c00011b7983 */ /* 0x000ea20000300800 */
[----:B------:R0:W-:Y:S01]  /*5c850*/  STL.64 [R1+0x1a0], R16 ;  /* 0x0001a01001007387 */ /* 0x0001e20000100a00 */
[----:B------:R-:W-:Y:S03]  /*5c860*/  STL.64 [R1+0x1a8], R18 ;  /* 0x0001a81201007387 */ /* 0x000fe60000100a00 */
[----:B0-----:R-:W3:Y:S01]  /*5c870*/  LDL.LU.64 R16, [R1+0x4ad8] ;  /* 0x004ad80001107983 */ /* 0x001ee20000300a00 */
[----:B------:R0:W-:Y:S03]  /*5c880*/  STL.64 [R1+0x4ab0], R8 ;  /* 0x004ab00801007387 */ /* 0x0001e60000100a00 */
[----:B0-----:R-:W4:Y:S01]  /*5c890*/  LDL.LU R8, [R1+0x320] ;  /* 0x0003200001087983 */ /* 0x001f220000300800 */
[----:B------:R-:W4:Y:S02]  /*5c8a0*/  LDL.LU R9, [R1+0x324] ;  /* 0x0003240001097983 */ /* 0x000f240000300800 */
[----:B------:R-:W4:Y:S02]  /*5c8b0*/  LDL.LU R10, [R1+0x328] ;  /* 0x00032800010a7983 */ /* 0x000f240000300800 */
[----:B------:R-:W4:Y:S01]  /*5c8c0*/  LDL.LU R11, [R1+0x32c] ;  /* 0x00032c00010b7983 */ /* 0x000f220000300800 */
[----:B------:R-:W-:Y:S01]  /*5c8d0*/  STL.64 [R1+0x4998], R22 ;  /* 0x0049981601007387 */ /* 0x000fe20000100a00 */
[----:B------:R0:W-:Y:S02]  /*5c8e0*/  STL.64 [R1+0x4990], R20 ;  /* 0x0049901401007387 */ /* 0x0001e40000100a00 */
[----:B0-----:R-:W-:-:S02]  /*5c8f0*/  MOV R20, R0 ;  /* 0x0000000000147202 */ /* 0x001fc40000000f00 */
[----:B------:R-:W-:Y:S01]  /*5c900*/  MOV R21, R2 ;  /* 0x0000000200157202 */ /* 0x000fe20000000f00 */
[----:B------:R-:W2:Y:S01]  /*5c910*/  LDL.LU R0, [R1+0x4ad0] ;  /* 0x004ad00001007983 */ /* 0x000ea20000300800 */
[----:B------:R-:W2:Y:S01]  /*5c920*/  LDL.LU R2, [R1+0x4acc] ;  /* 0x004acc0001027983 */ /* 0x000ea20000300800 */
[----:B------:R-:W-:Y:S02]  /*5c930*/  MOV R22, R29 ;  /* 0x0000001d00167202 */ /* 0x000fe40000000f00 */
[----:B------:R-:W2:Y:S01]  /*5c940*/  LDL.LU R29, [R1+0x4ac8] ;  /* 0x004ac800011d7983 */ /* 0x000ea20000300800 */
[C---:B---3--:R-:W-:Y:S11]  /*5c950*/  HMMA.16816.F32 R12, R4.reuse, R16, R12 ;  /* 0x00000010040c723c */ /* 0x048ff6000000180c */
        /* <DEDUP_REMOVED lines=9> */
[----:B------:R1:W-:Y:S03]  /*5c9f0*/  STL.64 [R1+0x1c8], R26 ;  /* 0x0001c81a01007387 */ /* 0x0003e60000100a00 */
[----:B0-----:R-:W4:Y:S02]  /*5ca00*/  LDL.LU.64 R24, [R1+0x4ab8] ;  /* 0x004ab80001187983 */ /* 0x001f240000300a00 */
[----:B----4-:R-:W-:Y:S02]  /*5ca10*/  HMMA.16816.F32 R4, R4, R24, R8 ;  /* 0x000000180404723c */ /* 0x010fe40000001808 */
[----:B------:R-:W2:Y:S01]  /*5ca20*/  LDL.LU.64 R8, [R1+0x4ab0] ;  /* 0x004ab00001087983 */ /* 0x000ea20000300a00 */
[----:B-1----:R-:W3:Y:S02]  /*5ca30*/  LDL.LU.64 R26, [R1+0x4aa8] ;  /* 0x004aa800011a7983 */ /* 0x002ee40000300a00 */
[----:B------:R-:W3:Y:S11]  /*5ca40*/  LDL.LU.64 R24, [R1+0x4aa0] ;  /* 0x004aa00001187983 */ /* 0x000ef60000300a00 */
[----:B------:R-:W-:Y:S07]  /*5ca50*/  @!UPT UIADD3 URZ, URZ, URZ, URZ ;  /* 0x0000003f3f3ff290 */ /* 0x000fee000fffe03f */
[----:B------:R-:W-:Y:S01]  /*5ca60*/  STL.64 [R1+0x190], R4 ;  /* 0x0001900401007387 */ /* 0x000fe20000100a00 */
[----:B------:R0:W-:Y:S03]  /*5ca70*/  STL.64 [R1+0x198], R6 ;  /* 0x0001980601007387 */ /* 0x0001e60000100a00 */
[----:B0-----:R-:W2:Y:S01]  /*5ca80*/  LDL.LU.64 R6, [R1+0x4a98] ;  /* 0x004a980001067983 */ /* 0x001ea20000300a00 */
[----:B------:R-:W2:Y:S01]  /*5ca90*/  LDL.LU.64 R4, [R1+0x4a90] ;  /* 0x004a900001047983 */ /* 0x000ea20000300a00 */
[----:B------:R-:W-:-:S07]  /*5caa0*/  MOV R23, R28 ;  /* 0x0000001c00177202 */ /* 0x000fce0000000f00 */
        /* <DEDUP_REMOVED lines=24> */
[----:B------:R-:W-:Y:S02]  /*5cc30*/  IMAD.MOV.U32 R6, RZ, RZ, R13 ;  /* 0x000000ffff067224 */ /* 0x000fe400078e000d */
[----:B------:R-:W4:Y:S01]  /*5cc40*/  LDL.LU R13, [R1+0x4a58] ;  /* 0x004a5800010d7983 */ /* 0x000f220000300800 */
[----:B--2---:R-:W-:Y:S03]  /*5cc50*/  HMMA.16816.F32 R20, R20, R4, R16 ;  /* 0x000000041414723c */ /* 0x004fe60000001810 */
[----:B------:R-:W3:Y:S01]  /*5cc60*/  LDL.LU.64 R18, [R1+0x4a50] ;  /* 0x004a500001127983 */ /* 0x000ee20000300a00 */
[----:B------:R-:W3:Y:S11]  /*5cc70*/  LDL.LU.64 R16, [R1+0x4a48] ;  /* 0x004a480001107983 */ /* 0x000ef60000300a00 */
[----:B------:R-:W-:Y:S08]  /*5cc80*/  @!UPT UIADD3 URZ, URZ, URZ, URZ ;  /* 0x0000003f3f3ff290 */ /* 0x000ff0000fffe03f */
[----:B------:R-:W-:Y:S01]  /*5cc90*/  STL.64 [R1+0xb0], R20 ;  /* 0x0000b01401007387 */ /* 0x000fe20000100a00 */
[----:B------:R3:W-:Y:S01]  /*5cca0*/  STL [R1+0xb8], R22 ;  /* 0x0000b81601007387 */ /* 0x0007e20000100800 */
[----:B------:R-:W-:Y:S01]  /*5ccb0*/  MOV R28, R23 ;  /* 0x00000017001c7202 */ /* 0x000fe20000000f00 */
[----:B------:R-:W-:Y:S04]  /*5ccc0*/  STL.64 [R1+0x4a20], R4 ;  /* 0x004a200401007387 */ /* 0x000fe80000100a00 */
[----:B------:R-:W-:Y:S01]  /*5ccd0*/  STL [R1+0x48d0], R28 ;  /* 0x0048d01c01007387 */ /* 0x000fe20000100800 */
[----:B---3--:R-:W-:Y:S11]  /*5cce0*/  HMMA.16816.F32 R20, R16, R8, R24 ;  /* 0x000000081014723c */ /* 0x008ff60000001818 */
[----:B------:R-:W-:Y:S11]  /*5ccf0*/  @!UPT UIADD3 URZ, URZ, URZ, URZ ;  /* 0x0000003f3f3ff290 */ /* 0x000ff6000fffe03f */
[----:B------:R-:W-:Y:S01]  /*5cd00*/  @!UPT UIADD3 URZ, URZ, URZ, URZ ;  /* 0x0000003f3f3ff290 */ /* 0x000fe2000fffe03f */
[----:B------:R0:W-:Y:S01]  /*5cd10*/  STL.64 [R1+0x180], R20 ;  /* 0x0001801401007387 */ /* 0x0001e20000100a00 */
[----:B------:R1:W-:Y:S03]  /*5cd20*/  STL.64 [R1+0x188], R22 ;  /* 0x0001881601007387 */ /* 0x0003e60000100a00 */
[----:B0-----:R-:W2:Y:S01]  /*5cd30*/  LDL.LU R20, [R1+0x260] ;  /* 0x0002600001147983 */ /* 0x001ea20000300800 */
[----:B----4-:R-:W-:Y:S02]  /*5cd40*/  MOV R21, R13 ;  /* 0x0000000d00157202 */ /* 0x010fe40000000f00 */
[----:B------:R-:W3:Y:S01]  /*5cd50*/  LDL.LU R13, [R1+0x4a44] ;  /* 0x004a4400010d7983 */ /* 0x000ee20000300800 */
[----:B------:R-:W-:Y:S01]  /*5cd60*/  MOV R7, R12 ;  /* 0x0000000c00077202 */ /* 0x000fe20000000f00 */
[----:B-1----:R-:W4:Y:S01]  /*5cd70*/  LDL.LU R22, [R1+0x268] ;  /* 0x0002680001167983 */ /* 0x002f220000300800 */
[----:B------:R-:W-:Y:S01]  /*5cd80*/  MOV R12, R8 ;  /* 0x00000008000c7202 */ /* 0x000fe20000000f00 */
[----:B------:R-:W4:Y:S01]  /*5cd90*/  LDL.LU R23, [R1+0x26c] ;  /* 0x00026c0001177983 */ /* 0x000f220000300800 */
[----:B------:R-:W-:Y:S01]  /*5cda0*/  MOV R28, R9 ;  /* 0x00000009001c7202 */ /* 0x000fe20000000f00 */
[----:B------:R-:W2:Y:S01]  /*5cdb0*/  LDL.LU R8, [R1+0x300] ;  /* 0x0003000001087983 */ /* 0x000ea20000300800 */
[----:B------:R-:W2:Y:S02]  /*5cdc0*/  LDL.LU R9, [R1+0x304] ;  /* 0x0003040001097983 */ /* 0x000ea40000300800 */
[----:B------:R-:W2:Y:S01]  /*5cdd0*/  LDL.LU R10, [R1+0x308] ;  /* 0x00030800010a7983 */ /* 0x000ea20000300800 */
[----:B------:R-:W-:-:S02]  /*5cde0*/  MOV R4, R7 ;  /* 0x0000000700047202 */ /* 0x000fc40000000f00 */
[----:B------:R-:W-:Y:S02]  /*5cdf0*/  MOV R5, R6 ;  /* 0x0000000600057202 */ /* 0x000fe40000000f00 */
[----:B---3--:R-:W-:Y:S02]  /*5ce00*/  MOV R11, R13 ;  /* 0x0000000d000b7202 */ /* 0x008fe40000000f00 */
[----:B------:R-:W3:Y:S04]  /*5ce10*/  LDL.LU R13, [R1+0x4a40] ;  /* 0x004a4000010d7983 */ /* 0x000ee80000300800 */
[----:B--2---:R-:W-:Y:S01]  /*5ce20*/  STL.64 [R1+0x4a30], R10 ;  /* 0x004a300a01007387 */ /* 0x004fe20000100a00 */
[----:B------:R0:W-:Y:S02]  /*5ce30*/  STL.64 [R1+0x4a28], R8 ;  /* 0x004a280801007387 */ /* 0x0001e40000100a00 */
[----:B------:R1:W-:Y:S01]  /*5ce40*/  STL.64 [R1+0x4a38], R4 ;  /* 0x004a380401007387 */ /* 0x0003e20000100a00 */
[----:B0-----:R-:W2:Y:S01]  /*5ce50*/  LDL.LU R8, [R1+0x360] ;  /* 0x0003600001087983 */ /* 0x001ea20000300800 */
[----:B------:R-:W2:Y:S02]  /*5ce60*/  LDL.LU R9, [R1+0x364] ;  /* 0x0003640001097983 */ /* 0x000ea40000300800 */
[----:B------:R-:W2:Y:S02]  /*5ce70*/  LDL.LU R10, [R1+0x368] ;  /* 0x00036800010a7983 */ /* 0x000ea40000300800 */
[----:B------:R-:W2:Y:S01]  /*5ce80*/  LDL.LU R11, [R1+0x36c] ;  /* 0x00036c00010b7983 */ /* 0x000ea20000300800 */
[----:B-1----:R-:W2:Y:S01]  /*5ce90*/  LDL.LU R4, [R1+0x370] ;  /* 0x0003700001047983 */ /* 0x002ea20000300800 */
[----:B------:R-:W2:Y:S02]  /*5cea0*/  LDL.LU R5, [R1+0x374] ;  /* 0x0003740001057983 */ /* 0x000ea40000300800 */
[----:B------:R-:W2:Y:S02]  /*5ceb0*/  LDL.LU R6, [R1+0x378] ;  /* 0x0003780001067983 */ /* 0x000ea40000300800 */
[----:B----4-:R0:W-:Y:S02]  /*5cec0*/  STL.64 [R1+0x49a8], R22 ;  /* 0x0049a81601007387 */ /* 0x0101e40000100a00 */
[----:B0-----:R-:W-:Y:S01]  /*5ced0*/  MOV R23, R12 ;  /* 0x0000000c00177202 */ /* 0x001fe20000000f00 */
[----:B------:R0:W-:Y:S04]  /*5cee0*/  STL.64 [R1+0x49a0], R20 ;  /* 0x0049a01401007387 */ /* 0x0001e80000100a00 */
[----:B0-----:R-:W2:Y:S01]  /*5cef0*/  LDL.LU.64 R20, [R1+0x20] ;  /* 0x0000200001147983 */ /* 0x001ea20000300a00 */
[----:B---3--:R-:W-:-:S03]  /*5cf00*/  MOV R7, R13 ;  /* 0x0000000d00077202 */ /* 0x008fc60000000f00 */
[----:B------:R-:W0:Y:S04]  /*5cf10*/  LDSM.16.MT88.4 R12, [R29+0x18080] ;  /* 0x018080001d0c783b */ /* 0x000e280000004200 */
        /* <DEDUP_REMOVED lines=27> */
[----:B------:R-:W4:Y:S02]  /*5d0d0*/  LDL.LU R14, [R1+0x278] ;  /* 0x00027800010e7983 */ /* 0x000f240000300800 */
[----:B------:R-:W4:Y:S02]  /*5d0e0*/  LDL.LU R15, [R1+0x27c] ;  /* 0x00027c00010f7983 */ /* 0x000f240000300800 */
[----:B----4-:R-:W-:Y:S01]  /*5d0f0*/  STL.64 [R1+0x49c8], R14 ;  /* 0x0049c80e01007387 */ /* 0x010fe20000100a00 */
[----:B---3--:R-:W-:Y:S02]  /*5d100*/  STL.64 [R1+0x49c0], R12 ;  /* 0x0049c00c01007387 */ /* 0x008fe40000100a00 */
[----:B------:R-:W-:Y:S02]  /*5d110*/  STL [R1+0x487c], R29 ;  /* 0x00487c1d01007387 */ /* 0x000fe40000100800 */
[----:B------:R0:W-:Y:S01]  /*5d120*/  STL.64 [R1+0x170], R4 ;  /* 0x0001700401007387 */ /* 0x0001e20000100a00 */
[----:B------:R1:W-:Y:S04]  /*5d130*/  STL.64 [R1+0x178], R6 ;  /* 0x0001780601007387 */ /* 0x0003e80000100a00 */
[----:B0-----:R-:W1:Y:S02]  /*5d140*/  LDL.LU.64 R4, [R1+0x4a38] ;  /* 0x004a380001047983 */ /* 0x001e640000300a00 */
[C---:B-1----:R-:W-:Y:S02]  /*5d150*/  HMMA.16816.F32 R4, R16.reuse, R4, R8 ;  /* 0x000000041004723c */ /* 0x042fe40000001808 */
[----:B------:R-:W3:Y:S01]  /*5d160*/  LDL.LU.64 R10, [R1+0x4a30] ;  /* 0x004a3000010a7983 */ /* 0x000ee20000300a00 */
[----:B------:R-:W3:Y:S11]  /*5d170*/  LDL.LU.64 R8, [R1+0x4a28] ;  /* 0x004a280001087983 */ /* 0x000ef60000300a00 */
[----:B------:R-:W-:Y:S09]  /*5d180*/  @!UPT UIADD3 URZ, URZ, URZ, URZ ;  /* 0x0000003f3f3ff290 */ /* 0x000ff2000fffe03f */
[----:B------:R0:W-:Y:S01]  /*5d190*/  STL.64 [R1+0x160], R4 ;  /* 0x0001600401007387 */ /* 0x0001e20000100a00 */
[----:B------:R-:W-:Y:S03]  /*5d1a0*/  STL.64 [R1+0x168], R6 ;  /* 0x0001680601007387 */ /* 0x000fe60000100a00 */
[----:B0-----:R-:W3:Y:S01]  /*5d1b0*/  LDL.LU.64 R4, [R1+0x4a20] ;  /* 0x004a200001047983 */ /* 0x001ee20000300a00 */
[----:B------:R-:W-:Y:S01]  /*5d1c0*/  MOV R13, R28 ;  /* 0x0000001c000d7202 */ /* 0x000fe20000000f00 */
[----:B---3--:R-:W-:Y:S02]  /*5d1d0*/  HMMA.16816.F32 R16, R16, R4, R8 ;  /* 0x000000041010723c */ /* 0x008fe40000001808 */
[----:B------:R-:W2:Y:S01]  /*5d1e0*/  LDL.LU.64 R10, [R1+0x4a18] ;  /* 0x004a1800010a7983 */ /* 0x000ea20000300a00 */
[----:B------:R-:W2:Y:S11]  /*5d1f0*/  LDL.LU.64 R8, [R1+0x4a10] ;  /* 0x004a100001087983 */ /* 0x000eb60000300a00 */
[----:B------:R-:W-:Y:S09]  /*5d200*/  @!UPT UIADD3 URZ, URZ, URZ, URZ ;  /* 0x0000003f3f3ff290 */ /* 0x000ff2000fffe03f */
[----:B------:R0:W-:Y:S01]  /*5d210*/  STL.64 [R1+0xf0], R16 ;  /* 0x0000f01001007387 */ /* 0x0001e20000100a00 */
[----:B------:R1:W-:Y:S01]  /*5d220*/  STL [R1+0xf8], R18 ;  /* 0x0000f81201007387 */ /* 0x0003e20000100800 */
[----:B------:R-:W-:Y:S02]  /*5d230*/  MOV R28, R19 ;  /* 0x00000013001c7202 */ /* 0x000fe40000000f00 */
[----:B0-----:R-:W3:Y:S01]  /*5d240*/  LDL.LU R16, [R1+0x2d0] ;  /* 0x0002d00001107983 */ /* 0x001ee20000300800 */
[----:B------:R-:W3:Y:S02]  /*5d250*/  LDL.LU R17, [R1+0x2d4] ;  /* 0x0002d40001117983 */ /* 0x000ee40000300800 */
[----:B-1----:R-:W3:Y:S02]  /*5d260*/  LDL.LU R18, [R1+0x2d8] ;  /* 0x0002d80001127983 */ /* 0x002ee40000300800 */
[----:B------:R-:W3:Y:S01]  /*5d270*/  LDL.LU R19, [R1+0x2dc] ;  /* 0x0002dc0001137983 */ /* 0x000ee20000300800 */
[----:B------:R-:W-:Y:S01]  /*5d280*/  MOV R12, R23 ;  /* 0x00000017000c7202 */ /* 0x000fe20000000f00 */
[----:B------:R0:W-:Y:S04]  /*5d290*/  STL.64 [R1+0x49f8], R4 ;  /* 0x0049f80401007387 */ /* 0x0001e80000100a00 */
[----:B0-----:R-:W4:Y:S01]  /*5d2a0*/  LDL.64 R4, [R1+0x10] ;  /* 0x0000100001047983 */ /* 0x001f220000100a00 */
[----:B------:R-:W-:Y:S01]  /*5d2b0*/  STL [R1+0x48d4], R28 ;  /* 0x0048d41c01007387 */ /* 0x000fe20000100800 */
[C---:B--2---:R-:W-:Y:S11]  /*5d2c0*/  HMMA.16816.F32 R24, R8.reuse, R12, R24 ;  /* 0x0000000c0818723c */ /* 0x044ff60000001818 */
[----:B------:R-:W-:Y:S11]  /*5d2d0*/  @!UPT UIADD3 URZ, URZ, URZ, URZ ;  /* 0x0000003f3f3ff290 */ /* 0x000ff6000fffe03f */
[----:B------:R-:W-:Y:S01]  /*5d2e0*/  @!UPT UIADD3 URZ, URZ, URZ, URZ ;  /* 0x0000003f3f3ff290 */ /* 0x000fe2000fffe03f */
[----:B------:R-:W-:Y:S01]  /*5d2f0*/  STL.64 [R1+0x120], R24 ;  /* 0x0001201801007387 */ /* 0x000fe20000100a00 */
[----:B------:R0:W-:Y:S01]  /*5d300*/  STL.64 [R1+0x128], R26 ;  /* 0x0001281a01007387 */ /* 0x0001e20000100a00 */
[C---:B---3--:R-:W-:Y:S02]  /*5d310*/  HMMA.16816.F32 R16, R8.reuse, R20, R16 ;  /* 0x000000140810723c */ /* 0x048fe40000001810 */
[----:B0-----:R-:W2:Y:S01]  /*5d320*/  LDL.LU.64 R26, [R1+0x4a08] ;  /* 0x004a0800011a7983 */ /* 0x001ea20000300a00 */
[----:B------:R-:W2:Y:S11]  /*5d330*/  LDL.LU.64 R24, [R1+0x4a00] ;  /* 0x004a000001187983 */ /* 0x000eb60000300a00 */
[----:B------:R-:W-:Y:S09]  /*5d340*/  @!UPT UIADD3 URZ, URZ, URZ, URZ ;  /* 0x0000003f3f3ff290 */ /* 0x000ff2000fffe03f */
[----:B------:R-:W-:Y:S01]  /*5d350*/  STL.64 [R1+0x110], R16 ;  /* 0x0001101001007387 */ /* 0x000fe20000100a00 */
[----:B------:R-:W-:Y:S02]  /*5d360*/  STL [R1+0x118], R18 ;  /* 0x0001181201007387 */ /* 0x000fe40000100800 */
[----:B------:R0:W-:Y:S02]  /*5d370*/  STL.64 [R1+0x49d0], R20 ;  /* 0x0049d01401007387 */ /* 0x0001e40000100a00 */
[----:B0-----:R-:W3:Y:S01]  /*5d380*/  LDL.LU R20, [R1+0x280] ;  /* 0x0002800001147983 */ /* 0x001ee20000300800 */
[----:B------:R-:W3:Y:S02]  /*5d390*/  LDL.LU R21, [R1+0x284] ;  /* 0x0002840001157983 */ /* 0x000ee40000300800 */
[----:B------:R-:W3:Y:S02]  /*5d3a0*/  LDL.LU R22, [R1+0x288] ;  /* 0x0002880001167983 */ /* 0x000ee40000300800 */
[----:B------:R-:W3:Y:S01]  /*5d3b0*/  LDL.LU R23, [R1+0x28c] ;  /* 0x00028c0001177983 */ /* 0x000ee20000300800 */
[----:B------:R-:W3:Y:S01]  /*5d3c0*/  LDL R18, [R1+0x1734] ;  /* 0x0017340001127983 */ /* 0x000ee20000100800 */
[----:B------:R-:W-:Y:S01]  /*5d3d0*/  IMAD.MOV.U32 R29, RZ, RZ, R19 ;  /* 0x000000ffff1d7224 */ /* 0x000fe200078e0013 */
[----:B------:R-:W-:Y:S01]  /*5d3e0*/  MOV R19, R0 ;  /* 0x0000000000137202 */ /* 0x000fe20000000f00 */
[----:B----4-:R-:W-:Y:S01]  /*5d3f0*/  MOV R0, R5 ;  /* 0x0000000500007202 */ /* 0x010fe20000000f00 */
[C---:B--2---:R-:W-:Y:S11]  /*5d400*/  HMMA.16816.F32 R24, R8.reuse, R4, R24 ;  /* 0x000000040818723c */ /* 0x044ff60000001818 */
[----:B------:R-:W-:Y:S11]  /*5d410*/  @!UPT UIADD3 URZ, URZ, URZ, URZ ;  /* 0x0000003f3f3ff290 */ /* 0x000ff6000fffe03f */
[----:B------:R-:W-:Y:S02]  /*5d420*/  @!UPT UIADD3 URZ, URZ, URZ, URZ ;  /* 0x0000003f3f3ff290 */ /* 0x000fe4000fffe03f */
[----:B------:R-:W-:Y:S01]  /*5d430*/  MOV R28, R27 ;  /* 0x0000001b001c7202 */ /* 0x000fe20000000f00 */
[----:B---3--:R0:W-:Y:S01]  /*5d440*/  STL [R1+0x4908], R18 ;  /* 0x0049081201007387 */ /* 0x0081e20000100800 */
[----:B------:R-:W2:Y:S02]  /*5d450*/  LDL.LU R16, [R1+0x210] ;  /* 0x0002100001107983 */ /* 0x000ea40000300800 */
[----:B------:R-:W2:Y:S02]  /*5d460*/  LDL.LU R17, [R1+0x214] ;  /* 0x0002140001117983 */ /* 0x000ea40000300800 */
[----:B------:R-:W-:Y:S01]  /*5d470*/  STL [R1+0x4880], R29 ;  /* 0x0048801d01007387 */ /* 0x000fe20000100800 */
[----:B0-----:R-:W-:Y:S01]  /*5d480*/  MOV R18, R2 ;  /* 0x0000000200127202 */ /* 0x001fe20000000f00 */
[----:B------:R-:W-:Y:S02]  /*5d490*/  MOV R2, R4 ;  /* 0x0000000400027202 */ /* 0x000fe40000000f00 */
[----:B------:R-:W3:Y:S01]  /*5d4a0*/  LDL.LU.64 R4, [R1+0x49f8] ;  /* 0x0049f80001047983 */ /* 0x000ee20000300a00 */
[----:B------:R-:W-:Y:S02]  /*5d4b0*/  STL.64 [R1+0x100], R24 ;  /* 0x0001001801007387 */ /* 0x000fe40000100a00 */
[----:B------:R0:W-:Y:S02]  /*5d4c0*/  STL [R1+0x108], R26 ;  /* 0x0001081a01007387 */ /* 0x0001e40000100800 */
[----:B0-----:R-:W3:Y:S01]  /*5d4d0*/  LDL.LU.64 R26, [R1+0x49f0] ;  /* 0x0049f000011a7983 */ /* 0x001ee20000300a00 */
[----:B------:R-:W3:Y:S02]  /*5d4e0*/  LDL.LU.64 R24, [R1+0x49e8] ;  /* 0x0049e80001187983 */ /* 0x000ee40000300a00 */
[----:B---3--:R-:W-:Y:S01]  /*5d4f0*/  HMMA.16816.F32 R8, R8, R4, R24 ;  /* 0x000000040808723c */ /* 0x008fe20000001818 */
[----:B------:R-:W3:Y:S01]  /*5d500*/  LDL.LU.64 R26, [R1+0x49e0] ;  /* 0x0049e000011a7983 */ /* 0x000ee20000300a00 */
[----:B------:R-:W3:Y:S11]  /*5d510*/  LDL.LU.64 R24, [R1+0x49d8] ;  /* 0x0049d80001187983 */ /* 0x000ef60000300a00 */
[----:B------:R-:W-:Y:S10]  /*5d520*/  @!UPT UIADD3 URZ, URZ, URZ, URZ ;  /* 0x0000003f3f3ff290 */ /* 0x000ff4000fffe03f */
[----:B------:R-:W-:Y:S01]  /*5d530*/  STL.64 [R1+0xa0], R8 ;  /* 0x0000a00801007387 */ /* 0x000fe20000100a00 */
[----:B------:R-:W-:Y:S01]  /*5d540*/  STL [R1+0xac], R11 ;  /* 0x0000ac0b01007387 */ /* 0x000fe20000100800 */
[C---:B---3--:R-:W-:Y:S02]  /*5d550*/  HMMA.16816.F32 R12, R24.reuse, R12, R20 ;  /* 0x0000000c180c723c */ /* 0x048fe40000001814 */
[----:B------:R-:W3:Y:S11]  /*5d560*/  LDL.LU.64 R20, [R1+0x49d0] ;  /* 0x0049d00001147983 */ /* 0x000ef60000300a00 */
[----:B------:R-:W-:Y:S10]  /*5d570*/  @!UPT UIADD3 URZ, URZ, URZ, URZ ;  /* 0x0000003f3f3ff290 */ /* 0x000ff4000fffe03f */
[----:B------:R-:W-:Y:S01]  /*5d580*/  STL.64 [R1+0xe0], R12 ;  /* 0x0000e00c01007387 */ /* 0x000fe20000100a00 */
[----:B------:R0:W-:Y:S03]  /*5d590*/  STL.64 [R1+0xe8], R14 ;  /* 0x0000e80e01007387 */ /* 0x0001e60000100a00 */
[----:B0-----:R-:W4:Y:S01]  /*5d5a0*/  LDL.LU.64 R14, [R1+0x49c8] ;  /* 0x0049c800010e7983 */ /* 0x001f220000300a00 */
[----:B------:R-:W4:Y:S01]  /*5d5b0*/  LDL.LU.64 R12, [R1+0x49c0] ;  /* 0x0049c000010c7983 */ /* 0x000f220000300a00 */
[----:B---3--:R-:W-:Y:S02]  /*5d5c0*/  MOV R7, R20 ;  /* 0x0000001400077202 */ /* 0x008fe40000000f00 */
[----:B------:R-:W-:Y:S01]  /*5d5d0*/  MOV R6, R21 ;  /* 0x0000001500067202 */ /* 0x000fe20000000f00 */
[----:B----4-:R-:W-:Y:S11]  /*5d5e0*/  HMMA.16816.F32 R12, R24, R20, R12 ;  /* 0x00000014180c723c */ /* 0x010ff6000000180c */
[----:B------:R-:W-:Y:S11]  /*5d5f0*/  @!UPT UIADD3 URZ, URZ, URZ, URZ ;  /* 0x0000003f3f3ff290 */ /* 0x000ff6000fffe03f */
[----:B------:R-:W-:Y:S01]  /*5d600*/  @!UPT UIADD3 URZ, URZ, URZ, URZ ;  /* 0x0000003f3f3ff290 */ /* 0x000fe2000fffe03f */
[----:B------:R-:W-:Y:S01]  /*5d610*/  STL.64 [R1+0xd0], R12 ;  /* 0x0000d00c01007387 */ /* 0x000fe20000100a00 */
[----:B------:R0:W-:Y:S03]  /*5d620*/  STL.64 [R1+0xd8], R14 ;  /* 0x0000d80e01007387 */ /* 0x0001e60000100a00 */
[----:B0-----:R-:W3:Y:S01]  /*5d630*/  LDL.LU.64 R14, [R1+0x49b8] ;  /* 0x0049b800010e7983 */ /* 0x001ee20000300a00 */
[----:B------:R-:W3:Y:S02]  /*5d640*/  LDL.LU.64 R12, [R1+0x49b0] ;  /* 0x0049b000010c7983 */ /* 0x000ee40000300a00 */
[----:B------:R-:W4:Y:S02]  /*5d650*/  LDL.LU.64 R22, [R1+0x49a8] ;  /* 0x0049a80001167983 */ /* 0x000f240000300a00 */
[----:B------:R-:W4:Y:S01]  /*5d660*/  LDL.LU.64 R20, [R1+0x49a0] ;  /* 0x0049a00001147983 */ /* 0x000f220000300a00 */
[----:B------:R-:W-:-:S02]  /*5d670*/  MOV R8, R2 ;  /* 0x0000000200087202 */ /* 0x000fc40000000f00 */
[----:B------:R-:W-:Y:S02]  /*5d680*/  MOV R9, R0 ;  /* 0x0000000000097202 */ /* 0x000fe40000000f00 */
[----:B------:R-:W-:-:S05]  /*5d690*/  MOV R29, R10 ;  /* 0x0000000a001d7202 */ /* 0x000fca0000000f00 */
[C---:B----4-:R-:W-:Y:S01]  /*5d6a0*/  HMMA.16816.F32 R8, R24.reuse, R8, R20 ;  /* 0x000000081808723c */ /* 0x050fe20000001814 */
[----:B------:R-:W3:Y:S01]  /*5d6b0*/  LDL.LU.64 R22, [R1+0x4998] ;  /* 0x0049980001167983 */ /* 0x000ee20000300a00 */
[----:B------:R-:W3:Y:S11]  /*5d6c0*/  LDL.LU.64 R20, [R1+0x4990] ;  /* 0x0049900001147983 */ /* 0x000ef60000300a00 */
[----:B------:R-:W-:Y:S10]  /*5d6d0*/  @!UPT UIADD3 URZ, URZ, URZ, URZ ;  /* 0x0000003f3f3ff290 */ /* 0x000ff4000fffe03f */
[----:B------:R-:W-:Y:S01]  /*5d6e0*/  STL.64 [R1+0xc0], R8 ;  /* 0x0000c00801007387 */ /* 0x000fe20000100a00 */
[----:B------:R2:W-:Y:S02]  /*5d6f0*/  STL.64 [R1+0xc8], R10 ;  /* 0x0000c80a01007387 */ /* 0x0005e40000100a00 */
[----:B--2---:R-:W-:Y:S11]  /*5d700*/  HMMA.16816.F32 R8, R24, R4, R16 ;  /* 0x000000041808723c */ /* 0x004ff60000001810 */
[----:B------:R-:W-:Y:S11]  /*5d710*/  @!UPT UIADD3 URZ, URZ, URZ, URZ ;  /* 0x0000003f3f3ff290 */ /* 0x000ff6000fffe03f */
[----:B------:R-:W-:Y:S01]  /*5d720*/  @!UPT UIADD3 URZ, URZ, URZ, URZ ;  /* 0x0000003f3f3ff290 */ /* 0x000fe2000fffe03f */
[----:B------:R-:W-:Y:S01]  /*5d730*/  STL.64 [R1+0x70], R8 ;  /* 0x0000700801007387 */ /* 0x000fe20000100a00 */
[----:B------:R-:W-:Y:S02]  /*5d740*/  STL.64 [R1+0x4978], R4 ;  /* 0x0049780401007387 */ /* 0x000fe40000100a00 */
[----:B------:R-:W3:Y:S01]  /*5d750*/  LDL.LU.64 R24, [R1+0x30] ;  /* 0x0000300001187983 */ /* 0x000ee20000300a00 */
[----:B------:R-:W-:Y:S02]  /*5d760*/  MOV R2, R10 ;  /* 0x0000000a00027202 */ /* 0x000fe40000000f00 */
[----:B------:R-:W-:Y:S02]  /*5d770*/  MOV R0, R11 ;  /* 0x0000000b00007202 */ /* 0x000fe40000000f00 */
[----:B------:R-:W0:Y:S04]  /*5d780*/  LDSM.16.MT88.4 R8, [R3+0x19000] ;  /* 0x019000000308783b */ /* 0x000e280000004200 */
[----:B------:R-:W-:Y:S01]  /*5d790*/  STL [R1+0x47fc], R0 ;  /* 0x0047fc0001007387 */ /* 0x000fe20000100800 */
[----:B------:R-:W-:Y:S01]  /*5d7a0*/  STL [R1+0x47f8], R2 ;  /* 0x0047f80201007387 */ /* 0x000fe20000100800 */
[C---:B---3--:R-:W-:Y:S02]  /*5d7b0*/  HMMA.16816.F32 R12, R20.reuse, R24, R12 ;  /* 0x00000018140c723c */ /* 0x048fe4000000180c */
[----:B------:R-:W-:Y:S11]  /*5d7c0*/  STL.64 [R1+0x4970], R24 ;  /* 0x0049701801007387 */ /* 0x000ff60000100a00 */
[----:B------:R-:W-:Y:S10]  /*5d7d0*/  @!UPT UIADD3 URZ, URZ, URZ, URZ ;  /* 0x0000003f3f3ff290 */ /* 0x000ff4000fffe03f */
[----:B------:R-:W-:Y:S01]  /*5d7e0*/  STL.64 [R1+0x60], R12 ;  /* 0x0000600c01007387 */ /* 0x000fe20000100a00 */
[----:B------:R-:W-:Y:S02]  /*5d7f0*/  STL.64 [R1+0x68], R14 ;  /* 0x0000680e01007387 */ /* 0x000fe40000100a00 */
[----:B0-----:R-:W-:Y:S02]  /*5d800*/  STL.64 [R1+0x48e0], R10 ;  /* 0x0048e00a01007387 */ /* 0x001fe40000100a00 */
[----:B------:R0:W-:Y:S02]  /*5d810*/  STL.64 [R1+0x48d8], R8 ;  /* 0x0048d80801007387 */ /* 0x0001e40000100a00 */
[----:B0-----:R-:W2:Y:S01]  /*5d820*/  LDL.LU R8, [R1+0x1b0] ;  /* 0x0001b00001087983 */ /* 0x001ea20000300800 */
[----:B------:R-:W2:Y:S02]  /*5d830*/  LDL.LU R9, [R1+0x1b4] ;  /* 0x0001b40001097983 */ /* 0x000ea40000300800 */
[----:B------:R-:W3:Y:S02]  /*5d840*/  LDL.LU R10, [R1+0x1b8] ;  /* 0x0001b800010a7983 */ /* 0x000ee40000300800 */
[----:B------:R-:W3:Y:S02]  /*5d850*/  LDL.LU R11, [R1+0x1bc] ;  /* 0x0001bc00010b7983 */ /* 0x000ee40000300800 */
[----:B---3--:R-:W-:Y:S01]  /*5d860*/  STL.64 [R1+0x48f0], R10 ;  /* 0x0048f00a01007387 */ /* 0x008fe20000100a00 */
[----:B--2---:R0:W-:Y:S02]  /*5d870*/  STL.64 [R1+0x48e8], R8 ;  /* 0x0048e80801007387 */ /* 0x0041e40000100a00 */
[----:B------:R-:W2:Y:S02]  /*5d880*/  LDL.LU R16, [R1+0x1f0] ;  /* 0x0001f00001107983 */ /* 0x000ea40000300800 */
[----:B------:R-:W2:Y:S01]  /*5d890*/  LDL.LU R17, [R1+0x1f4] ;  /* 0x0001f40001117983 */ /* 0x000ea20000300800 */
[----:B------:R-:W3:Y:S01]  /*5d8a0*/  LDL.LU R18, [R1+0x1f8] ;  /* 0x0001f80001127983 */ /* 0x000ee20000300800 */
[----:B------:R-:W3:Y:S02]  /*5d8b0*/  LDL.LU R19, [R1+0x1fc] ;  /* 0x0001fc0001137983 */ /* 0x000ee40000300800 */
[----:B------:R-:W4:Y:S02]  /*5d8c0*/  LDL.LU R4, [R1+0x240] ;  /* 0x0002400001047983 */ /* 0x000f240000300800 */
[----:B------:R-:W4:Y:S01]  /*5d8d0*/  LDL.LU R5, [R1+0x244] ;  /* 0x0002440001057983 */ /* 0x000f220000300800 */
[----:B0-----:R-:W-:Y:S01]  /*5d8e0*/  MOV R9, R6 ;  /* 0x0000000600097202 */ /* 0x001fe20000000f00 */
[----:B------:R-:W-:Y:S01]  /*5d8f0*/  IMAD.MOV.U32 R8, RZ, RZ, R7 ;  /* 0x000000ffff087224 */ /* 0x000fe200078e0007 */
[----:B------:R-:W2:Y:S01]  /*5d900*/  LDL.LU R6, [R1+0x248] ;  /* 0x0002480001067983 */ /* 0x000ea20000300800 */
[----:B------:R-:W2:Y:S03]  /*5d910*/  LDL.LU R7, [R1+0x24c] ;  /* 0x00024c0001077983 */ /* 0x000ea60000300800 */
[----:B--2---:R-:W-:Y:S01]  /*5d920*/  STL.64 [R1+0x4988], R6 ;  /* 0x0049880601007387 */ /* 0x004fe20000100a00 */
[----:B----4-:R0:W-:Y:S03]  /*5d930*/  STL.64 [R1+0x4980], R4 ;  /* 0x0049800401007387 */ /* 0x0101e60000100a00 */
[----:B0-----:R-:W2:Y:S01]  /*5d940*/  LDL.LU R4, [R1+0x250] ;  /* 0x0002500001047983 */ /* 0x001ea20000300800 */
[----:B------:R-:W2:Y:S02]  /*5d950*/  LDL.LU R5, [R1+0x254] ;  /* 0x0002540001057983 */ /* 0x000ea40000300800 */
[----:B------:R-:W2:Y:S02]  /*5d960*/  LDL.LU R6, [R1+0x258] ;  /* 0x0002580001067983 */ /* 0x000ea40000300800 */
[----:B------:R-:W2:Y:S01]  /*5d970*/  LDL.LU R7, [R1+0x25c] ;  /* 0x00025c0001077983 */ /* 0x000ea20000300800 */
[----:B------:R-:W4:Y:S01]  /*5d980*/  LDL.LU R24, [R1+0x90] ;  /* 0x0000900001187983 */ /* 0x000f220000300800 */
[----:B------:R-:W4:Y:S02]  /*5d990*/  LDL.LU R25, [R1+0x94] ;  /* 0x0000940001197983 */ /* 0x000f240000300800 */
[----:B------:R-:W4:Y:S02]  /*5d9a0*/  LDL.LU R26, [R1+0x98] ;  /* 0x00009800011a7983 */ /* 0x000f240000300800 */
[----:B------:R-:W4:Y:S01]  /*5d9b0*/  LDL.LU R27, [R1+0x9c] ;  /* 0x00009c00011b7983 */ /* 0x000f220000300800 */
        /* <DEDUP_REMOVED lines=18> */
[----:B------:R-:W2:Y:S01]  /*5dae0*/  LDL.LU R19, [R1+0x23c] ;  /* 0x00023c0001137983 */ /* 0x000ea20000300800 */
[----:B------:R-:W3:Y:S01]  /*5daf0*/  LDL.LU R12, [R1+0x220] ;  /* 0x00022000010c7983 */ /* 0x000ee20000300800 */
[----:B------:R-:W3:Y:S02]  /*5db00*/  LDL.LU R13, [R1+0x224] ;  /* 0x00022400010d7983 */ /* 0x000ee40000300800 */
[----:B------:R-:W2:Y:S02]  /*5db10*/  LDL.LU R14, [R1+0x228] ;  /* 0x00022800010e7983 */ /* 0x000ea40000300800 */
[----:B------:R-:W2:Y:S08]  /*5db20*/  LDL.LU R15, [R1+0x22c] ;  /* 0x00022c00010f7983 */ /* 0x000eb00000300800 */
[----:B------:R-:W-:-:S02]  /*5db30*/  MOV R0, R6 ;  /* 0x0000000600007202 */ /* 0x000fc40000000f00 */
[----:B------:R-:W-:Y:S01]  /*5db40*/  MOV R2, R7 ;  /* 0x0000000700027202 */ /* 0x000fe20000000f00 */
[----:B--2---:R-:W-:Y:S01]  /*5db50*/  STL.64 [R1+0x4938], R14 ;  /* 0x0049380e01007387 */ /* 0x004fe20000100a00 */
[----:B---3--:R0:W-:Y:S03]  /*5db60*/  STL.64 [R1+0x4930], R12 ;  /* 0x0049300c01007387 */ /* 0x0081e60000100a00 */
[----:B0-----:R-:W2:Y:S01]  /*5db70*/  LDL.LU.64 R12, [R1+0x10] ;  /* 0x00001000010c7983 */ /* 0x001ea20000300a00 */
[----:B------:R0:W-:Y:S02]  /*5db80*/  STL.64 [R1+0x50], R4 ;  /* 0x0000500401007387 */ /* 0x0001e40000100a00 */
[----:B------:R-:W2:Y:S01]  /*5db90*/  LDL.LU.64 R6, [R1+0x4988] ;  /* 0x0049880001067983 */ /* 0x000ea20000300a00 */
[----:B0-----:R-:W2:Y:S01]  /*5dba0*/  LDL.LU.64 R4, [R1+0x4980] ;  /* 0x0049800001047983 */ /* 0x001ea20000300a00 */
[----:B------:R-:W-:Y:S01]  /*5dbb0*/  STL [R1+0x4878], R0 ;  /* 0x0048780001007387 */ /* 0x000fe20000100800 */
        /* <DEDUP_REMOVED lines=8> */
[----:B------:R-:W-:Y:S02]  /*5dc40*/  MOV R10, R4 ;  /* 0x00000004000a7202 */ /* 0x000fe40000000f00 */
[----:B------:R-:W-:Y:S11]  /*5dc50*/  MOV R0, R5 ;  /* 0x0000000500007202 */ /* 0x000ff60000000f00 */
[----:B------:R-:W-:Y:S07]  /*5dc60*/  @!UPT UIADD3 URZ, URZ, URZ, URZ ;  /* 0x0000003f3f3ff290 */ /* 0x000fee000fffe03f */
[----:B------:R-:W-:Y:S01]  /*5dc70*/  STL.64 [R1+0x90], R20 ;  /* 0x0000901401007387 */ /* 0x000fe20000100a00 */
[----:B------:R2:W-:Y:S02]  /*5dc80*/  STL.64 [R1+0x98], R22 ;  /* 0x0000981601007387 */ /* 0x0005e40000100a00 */
[----:B-1----:R-:W3:Y:S02]  /*5dc90*/  LDL.LU.64 R6, [R1+0x4968] ;  /* 0x0049680001067983 */ /* 0x002ee40000300a00 */
[----:B------:R-:W3:Y:S01]  /*5dca0*/  LDL.LU.64 R4, [R1+0x4960] ;  /* 0x0049600001047983 */ /* 0x000ee20000300a00 */
[----:B--2---:R-:W-:Y:S02]  /*5dcb0*/  MOV R22, R24 ;  /* 0x0000001800167202 */ /* 0x004fe40000000f00 */
[----:B------:R-:W-:Y:S01]  /*5dcc0*/  MOV R11, R25 ;  /* 0x00000019000b7202 */ /* 0x000fe20000000f00 */
[C---:B---3--:R-:W-:Y:S01]  /*5dcd0*/  HMMA.16816.F32 R16, R4.reuse, R24, R16 ;  /* 0x000000180410723c */ /* 0x048fe20000001810 */
[----:B------:R-:W0:Y:S11]  /*5dce0*/  LDSM.16.MT88.4 R24, [R3+0x19080] ;  /* 0x019080000318783b */ /* 0x000e360000004200 */
[----:B------:R-:W-:Y:S11]  /*5dcf0*/  @!UPT UIADD3 URZ, URZ, URZ, URZ ;  /* 0x0000003f3f3ff290 */ /* 0x000ff6000fffe03f */
[----:B------:R-:W-:Y:S01]  /*5dd00*/  STL.64 [R1+0x200], R16 ;  /* 0x0002001001007387 */ /* 0x000fe20000100a00 */
[----:B------:R1:W-:Y:S03]  /*5dd10*/  STL.64 [R1+0x208], R18 ;  /* 0x0002081201007387 */ /* 0x0003e60000100a00 */
[----:B-1----:R-:W2:Y:S01]  /*5dd20*/  LDL.LU.64 R18, [R1+0x4958] ;  /* 0x0049580001127983 */ /* 0x002ea20000300a00 */
[----:B------:R-:W2:Y:S03]  /*5dd30*/  LDL.LU.64 R16, [R1+0x4950] ;  /* 0x0049500001107983 */ /* 0x000ea60000300a00 */
[----:B0-----:R-:W-:Y:S01]  /*5dd40*/  STL.64 [R1+0x48b8], R26 ;  /* 0x0048b81a01007387 */ /* 0x001fe20000100a00 */
[----:B------:R0:W-:Y:S03]  /*5dd50*/  STL.64 [R1+0x48b0], R24 ;  /* 0x0048b01801007387 */ /* 0x0001e60000100a00 */
        /* <DEDUP_REMOVED lines=15> */
[----:B0-----:R-:W3:Y:S01]  /*5de50*/  LDL.LU.64 R18, [R1+0x4948] ;  /* 0x0049480001127983 */ /* 0x001ee20000300a00 */
[----:B------:R-:W3:Y:S01]  /*5de60*/  LDL.LU.64 R16, [R1+0x4940] ;  /* 0x0049400001107983 */ /* 0x000ee20000300a00 */
[----:B------:R-:W-:Y:S02]  /*5de70*/  MOV R20, R10 ;  /* 0x0000000a00147202 */ /* 0x000fe40000000f00 */
[----:B------:R-:W-:Y:S01]  /*5de80*/  MOV R21, R0 ;  /* 0x0000000000157202 */ /* 0x000fe20000000f00 */
[----:B------:R-:W-:Y:S01]  /*5de90*/  MOV R10, R12 ;  /* 0x0000000c000a7202 */ /* 0x000fe20000000f00 */
[----:B------:R-:W-:Y:S01]  /*5dea0*/  MOV R0, R13 ;  /* 0x0000000d00007202 */ /* 0x000fe20000000f00 */
[----:B------:R-:W4:Y:S01]  /*5deb0*/  LDL.LU.64 R14, [R1+0x4938] ;  /* 0x00493800010e7983 */ /* 0x000f220000300a00 */
[C---:B---3--:R-:W-:Y:S03]  /*5dec0*/  HMMA.16816.F32 R16, R4.reuse, R12, R16 ;  /* 0x0000000c0410723c */ /* 0x048fe60000001810 */
[----:B------:R-:W4:Y:S11]  /*5ded0*/  LDL.LU.64 R12, [R1+0x4930] ;  /* 0x00493000010c7983 */ /* 0x000f360000300a00 */
[----:B------:R-:W-:Y:S09]  /*5dee0*/  @!UPT UIADD3 URZ, URZ, URZ, URZ ;  /* 0x0000003f3f3ff290 */ /* 0x000ff2000fffe03f */
[----:B------:R-:W-:Y:S01]  /*5def0*/  STL.64 [R1+0x270], R16 ;  /* 0x0002701001007387 */ /* 0x000fe20000100a00 */
[----:B------:R0:W-:Y:S01]  /*5df00*/  STL [R1+0x278], R18 ;  /* 0x0002781201007387 */ /* 0x0001e20000100800 */
[----:B------:R-:W-:Y:S02]  /*5df10*/  MOV R3, R19 ;  /* 0x0000001300037202 */ /* 0x000fe40000000f00 */
[----:B0-----:R-:W3:Y:S01]  /*5df20*/  LDL.LU.64 R18, [R1+0x4928] ;  /* 0x0049280001127983 */ /* 0x001ee20000300a00 */
[----:B------:R-:W3:Y:S01]  /*5df30*/  LDL.LU.64 R16, [R1+0x4920] ;  /* 0x0049200001107983 */ /* 0x000ee20000300a00 */
[----:B----4-:R-:W-:Y:S02]  /*5df40*/  HMMA.16816.F32 R4, R4, R20, R12 ;  /* 0x000000140404723c */ /* 0x010fe4000000180c */
[----:B------:R-:W3:Y:S01]  /*5df50*/  LDL.LU.64 R14, [R1+0x4918] ;  /* 0x00491800010e7983 */ /* 0x000ee20000300a00 */
[----:B------:R-:W3:Y:S11]  /*5df60*/  LDL.LU.64 R12, [R1+0x4910] ;  /* 0x00491000010c7983 */ /* 0x000ef60000300a00 */
[----:B------:R-:W-:Y:S09]  /*5df70*/  @!UPT UIADD3 URZ, URZ, URZ, URZ ;  /* 0x0000003f3f3ff290 */ /* 0x000ff2000fffe03f */
[----:B------:R0:W-:Y:S01]  /*5df80*/  STL.64 [R1+0x230], R4 ;  /* 0x0002300401007387 */ /* 0x0001e20000100a00 */
[----:B------:R3:W-:Y:S02]  /*5df90*/  STL.64 [R1+0x238], R6 ;  /* 0x0002380601007387 */ /* 0x0007e40000100a00 */
[----:B0-----:R-:W-:Y:S01]  /*5dfa0*/  IMAD.MOV.U32 R4, RZ, RZ, R22 ;  /* 0x000000ffff047224 */ /* 0x001fe200078e0016 */
[----:B------:R-:W-:-:S07]  /*5dfb0*/  MOV R5, R11 ;  /* 0x0000000b00057202 */ /* 0x000fce0000000f00 */
[----:B---3--:R-:W-:Y:S01]  /*5dfc0*/  HMMA.16816.F32 R4, R12, R4, R16 ;  /* 0x000000040c04723c */ /* 0x008fe20000001810 */
[----:B------:R-:W3:Y:S01]  /*5dfd0*/  LDL.LU R18, [R1+0x4908] ;  /* 0x0049080001127983 */ /* 0x000ee20000300800 */
[----:B------:R-:W4:Y:S11]  /*5dfe0*/  LDL R19, [R1+0x1730] ;  /* 0x0017300001137983 */ /* 0x000f360000100800 */
[----:B------:R-:W-:Y:S10]  /*5dff0*/  @!UPT UIADD3 URZ, URZ, URZ, URZ ;  /* 0x0000003f3f3ff290 */ /* 0x000ff4000fffe03f */
[----:B------:R-:W-:Y:S01]  /*5e000*/  STL.64 [R1+0x1f0], R4 ;  /* 0x0001f00401007387 */ /* 0x000fe20000100a00 */
[----:B------:R-:W-:Y:S03]  /*5e010*/  STL.64 [R1+0x1f8], R6 ;  /* 0x0001f80601007387 */ /* 0x000fe60000100a00 */
[----:B---3--:R-:W0:Y:S04]  /*5e020*/  LDSM.16.MT88.4 R4, [R18+0x19000] ;  /* 0x019000001204783b */ /* 0x008e280000004200 */
[----:B0-----:R-:W-:Y:S01]  /*5e030*/  STL.64 [R1+0x4890], R6 ;  /* 0x0048900601007387 */ /* 0x001fe20000100a00 */
[----:B------:R0:W-:Y:S02]  /*5e040*/  STL.64 [R1+0x4888], R4 ;  /* 0x0048880401007387 */ /* 0x0001e40000100a00 */
[----:B0-----:R-:W-:-:S02]  /*5e050*/  MOV R4, R10 ;  /* 0x0000000a00047202 */ /* 0x001fc40000000f00 */
        /* <DEDUP_REMOVED lines=8> */
[----:B------:R-:W-:Y:S01]  /*5e0e0*/  MOV R5, R0 ;  /* 0x0000000000057202 */ /* 0x000fe20000000f00 */
[C---:B--2---:R-:W-:Y:S08]  /*5e0f0*/  HMMA.16816.F32 R20, R12.reuse, R20, R24 ;  /* 0x000000140c14723c */ /* 0x044ff00000001818 */
[----:B---3--:R-:W-:Y:S01]  /*5e100*/  HMMA.16816.F32 R4, R12, R4, R8 ;  /* 0x000000040c04723c */ /* 0x008fe20000001808 */
[----:B------:R-:W2:Y:S01]  /*5e110*/  LDL.LU.64 R10, [R1+0x48e0] ;  /* 0x0048e000010a7983 */ /* 0x000ea20000300a00 */
[----:B------:R-:W2:Y:S03]  /*5e120*/  LDL.LU.64 R8, [R1+0x48d8] ;  /* 0x0048d80001087983 */ /* 0x000ea60000300a00 */
[----:B------:R-:W0:Y:S11]  /*5e130*/  LDSM.16.MT88.4 R12, [R18+0x19080] ;  /* 0x01908000120c783b */ /* 0x000e360000004200 */
[----:B------:R-:W-:Y:S07]  /*5e140*/  @!UPT UIADD3 URZ, URZ, URZ, URZ ;  /* 0x0000003f3f3ff290 */ /* 0x000fee000fffe03f */
[----:B------:R1:W-:Y:S01]  /*5e150*/  STL.64 [R1+0x1b0], R4 ;  /* 0x0001b00401007387 */ /* 0x0003e20000100a00 */
[----:B------:R3:W-:Y:S03]  /*5e160*/  STL.64 [R1+0x1b8], R6 ;  /* 0x0001b80601007387 */ /* 0x0007e60000100a00 */
[----:B-1----:R-:W2:Y:S01]  /*5e170*/  LDL.LU R4, [R1+0x140] ;  /* 0x0001400001047983 */ /* 0x002ea20000300800 */
[----:B------:R-:W-:Y:S02]  /*5e180*/  STL.64 [R1+0x80], R20 ;  /* 0x0000801401007387 */ /* 0x000fe40000100a00 */
[----:B------:R-:W-:Y:S02]  /*5e190*/  STL.64 [R1+0x88], R22 ;  /* 0x0000881601007387 */ /* 0x000fe40000100a00 */
[----:B------:R-:W2:Y:S01]  /*5e1a0*/  LDL.LU R5, [R1+0x144] ;  /* 0x0001440001057983 */ /* 0x000ea20000300800 */
[----:B---3--:R-:W3:Y:S01]  /*5e1b0*/  LDL.LU R6, [R1+0x148] ;  /* 0x0001480001067983 */ /* 0x008ee20000300800 */
[----:B------:R-:W3:Y:S02]  /*5e1c0*/  LDL.LU R7, [R1+0x14c] ;  /* 0x00014c0001077983 */ /* 0x000ee40000300800 */
[----:B------:R-:W2:Y:S02]  /*5e1d0*/  LDL.LU R24, [R1+0x190] ;  /* 0x0001900001187983 */ /* 0x000ea40000300800 */
[----:B------:R-:W2:Y:S01]  /*5e1e0*/  LDL.LU R25, [R1+0x194] ;  /* 0x0001940001197983 */ /* 0x000ea20000300800 */
[----:B------:R-:W2:Y:S01]  /*5e1f0*/  LDL.LU R26, [R1+0x198] ;  /* 0x00019800011a7983 */ /* 0x000ea20000300800 */
[----:B------:R-:W2:Y:S03]  /*5e200*/  LDL.LU R27, [R1+0x19c] ;  /* 0x00019c00011b7983 */ /* 0x000ea60000300800 */
[----:B----4-:R-:W1:Y:S02]  /*5e210*/  LDSM.16.MT88.4 R20, [R19+0x19000] ;  /* 0x019000001314783b */ /* 0x010e640000004200 */
[----:B------:R-:W4:Y:S02]  /*5e220*/  LDSM.16.MT88.4 R16, [R19+0x19080] ;  /* 0x019080001310783b */ /* 0x000f240000004200 */
[----:B--2---:R-:W-:Y:S02]  /*5e230*/  STL.64 [R1+0x48c8], R26 ;  /* 0x0048c81a01007387 */ /* 0x004fe40000100a00 */
[----:B------:R2:W-:Y:S02]  /*5e240*/  STL.64 [R1+0x48c0], R24 ;  /* 0x0048c01801007387 */ /* 0x0005e40000100a00 */
[----:B--2---:R-:W2:Y:S01]  /*5e250*/  LDL.LU R24, [R1+0x1c0] ;  /* 0x0001c00001187983 */ /* 0x004ea20000300800 */
[----:B------:R-:W2:Y:S02]  /*5e260*/  LDL.LU R25, [R1+0x1c4] ;  /* 0x0001c40001197983 */ /* 0x000ea40000300800 */
[----:B------:R-:W2:Y:S02]  /*5e270*/  LDL.LU R26, [R1+0x1c8] ;  /* 0x0001c800011a7983 */ /* 0x000ea40000300800 */
[----:B------:R-:W2:Y:S01]  /*5e280*/  LDL.LU R27, [R1+0x1cc] ;  /* 0x0001cc00011b7983 */ /* 0x000ea20000300800 */
[----:B---3--:R3:W-:Y:S01]  /*5e290*/  STL.64 [R1+0x48a0], R6 ;  /* 0x0048a00601007387 */ /* 0x0087e20000100a00 */
[----:B------:R-:W-:Y:S03]  /*5e2a0*/  STL.64 [R1+0x4898], R4 ;  /* 0x0048980401007387 */ /* 0x000fe60000100a00 */
[----:B---3--:R-:W3:Y:S01]  /*5e2b0*/  LDL.64 R6, [R1+0x38] ;  /* 0x0000380001067983 */ /* 0x008ee20000100a00 */
[----:B0-----:R-:W-:Y:S02]  /*5e2c0*/  STL.64 [R1+0x4848], R14 ;  /* 0x0048480e01007387 */ /* 0x001fe40000100a00 */
[----:B------:R0:W-:Y:S02]  /*5e2d0*/  STL.64 [R1+0x4840], R12 ;  /* 0x0048400c01007387 */ /* 0x0001e40000100a00 */
        /* <DEDUP_REMOVED lines=8> */
[----:B------:R-:W3:Y:S02]  /*5e360*/  LDL.LU R22, [R1+0x1a8] ;  /* 0x0001a80001167983 */ /* 0x000ee40000300800 */
        /* <DEDUP_REMOVED lines=8> */
[----:B-1----:R-:W2:Y:S01]  /*5e3f0*/  LDL.LU R22, [R1+0x108] ;  /* 0x0001080001167983 */ /* 0x002ea20000300800 */
[----:B------:R-:W-:Y:S02]  /*5e400*/  MOV R23, R28 ;  /* 0x0000001c00177202 */ /* 0x000fe40000000f00 */
[----:B------:R-:W4:Y:S04]  /*5e410*/  LDL.LU R28, [R1+0x48d4] ;  /* 0x0048d400011c7983 */ /* 0x000f280000300800 */
[----:B--2---:R0:W-:Y:S01]  /*5e420*/  STL.64 [R1+0x4818], R22 ;  /* 0x0048181601007387 */ /* 0x0041e20000100a00 */
[----:B---3--:R-:W-:Y:S03]  /*5e430*/  STL.64 [R1+0x4810], R20 ;  /* 0x0048101401007387 */ /* 0x008fe60000100a00 */
[----:B0-----:R-:W2:Y:S01]  /*5e440*/  LDL.64 R22, [R1+0x28] ;  /* 0x0000280001167983 */ /* 0x001ea20000100a00 */
[----:B----4-:R0:W-:Y:S02]  /*5e450*/  STL.64 [R1+0x47c0], R18 ;  /* 0x0047c01201007387 */ /* 0x0101e40000100a00 */
[----:B------:R-:W-:Y:S01]  /*5e460*/  STL.64 [R1+0x47b8], R16 ;  /* 0x0047b81001007387 */ /* 0x000fe20000100a00 */
[----:B0-----:R-:W3:Y:S01]  /*5e470*/  LDL.LU.64 R18, [R1+0x8] ;  /* 0x0000080001127983 */ /* 0x001ee20000300a00 */
[----:B--2---:R-:W-:Y:S03]  /*5e480*/  HMMA.16816.F32 R12, R8, R22, R12 ;  /* 0x00000016080c723c */ /* 0x004fe6000000180c */
[----:B------:R0:W-:Y:S01]  /*5e490*/  STL.64 [R1+0x48a8], R22 ;  /* 0x0048a81601007387 */ /* 0x0001e20000100a00 */
[----:B------:R-:W2:Y:S11]  /*5e4a0*/  LDL.LU R20, [R1+0x150] ;  /* 0x0001500001147983 */ /* 0x000eb60000300800 */
[----:B------:R-:W-:Y:S08]  /*5e4b0*/  @!UPT UIADD3 URZ, URZ, URZ, URZ ;  /* 0x0000003f3f3ff290 */ /* 0x000ff0000fffe03f */
[----:B------:R1:W-:Y:S01]  /*5e4c0*/  STL.64 [R1+0x340], R12 ;  /* 0x0003400c01007387 */ /* 0x0003e20000100a00 */
[----:B------:R4:W-:Y:S02]  /*5e4d0*/  STL.64 [R1+0x348], R14 ;  /* 0x0003480e01007387 */ /* 0x0009e40000100a00 */
[----:B------:R-:W2:Y:S02]  /*5e4e0*/  LDL.LU R21, [R1+0x154] ;  /* 0x0001540001157983 */ /* 0x000ea40000300800 */
[----:B0-----:R-:W2:Y:S01]  /*5e4f0*/  LDL.LU R22, [R1+0x158] ;  /* 0x0001580001167983 */ /* 0x001ea20000300800 */
[----:B------:R-:W2:Y:S04]  /*5e500*/  LDL.LU R23, [R1+0x15c] ;  /* 0x00015c0001177983 */ /* 0x000ea80000300800 */
[----:B-1----:R-:W2:Y:S01]  /*5e510*/  LDL.LU R12, [R1+0xf0] ;  /* 0x0000f000010c7983 */ /* 0x002ea20000300800 */
[----:B------:R-:W2:Y:S02]  /*5e520*/  LDL.LU R13, [R1+0xf4] ;  /* 0x0000f400010d7983 */ /* 0x000ea40000300800 */
[----:B----4-:R-:W4:Y:S01]  /*5e530*/  LDL.LU R14, [R1+0xf8] ;  /* 0x0000f800010e7983 */ /* 0x010f220000300800 */
[----:B------:R-:W-:-:S02]  /*5e540*/  MOV R15, R28 ;  /* 0x0000001c000f7202 */ /* 0x000fc40000000f00 */
[----:B------:R-:W3:Y:S04]  /*5e550*/  LDL.LU R28, [R1+0x48d0] ;  /* 0x0048d000011c7983 */ /* 0x000ee80000300800 */
[----:B----4-:R0:W-:Y:S01]  /*5e560*/  STL.64 [R1+0x4858], R14 ;  /* 0x0048580e01007387 */ /* 0x0101e20000100a00 */
[----:B--2---:R-:W-:Y:S03]  /*5e570*/  STL.64 [R1+0x4850], R12 ;  /* 0x0048500c01007387 */ /* 0x004fe60000100a00 */
        /* <DEDUP_REMOVED lines=11> */
[----:B------:R-:W2:Y:S01]  /*5e630*/  LDL.LU.64 R24, [R1+0x48b0] ;  /* 0x0048b00001187983 */ /* 0x000ea20000300a00 */
[----:B------:R-:W-:Y:S11]  /*5e640*/  MOV R0, R6 ;  /* 0x0000000600007202 */ /* 0x000ff60000000f00 */
[----:B------:R-:W-:Y:S09]  /*5e650*/  @!UPT UIADD3 URZ, URZ, URZ, URZ ;  /* 0x0000003f3f3ff290 */ /* 0x000ff2000fffe03f */
[----:B------:R0:W-:Y:S01]  /*5e660*/  STL.64 [R1+0x2e0], R8 ;  /* 0x0002e00801007387 */ /* 0x0001e20000100a00 */
[----:B------:R1:W-:Y:S03]  /*5e670*/  STL.64 [R1+0x2e8], R10 ;  /* 0x0002e80a01007387 */ /* 0x0003e60000100a00 */
[----:B0-----:R-:W3:Y:S01]  /*5e680*/  LDL.LU R8, [R1+0xb0] ;  /* 0x0000b00001087983 */ /* 0x001ee20000300800 */
[----:B------:R-:W3:Y:S02]  /*5e690*/  LDL.LU R9, [R1+0xb4] ;  /* 0x0000b40001097983 */ /* 0x000ee40000300800 */
[----:B-1----:R-:W3:Y:S01]  /*5e6a0*/  LDL.LU R10, [R1+0xb8] ;  /* 0x0000b800010a7983 */ /* 0x002ee20000300800 */
        /* <DEDUP_REMOVED lines=22> */
[C---:B---3--:R-:W-:Y:S08]  /*5e810*/  HMMA.16816.F32 R8, R24.reuse, R18, R8 ;  /* 0x000000121808723c */ /* 0x048ff00000001808 */
[----:B----4-:R-:W-:Y:S11]  /*5e820*/  HMMA.16816.F32 R20, R24, R14, R20 ;  /* 0x0000000e1814723c */ /* 0x010ff60000001814 */
[----:B------:R-:W-:Y:S11]  /*5e830*/  @!UPT UIADD3 URZ, URZ, URZ, URZ ;  /* 0x0000003f3f3ff290 */ /* 0x000ff6000fffe03f */
[----:B------:R-:W-:Y:S01]  /*5e840*/  @!UPT UIADD3 URZ, URZ, URZ, URZ ;  /* 0x0000003f3f3ff290 */ /* 0x000fe2000fffe03f */
        /* <DEDUP_REMOVED lines=9> */
[----:B0-----:R-:W3:Y:S01]  /*5e8e0*/  LDL.LU R14, [R1+0x178] ;  /* 0x00017800010e7983 */ /* 0x001ee20000300800 */
[----:B------:R-:W3:Y:S02]  /*5e8f0*/  LDL.LU R15, [R1+0x17c] ;  /* 0x00017c00010f7983 */ /* 0x000ee40000300800 */
[----:B------:R0:W-:Y:S02]  /*5e900*/  STL.64 [R1+0x4860], R18 ;  /* 0x0048601201007387 */ /* 0x0001e40000100a00 */
[----:B------:R-:W4:Y:S01]  /*5e910*/  LDL.LU R16, [R1+0x160] ;  /* 0x0001600001107983 */ /* 0x000f220000300800 */
[----:B------:R-:W-:Y:S01]  /*5e920*/  STL.64 [R1+0x150], R8 ;  /* 0x0001500801007387 */ /* 0x000fe20000100a00 */
[----:B------:R-:W-:Y:S02]  /*5e930*/  STL.64 [R1+0x158], R10 ;  /* 0x0001580a01007387 */ /* 0x000fe40000100a00 */
[----:B------:R-:W4:Y:S01]  /*5e940*/  LDL.LU R17, [R1+0x164] ;  /* 0x0001640001117983 */ /* 0x000f220000300800 */
[----:B------:R-:W-:Y:S01]  /*5e950*/  MOV R26, R29 ;  /* 0x0000001d001a7202 */ /* 0x000fe20000000f00 */
[----:B0-----:R-:W4:Y:S01]  /*5e960*/  LDL.LU R18, [R1+0x168] ;  /* 0x0001680001127983 */ /* 0x001f220000300800 */
[----:B------:R-:W4:Y:S02]  /*5e970*/  LDL.LU R19, [R1+0x16c] ;  /* 0x00016c0001137983 */ /* 0x000f240000300800 */
        /* <DEDUP_REMOVED lines=8> */
[----:B------:R-:W2:Y:S01]  /*5ea00*/  LDL.LU R26, [R1+0x118] ;  /* 0x00011800011a7983 */ /* 0x000ea20000300800 */
[----:B------:R-:W-:-:S02]  /*5ea10*/  MOV R27, R29 ;  /* 0x0000001d001b7202 */ /* 0x000fc40000000f00 */
[----:B------:R-:W2:Y:S04]  /*5ea20*/  LDL.LU R29, [R1+0x487c] ;  /* 0x00487c00011d7983 */ /* 0x000ea80000300800 */
[----:B--2---:R-:W0:Y:S04]  /*5ea30*/  LDSM.16.MT88.4 R8, [R29+0x19000] ;  /* 0x019000001d08783b */ /* 0x004e280000004200 */
[----:B------:R-:W-:Y:S01]  /*5ea40*/  STL.64 [R1+0x4838], R26 ;  /* 0x0048381a01007387 */ /* 0x000fe20000100a00 */
[----:B------:R1:W-:Y:S03]  /*5ea50*/  STL.64 [R1+0x4830], R24 ;  /* 0x0048301801007387 */ /* 0x0003e60000100a00 */
[----:B-1----:R-:W2:Y:S01]  /*5ea60*/  LDL.LU R24, [R1+0x120] ;  /* 0x0001200001187983 */ /* 0x002ea20000300800 */
[----:B------:R-:W2:Y:S02]  /*5ea70*/  LDL.LU R25, [R1+0x124] ;  /* 0x0001240001197983 */ /* 0x000ea40000300800 */
[----:B------:R-:W2:Y:S02]  /*5ea80*/  LDL.LU R26, [R1+0x128] ;  /* 0x00012800011a7983 */ /* 0x000ea40000300800 */
[----:B------:R-:W2:Y:S01]  /*5ea90*/  LDL.LU R27, [R1+0x12c] ;  /* 0x00012c00011b7983 */ /* 0x000ea20000300800 */
[----:B0-----:R0:W-:Y:S02]  /*5eaa0*/  STL.64 [R1+0x4770], R10 ;  /* 0x0047700a01007387 */ /* 0x0011e40000100a00 */
[----:B0-----:R-:W-:-:S02]  /*5eab0*/  MOV R10, R0 ;  /* 0x00000000000a7202 */ /* 0x001fc40000000f00 */
[----:B------:R-:W-:-:S07]  /*5eac0*/  MOV R11, R28 ;  /* 0x0000001c000b7202 */ /* 0x000fce0000000f00 */
[C---:B------:R-:W-:Y:S01]  /*5ead0*/  HMMA.16816.F32 R20, R4.reuse, R10, R20 ;  /* 0x0000000a0414723c */ /* 0x040fe20000001814 */
[----:B------:R-:W-:Y:S01]  /*5eae0*/  STL.64 [R1+0x4768], R8 ;  /* 0x0047680801007387 */ /* 0x000fe20000100a00 */
[----:B------:R-:W2:Y:S11]  /*5eaf0*/  LDL.LU R0, [R1+0x4878] ;  /* 0x0048780001007983 */ /* 0x000eb60000300800 */
[----:B------:R-:W-:Y:S10]  /*5eb00*/  @!UPT UIADD3 URZ, URZ, URZ, URZ ;  /* 0x0000003f3f3ff290 */ /* 0x000ff4000fffe03f */
[----:B------:R-:W-:Y:S01]  /*5eb10*/  STL.64 [R1+0x2d0], R20 ;  /* 0x0002d01401007387 */ /* 0x000fe20000100a00 */
[----:B------:R0:W-:Y:S03]  /*5eb20*/  STL.64 [R1+0x2d8], R22 ;  /* 0x0002d81601007387 */ /* 0x0001e60000100a00 */
[----:B0-----:R-:W3:Y:S02]  /*5eb30*/  LDL.LU.64 R22, [R1+0x4870] ;  /* 0x0048700001167983 */ /* 0x001ee40000300a00 */
[C---:B---3--:R-:W-:Y:S11]  /*5eb40*/  HMMA.16816.F32 R12, R4.reuse, R22, R12 ;  /* 0x00000016040c723c */ /* 0x048ff6000000180c */
[----:B------:R-:W-:Y:S11]  /*5eb50*/  @!UPT UIADD3 URZ, URZ, URZ, URZ ;  /* 0x0000003f3f3ff290 */ /* 0x000ff6000fffe03f */
[----:B------:R-:W-:Y:S01]  /*5eb60*/  @!UPT UIADD3 URZ, URZ, URZ, URZ ;  /* 0x0000003f3f3ff290 */ /* 0x000fe2000fffe03f */
[----:B------:R-:W-:Y:S01]  /*5eb70*/  STL.64 [R1+0x320], R12 ;  /* 0x0003200c01007387 */ /* 0x000fe20000100a00 */
[----:B------:R0:W-:Y:S03]  /*5eb80*/  STL.64 [R1+0x328], R14 ;  /* 0x0003280e01007387 */ /* 0x0001e60000100a00 */
[----:B0-----:R-:W4:Y:S02]  /*5eb90*/  LDL.LU.64 R14, [R1+0x4868] ;  /* 0x00486800010e7983 */ /* 0x001f240000300a00 */
[C---:B----4-:R-:W-:Y:S02]  /*5eba0*/  HMMA.16816.F32 R12, R4.reuse, R14, R16 ;  /* 0x0000000e040c723c */ /* 0x050fe40000001810 */
[----:B------:R-:W3:Y:S11]  /*5ebb0*/  LDL.LU.64 R18, [R1+0x4860] ;  /* 0x0048600001127983 */ /* 0x000ef60000300a00 */
[----:B------:R-:W-:Y:S10]  /*5ebc0*/  @!UPT UIADD3 URZ, URZ, URZ, URZ ;  /* 0x0000003f3f3ff290 */ /* 0x000ff4000fffe03f */
        /* <DEDUP_REMOVED lines=9> */
[----:B------:R-:W-:Y:S02]  /*5ec60*/  STL.64 [R1+0x2c8], R6 ;  /* 0x0002c80601007387 */ /* 0x000fe40000100a00 */
[----:B------:R-:W0:Y:S02]  /*5ec70*/  LDSM.16.MT88.4 R4, [R29+0x19080] ;  /* 0x019080001d04783b */ /* 0x000e240000004200 */
[----:B0-----:R0:W-:Y:S02]  /*5ec80*/  STL.64 [R1+0x4730], R6 ;  /* 0x0047300601007387 */ /* 0x0011e40000100a00 */
[----:B------:R-:W-:Y:S02]  /*5ec90*/  STL.64 [R1+0x4728], R4 ;  /* 0x0047280401007387 */ /* 0x000fe40000100a00 */
[----:B0-----:R-:W3:Y:S01]  /*5eca0*/  LDL.LU.64 R6, [R1+0x18] ;  /* 0x0000180001067983 */ /* 0x001ee20000300a00 */
[C---:B--2---:R-:W-:Y:S11]  /*5ecb0*/  HMMA.16816.F32 R24, R12.reuse, R10, R24 ;  /* 0x0000000a0c18723c */ /* 0x044ff60000001818 */
[----:B------:R-:W-:Y:S11]  /*5ecc0*/  @!UPT UIADD3 URZ, URZ, URZ, URZ ;  /* 0x0000003f3f3ff290 */ /* 0x000ff6000fffe03f */
[----:B------:R-:W-:Y:S01]  /*5ecd0*/  @!UPT UIADD3 URZ, URZ, URZ, URZ ;  /* 0x0000003f3f3ff290 */ /* 0x000fe2000fffe03f */
[----:B------:R-:W-:Y:S01]  /*5ece0*/  STL.64 [R1+0x190], R24 ;  /* 0x0001901801007387 */ /* 0x000fe20000100a00 */
[----:B------:R0:W-:Y:S02]  /*5ecf0*/  STL [R1+0x198], R26 ;  /* 0x0001981a01007387 */ /* 0x0001e40000100800 */
[----:B------:R-:W-:Y:S02]  /*5ed00*/  IMAD.MOV.U32 R28, RZ, RZ, R27 ;  /* 0x000000ffff1c7224 */ /* 0x000fe400078e001b */
[----:B0-----:R-:W2:Y:S01]  /*5ed10*/  LDL.LU.64 R26, [R1+0x4838] ;  /* 0x00483800011a7983 */ /* 0x001ea20000300a00 */
[----:B------:R-:W2:Y:S02]  /*5ed20*/  LDL.LU.64 R24, [R1+0x4830] ;  /* 0x0048300001187983 */ /* 0x000ea40000300a00 */
[----:B------:R-:W-:Y:S01]  /*5ed30*/  STL [R1+0x4688], R28 ;  /* 0x0046881c01007387 */ /* 0x000fe20000100800 */
        /* <DEDUP_REMOVED lines=11> */
[C---:B---3--:R-:W-:Y:S08]  /*5edf0*/  HMMA.16816.F32 R20, R12.reuse, R6, R20 ;  /* 0x000000060c14723c */ /* 0x048ff00000001814 */
[----:B--2---:R-:W-:Y:S11]  /*5ee00*/  HMMA.16816.F32 R12, R12, R18, R24 ;  /* 0x000000120c0c723c */ /* 0x004ff60000001818 */
[----:B------:R-:W-:Y:S04]  /*5ee10*/  @!UPT UIADD3 URZ, URZ, URZ, URZ ;  /* 0x0000003f3f3ff290 */ /* 0x000fe8000fffe03f */
[----:B------:R-:W-:Y:S01]  /*5ee20*/  STL.64 [R1+0x290], R20 ;  /* 0x0002901401007387 */ /* 0x000fe20000100a00 */
[----:B------:R0:W-:Y:S03]  /*5ee30*/  STL.64 [R1+0x298], R22 ;  /* 0x0002981601007387 */ /* 0x0001e60000100a00 */
[----:B0-----:R-:W2:Y:S01]  /*5ee40*/  LDL.LU.64 R22, [R1+0x4808] ;  /* 0x0048080001167983 */ /* 0x001ea20000300a00 */
[----:B------:R-:W2:Y:S02]  /*5ee50*/  LDL.LU.64 R20, [R1+0x4800] ;  /* 0x0048000001147983 */ /* 0x000ea40000300a00 */
[----:B------:R-:W-:Y:S02]  /*5ee60*/  STL.64 [R1+0x47e0], R6 ;  /* 0x0047e00601007387 */ /* 0x000fe40000100a00 */
[----:B------:R-:W2:Y:S01]  /*5ee70*/  LDL.LU R24, [R1+0xe0] ;  /* 0x0000e00001187983 */ /* 0x000ea20000300800 */
[----:B------:R-:W-:Y:S01]  /*5ee80*/  STL.64 [R1+0x1e0], R12 ;  /* 0x0001e00c01007387 */ /* 0x000fe20000100a00 */
[----:B------:R-:W-:Y:S02]  /*5ee90*/  STL.64 [R1+0x1e8], R14 ;  /* 0x0001e80e01007387 */ /* 0x000fe40000100a00 */
[----:B------:R-:W2:Y:S02]  /*5eea0*/  LDL.LU R25, [R1+0xe4] ;  /* 0x0000e40001197983 */ /* 0x000ea40000300800 */
[----:B------:R-:W2:Y:S01]  /*5eeb0*/  LDL.LU R26, [R1+0xe8] ;  /* 0x0000e800011a7983 */ /* 0x000ea20000300800 */
[----:B------:R-:W2:Y:S01]  /*5eec0*/  LDL.LU R27, [R1+0xec] ;  /* 0x0000ec00011b7983 */ /* 0x000ea20000300800 */
[----:B------:R0:W-:Y:S02]  /*5eed0*/  STL.64 [R1+0x47d8], R18 ;  /* 0x0047d81201007387 */ /* 0x0001e40000100a00 */
[----:B------:R-:W3:Y:S02]  /*5eee0*/  LDL.LU R16, [R1+0xc0] ;  /* 0x0000c00001107983 */ /* 0x000ee40000300800 */
[----:B------:R-:W3:Y:S01]  /*5eef0*/  LDL.LU R17, [R1+0xc4] ;  /* 0x0000c40001117983 */ /* 0x000ee20000300800 */
[----:B0-----:R-:W4:Y:S01]  /*5ef00*/  LDL.LU R18, [R1+0xc8] ;  /* 0x0000c80001127983 */ /* 0x001f220000300800 */
[----:B------:R-:W4:Y:S03]  /*5ef10*/  LDL.LU R19, [R1+0xcc] ;  /* 0x0000cc0001137983 */ /* 0x000f260000300800 */
        /* <DEDUP_REMOVED lines=8> */
[----:B------:R-:W2:Y:S02]  /*5efa0*/  LDL.LU R14, [R1+0x48] ;  /* 0x00004800010e7983 */ /* 0x000ea40000300800 */
[----:B------:R-:W2:Y:S02]  /*5efb0*/  LDL.LU R15, [R1+0x4c] ;  /* 0x00004c00010f7983 */ /* 0x000ea40000300800 */
[----:B--2---:R-:W-:Y:S01]  /*5efc0*/  STL.64 [R1+0x47a0], R14 ;  /* 0x0047a00e01007387 */ /* 0x004fe20000100a00 */
[----:B----4-:R0:W-:Y:S03]  /*5efd0*/  STL.64 [R1+0x4798], R12 ;  /* 0x0047980c01007387 */ /* 0x0101e60000100a00 */
[----:B0-----:R-:W2:Y:S01]  /*5efe0*/  LDL.LU R12, [R1+0x50] ;  /* 0x00005000010c7983 */ /* 0x001ea20000300800 */
[----:B------:R-:W2:Y:S01]  /*5eff0*/  LDL.LU R13, [R1+0x54] ;  /* 0x00005400010d7983 */ /* 0x000ea20000300800 */
[----:B------:R-:W-:-:S02]  /*5f000*/  MOV R14, R0 ;  /* 0x00000000000e7202 */ /* 0x000fc40000000f00 */
[----:B------:R-:W-:Y:S01]  /*5f010*/  MOV R15, R2 ;  /* 0x00000002000f7202 */ /* 0x000fe20000000f00 */
[----:B------:R-:W4:Y:S01]  /*5f020*/  LDL.LU R0, [R1+0x47fc] ;  /* 0x0047fc0001007983 */ /* 0x000f220000300800 */
[----:B------:R-:W3:Y:S03]  /*5f030*/  LDL.LU R2, [R1+0x47f8] ;  /* 0x0047f80001027983 */ /* 0x000ee60000300800 */
[----:B------:R-:W-:Y:S01]  /*5f040*/  STL.64 [R1+0x47b0], R14 ;  /* 0x0047b00e01007387 */ /* 0x000fe20000100a00 */
[----:B------:R-:W-:Y:S02]  /*5f050*/  MOV R6, R5 ;  /* 0x0000000500067202 */ /* 0x000fe40000000f00 */
[----:B------:R-:W-:Y:S01]  /*5f060*/  MOV R7, R4 ;  /* 0x0000000400077202 */ /* 0x000fe20000000f00 */
[C---:B------:R-:W-:Y:S01]  /*5f070*/  HMMA.16816.F32 R24, R20.reuse, R10, R24 ;  /* 0x0000000a1418723c */ /* 0x040fe20000001818 */
[----:B--2---:R0:W-:Y:S04]  /*5f080*/  STL.64 [R1+0x47a8], R12 ;  /* 0x0047a80c01007387 */ /* 0x0041e80000100a00 */
[----:B0-----:R-:W2:Y:S01]  /*5f090*/  LDL.LU R12, [R1+0x60] ;  /* 0x00006000010c7983 */ /* 0x001ea20000300800 */
[----:B------:R-:W2:Y:S02]  /*5f0a0*/  LDL.LU R13, [R1+0x64] ;  /* 0x00006400010d7983 */ /* 0x000ea40000300800 */
[----:B------:R-:W2:Y:S02]  /*5f0b0*/  LDL.LU R14, [R1+0x68] ;  /* 0x00006800010e7983 */ /* 0x000ea40000300800 */
[----:B------:R-:W2:Y:S01]  /*5f0c0*/  LDL.LU R15, [R1+0x6c] ;  /* 0x00006c00010f7983 */ /* 0x000ea20000300800 */
[C---:B---3--:R-:W-:Y:S11]  /*5f0d0*/  HMMA.16816.F32 R4, R20.reuse, R6, R16 ;  /* 0x000000061404723c */ /* 0x048ff60000001810 */
[----:B------:R-:W-:Y:S11]  /*5f0e0*/  @!UPT UIADD3 URZ, URZ, URZ, URZ ;  /* 0x0000003f3f3ff290 */ /* 0x000ff6000fffe03f */
[----:B------:R-:W-:Y:S02]  /*5f0f0*/  @!UPT UIADD3 URZ, URZ, URZ, URZ ;  /* 0x0000003f3f3ff290 */ /* 0x000fe4000fffe03f */
[----:B------:R-:W-:Y:S01]  /*5f100*/  MOV R28, R7 ;  /* 0x00000007001c7202 */ /* 0x000fe20000000f00 */
[----:B--2---:R-:W-:Y:S01]  /*5f110*/  STL.64 [R1+0x47d0], R14 ;  /* 0x0047d00e01007387 */ /* 0x004fe20000100a00 */
[----:B------:R0:W-:Y:S03]  /*5f120*/  STL.64 [R1+0x47c8], R12 ;  /* 0x0047c80c01007387 */ /* 0x0001e60000100a00 */
[----:B0-----:R-:W2:Y:S01]  /*5f130*/  LDL.LU R12, [R1+0x70] ;  /* 0x00007000010c7983 */ /* 0x001ea20000300800 */
[----:B------:R-:W2:Y:S02]  /*5f140*/  LDL.LU R13, [R1+0x74] ;  /* 0x00007400010d7983 */ /* 0x000ea40000300800 */
[----:B------:R-:W-:Y:S02]  /*5f150*/  STL.64 [R1+0x250], R24 ;  /* 0x0002501801007387 */ /* 0x000fe40000100a00 */
[----:B------:R0:W-:Y:S02]  /*5f160*/  STL.64 [R1+0x258], R26 ;  /* 0x0002581a01007387 */ /* 0x0001e40000100a00 */
[----:B0-----:R-:W3:Y:S01]  /*5f170*/  LDL R27, [R1+0x1734] ;  /* 0x00173400011b7983 */ /* 0x001ee20000100800 */
[----:B------:R-:W2:Y:S02]  /*5f180*/  LDL.LU.64 R18, [R1+0x47f0] ;  /* 0x0047f00001127983 */ /* 0x000ea40000300a00 */
[----:B------:R-:W2:Y:S02]  /*5f190*/  LDL.LU.64 R16, [R1+0x47e8] ;  /* 0x0047e80001107983 */ /* 0x000ea40000300a00 */
[----:B------:R-:W-:Y:S01]  /*5f1a0*/  STL.64 [R1+0x240], R4 ;  /* 0x0002400401007387 */ /* 0x000fe20000100a00 */
[----:B------:R0:W-:Y:S04]  /*5f1b0*/  STL [R1+0x248], R6 ;  /* 0x0002480601007387 */ /* 0x0001e80000100800 */
[----:B0-----:R-:W2:Y:S01]  /*5f1c0*/  LDL.LU.64 R6, [R1+0x47e0] ;  /* 0x0047e00001067983 */ /* 0x001ea20000300a00 */
[----:B------:R-:W-:Y:S01]  /*5f1d0*/  STL [R1+0x468c], R28 ;  /* 0x00468c1c01007387 */ /* 0x000fe20000100800 */
[----:B--2---:R-:W-:Y:S11]  /*5f1e0*/  HMMA.16816.F32 R16, R20, R6, R16 ;  /* 0x000000061410723c */ /* 0x004ff60000001810 */
[----:B------:R-:W-:Y:S11]  /*5f1f0*/  @!UPT UIADD3 URZ, URZ, URZ, URZ ;  /* 0x0000003f3f3ff290 */ /* 0x000ff6000fffe03f */
[----:B------:R-:W-:Y:S01]  /*5f200*/  @!UPT UIADD3 URZ, URZ, URZ, URZ ;  /* 0x0000003f3f3ff290 */ /* 0x000fe2000fffe03f */
[----:B------:R-:W-:Y:S01]  /*5f210*/  STL.64 [R1+0x220], R16 ;  /* 0x0002201001007387 */ /* 0x000fe20000100a00 */
[----:B------:R0:W-:Y:S03]  /*5f220*/  STL.64 [R1+0x228], R18 ;  /* 0x0002281201007387 */ /* 0x0001e60000100a00 */
[----:B0-----:R-:W2:Y:S01]  /*5f230*/  LDL.LU.64 R18, [R1+0x47d8] ;  /* 0x0047d80001127983 */ /* 0x001ea20000300a00 */
[----:B------:R-:W-:Y:S02]  /*5f240*/  MOV R14, R2 ;  /* 0x00000002000e7202 */ /* 0x000fe40000000f00 */
        /* <DEDUP_REMOVED lines=8> */
[----:B------:R0:W-:Y:S02]  /*5f2d0*/  STL.64 [R1+0x218], R22 ;  /* 0x0002181601007387 */ /* 0x0001e40000100a00 */
[----:B------:R-:W2:Y:S02]  /*5f2e0*/  LDL.LU.64 R18, [R1+0x47c0] ;  /* 0x0047c00001127983 */ /* 0x000ea40000300a00 */
[----:B------:R-:W2:Y:S01]  /*5f2f0*/  LDL.LU.64 R16, [R1+0x47b8] ;  /* 0x0047b80001107983 */ /* 0x000ea20000300a00 */
[----:B0-----:R-:W-:Y:S01]  /*5f300*/  MOV R22, R2 ;  /* 0x0000000200167202 */ /* 0x001fe20000000f00 */
[----:B------:R-:W-:-:S05]  /*5f310*/  IMAD.MOV.U32 R23, RZ, RZ, R0 ;  /* 0x000000ffff177224 */ /* 0x000fca00078e0000 */
[----:B------:R0:W-:Y:S04]  /*5f320*/  STL.64 [R1+0x4788], R22 ;  /* 0x0047881601007387 */ /* 0x0001e80000100a00 */
[----:B0-----:R-:W4:Y:S01]  /*5f330*/  LDL.LU.64 R22, [R1+0x28] ;  /* 0x0000280001167983 */ /* 0x001f220000300a00 */
[C---:B--2---:R-:W-:Y:S03]  /*5f340*/  HMMA.16816.F32 R8, R16.reuse, R10, R12 ;  /* 0x0000000a1008723c */ /* 0x044fe6000000180c */
[----:B------:R-:W4:Y:S01]  /*5f350*/  LDL.LU.64 R14, [R1+0x47b0] ;  /* 0x0047b000010e7983 */ /* 0x000f220000300a00 */
[----:B------:R-:W4:Y:S11]  /*5f360*/  LDL.LU.64 R12, [R1+0x47a8] ;  /* 0x0047a800010c7983 */ /* 0x000f360000300a00 */
[----:B------:R-:W-:Y:S08]  /*5f370*/  @!UPT UIADD3 URZ, URZ, URZ, URZ ;  /* 0x0000003f3f3ff290 */ /* 0x000ff0000fffe03f */
[----:B------:R-:W-:Y:S01]  /*5f380*/  STL.64 [R1+0x1d0], R8 ;  /* 0x0001d00801007387 */ /* 0x000fe20000100a00 */
[----:B------:R0:W-:Y:S03]  /*5f390*/  STL.64 [R1+0x1d8], R10 ;  /* 0x0001d80a01007387 */ /* 0x0001e60000100a00 */
[----:B0-----:R-:W2:Y:S01]  /*5f3a0*/  LDL R11, [R1+0x2780] ;  /* 0x00278000010b7983 */ /* 0x001ea20000100800 */
[C---:B----4-:R-:W-:Y:S11]  /*5f3b0*/  HMMA.16816.F32 R12, R16.reuse, R22, R12 ;  /* 0x00000016100c723c */ /* 0x050ff6000000180c */
[----:B------:R-:W-:Y:S11]  /*5f3c0*/  @!UPT UIADD3 URZ, URZ, URZ, URZ ;  /* 0x0000003f3f3ff290 */ /* 0x000ff6000fffe03f */
[----:B------:R-:W-:Y:S01]  /*5f3d0*/  @!UPT UIADD3 URZ, URZ, URZ, URZ ;  /* 0x0000003f3f3ff290 */ /* 0x000fe2000fffe03f */
[----:B------:R-:W-:Y:S01]  /*5f3e0*/  STL.64 [R1+0x1c0], R12 ;  /* 0x0001c00c01007387 */ /* 0x000fe20000100a00 */
[----:B------:R0:W-:Y:S03]  /*5f3f0*/  STL.64 [R1+0x1c8], R14 ;  /* 0x0001c80e01007387 */ /* 0x0001e60000100a00 */
[----:B0-----:R-:W4:Y:S01]  /*5f400*/  LDL.LU.64 R14, [R1+0x47a0] ;  /* 0x0047a000010e7983 */ /* 0x001f220000300a00 */
[----:B------:R-:W4:Y:S01]  /*5f410*/  LDL.LU.64 R12, [R1+0x4798] ;  /* 0x00479800010c7983 */ /* 0x000f220000300a00 */
[----:B------:R-:W-:Y:S02]  /*5f420*/  MOV R9, R6 ;  /* 0x0000000600097202 */ /* 0x000fe40000000f00 */
[----:B------:R-:W-:Y:S01]  /*5f430*/  MOV R8, R7 ;  /* 0x0000000700087202 */ /* 0x000fe20000000f00 */
[----:B----4-:R-:W-:Y:S11]  /*5f440*/  HMMA.16816.F32 R12, R16, R6, R12 ;  /* 0x00000006100c723c */ /* 0x010ff6000000180c */
[----:B------:R-:W-:Y:S11]  /*5f450*/  @!UPT UIADD3 URZ, URZ, URZ, URZ ;  /* 0x0000003f3f3ff290 */ /* 0x000ff6000fffe03f */
[----:B------:R-:W-:Y:S01]  /*5f460*/  @!UPT UIADD3 URZ, URZ, URZ, URZ ;  /* 0x0000003f3f3ff290 */ /* 0x000fe2000fffe03f */
[----:B------:R-:W-:Y:S01]  /*5f470*/  STL.64 [R1+0x1a0], R12 ;  /* 0x0001a00c01007387 */ /* 0x000fe20000100a00 */
[----:B------:R-:W-:Y:S02]  /*5f480*/  STL.64 [R1+0x1a8], R14 ;  /* 0x0001a80e01007387 */ /* 0x000fe40000100a00 */
[----:B------:R-:W4:Y:S02]  /*5f490*/  LDL.LU R4, [R1+0x230] ;  /* 0x0002300001047983 */ /* 0x000f240000300800 */
[----:B------:R-:W4:Y:S01]  /*5f4a0*/  LDL.LU R5, [R1+0x234] ;  /* 0x0002340001057983 */ /* 0x000f220000300800 */
[----:B------:R-:W2:Y:S01]  /*5f4b0*/  LDL.LU R6, [R1+0x238] ;  /* 0x0002380001067983 */ /* 0x000ea20000300800 */
[----:B------:R-:W2:Y:S03]  /*5f4c0*/  LDL.LU R7, [R1+0x23c] ;  /* 0x00023c0001077983 */ /* 0x000ea60000300800 */
[----:B--2---:R-:W-:Y:S01]  /*5f4d0*/  STL.64 [R1+0x4740], R6 ;  /* 0x0047400601007387 */ /* 0x004fe20000100a00 */
[----:B----4-:R0:W-:Y:S03]  /*5f4e0*/  STL.64 [R1+0x4738], R4 ;  /* 0x0047380401007387 */ /* 0x0101e60000100a00 */
[----:B0-----:R-:W2:Y:S01]  /*5f4f0*/  LDL.LU R4, [R1+0x270] ;  /* 0x0002700001047983 */ /* 0x001ea20000300800 */
[----:B------:R-:W2:Y:S02]  /*5f500*/  LDL.LU R5, [R1+0x274] ;  /* 0x0002740001057983 */ /* 0x000ea40000300800 */
[----:B------:R-:W4:Y:S01]  /*5f510*/  LDL.LU R6, [R1+0x278] ;  /* 0x0002780001067983 */ /* 0x000f220000300800 */
[----:B------:R-:W-:-:S02]  /*5f520*/  MOV R7, R3 ;  /* 0x0000000300077202 */ /* 0x000fc40000000f00 */
[----:B------:R-:W3:Y:S04]  /*5f530*/  LDL.LU R3, [R1+0x4790] ;  /* 0x0047900001037983 */ /* 0x000ee80000300800 */
[----:B----4-:R-:W-:Y:S01]  /*5f540*/  STL.64 [R1+0x4750], R6 ;  /* 0x0047500601007387 */ /* 0x010fe20000100a00 */
[----:B--2---:R0:W-:Y:S03]  /*5f550*/  STL.64 [R1+0x4748], R4 ;  /* 0x0047480401007387 */ /* 0x0041e60000100a00 */
[----:B---3--:R-:W1:Y:S04]  /*5f560*/  LDSM.16.MT88.4 R12, [R3+0x1a000] ;  /* 0x01a00000030c783b */ /* 0x008e680000004200 */
[----:B0-----:R-:W2:Y:S01]  /*5f570*/  LDL.LU R4, [R1+0x280] ;  /* 0x0002800001047983 */ /* 0x001ea20000300800 */
[----:B------:R-:W2:Y:S02]  /*5f580*/  LDL.LU R5, [R1+0x284] ;  /* 0x0002840001057983 */ /* 0x000ea40000300800 */
[----:B------:R-:W3:Y:S02]  /*5f590*/  LDL.LU R6, [R1+0x288] ;  /* 0x0002880001067983 */ /* 0x000ee40000300800 */
[----:B------:R-:W3:Y:S01]  /*5f5a0*/  LDL.LU R7, [R1+0x28c] ;  /* 0x00028c0001077983 */ /* 0x000ee20000300800 */
[----:B------:R-:W-:-:S02]  /*5f5b0*/  MOV R2, R22 ;  /* 0x0000001600027202 */ /* 0x000fc40000000f00 */
[----:B------:R-:W-:Y:S02]  /*5f5c0*/  MOV R0, R23 ;  /* 0x0000001700007202 */ /* 0x000fe40000000f00 */
[----:B------:R-:W0:Y:S04]  /*5f5d0*/  LDSM.16.M88.4 R20, [R11+0x20300] ;  /* 0x020300000b14783b */ /* 0x000e280000000200 */
[----:B---3--:R-:W-:Y:S01]  /*5f5e0*/  STL.64 [R1+0x4760], R6 ;  /* 0x0047600601007387 */ /* 0x008fe20000100a00 */
[----:B--2---:R2:W-:Y:S03]  /*5f5f0*/  STL.64 [R1+0x4758], R4 ;  /* 0x0047580401007387 */ /* 0x0045e60000100a00 */
        /* <DEDUP_REMOVED lines=10> */
[----:B-1----:R-:W-:Y:S01]  /*5f6a0*/  STL.64 [R1+0x4708], R14 ;  /* 0x0047080e01007387 */ /* 0x002fe20000100a00 */
[----:B------:R-:W-:Y:S02]  /*5f6b0*/  STL.64 [R1+0x4700], R12 ;  /* 0x0047000c01007387 */ /* 0x000fe40000100a00 */
[----:B0-----:R-:W-:Y:S02]  /*5f6c0*/  STL.64 [R1+0xa0], R20 ;  /* 0x0000a01401007387 */ /* 0x001fe40000100a00 */
[----:B------:R0:W-:Y:S02]  /*5f6d0*/  STL.64 [R1+0xa8], R22 ;  /* 0x0000a81601007387 */ /* 0x0001e40000100a00 */
[----:B0-----:R-:W2:Y:S01]  /*5f6e0*/  LDL.LU.64 R22, [R1+0x4788] ;  /* 0x0047880001167983 */ /* 0x001ea20000300a00 */
[----:B------:R-:W-:-:S02]  /*5f6f0*/  MOV R25, R20 ;  /* 0x0000001400197202 */ /* 0x000fc40000000f00 */
[----:B------:R-:W-:Y:S01]  /*5f700*/  MOV R24, R21 ;  /* 0x0000001500187202 */ /* 0x000fe20000000f00 */
[----:B------:R-:W-:Y:S04]  /*5f710*/  STL [R1+0x4720], R27 ;  /* 0x0047201b01007387 */ /* 0x000fe80000100800 */
[----:B------:R0:W-:Y:S04]  /*5f720*/  STL.64 [R1+0x4718], R24 ;  /* 0x0047181801007387 */ /* 0x0001e80000100a00 */
[----:B0-----:R-:W3:Y:S01]  /*5f730*/  LDL.LU R24, [R1+0x1f0] ;  /* 0x0001f00001187983 */ /* 0x001ee20000300800 */
[----:B------:R-:W3:Y:S02]  /*5f740*/  LDL.LU R25, [R1+0x1f4] ;  /* 0x0001f40001197983 */ /* 0x000ee40000300800 */
[----:B------:R-:W3:Y:S02]  /*5f750*/  LDL.LU R26, [R1+0x1f8] ;  /* 0x0001f800011a7983 */ /* 0x000ee40000300800 */
[----:B------:R-:W3:Y:S01]  /*5f760*/  LDL.LU R27, [R1+0x1fc] ;  /* 0x0001fc00011b7983 */ /* 0x000ee20000300800 */
[----:B------:R-:W-:-:S02]  /*5f770*/  MOV R14, R9 ;  /* 0x00000009000e7202 */ /* 0x000fc40000000f00 */
[----:B------:R-:W-:Y:S01]  /*5f780*/  MOV R15, R8 ;  /* 0x00000008000f7202 */ /* 0x000fe20000000f00 */
[----:B--2---:R-:W-:Y:S01]  /*5f790*/  HMMA.16816.F32 R4, R16, R22, R4 ;  /* 0x000000161004723c */ /* 0x004fe20000001804 */
[----:B------:R-:W2:Y:S11]  /*5f7a0*/  LDL.LU.64 R18, [R1+0x38] ;  /* 0x0000380001127983 */ /* 0x000eb60000300a00 */
[----:B------:R-:W-:Y:S11]  /*5f7b0*/  @!UPT UIADD3 URZ, URZ, URZ, URZ ;  /* 0x0000003f3f3ff290 */ /* 0x000ff6000fffe03f */
[----:B------:R-:W-:Y:S01]  /*5f7c0*/  STL.64 [R1+0x120], R4 ;  /* 0x0001200401007387 */ /* 0x000fe20000100a00 */
[----:B------:R-:W-:Y:S02]  /*5f7d0*/  STL.64 [R1+0x128], R6 ;  /* 0x0001280601007387 */ /* 0x000fe40000100a00 */
[----:B------:R-:W0:Y:S02]  /*5f7e0*/  LDSM.16.M88.4 R4, [R11+0x28300] ;  /* 0x028300000b04783b */ /* 0x000e240000000200 */
[----:B0-----:R-:W-:Y:S02]  /*5f7f0*/  STL.64 [R1+0x40], R4 ;  /* 0x0000400401007387 */ /* 0x001fe40000100a00 */
[----:B------:R-:W-:Y:S02]  /*5f800*/  STL.64 [R1+0x48], R6 ;  /* 0x0000480601007387 */ /* 0x000fe40000100a00 */
[----:B------:R-:W0:Y:S02]  /*5f810*/  LDSM.16.M88.4 R4, [R11+0x30300] ;  /* 0x030300000b04783b */ /* 0x000e240000000200 */
[----:B------:R-:W1:Y:S04]  /*5f820*/  LDSM.16.M88.4 R8, [R11+0x38300] ;  /* 0x038300000b08783b */ /* 0x000e680000000200 */
[----:B0-----:R-:W-:Y:S01]  /*5f830*/  STL.64 [R1+0x90], R4 ;  /* 0x0000900401007387 */ /* 0x001fe20000100a00 */
[----:B------:R0:W-:Y:S01]  /*5f840*/  STL.64 [R1+0x98], R6 ;  /* 0x0000980601007387 */ /* 0x0001e20000100a00 */
[----:B-1----:R-:W-:-:S02]  /*5f850*/  MOV R13, R8 ;  /* 0x00000008000d7202 */ /* 0x002fc40000000f00 */
[----:B------:R-:W-:Y:S01]  /*5f860*/  MOV R12, R9 ;  /* 0x00000009000c7202 */ /* 0x000fe20000000f00 */
[----:B0-----:R-:W2:Y:S01]  /*5f870*/  LDL.LU.64 R6, [R1+0x4780] ;  /* 0x0047800001067983 */ /* 0x001ea20000300a00 */
[----:B------:R-:W2:Y:S02]  /*5f880*/  LDL.LU.64 R4, [R1+0x4778] ;  /* 0x0047780001047983 */ /* 0x000ea40000300a00 */
[----:B------:R-:W-:Y:S02]  /*5f890*/  STL.64 [R1+0xb0], R8 ;  /* 0x0000b00801007387 */ /* 0x000fe40000100a00 */
[----:B------:R0:W-:Y:S02]  /*5f8a0*/  STL.64 [R1+0xb8], R10 ;  /* 0x0000b80a01007387 */ /* 0x0001e40000100a00 */
        /* <DEDUP_REMOVED lines=12> */
[----:B0-----:R0:W-:Y:S02]  /*5f970*/  STL.64 [R1+0x46d0], R18 ;  /* 0x0046d01201007387 */ /* 0x0011e40000100a00 */
[----:B0-----:R-:W-:-:S02]  /*5f980*/  MOV R18, R2 ;  /* 0x0000000200127202 */ /* 0x001fc40000000f00 */
[----:B------:R-:W-:Y:S01]  /*5f990*/  MOV R19, R0 ;  /* 0x0000000000137202 */ /* 0x000fe20000000f00 */
[----:B------:R-:W-:Y:S06]  /*5f9a0*/  STL.64 [R1+0x46c8], R16 ;  /* 0x0046c81001007387 */ /* 0x000fec0000100a00 */
        /* <DEDUP_REMOVED lines=8> */
[----:B------:R-:W-:Y:S01]  /*5fa30*/  STL [R1+0x45e8], R3 ;  /* 0x0045e80301007387 */ /* 0x000fe20000100800 */
        /* <DEDUP_REMOVED lines=20> */
[----:B------:R-:W2:Y:S02]  /*5fb80*/  LDL.LU R23, [R1+0x1bc] ;  /* 0x0001bc0001177983 */ /* 0x000ea40000300800 */
[----:B------:R-:W-:Y:S01]  /*5fb90*/  STL [R1+0x4690], R2 ;  /* 0x0046900201007387 */ /* 0x000fe20000100800 */
[C---:B---3--:R-:W-:Y:S01]  /*5fba0*/  HMMA.16816.F32 R8, R4.reuse, R10, R24 ;  /* 0x0000000a0408723c */ /* 0x048fe20000001818 */
[----:B------:R-:W3:Y:S01]  /*5fbb0*/  LDL.LU R27, [R1+0x4720] ;  /* 0x00472000011b7983 */ /* 0x000ee20000300800 */
[----:B------:R-:W4:Y:S11]  /*5fbc0*/  LDL.LU.64 R24, [R1+0x4718] ;  /* 0x0047180001187983 */ /* 0x000f360000300a00 */
[----:B------:R-:W-:Y:S10]  /*5fbd0*/  @!UPT UIADD3 URZ, URZ, URZ, URZ ;  /* 0x0000003f3f3ff290 */ /* 0x000ff4000fffe03f */
[----:B------:R-:W-:Y:S01]  /*5fbe0*/  STL.64 [R1+0xf0], R8 ;  /* 0x0000f00801007387 */ /* 0x000fe20000100a00 */
[----:B------:R-:W-:Y:S01]  /*5fbf0*/  STL [R1+0xfc], R11 ;  /* 0x0000fc0b01007387 */ /* 0x000fe20000100800 */
[----:B------:R-:W-:Y:S01]  /*5fc00*/  MOV R3, R10 ;  /* 0x0000000a00037202 */ /* 0x000fe20000000f00 */
[----:B------:R-:W2:Y:S01]  /*5fc10*/  LDL R28, [R1+0x1730] ;  /* 0x00173000011c7983 */ /* 0x000ea20000100800 */
[----:B---3--:R-:W0:Y:S04]  /*5fc20*/  LDSM.16.MT88.4 R8, [R27+0x1a000] ;  /* 0x01a000001b08783b */ /* 0x008e280000004200 */
[----:B0-----:R-:W-:Y:S01]  /*5fc30*/  STL.64 [R1+0x46a0], R10 ;  /* 0x0046a00a01007387 */ /* 0x001fe20000100a00 */
[----:B------:R0:W-:Y:S03]  /*5fc40*/  STL.64 [R1+0x4698], R8 ;  /* 0x0046980801007387 */ /* 0x0001e60000100a00 */
[----:B0-----:R-:W3:Y:S01]  /*5fc50*/  LDL.LU R8, [R1+0x260] ;  /* 0x0002600001087983 */ /* 0x001ee20000300800 */
[----:B------:R-:W3:Y:S02]  /*5fc60*/  LDL.LU R9, [R1+0x264] ;  /* 0x0002640001097983 */ /* 0x000ee40000300800 */
[----:B------:R-:W3:Y:S02]  /*5fc70*/  LDL.LU R10, [R1+0x268] ;  /* 0x00026800010a7983 */ /* 0x000ee40000300800 */
[----:B------:R-:W3:Y:S02]  /*5fc80*/  LDL.LU R11, [R1+0x26c] ;  /* 0x00026c00010b7983 */ /* 0x000ee40000300800 */
[----:B---3--:R-:W-:Y:S01]  /*5fc90*/  HMMA.16816.F32 R16, R4, R18, R8 ;  /* 0x000000120410723c */ /* 0x008fe20000001808 */
[----:B------:R-:W3:Y:S11]  /*5fca0*/  LDL.LU R8, [R1+0x300] ;  /* 0x0003000001087983 */ /* 0x000ef60000300800 */
[----:B------:R-:W-:Y:S11]  /*5fcb0*/  @!UPT UIADD3 URZ, URZ, URZ, URZ ;  /* 0x0000003f3f3ff290 */ /* 0x000ff6000fffe03f */
[----:B------:R0:W-:Y:S01]  /*5fcc0*/  STL.64 [R1+0x110], R16 ;  /* 0x0001101001007387 */ /* 0x0001e20000100a00 */
[----:B------:R-:W-:Y:S02]  /*5fcd0*/  STL.64 [R1+0x118], R18 ;  /* 0x0001181201007387 */ /* 0x000fe40000100a00 */
[----:B------:R-:W3:Y:S02]  /*5fce0*/  LDL.LU R9, [R1+0x304] ;  /* 0x0003040001097983 */ /* 0x000ee40000300800 */
[----:B------:R-:W3:Y:S01]  /*5fcf0*/  LDL.LU R10, [R1+0x308] ;  /* 0x00030800010a7983 */ /* 0x000ee20000300800 */
[----:B------:R-:W3:Y:S01]  /*5fd00*/  LDL.LU R11, [R1+0x30c] ;  /* 0x00030c00010b7983 */ /* 0x000ee20000300800 */
[----:B0-----:R-:W-:Y:S02]  /*5fd10*/  MOV R16, R13 ;  /* 0x0000000d00107202 */ /* 0x001fe40000000f00 */
[----:B------:R-:W-:-:S05]  /*5fd20*/  MOV R17, R12 ;  /* 0x0000000c00117202 */ /* 0x000fca0000000f00 */
[----:B------:R0:W-:Y:S01]  /*5fd30*/  STL.64 [R1+0x46e8], R16 ;  /* 0x0046e81001007387 */ /* 0x0001e20000100a00 */
[C---:B--2---:R-:W-:Y:S03]  /*5fd40*/  HMMA.16816.F32 R12, R4.reuse, R14, R20 ;  /* 0x0000000e040c723c */ /* 0x044fe60000001814 */
[----:B0-----:R-:W2:Y:S01]  /*5fd50*/  LDL.LU R16, [R1+0x80] ;  /* 0x0000800001107983 */ /* 0x001ea20000300800 */
[----:B------:R-:W2:Y:S02]  /*5fd60*/  LDL.LU R17, [R1+0x84] ;  /* 0x0000840001117983 */ /* 0x000ea40000300800 */
[----:B------:R-:W2:Y:S02]  /*5fd70*/  LDL.LU R18, [R1+0x88] ;  /* 0x0000880001127983 */ /* 0x000ea40000300800 */
[----:B------:R-:W2:Y:S01]  /*5fd80*/  LDL.LU R19, [R1+0x8c] ;  /* 0x00008c0001137983 */ /* 0x000ea20000300800 */
[----:B---3--:R-:W-:Y:S01]  /*5fd90*/  STL.64 [R1+0x46b0], R10 ;  /* 0x0046b00a01007387 */ /* 0x008fe20000100a00 */
[----:B------:R0:W-:Y:S03]  /*5fda0*/  STL.64 [R1+0x46a8], R8 ;  /* 0x0046a80801007387 */ /* 0x0001e60000100a00 */
[----:B0-----:R-:W3:Y:S01]  /*5fdb0*/  LDL.64 R8, [R1+0x40] ;  /* 0x0000400001087983 */ /* 0x001ee20000100a00 */
[----:B------:R-:W2:Y:S09]  /*5fdc0*/  LDL.LU.64 R22, [R1+0x4710] ;  /* 0x0047100001167983 */ /* 0x000eb20000300a00 */
[----:B------:R-:W-:Y:S02]  /*5fdd0*/  STL.64 [R1+0x100], R12 ;  /* 0x0001000c01007387 */ /* 0x000fe40000100a00 */
[----:B------:R0:W-:Y:S02]  /*5fde0*/  STL.64 [R1+0x108], R14 ;  /* 0x0001080e01007387 */ /* 0x0001e40000100a00 */
[----:B0-----:R-:W3:Y:S01]  /*5fdf0*/  LDL.LU.64 R14, [R1+0x4708] ;  /* 0x00470800010e7983 */ /* 0x001ee20000300a00 */
[----:B------:R-:W3:Y:S01]  /*5fe00*/  LDL.LU.64 R12, [R1+0x4700] ;  /* 0x00470000010c7983 */ /* 0x000ee20000300a00 */
[----:B--2---:R-:W-:Y:S02]  /*5fe10*/  HMMA.16816.F32 R4, R4, R22, R16 ;  /* 0x000000160404723c */ /* 0x004fe40000001810 */
[----:B------:R-:W2:Y:S04]  /*5fe20*/  LDL.LU R16, [R1+0x330] ;  /* 0x0003300001107983 */ /* 0x000ea80000300800 */
[----:B------:R-:W0:Y:S11]  /*5fe30*/  LDSM.16.MT88.4 R20, [R27+0x1a080] ;  /* 0x01a080001b14783b */ /* 0x000e360000004200 */
[----:B------:R-:W-:Y:S06]  /*5fe40*/  @!UPT UIADD3 URZ, URZ, URZ, URZ ;  /* 0x0000003f3f3ff290 */ /* 0x000fec000fffe03f */
[----:B------:R1:W-:Y:S01]  /*5fe50*/  STL.64 [R1+0x80], R4 ;  /* 0x0000800401007387 */ /* 0x0003e20000100a00 */
[----:B------:R3:W-:Y:S02]  /*5fe60*/  STL.64 [R1+0x88], R6 ;  /* 0x0000880601007387 */ /* 0x0007e40000100a00 */
[----:B------:R-:W2:Y:S02]  /*5fe70*/  LDL.LU R17, [R1+0x334] ;  /* 0x0003340001117983 */ /* 0x000ea40000300800 */
[----:B------:R-:W2:Y:S01]  /*5fe80*/  LDL.LU R18, [R1+0x338] ;  /* 0x0003380001127983 */ /* 0x000ea20000300800 */
[----:B------:R-:W2:Y:S04]  /*5fe90*/  LDL.LU R19, [R1+0x33c] ;  /* 0x00033c0001137983 */ /* 0x000ea80000300800 */
[----:B-1----:R-:W4:Y:S01]  /*5fea0*/  LDL.LU R4, [R1+0x2f0] ;  /* 0x0002f00001047983 */ /* 0x002f220000300800 */
[----:B------:R-:W4:Y:S02]  /*5feb0*/  LDL.LU R5, [R1+0x2f4] ;  /* 0x0002f40001057983 */ /* 0x000f240000300800 */
[----:B---3--:R-:W3:Y:S02]  /*5fec0*/  LDL.LU R6, [R1+0x2f8] ;  /* 0x0002f80001067983 */ /* 0x008ee40000300800 */
[----:B------:R-:W3:Y:S01]  /*5fed0*/  LDL.LU R7, [R1+0x2fc] ;  /* 0x0002fc0001077983 */ /* 0x000ee20000300800 */
[----:B--2---:R-:W-:Y:S01]  /*5fee0*/  STL.64 [R1+0x46f8], R18 ;  /* 0x0046f81201007387 */ /* 0x004fe20000100a00 */
[----:B------:R1:W-:Y:S03]  /*5fef0*/  STL.64 [R1+0x46f0], R16 ;  /* 0x0046f01001007387 */ /* 0x0003e60000100a00 */
[----:B-1----:R-:W2:Y:S01]  /*5ff00*/  LDL.LU R16, [R1+0x340] ;  /* 0x0003400001107983 */ /* 0x002ea20000300800 */
[----:B------:R-:W2:Y:S02]  /*5ff10*/  LDL.LU R17, [R1+0x344] ;  /* 0x0003440001117983 */ /* 0x000ea40000300800 */
[----:B------:R-:W2:Y:S02]  /*5ff20*/  LDL.LU R18, [R1+0x348] ;  /* 0x0003480001127983 */ /* 0x000ea40000300800 */
[----:B------:R-:W2:Y:S01]  /*5ff30*/  LDL.LU R19, [R1+0x34c] ;  /* 0x00034c0001137983 */ /* 0x000ea20000300800 */
[----:B0-----:R-:W-:Y:S01]  /*5ff40*/  STL.64 [R1+0x4678], R22 ;  /* 0x0046781601007387 */ /* 0x001fe20000100a00 */
        /* <DEDUP_REMOVED lines=52> */
[----:B------:R-:W-:Y:S01]  /*60290*/  IMAD.MOV.U32 R2, RZ, RZ, R8 ;  /* 0x000000ffff027224 */ /* 0x000fe200078e0008 */
[----:B------:R-:W-:Y:S01]  /*602a0*/  MOV R28, R9 ;  /* 0x00000009001c7202 */ /* 0x000fe20000000f00 */
[C---:B---3--:R-:W-:Y:S08]  /*602b0*/  HMMA.16816.F32 R12, R16.reuse, R20, R12 ;  /* 0x00000014100c723c */ /* 0x048ff0000000180c */
[----:B--2---:R-:W-:Y:S11]  /*602c0*/  HMMA.16816.F32 R24, R16, R8, R24 ;  /* 0x000000081018723c */ /* 0x004ff60000001818 */
[----:B------:R-:W-:Y:S04]  /*602d0*/  @!UPT UIADD3 URZ, URZ, URZ, URZ ;  /* 0x0000003f3f3ff290 */ /* 0x000fe8000fffe03f */
[----:B------:R-:W-:Y:S01]  /*602e0*/  STL.64 [R1+0x20], R12 ;  /* 0x0000200c01007387 */ /* 0x000fe20000100a00 */
[----:B------:R-:W-:Y:S02]  /*602f0*/  STL.64 [R1+0x28], R14 ;  /* 0x0000280e01007387 */ /* 0x000fe40000100a00 */
[----:B------:R-:W0:Y:S02]  /*60300*/  LDSM.16.MT88.4 R12, [R29+0x1a000] ;  /* 0x01a000001d0c783b */ /* 0x000e240000004200 */
[----:B0-----:R-:W-:Y:S02]  /*60310*/  STL.64 [R1+0x45c8], R14 ;  /* 0x0045c80e01007387 */ /* 0x001fe40000100a00 */
[----:B------:R0:W-:Y:S02]  /*60320*/  STL.64 [R1+0x45c0], R12 ;  /* 0x0045c00c01007387 */ /* 0x0001e40000100a00 */
[----:B0-----:R-:W2:Y:S01]  /*60330*/  LDL.LU.64 R12, [R1+0xb0] ;  /* 0x0000b000010c7983 */ /* 0x001ea20000300a00 */
[----:B------:R-:W-:Y:S02]  /*60340*/  STL.64 [R1+0x10], R24 ;  /* 0x0000101801007387 */ /* 0x000fe40000100a00 */
[----:B------:R0:W-:Y:S02]  /*60350*/  STL.64 [R1+0x18], R26 ;  /* 0x0000181a01007387 */ /* 0x0001e40000100a00 */
[----:B0-----:R-:W2:Y:S01]  /*60360*/  LDL.LU.64 R26, [R1+0x46c0] ;  /* 0x0046c000011a7983 */ /* 0x001ea20000300a00 */
[----:B------:R-:W2:Y:S02]  /*60370*/  LDL.LU.64 R24, [R1+0x46b8] ;  /* 0x0046b80001187983 */ /* 0x000ea40000300a00 */
[----:B------:R-:W3:Y:S02]  /*60380*/  LDL.LU.64 R10, [R1+0x46b0] ;  /* 0x0046b000010a7983 */ /* 0x000ee40000300a00 */
[----:B------:R-:W3:Y:S01]  /*60390*/  LDL.LU.64 R8, [R1+0x46a8] ;  /* 0x0046a80001087983 */ /* 0x000ee20000300a00 */
[----:B------:R-:W-:-:S02]  /*603a0*/  MOV R15, R4 ;  /* 0x00000004000f7202 */ /* 0x000fc40000000f00 */
[----:B------:R-:W-:Y:S01]  /*603b0*/  MOV R14, R5 ;  /* 0x00000005000e7202 */ /* 0x000fe20000000f00 */
[C---:B---3--:R-:W-:Y:S08]  /*603c0*/  HMMA.16816.F32 R8, R16.reuse, R4, R8 ;  /* 0x000000041008723c */ /* 0x048ff00000001808 */
[----:B--2---:R-:W-:Y:S11]  /*603d0*/  HMMA.16816.F32 R4, R16, R12, R24 ;  /* 0x0000000c1004723c */ /* 0x004ff60000001818 */
[----:B------:R-:W-:Y:S04]  /*603e0*/  @!UPT UIADD3 URZ, URZ, URZ, URZ ;  /* 0x0000003f3f3ff290 */ /* 0x000fe8000fffe03f */
[----:B------:R-:W-:Y:S01]  /*603f0*/  STL.64 [R1+0xc0], R8 ;  /* 0x0000c00801007387 */ /* 0x000fe20000100a00 */
[----:B------:R0:W-:Y:S03]  /*60400*/  STL.64 [R1+0xc8], R10 ;  /* 0x0000c80a01007387 */ /* 0x0001e60000100a00 */
[----:B0-----:R-:W2:Y:S01]  /*60410*/  LDL.LU.64 R10, [R1+0x46a0] ;  /* 0x0046a000010a7983 */ /* 0x001ea20000300a00 */
[----:B------:R-:W2:Y:S02]  /*60420*/  LDL.LU.64 R8, [R1+0x4698] ;  /* 0x0046980001087983 */ /* 0x000ea40000300a00 */
[----:B------:R-:W2:Y:S02]  /*60430*/  LDL.LU R16, [R1+0x2d0] ;  /* 0x0002d00001107983 */ /* 0x000ea40000300800 */
[----:B------:R0:W-:Y:S01]  /*60440*/  STL.64 [R1], R4 ;  /* 0x0000000401007387 */ /* 0x0001e20000100a00 */
[----:B------:R1:W-:Y:S01]  /*60450*/  STL.64 [R1+0x8], R6 ;  /* 0x0000080601007387 */ /* 0x0003e20000100a00 */
[----:B------:R-:W2:Y:S02]  /*60460*/  LDL.LU R17, [R1+0x2d4] ;  /* 0x0002d40001117983 */ /* 0x000ea40000300800 */
[----:B------:R-:W2:Y:S02]  /*60470*/  LDL.LU R18, [R1+0x2d8] ;  /* 0x0002d80001127983 */ /* 0x000ea40000300800 */
[----:B------:R-:W2:Y:S01]  /*60480*/  LDL.LU R19, [R1+0x2dc] ;  /* 0x0002dc0001137983 */ /* 0x000ea20000300800 */
[----:B------:R-:W-:Y:S01]  /*60490*/  STL.64 [R1+0x4680], R12 ;  /* 0x0046800c01007387 */ /* 0x000fe20000100a00 */
[----:B------:R-:W3:Y:S02]  /*604a0*/  LDL.LU R24, [R1+0x1e0] ;  /* 0x0001e00001187983 */ /* 0x000ee40000300800 */
[----:B------:R-:W3:Y:S02]  /*604b0*/  LDL.LU R25, [R1+0x1e4] ;  /* 0x0001e40001197983 */ /* 0x000ee40000300800 */
[----:B------:R-:W4:Y:S01]  /*604c0*/  LDL.LU R26, [R1+0x1e8] ;  /* 0x0001e800011a7983 */ /* 0x000f220000300800 */
[----:B------:R-:W4:Y:S01]  /*604d0*/  LDL.LU R27, [R1+0x1ec] ;  /* 0x0001ec00011b7983 */ /* 0x000f220000300800 */
[----:B0-----:R-:W2:Y:S02]  /*604e0*/  LDL.LU R4, [R1+0x320] ;  /* 0x0003200001047983 */ /* 0x001ea40000300800 */
[----:B------:R-:W2:Y:S01]  /*604f0*/  LDL.LU R5, [R1+0x324] ;  /* 0x0003240001057983 */ /* 0x000ea20000300800 */
[----:B-1----:R-:W2:Y:S01]  /*60500*/  LDL.LU R6, [R1+0x328] ;  /* 0x0003280001067983 */ /* 0x002ea20000300800 */
[----:B------:R-:W2:Y:S03]  /*60510*/  LDL.LU R7, [R1+0x32c] ;  /* 0x00032c0001077983 */ /* 0x000ea60000300800 */
[----:B----4-:R-:W-:Y:S01]  /*60520*/  STL.64 [R1+0x4630], R26 ;  /* 0x0046301a01007387 */ /* 0x010fe20000100a00 */
[----:B---3--:R0:W-:Y:S02]  /*60530*/  STL.64 [R1+0x4628], R24 ;  /* 0x0046281801007387 */ /* 0x0081e40000100a00 */
[----:B0-----:R-:W-:-:S02]  /*60540*/  MOV R24, R15 ;  /* 0x0000000f00187202 */ /* 0x001fc40000000f00 */
[----:B------:R-:W-:Y:S02]  /*60550*/  MOV R25, R14 ;  /* 0x0000000e00197202 */ /* 0x000fe40000000f00 */
[----:B--2---:R-:W-:Y:S01]  /*60560*/  HMMA.16816.F32 R12, R8, R20, R16 ;  /* 0x00000014080c723c */ /* 0x004fe20000001810 */
[----:B------:R-:W0:Y:S04]  /*60570*/  LDSM.16.MT88.4 R16, [R29+0x1a080] ;  /* 0x01a080001d10783b */ /* 0x000e280000004200 */
[----:B0-----:R-:W-:Y:S11]  /*60580*/  STL.64 [R1+0x4580], R18 ;  /* 0x0045801201007387 */ /* 0x001ff60000100a00 */
[----:B------:R-:W-:Y:S07]  /*60590*/  @!UPT UIADD3 URZ, URZ, URZ, URZ ;  /* 0x0000003f3f3ff290 */ /* 0x000fee000fffe03f */
        /* <DEDUP_REMOVED lines=17> */
[----:B0-----:R-:W2:Y:S01]  /*606b0*/  LDL.LU R16, [R1+0x290] ;  /* 0x0002900001107983 */ /* 0x001ea20000300800 */
[----:B------:R-:W2:Y:S02]  /*606c0*/  LDL.LU R17, [R1+0x294] ;  /* 0x0002940001117983 */ /* 0x000ea40000300800 */
[----:B------:R-:W3:Y:S02]  /*606d0*/  LDL.LU R18, [R1+0x298] ;  /* 0x0002980001127983 */ /* 0x000ee40000300800 */
[----:B------:R-:W3:Y:S02]  /*606e0*/  LDL.LU R19, [R1+0x29c] ;  /* 0x00029c0001137983 */ /* 0x000ee40000300800 */
[----:B---3--:R-:W-:Y:S01]  /*606f0*/  STL.64 [R1+0x4650], R18 ;  /* 0x0046501201007387 */ /* 0x008fe20000100a00 */
[----:B--2---:R0:W-:Y:S02]  /*60700*/  STL.64 [R1+0x4648], R16 ;  /* 0x0046481001007387 */ /* 0x0041e40000100a00 */
[----:B0-----:R-:W-:-:S02]  /*60710*/  MOV R16, R2 ;  /* 0x0000000200107202 */ /* 0x001fc40000000f00 */
[----:B------:R-:W-:Y:S01]  /*60720*/  MOV R17, R28 ;  /* 0x0000001c00117202 */ /* 0x000fe20000000f00 */
[----:B------:R-:W2:Y:S01]  /*60730*/  LDL.LU R2, [R1+0x4690] ;  /* 0x0046900001027983 */ /* 0x000ea20000300800 */
[----:B------:R-:W3:Y:S05]  /*60740*/  LDL.LU R28, [R1+0x468c] ;  /* 0x00468c00011c7983 */ /* 0x000eea0000300800 */
[C---:B------:R-:W-:Y:S01]  /*60750*/  HMMA.16816.F32 R4, R8.reuse, R16, R4 ;  /* 0x000000100804723c */ /* 0x040fe20000001804 */
[----:B------:R-:W-:Y:S01]  /*60760*/  STL [R1+0x44f8], R29 ;  /* 0x0044f81d01007387 */ /* 0x000fe20000100800 */
[----:B------:R0:W-:Y:S03]  /*60770*/  STL.64 [R1+0x4668], R16 ;  /* 0x0046681001007387 */ /* 0x0001e60000100a00 */
[----:B0-----:R-:W2:Y:S11]  /*60780*/  LDL.LU.64 R16, [R1+0xa0] ;  /* 0x0000a00001107983 */ /* 0x001eb60000300a00 */
[----:B------:R-:W-:Y:S07]  /*60790*/  @!UPT UIADD3 URZ, URZ, URZ, URZ ;  /* 0x0000003f3f3ff290 */ /* 0x000fee000fffe03f */
[----:B------:R0:W-:Y:S01]  /*607a0*/  STL.64 [R1+0x30], R4 ;  /* 0x0000300401007387 */ /* 0x0001e20000100a00 */
[----:B------:R1:W-:Y:S03]  /*607b0*/  STL.64 [R1+0x38], R6 ;  /* 0x0000380601007387 */ /* 0x0003e60000100a00 */
[----:B0-----:R-:W2:Y:S01]  /*607c0*/  LDL.LU R4, [R1+0x220] ;  /* 0x0002200001047983 */ /* 0x001ea20000300800 */
[----:B------:R-:W2:Y:S02]  /*607d0*/  LDL.LU R5, [R1+0x224] ;  /* 0x0002240001057983 */ /* 0x000ea40000300800 */
[----:B-1----:R-:W2:Y:S02]  /*607e0*/  LDL.LU R6, [R1+0x228] ;  /* 0x0002280001067983 */ /* 0x002ea40000300800 */
[----:B------:R-:W2:Y:S01]  /*607f0*/  LDL.LU R7, [R1+0x22c] ;  /* 0x00022c0001077983 */ /* 0x000ea20000300800 */
[----:B----4-:R-:W-:Y:S01]  /*60800*/  HMMA.16816.F32 R12, R8, R24, R12 ;  /* 0x00000018080c723c */ /* 0x010fe2000000180c */
[----:B--2---:R-:W-:Y:S01]  /*60810*/  STL.64 [R1+0x4608], R6 ;  /* 0x0046080601007387 */ /* 0x004fe20000100a00 */
[----:B------:R0:W-:Y:S03]  /*60820*/  STL.64 [R1+0x4600], R4 ;  /* 0x0046000401007387 */ /* 0x0001e60000100a00 */
[----:B0-----:R-:W2:Y:S01]  /*60830*/  LDL.LU R4, [R1+0x240] ;  /* 0x0002400001047983 */ /* 0x001ea20000300800 */
[----:B------:R-:W2:Y:S02]  /*60840*/  LDL.LU R5, [R1+0x244] ;  /* 0x0002440001057983 */ /* 0x000ea40000300800 */
[----:B------:R-:W4:Y:S01]  /*60850*/  LDL.LU R6, [R1+0x248] ;  /* 0x0002480001067983 */ /* 0x000f220000300800 */
[----:B---3--:R-:W-:-:S02]  /*60860*/  MOV R7, R28 ;  /* 0x0000001c00077202 */ /* 0x008fc40000000f00 */
[----:B------:R-:W3:Y:S04]  /*60870*/  LDL.LU R28, [R1+0x4688] ;  /* 0x00468800011c7983 */ /* 0x000ee80000300800 */
[----:B----4-:R-:W-:Y:S01]  /*60880*/  STL.64 [R1+0x4660], R6 ;  /* 0x0046600601007387 */ /* 0x010fe20000100a00 */
[----:B--2---:R0:W-:Y:S03]  /*60890*/  STL.64 [R1+0x4658], R4 ;  /* 0x0046580401007387 */ /* 0x0041e60000100a00 */
[----:B0-----:R-:W2:Y:S01]  /*608a0*/  LDL.LU R4, [R1+0x2a0] ;  /* 0x0002a00001047983 */ /* 0x001ea20000300800 */
[----:B------:R-:W2:Y:S02]  /*608b0*/  LDL.LU R5, [R1+0x2a4] ;  /* 0x0002a40001057983 */ /* 0x000ea40000300800 */
[----:B------:R-:W2:Y:S02]  /*608c0*/  LDL.LU R6, [R1+0x2a8] ;  /* 0x0002a80001067983 */ /* 0x000ea40000300800 */
[----:B------:R-:W2:Y:S01]  /*608d0*/  LDL.LU R7, [R1+0x2ac] ;  /* 0x0002ac0001077983 */ /* 0x000ea20000300800 */
[----:B------:R0:W-:Y:S01]  /*608e0*/  STL.64 [R1+0x160], R12 ;  /* 0x0001600c01007387 */ /* 0x0001e20000100a00 */
[----:B------:R-:W-:Y:S03]  /*608f0*/  STL [R1+0x168], R14 ;  /* 0x0001680e01007387 */ /* 0x000fe60000100800 */
[----:B0-----:R-:W4:Y:S01]  /*60900*/  LDL.LU.64 R12, [R1+0x4680] ;  /* 0x00468000010c7983 */ /* 0x001f220000300a00 */
[----:B------:R-:W-:-:S05]  /*60910*/  MOV R29, R15 ;  /* 0x0000000f001d7202 */ /* 0x000fca0000000f00 */
[----:B------:R-:W-:Y:S01]  /*60920*/  STL [R1+0x4570], R29 ;  /* 0x0045701d01007387 */ /* 0x000fe20000100800 */
[----:B----4-:R-:W-:Y:S03]  /*60930*/  HMMA.16816.F32 R8, R8, R12, R20 ;  /* 0x0000000c0808723c */ /* 0x010fe60000001814 */
[----:B------:R-:W4:Y:S01]  /*60940*/  LDL.LU.64 R22, [R1+0x4678] ;  /* 0x0046780001167983 */ /* 0x000f220000300a00 */
[----:B------:R-:W4:Y:S11]  /*60950*/  LDL.LU.64 R20, [R1+0x4670] ;  /* 0x0046700001147983 */ /* 0x000f360000300a00 */
[----:B------:R-:W-:Y:S08]  /*60960*/  @!UPT UIADD3 URZ, URZ, URZ, URZ ;  /* 0x0000003f3f3ff290 */ /* 0x000ff0000fffe03f */
[----:B------:R0:W-:Y:S01]  /*60970*/  STL.64 [R1+0x150], R8 ;  /* 0x0001500801007387 */ /* 0x0001e20000100a00 */
[----:B------:R1:W-:Y:S03]  /*60980*/  STL.64 [R1+0x158], R10 ;  /* 0x0001580a01007387 */ /* 0x0003e60000100a00 */
[----:B0-----:R-:W4:Y:S01]  /*60990*/  LDL.LU R8, [R1+0x190] ;  /* 0x0001900001087983 */ /* 0x001f220000300800 */
[----:B------:R-:W4:Y:S02]  /*609a0*/  LDL.LU R9, [R1+0x194] ;  /* 0x0001940001097983 */ /* 0x000f240000300800 */
[----:B-1----:R-:W4:Y:S01]  /*609b0*/  LDL.LU R10, [R1+0x198] ;  /* 0x00019800010a7983 */ /* 0x002f220000300800 */
[----:B---3--:R-:W-:-:S07]  /*609c0*/  MOV R11, R28 ;  /* 0x0000001c000b7202 */ /* 0x008fce0000000f00 */
[C---:B----4-:R-:W-:Y:S11]  /*609d0*/  HMMA.16816.F32 R8, R20.reuse, R16, R8 ;  /* 0x000000101408723c */ /* 0x050ff60000001808 */
[----:B------:R-:W-:Y:S11]  /*609e0*/  @!UPT UIADD3 URZ, URZ, URZ, URZ ;  /* 0x0000003f3f3ff290 */ /* 0x000ff6000fffe03f */
[----:B------:R-:W-:Y:S01]  /*609f0*/  @!UPT UIADD3 URZ, URZ, URZ, URZ ;  /* 0x0000003f3f3ff290 */ /* 0x000fe2000fffe03f */
[----:B------:R0:W-:Y:S01]  /*60a00*/  STL.64 [R1+0x190], R8 ;  /* 0x0001900801007387 */ /* 0x0001e20000100a00 */
[----:B------:R-:W-:Y:S01]  /*60a10*/  STL.64 [R1+0x198], R10 ;  /* 0x0001980a01007387 */ /* 0x000fe20000100a00 */
[----:B0-----:R-:W-:Y:S02]  /*60a20*/  MOV R9, R16 ;  /* 0x0000001000097202 */ /* 0x001fe40000000f00 */
[----:B------:R-:W-:Y:S02]  /*60a30*/  MOV R8, R17 ;  /* 0x0000001100087202 */ /* 0x000fe40000000f00 */
[----:B------:R-:W2:Y:S02]  /*60a40*/  LDL.LU.64 R16, [R1+0x4668] ;  /* 0x0046680001107983 */ /* 0x000ea40000300a00 */
[C---:B--2---:R-:W-:Y:S02]  /*60a50*/  HMMA.16816.F32 R16, R20.reuse, R16, R4 ;  /* 0x000000101410723c */ /* 0x044fe40000001804 */
[----:B------:R-:W2:Y:S01]  /*60a60*/  LDL.LU.64 R6, [R1+0x4660] ;  /* 0x0046600001067983 */ /* 0x000ea20000300a00 */
[----:B------:R-:W2:Y:S11]  /*60a70*/  LDL.LU.64 R4, [R1+0x4658] ;  /* 0x0046580001047983 */ /* 0x000eb60000300a00 */
[----:B------:R-:W-:Y:S09]  /*60a80*/  @!UPT UIADD3 URZ, URZ, URZ, URZ ;  /* 0x0000003f3f3ff290 */ /* 0x000ff2000fffe03f */
[----:B------:R-:W-:Y:S01]  /*60a90*/  STL.64 [R1+0x1b0], R16 ;  /* 0x0001b01001007387 */ /* 0x000fe20000100a00 */
[----:B------:R0:W-:Y:S03]  /*60aa0*/  STL.64 [R1+0x1b8], R18 ;  /* 0x0001b81201007387 */ /* 0x0001e60000100a00 */
[----:B0-----:R-:W3:Y:S01]  /*60ab0*/  LDL.LU.64 R18, [R1+0x4650] ;  /* 0x0046500001127983 */ /* 0x001ee20000300a00 */
[----:B------:R-:W3:Y:S02]  /*60ac0*/  LDL.LU.64 R16, [R1+0x4648] ;  /* 0x0046480001107983 */ /* 0x000ee40000300a00 */
[----:B------:R-:W4:Y:S01]  /*60ad0*/  LDL R29, [R1+0xca0] ;  /* 0x000ca000011d7983 */ /* 0x000f220000100800 */
[C---:B---3--:R-:W-:Y:S01]  /*60ae0*/  HMMA.16816.F32 R24, R20.reuse, R24, R16 ;  /* 0x000000181418723c */ /* 0x048fe20000001810 */
[----:B------:R-:W3:Y:S01]  /*60af0*/  LDL.LU.64 R18, [R1+0x4640] ;  /* 0x0046400001127983 */ /* 0x000ee20000300a00 */
[----:B------:R-:W3:Y:S11]  /*60b00*/  LDL.LU.64 R16, [R1+0x4638] ;  /* 0x0046380001107983 */ /* 0x000ef60000300a00 */
[----:B------:R-:W-:Y:S10]  /*60b10*/  @!UPT UIADD3 URZ, URZ, URZ, URZ ;  /* 0x0000003f3f3ff290 */ /* 0x000ff4000fffe03f */
        /* <DEDUP_REMOVED lines=8> */
[----:B------:R0:W-:Y:S02]  /*60ba0*/  STL.64 [R1+0x1e0], R20 ;  /* 0x0001e01401007387 */ /* 0x0001e40000100a00 */
[----:B0-----:R-:W-:Y:S02]  /*60bb0*/  MOV R20, R9 ;  /* 0x0000000900147202 */ /* 0x001fe40000000f00 */
[----:B------:R-:W-:Y:S01]  /*60bc0*/  MOV R21, R8 ;  /* 0x0000000800157202 */ /* 0x000fe20000000f00 */
[----:B------:R-:W-:Y:S01]  /*60bd0*/  STL [R1+0x1e8], R22 ;  /* 0x0001e81601007387 */ /* 0x000fe20000100800 */
[----:B------:R0:W-:Y:S02]  /*60be0*/  STL.64 [R1+0x4610], R12 ;  /* 0x0046100c01007387 */ /* 0x0001e40000100a00 */
[----:B------:R-:W-:Y:S01]  /*60bf0*/  IMAD.MOV.U32 R28, RZ, RZ, R23 ;  /* 0x000000ffff1c7224 */ /* 0x000fe200078e0017 */
[----:B0-----:R-:W2:Y:S04]  /*60c00*/  LDL.64 R12, [R1+0x40] ;  /* 0x00004000010c7983 */ /* 0x001ea80000100a00 */
[----:B------:R-:W-:Y:S02]  /*60c10*/  STL [R1+0x4574], R28 ;  /* 0x0045741c01007387 */ /* 0x000fe40000100800 */
[----:B------:R-:W4:Y:S01]  /*60c20*/  LDL.LU R8, [R1+0x1d0] ;  /* 0x0001d00001087983 */ /* 0x000f220000300800 */
[C---:B---3--:R-:W-:Y:S11]  /*60c30*/  HMMA.16816.F32 R16, R24.reuse, R20, R16 ;  /* 0x000000141810723c */ /* 0x048ff60000001810 */
[----:B------:R-:W-:Y:S11]  /*60c40*/  @!UPT UIADD3 URZ, URZ, URZ, URZ ;  /* 0x0000003f3f3ff290 */ /* 0x000ff6000fffe03f */
[----:B------:R-:W-:Y:S01]  /*60c50*/  @!UPT UIADD3 URZ, URZ, URZ, URZ ;  /* 0x0000003f3f3ff290 */ /* 0x000fe2000fffe03f */
[----:B------:R0:W-:Y:S01]  /*60c60*/  STL.64 [R1+0x200], R16 ;  /* 0x0002001001007387 */ /* 0x0001e20000100a00 */
[----:B------:R1:W-:Y:S02]  /*60c70*/  STL.64 [R1+0x208], R18 ;  /* 0x0002081201007387 */ /* 0x0003e40000100a00 */
[----:B------:R-:W4:Y:S02]  /*60c80*/  LDL.LU R9, [R1+0x1d4] ;  /* 0x0001d40001097983 */ /* 0x000f240000300800 */
[----:B------:R-:W4:Y:S01]  /*60c90*/  LDL.LU R10, [R1+0x1d8] ;  /* 0x0001d800010a7983 */ /* 0x000f220000300800 */
[----:B------:R-:W4:Y:S04]  /*60ca0*/  LDL.LU R11, [R1+0x1dc] ;  /* 0x0001dc00010b7983 */ /* 0x000f280000300800 */
[----:B0-----:R-:W3:Y:S01]  /*60cb0*/  LDL.LU R16, [R1+0x130] ;  /* 0x0001300001107983 */ /* 0x001ee20000300800 */
[----:B------:R-:W3:Y:S01]  /*60cc0*/  LDL.LU R17, [R1+0x134] ;  /* 0x0001340001117983 */ /* 0x000ee20000300800 */
[----:B--2---:R-:W-:Y:S01]  /*60cd0*/  HMMA.16816.F32 R4, R24, R12, R4 ;  /* 0x0000000c1804723c */ /* 0x004fe20000001804 */
[----:B-1----:R-:W-:-:S02]  /*60ce0*/  MOV R18, R2 ;  /* 0x0000000200127202 */ /* 0x002fc40000000f00 */
[----:B------:R-:W-:Y:S02]  /*60cf0*/  MOV R19, R0 ;  /* 0x0000000000137202 */ /* 0x000fe40000000f00 */
[----:B------:R-:W-:Y:S02]  /*60d00*/  MOV R23, R12 ;  /* 0x0000000c00177202 */ /* 0x000fe40000000f00 */
[----:B------:R-:W-:Y:S01]  /*60d10*/  MOV R22, R13 ;  /* 0x0000000d00167202 */ /* 0x000fe20000000f00 */
[----:B------:R-:W-:Y:S11]  /*60d20*/  STL.64 [R1+0x4590], R18 ;  /* 0x0045901201007387 */ /* 0x000ff60000100a00 */
[----:B------:R-:W-:Y:S05]  /*60d30*/  @!UPT UIADD3 URZ, URZ, URZ, URZ ;  /* 0x0000003f3f3ff290 */ /* 0x000fea000fffe03f */
[----:B------:R-:W-:Y:S02]  /*60d40*/  MOV R2, R6 ;  /* 0x0000000600027202 */ /* 0x000fe40000000f00 */
[----:B------:R-:W-:Y:S01]  /*60d50*/  MOV R0, R7 ;  /* 0x0000000700007202 */ /* 0x000fe20000000f00 */
[----:B---3--:R0:W-:Y:S04]  /*60d60*/  STL.64 [R1+0x4588], R16 ;  /* 0x0045881001007387 */ /* 0x0081e80000100a00 */
[----:B0-----:R-:W2:Y:S01]  /*60d70*/  LDL.LU.64 R16, [R1+0x90] ;  /* 0x0000900001107983 */ /* 0x001ea20000300a00 */
[----:B------:R-:W3:Y:S02]  /*60d80*/  LDL.LU.64 R12, [R1+0x4610] ;  /* 0x00461000010c7983 */ /* 0x000ee40000300a00 */
[----:B------:R0:W-:Y:S02]  /*60d90*/  STL.64 [R1+0x250], R4 ;  /* 0x0002500401007387 */ /* 0x0001e40000100a00 */
[----:B------:R-:W2:Y:S01]  /*60da0*/  LDL.LU.64 R6, [R1+0x4608] ;  /* 0x0046080001067983 */ /* 0x000ea20000300a00 */
        /* <DEDUP_REMOVED lines=9> */
[----:B0-----:R-:W3:Y:S01]  /*60e40*/  LDL.LU R16, [R1+0x210] ;  /* 0x0002100001107983 */ /* 0x001ee20000300800 */
[----:B------:R-:W3:Y:S02]  /*60e50*/  LDL.LU R17, [R1+0x214] ;  /* 0x0002140001117983 */ /* 0x000ee40000300800 */
[----:B------:R-:W3:Y:S02]  /*60e60*/  LDL.LU R18, [R1+0x218] ;  /* 0x0002180001127983 */ /* 0x000ee40000300800 */
[----:B------:R-:W3:Y:S02]  /*60e70*/  LDL.LU R19, [R1+0x21c] ;  /* 0x00021c0001137983 */ /* 0x000ee40000300800 */
[----:B---3--:R-:W-:Y:S01]  /*60e80*/  HMMA.16816.F32 R24, R24, R12, R16 ;  /* 0x0000000c1818723c */ /* 0x008fe20000001810 */
[----:B------:R-:W2:Y:S11]  /*60e90*/  LDL.LU R16, [R1+0x1c0] ;  /* 0x0001c00001107983 */ /* 0x000eb60000300800 */
[----:B------:R-:W-:Y:S11]  /*60ea0*/  @!UPT UIADD3 URZ, URZ, URZ, URZ ;  /* 0x0000003f3f3ff290 */ /* 0x000ff6000fffe03f */
[----:B------:R-:W-:Y:S01]  /*60eb0*/  STL.64 [R1+0x230], R24 ;  /* 0x0002301801007387 */ /* 0x000fe20000100a00 */
[----:B------:R-:W-:Y:S02]  /*60ec0*/  STL.64 [R1+0x238], R26 ;  /* 0x0002381a01007387 */ /* 0x000fe40000100a00 */
[----:B------:R-:W2:Y:S02]  /*60ed0*/  LDL.LU R17, [R1+0x1c4] ;  /* 0x0001c40001117983 */ /* 0x000ea40000300800 */
[----:B------:R-:W2:Y:S01]  /*60ee0*/  LDL.LU R18, [R1+0x1c8] ;  /* 0x0001c80001127983 */ /* 0x000ea20000300800 */
[----:B------:R-:W2:Y:S01]  /*60ef0*/  LDL.LU R19, [R1+0x1cc] ;  /* 0x0001cc0001137983 */ /* 0x000ea20000300800 */
[----:B------:R0:W-:Y:S03]  /*60f00*/  STL.64 [R1+0x45d8], R12 ;  /* 0x0045d80c01007387 */ /* 0x0001e60000100a00 */
[----:B0-----:R-:W3:Y:S01]  /*60f10*/  LDL.LU R12, [R1+0x1a0] ;  /* 0x0001a000010c7983 */ /* 0x001ee20000300800 */
[----:B------:R-:W3:Y:S02]  /*60f20*/  LDL.LU R13, [R1+0x1a4] ;  /* 0x0001a400010d7983 */ /* 0x000ee40000300800 */
[----:B------:R-:W3:Y:S02]  /*60f30*/  LDL.LU R14, [R1+0x1a8] ;  /* 0x0001a800010e7983 */ /* 0x000ee40000300800 */
[----:B------:R-:W3:Y:S01]  /*60f40*/  LDL.LU R15, [R1+0x1ac] ;  /* 0x0001ac00010f7983 */ /* 0x000ee20000300800 */
[----:B------:R-:W2:Y:S01]  /*60f50*/  LDL R27, [R1+0x1734] ;  /* 0x00173400011b7983 */ /* 0x000ea20000100800 */
[----:B----4-:R-:W-:Y:S03]  /*60f60*/  HMMA.16816.F32 R8, R4, R20, R8 ;  /* 0x000000140408723c */ /* 0x010fe60000001808 */
[----:B--2---:R0:W-:Y:S01]  /*60f70*/  STL [R1+0x4598], R27 ;  /* 0x0045981b01007387 */ /* 0x0041e20000100800 */
[----:B------:R-:W2:Y:S02]  /*60f80*/  LDL.LU R24, [R1+0x170] ;  /* 0x0001700001187983 */ /* 0x000ea40000300800 */
[----:B------:R-:W2:Y:S02]  /*60f90*/  LDL.LU R25, [R1+0x174] ;  /* 0x0001740001197983 */ /* 0x000ea40000300800 */
[----:B------:R-:W4:Y:S01]  /*60fa0*/  LDL.LU R26, [R1+0x178] ;  /* 0x00017800011a7983 */ /* 0x000f220000300800 */
[----:B0-----:R-:W4:Y:S04]  /*60fb0*/  LDL.LU R27, [R1+0x17c] ;  /* 0x00017c00011b7983 */ /* 0x001f280000300800 */
[----:B----4-:R-:W-:Y:S01]  /*60fc0*/  STL.64 [R1+0x45a8], R26 ;  /* 0x0045a81a01007387 */ /* 0x010fe20000100a00 */
[----:B--2---:R-:W-:Y:S02]  /*60fd0*/  STL.64 [R1+0x45a0], R24 ;  /* 0x0045a01801007387 */ /* 0x004fe40000100a00 */
[----:B------:R0:W-:Y:S02]  /*60fe0*/  STL.64 [R1+0x45d0], R20 ;  /* 0x0045d01401007387 */ /* 0x0001e40000100a00 */
[----:B0-----:R-:W2:Y:S05]  /*60ff0*/  LDL.LU R20, [R1+0x120] ;  /* 0x0001200001147983 */ /* 0x001eaa0000300800 */
[----:B------:R-:W-:Y:S02]  /*61000*/  STL.64 [R1+0x220], R8 ;  /* 0x0002200801007387 */ /* 0x000fe40000100a00 */
[----:B------:R-:W-:Y:S02]  /*61010*/  STL.64 [R1+0x228], R10 ;  /* 0x0002280a01007387 */ /* 0x000fe40000100a00 */
[----:B------:R-:W0:Y:S01]  /*61020*/  LDSM.16.MT88.4 R8, [R29+0x1b000] ;  /* 0x01b000001d08783b */ /* 0x000e220000004200 */
[----:B------:R-:W-:-:S03]  /*61030*/  MOV R25, R22 ;  /* 0x0000001600197202 */ /* 0x000fc60000000f00 */
[----:B------:R-:W2:Y:S01]  /*61040*/  LDL.LU R21, [R1+0x124] ;  /* 0x0001240001157983 */ /* 0x000ea20000300800 */
[----:B------:R-:W-:Y:S01]  /*61050*/  MOV R24, R23 ;  /* 0x0000001700187202 */ /* 0x000fe20000000f00 */
[----:B------:R-:W2:Y:S02]  /*61060*/  LDL.LU R22, [R1+0x128] ;  /* 0x0001280001167983 */ /* 0x000ea40000300800 */
[----:B------:R-:W2:Y:S01]  /*61070*/  LDL.LU R23, [R1+0x12c] ;  /* 0x00012c0001177983 */ /* 0x000ea20000300800 */
[----:B0-----:R0:W-:Y:S01]  /*61080*/  STL.64 [R1+0x4558], R10 ;  /* 0x0045580a01007387 */ /* 0x0011e20000100a00 */
[----:B------:R1:W-:Y:S01]  /*61090*/  STL.64 [R1+0x4550], R8 ;  /* 0x0045500801007387 */ /* 0x0003e20000100a00 */
[----:B0-----:R-:W-:Y:S02]  /*610a0*/  MOV R10, R3 ;  /* 0x00000003000a7202 */ /* 0x001fe40000000f00 */
[----:B-1----:R-:W4:Y:S01]  /*610b0*/  LDL.LU R8, [R1+0xf0] ;  /* 0x0000f00001087983 */ /* 0x002f220000300800 */
[----:B------:R-:W4:Y:S02]  /*610c0*/  LDL.LU R9, [R1+0xf4] ;  /* 0x0000f40001097983 */ /* 0x000f240000300800 */
[----:B------:R-:W2:Y:S02]  /*610d0*/  LDL.LU R3, [R1+0x45e8] ;  /* 0x0045e80001037983 */ /* 0x000ea40000300800 */
[----:B------:R-:W2:Y:S01]  /*610e0*/  LDL.LU R11, [R1+0xfc] ;  /* 0x0000fc00010b7983 */ /* 0x000ea20000300800 */
[C---:B------:R-:W-:Y:S01]  /*610f0*/  HMMA.16816.F32 R16, R4.reuse, R24, R16 ;  /* 0x000000180410723c */ /* 0x040fe20000001810 */
[----:B--2---:R-:W-:Y:S01]  /*61100*/  STL.64 [R1+0x45b8], R10 ;  /* 0x0045b80a01007387 */ /* 0x004fe20000100a00 */
[----:B----4-:R0:W-:Y:S03]  /*61110*/  STL.64 [R1+0x45b0], R8 ;  /* 0x0045b00801007387 */ /* 0x0101e60000100a00 */
[----:B0-----:R-:W2:Y:S01]  /*61120*/  LDL.LU R8, [R1+0x180] ;  /* 0x0001800001087983 */ /* 0x001ea20000300800 */
[----:B------:R-:W2:Y:S02]  /*61130*/  LDL.LU R9, [R1+0x184] ;  /* 0x0001840001097983 */ /* 0x000ea40000300800 */
[----:B------:R-:W2:Y:S11]  /*61140*/  LDL.LU R10, [R1+0x188] ;  /* 0x00018800010a7983 */ /* 0x000eb60000300800 */
[----:B------:R-:W-:Y:S04]  /*61150*/  @!UPT UIADD3 URZ, URZ, URZ, URZ ;  /* 0x0000003f3f3ff290 */ /* 0x000fe8000fffe03f */
[----:B------:R0:W-:Y:S01]  /*61160*/  STL.64 [R1+0x1c0], R16 ;  /* 0x0001c01001007387 */ /* 0x0001e20000100a00 */
[----:B------:R-:W-:Y:S04]  /*61170*/  STL.64 [R1+0x1c8], R18 ;  /* 0x0001c81201007387 */ /* 0x000fe80000100a00 */
[----:B0-----:R-:W3:Y:S02]  /*61180*/  LDL.LU.64 R16, [R1+0x45e0] ;  /* 0x0045e00001107983 */ /* 0x001ee40000300a00 */
[C---:B---3--:R-:W-:Y:S11]  /*61190*/  HMMA.16816.F32 R12, R4.reuse, R16, R12 ;  /* 0x00000010040c723c */ /* 0x048ff6000000180c */
[----:B------:R-:W-:Y:S11]  /*611a0*/  @!UPT UIADD3 URZ, URZ, URZ, URZ ;  /* 0x0000003f3f3ff290 */ /* 0x000ff6000fffe03f */
[----:B------:R-:W-:Y:S01]  /*611b0*/  @!UPT UIADD3 URZ, URZ, URZ, URZ ;  /* 0x0000003f3f3ff290 */ /* 0x000fe2000fffe03f */
[----:B------:R0:W-:Y:S01]  /*611c0*/  STL.64 [R1+0x210], R12 ;  /* 0x0002100c01007387 */ /* 0x0001e20000100a00 */
[----:B------:R1:W-:Y:S03]  /*611d0*/  STL.64 [R1+0x218], R14 ;  /* 0x0002180e01007387 */ /* 0x0003e60000100a00 */
[----:B0-----:R-:W3:Y:S01]  /*611e0*/  LDL.LU.64 R12, [R1+0x45d8] ;  /* 0x0045d800010c7983 */ /* 0x001ee20000300a00 */
[----:B------:R-:W-:Y:S01]  /*611f0*/  MOV R11, R3 ;  /* 0x00000003000b7202 */ /* 0x000fe20000000f00 */
[----:B---3--:R-:W-:Y:S02]  /*61200*/  HMMA.16816.F32 R4, R4, R12, R20 ;  /* 0x0000000c0404723c */ /* 0x008fe40000001814 */
[----:B------:R-:W3:Y:S01]  /*61210*/  LDL.LU.64 R20, [R1+0x45d0] ;  /* 0x0045d00001147983 */ /* 0x000ee20000300a00 */
[----:B------:R-:W-:Y:S01]  /*61220*/  IMAD.MOV.U32 R19, RZ, RZ, R12 ;  /* 0x000000ffff137224 */ /* 0x000fe200078e000c */
[----:B------:R-:W-:Y:S01]  /*61230*/  MOV R18, R13 ;  /* 0x0000000d00127202 */ /* 0x000fe20000000f00 */
[----:B-1----:R-:W3:Y:S01]  /*61240*/  LDL.LU.64 R14, [R1+0x45c8] ;  /* 0x0045c800010e7983 */ /* 0x002ee20000300a00 */
[----:B------:R-:W3:Y:S11]  /*61250*/  LDL.LU.64 R12, [R1+0x45c0] ;  /* 0x0045c000010c7983 */ /* 0x000ef60000300a00 */
[----:B------:R-:W-:Y:S06]  /*61260*/  @!UPT UIADD3 URZ, URZ, URZ, URZ ;  /* 0x0000003f3f3ff290 */ /* 0x000fec000fffe03f */
[----:B------:R0:W-:Y:S01]  /*61270*/  STL.64 [R1+0x1d0], R4 ;  /* 0x0001d00401007387 */ /* 0x0001e20000100a00 */
[----:B------:R1:W-:Y:S01]  /*61280*/  STL [R1+0x1d8], R6 ;  /* 0x0001d80601007387 */ /* 0x0003e20000100800 */
[----:B------:R-:W-:Y:S02]  /*61290*/  MOV R3, R7 ;  /* 0x0000000700037202 */ /* 0x000fe40000000f00 */
        /* <DEDUP_REMOVED lines=10> */
[----:B--2---:R-:W-:Y:S01]  /*61340*/  HMMA.16816.F32 R24, R12, R24, R8 ;  /* 0x000000180c18723c */ /* 0x004fe20000001808 */
[----:B0-----:R0:W-:Y:S02]  /*61350*/  STL.64 [R1+0x4508], R6 ;  /* 0x0045080601007387 */ /* 0x0011e40000100a00 */
[----:B------:R-:W-:Y:S02]  /*61360*/  STL.64 [R1+0x4500], R4 ;  /* 0x0045000401007387 */ /* 0x000fe40000100a00 */
[----:B0-----:R-:W2:Y:S04]  /*61370*/  LDL R6, [R1+0xb8] ;  /* 0x0000b80001067983 */ /* 0x001ea80000100800 */
[----:B------:R-:W2:Y:S01]  /*61380*/  LDL R7, [R1+0xbc] ;  /* 0x0000bc0001077983 */ /* 0x000ea20000100800 */
[----:B------:R-:W3:Y:S02]  /*61390*/  LDL.LU.64 R10, [R1+0x45b8] ;  /* 0x0045b800010a7983 */ /* 0x000ee40000300a00 */
[----:B------:R-:W3:Y:S11]  /*613a0*/  LDL.LU.64 R8, [R1+0x45b0] ;  /* 0x0045b00001087983 */ /* 0x000ef60000300a00 */
[----:B------:R-:W-:Y:S01]  /*613b0*/  STL.64 [R1+0x2c0], R24 ;  /* 0x0002c01801007387 */ /* 0x000fe20000100a00 */
[----:B------:R0:W-:Y:S04]  /*613c0*/  STL.64 [R1+0x2c8], R26 ;  /* 0x0002c81a01007387 */ /* 0x0001e80000100a00 */
[----:B0-----:R-:W4:Y:S01]  /*613d0*/  LDL.LU.64 R26, [R1+0x45a8] ;  /* 0x0045a800011a7983 */ /* 0x001f220000300a00 */
[----:B------:R-:W4:Y:S01]  /*613e0*/  LDL.LU.64 R24, [R1+0x45a0] ;  /* 0x0045a00001187983 */ /* 0x000f220000300a00 */
[----:B------:R-:W-:-:S02]  /*613f0*/  MOV R4, R19 ;  /* 0x0000001300047202 */ /* 0x000fc40000000f00 */
[----:B------:R-:W-:Y:S02]  /*61400*/  MOV R5, R18 ;  /* 0x0000001200057202 */ /* 0x000fe40000000f00 */
[----:B------:R-:W-:Y:S02]  /*61410*/  MOV R28, R16 ;  /* 0x00000010001c7202 */ /* 0x000fe40000000f00 */
[----:B------:R-:W-:Y:S01]  /*61420*/  MOV R29, R17 ;  /* 0x00000011001d7202 */ /* 0x000fe20000000f00 */
[C---:B----4-:R-:W-:Y:S11]  /*61430*/  HMMA.16816.F32 R24, R12.reuse, R16, R24 ;  /* 0x000000100c18723c */ /* 0x050ff60000001818 */
[----:B------:R-:W-:Y:S11]  /*61440*/  @!UPT UIADD3 URZ, URZ, URZ, URZ ;  /* 0x0000003f3f3ff290 */ /* 0x000ff6000fffe03f */
[----:B------:R-:W-:Y:S01]  /*61450*/  @!UPT UIADD3 URZ, URZ, URZ, URZ ;  /* 0x0000003f3f3ff290 */ /* 0x000fe2000fffe03f */
[----:B------:R-:W-:Y:S01]  /*61460*/  STL.64 [R1+0x2d0], R24 ;  /* 0x0002d01801007387 */ /* 0x000fe20000100a00 */
[----:B------:R0:W-:Y:S03]  /*61470*/  STL.64 [R1+0x2d8], R26 ;  /* 0x0002d81a01007387 */ /* 0x0001e60000100a00 */
[----:B0-----:R-:W4:Y:S01]  /*61480*/  LDL.LU R27, [R1+0x4598] ;  /* 0x00459800011b7983 */ /* 0x001f220000300800 */
[----:B------:R-:W2:Y:S02]  /*61490*/  LDL.LU.64 R18, [R1+0x4590] ;  /* 0x0045900001127983 */ /* 0x000ea40000300a00 */
[----:B------:R-:W2:Y:S02]  /*614a0*/  LDL.LU.64 R16, [R1+0x4588] ;  /* 0x0045880001107983 */ /* 0x000ea40000300a00 */
[----:B--2---:R-:W-:Y:S01]  /*614b0*/  HMMA.16816.F32 R12, R12, R4, R16 ;  /* 0x000000040c0c723c */ /* 0x004fe20000001810 */
[----:B------:R-:W3:Y:S01]  /*614c0*/  LDL.LU.64 R18, [R1+0x4580] ;  /* 0x0045800001127983 */ /* 0x000ee20000300a00 */
[----:B------:R-:W3:Y:S02]  /*614d0*/  LDL.LU.64 R16, [R1+0x4578] ;  /* 0x0045780001107983 */ /* 0x000ee40000300a00 */
[----:B------:R-:W-:Y:S02]  /*614e0*/  STL.64 [R1+0x4568], R6 ;  /* 0x0045680601007387 */ /* 0x000fe40000100a00 */
[----:B------:R3:W-:Y:S11]  /*614f0*/  STL.64 [R1+0x4560], R4 ;  /* 0x0045600401007387 */ /* 0x0007f60000100a00 */
[----:B------:R-:W-:Y:S06]  /*61500*/  @!UPT UIADD3 URZ, URZ, URZ, URZ ;  /* 0x0000003f3f3ff290 */ /* 0x000fec000fffe03f */
[----:B------:R-:W-:Y:S01]  /*61510*/  STL.64 [R1+0x2b0], R12 ;  /* 0x0002b00c01007387 */ /* 0x000fe20000100a00 */
[----:B------:R-:W-:Y:S01]  /*61520*/  STL.64 [R1+0x2b8], R14 ;  /* 0x0002b80e01007387 */ /* 0x000fe20000100a00 */
[C---:B---3--:R-:W-:Y:S02]  /*61530*/  HMMA.16816.F32 R4, R16.reuse, R20, R8 ;  /* 0x000000141004723c */ /* 0x048fe40000001808 */
[----:B----4-:R-:W0:Y:S02]  /*61540*/  LDSM.16.MT88.4 R20, [R27+0x1b000] ;  /* 0x01b000001b14783b */ /* 0x010e240000004200 */
[----:B------:R-:W1:Y:S02]  /*61550*/  LDSM.16.MT88.4 R24, [R27+0x1b080] ;  /* 0x01b080001b18783b */ /* 0x000e640000004200 */
[----:B0-----:R-:W-:Y:S11]  /*61560*/  STL.64 [R1+0x44e8], R22 ;  /* 0x0044e81601007387 */ /* 0x001ff60000100a00 */
[----:B------:R-:W-:Y:S06]  /*61570*/  @!UPT UIADD3 URZ, URZ, URZ, URZ ;  /* 0x0000003f3f3ff290 */ /* 0x000fec000fffe03f */
[----:B------:R-:W-:Y:S02]  /*61580*/  STL.64 [R1+0x270], R4 ;  /* 0x0002700401007387 */ /* 0x000fe40000100a00 */
[----:B------:R-:W-:Y:S02]  /*61590*/  STL.64 [R1+0x278], R6 ;  /* 0x0002780601007387 */ /* 0x000fe40000100a00 */
[----:B------:R0:W-:Y:S02]  /*615a0*/  STL.64 [R1+0x44e0], R20 ;  /* 0x0044e01401007387 */ /* 0x0001e40000100a00 */
        /* <DEDUP_REMOVED lines=42> */
[----:B0-----:R-:W4:Y:S01]  /*61850*/  LDL.LU.64 R24, [R1+0x40] ;  /* 0x0000400001187983 */ /* 0x001f220000300a00 */
[----:B------:R-:W3:Y:S01]  /*61860*/  LDL.64 R26, [R1+0x48] ;  /* 0x00004800011a7983 */ /* 0x000ee20000100a00 */
[----:B----4-:R-:W-:Y:S02]  /*61870*/  HMMA.16816.F32 R12, R16, R24, R12 ;  /* 0x00000018100c723c */ /* 0x010fe4000000180c */
[----:B------:R-:W4:Y:S11]  /*61880*/  LDL R25, [R1+0x1730] ;  /* 0x0017300001197983 */ /* 0x000f360000100800 */
[----:B------:R-:W-:Y:S10]  /*61890*/  @!UPT UIADD3 URZ, URZ, URZ, URZ ;  /* 0x0000003f3f3ff290 */ /* 0x000ff4000fffe03f */
[----:B------:R-:W-:Y:S01]  /*618a0*/  STL.64 [R1+0x260], R12 ;  /* 0x0002600c01007387 */ /* 0x000fe20000100a00 */
[----:B------:R-:W-:Y:S03]  /*618b0*/  STL.64 [R1+0x268], R14 ;  /* 0x0002680e01007387 */ /* 0x000fe60000100a00 */
[----:B----4-:R-:W0:Y:S04]  /*618c0*/  LDSM.16.MT88.4 R12, [R25+0x1b000] ;  /* 0x01b00000190c783b */ /* 0x010e280000004200 */
[----:B0-----:R-:W-:Y:S01]  /*618d0*/  STL.64 [R1+0x4468], R14 ;  /* 0x0044680e01007387 */ /* 0x001fe20000100a00 */
[----:B------:R0:W-:Y:S02]  /*618e0*/  STL.64 [R1+0x4460], R12 ;  /* 0x0044600c01007387 */ /* 0x0001e40000100a00 */
[----:B0-----:R-:W-:-:S02]  /*618f0*/  MOV R12, R28 ;  /* 0x0000001c000c7202 */ /* 0x001fc40000000f00 */
[----:B------:R-:W-:Y:S01]  /*61900*/  MOV R13, R29 ;  /* 0x0000001d000d7202 */ /* 0x000fe20000000f00 */
[----:B------:R-:W4:Y:S01]  /*61910*/  LDL.LU R28, [R1+0x4574] ;  /* 0x00457400011c7983 */ /* 0x000f220000300800 */
[----:B------:R-:W2:Y:S02]  /*61920*/  LDL.LU R29, [R1+0x4570] ;  /* 0x00457000011d7983 */ /* 0x000ea40000300800 */
[----:B------:R-:W2:Y:S02]  /*61930*/  LDL R14, [R1+0x98] ;  /* 0x00009800010e7983 */ /* 0x000ea40000100800 */
[----:B------:R-:W2:Y:S01]  /*61940*/  LDL R15, [R1+0x9c] ;  /* 0x00009c00010f7983 */ /* 0x000ea20000100800 */
[C---:B------:R-:W-:Y:S11]  /*61950*/  HMMA.16816.F32 R4, R16.reuse, R12, R4 ;  /* 0x0000000c1004723c */ /* 0x040ff60000001804 */
        /* <DEDUP_REMOVED lines=12> */
[----:B0-----:R-:W2:Y:S04]  /*61a20*/  LDL R18, [R1+0xa8] ;  /* 0x0000a80001127983 */ /* 0x001ea80000100800 */
[----:B------:R-:W2:Y:S02]  /*61a30*/  LDL R19, [R1+0xac] ;  /* 0x0000ac0001137983 */ /* 0x000ea40000100800 */
[C---:B--2---:R-:W-:Y:S02]  /*61a40*/  HMMA.16816.F32 R16, R8.reuse, R18, R20 ;  /* 0x000000120810723c */ /* 0x044fe40000001814 */
[----:B------:R-:W3:Y:S01]  /*61a50*/  LDL.LU.64 R22, [R1+0x4548] ;  /* 0x0045480001167983 */ /* 0x000ee20000300a00 */
[----:B------:R-:W3:Y:S11]  /*61a60*/  LDL.LU.64 R20, [R1+0x4540] ;  /* 0x0045400001147983 */ /* 0x000ef60000300a00 */
[----:B------:R-:W-:Y:S09]  /*61a70*/  @!UPT UIADD3 URZ, URZ, URZ, URZ ;  /* 0x0000003f3f3ff290 */ /* 0x000ff2000fffe03f */
[----:B------:R-:W-:Y:S01]  /*61a80*/  STL.64 [R1+0x310], R16 ;  /* 0x0003101001007387 */ /* 0x000fe20000100a00 */
[----:B------:R-:W-:Y:S02]  /*61a90*/  STL.64 [R1+0x318], R18 ;  /* 0x0003181201007387 */ /* 0x000fe40000100a00 */
[----:B------:R-:W0:Y:S02]  /*61aa0*/  LDSM.16.MT88.4 R16, [R25+0x1b080] ;  /* 0x01b080001910783b */ /* 0x000e240000004200 */
[----:B0-----:R0:W-:Y:S02]  /*61ab0*/  STL.64 [R1+0x4450], R18 ;  /* 0x0044501201007387 */ /* 0x0011e40000100a00 */
[----:B------:R-:W-:Y:S02]  /*61ac0*/  STL.64 [R1+0x4448], R16 ;  /* 0x0044481001007387 */ /* 0x000fe40000100a00 */
[----:B0-----:R-:W2:Y:S01]  /*61ad0*/  LDL.64 R18, [R1+0xa8] ;  /* 0x0000a80001127983 */ /* 0x001ea20000100a00 */
[C---:B---3--:R-:W-:Y:S11]  /*61ae0*/  HMMA.16816.F32 R20, R8.reuse, R26, R20 ;  /* 0x0000001a0814723c */ /* 0x048ff60000001814 */
        /* <DEDUP_REMOVED lines=14> */
[----:B------:R-:W3:Y:S01]  /*61bd0*/  LDL.LU.64 R22, [R1+0x4518] ;  /* 0x0045180001167983 */ /* 0x000ee20000300a00 */
[----:B------:R-:W3:Y:S02]  /*61be0*/  LDL.LU.64 R20, [R1+0x4510] ;  /* 0x0045100001147983 */ /* 0x000ee40000300a00 */
[----:B------:R-:W3:Y:S02]  /*61bf0*/  LDL.LU.64 R6, [R1+0x4508] ;  /* 0x0045080001067983 */ /* 0x000ee40000300a00 */
[----:B------:R-:W3:Y:S11]  /*61c00*/  LDL.LU.64 R4, [R1+0x4500] ;  /* 0x0045000001047983 */ /* 0x000ef60000300a00 */
[----:B------:R-:W-:Y:S06]  /*61c10*/  @!UPT UIADD3 URZ, URZ, URZ, URZ ;  /* 0x0000003f3f3ff290 */ /* 0x000fec000fffe03f */
[----:B------:R0:W-:Y:S01]  /*61c20*/  STL.64 [R1+0x2a0], R8 ;  /* 0x0002a00801007387 */ /* 0x0001e20000100a00 */
[----:B------:R1:W-:Y:S03]  /*61c30*/  STL.64 [R1+0x2a8], R10 ;  /* 0x0002a80a01007387 */ /* 0x0003e60000100a00 */
[----:B0-----:R-:W4:Y:S01]  /*61c40*/  LDL.LU R8, [R1+0x10] ;  /* 0x0000100001087983 */ /* 0x001f220000300800 */
[----:B------:R-:W4:Y:S02]  /*61c50*/  LDL.LU R9, [R1+0x14] ;  /* 0x0000140001097983 */ /* 0x000f240000300800 */
[----:B-1----:R-:W4:Y:S02]  /*61c60*/  LDL.LU R10, [R1+0x18] ;  /* 0x00001800010a7983 */ /* 0x002f240000300800 */
[----:B------:R-:W4:Y:S01]  /*61c70*/  LDL.LU R11, [R1+0x1c] ;  /* 0x00001c00010b7983 */ /* 0x000f220000300800 */
[----:B--2---:R0:W-:Y:S01]  /*61c80*/  STL.64 [R1+0x44f0], R18 ;  /* 0x0044f01201007387 */ /* 0x0041e20000100a00 */
[----:B------:R-:W2:Y:S01]  /*61c90*/  LDL.LU R16, [R1+0xc0] ;  /* 0x0000c00001107983 */ /* 0x000ea20000300800 */
[----:B------:R-:W-:-:S02]  /*61ca0*/  MOV R13, R26 ;  /* 0x0000001a000d7202 */ /* 0x000fc40000000f00 */
[----:B------:R-:W-:Y:S01]  /*61cb0*/  MOV R12, R27 ;  /* 0x0000001b000c7202 */ /* 0x000fe20000000f00 */
[C---:B---3--:R-:W-:Y:S08]  /*61cc0*/  HMMA.16816.F32 R20, R4.reuse, R18, R20 ;  /* 0x000000120414723c */ /* 0x048ff00000001814 */
[----:B----4-:R-:W-:Y:S11]  /*61cd0*/  HMMA.16816.F32 R8, R4, R26, R8 ;  /* 0x0000001a0408723c */ /* 0x010ff60000001808 */
[----:B------:R-:W-:Y:S04]  /*61ce0*/  @!UPT UIADD3 URZ, URZ, URZ, URZ ;  /* 0x0000003f3f3ff290 */ /* 0x000fe8000fffe03f */
[----:B------:R1:W-:Y:S01]  /*61cf0*/  STL.64 [R1+0x290], R20 ;  /* 0x0002901401007387 */ /* 0x0003e20000100a00 */
[----:B------:R3:W-:Y:S02]  /*61d00*/  STL.64 [R1+0x298], R22 ;  /* 0x0002981601007387 */ /* 0x0007e40000100a00 */
[----:B------:R-:W2:Y:S02]  /*61d10*/  LDL.LU R17, [R1+0xc4] ;  /* 0x0000c40001117983 */ /* 0x000ea40000300800 */
[----:B0-----:R-:W2:Y:S01]  /*61d20*/  LDL.LU R18, [R1+0xc8] ;  /* 0x0000c80001127983 */ /* 0x001ea20000300800 */
[----:B------:R-:W2:Y:S04]  /*61d30*/  LDL.LU R19, [R1+0xcc] ;  /* 0x0000cc0001137983 */ /* 0x000ea80000300800 */
[----:B-1----:R-:W4:Y:S01]  /*61d40*/  LDL.LU R20, [R1] ;  /* 0x0000000001147983 */ /* 0x002f220000300800 */
[----:B------:R-:W4:Y:S02]  /*61d50*/  LDL.LU R21, [R1+0x4] ;  /* 0x0000040001157983 */ /* 0x000f240000300800 */
[----:B---3--:R-:W4:Y:S02]  /*61d60*/  LDL.LU R22, [R1+0x8] ;  /* 0x0000080001167983 */ /* 0x008f240000300800 */
[----:B------:R-:W4:Y:S01]  /*61d70*/  LDL.LU R23, [R1+0xc] ;  /* 0x00000c0001177983 */ /* 0x000f220000300800 */
[----:B------:R-:W-:Y:S01]  /*61d80*/  STL.64 [R1+0x180], R8 ;  /* 0x0001800801007387 */ /* 0x000fe20000100a00 */
[----:B------:R-:W-:Y:S02]  /*61d90*/  STL.64 [R1+0x188], R10 ;  /* 0x0001880a01007387 */ /* 0x000fe40000100a00 */
[----:B------:R-:W3:Y:S02]  /*61da0*/  LDL.LU R24, [R1+0x150] ;  /* 0x0001500001187983 */ /* 0x000ee40000300800 */
[----:B------:R-:W3:Y:S01]  /*61db0*/  LDL.LU R25, [R1+0x154] ;  /* 0x0001540001197983 */ /* 0x000ee20000300800 */
[----:B------:R-:W2:Y:S01]  /*61dc0*/  LDL.LU R26, [R1+0x158] ;  /* 0x00015800011a7983 */ /* 0x000ea20000300800 */
[----:B------:R-:W2:Y:S03]  /*61dd0*/  LDL.LU R27, [R1+0x15c] ;  /* 0x00015c00011b7983 */ /* 0x000ea60000300800 */
[----:B--2---:R-:W-:Y:S01]  /*61de0*/  STL.64 [R1+0x44b8], R26 ;  /* 0x0044b81a01007387 */ /* 0x004fe20000100a00 */
[----:B---3--:R0:W-:Y:S03]  /*61df0*/  STL.64 [R1+0x44b0], R24 ;  /* 0x0044b01801007387 */ /* 0x0081e60000100a00 */
[----:B0-----:R-:W2:Y:S01]  /*61e00*/  LDL.LU R24, [R1+0x160] ;  /* 0x0001600001187983 */ /* 0x001ea20000300800 */
[----:B------:R-:W2:Y:S02]  /*61e10*/  LDL.LU R25, [R1+0x164] ;  /* 0x0001640001197983 */ /* 0x000ea40000300800 */
[----:B------:R-:W3:Y:S01]  /*61e20*/  LDL.LU R26, [R1+0x168] ;  /* 0x00016800011a7983 */ /* 0x000ee20000300800 */
[----:B------:R-:W-:-:S02]  /*61e30*/  MOV R27, R29 ;  /* 0x0000001d001b7202 */ /* 0x000fc40000000f00 */
[----:B------:R-:W4:Y:S04]  /*61e40*/  LDL.LU R29, [R1+0x44f8] ;  /* 0x0044f800011d7983 */ /* 0x000f280000300800 */
[----:B---3--:R-:W-:Y:S01]  /*61e50*/  STL.64 [R1+0x44c8], R26 ;  /* 0x0044c81a01007387 */ /* 0x008fe20000100a00 */
[----:B--2---:R0:W-:Y:S03]  /*61e60*/  STL.64 [R1+0x44c0], R24 ;  /* 0x0044c01801007387 */ /* 0x0041e60000100a00 */
[----:B----4-:R-:W1:Y:S04]  /*61e70*/  LDSM.16.MT88.4 R8, [R29+0x1b000] ;  /* 0x01b000001d08783b */ /* 0x010e680000004200 */
        /* <DEDUP_REMOVED lines=10> */
[----:B-1----:R0:W-:Y:S01]  /*61f20*/  STL.64 [R1+0x4400], R10 ;  /* 0x0044000a01007387 */ /* 0x0021e20000100a00 */
[----:B------:R-:W-:Y:S03]  /*61f30*/  STL.64 [R1+0x43f8], R8 ;  /* 0x0043f80801007387 */ /* 0x000fe60000100a00 */
[----:B0-----:R-:W3:Y:S01]  /*61f40*/  LDL.LU.64 R10, [R1+0xb8] ;  /* 0x0000b800010a7983 */ /* 0x001ee20000300a00 */
[C---:B------:R-:W-:Y:S11]  /*61f50*/  HMMA.16816.F32 R16, R4.reuse, R14, R16 ;  /* 0x0000000e0410723c */ /* 0x040ff60000001810 */
[----:B------:R-:W-:Y:S11]  /*61f60*/  @!UPT UIADD3 URZ, URZ, URZ, URZ ;  /* 0x0000003f3f3ff290 */ /* 0x000ff6000fffe03f */
[----:B------:R-:W-:Y:S01]  /*61f70*/  @!UPT UIADD3 URZ, URZ, URZ, URZ ;  /* 0x0000003f3f3ff290 */ /* 0x000fe2000fffe03f */
[----:B------:R-:W-:Y:S01]  /*61f80*/  STL.64 [R1+0x140], R16 ;  /* 0x0001401001007387 */ /* 0x000fe20000100a00 */
[----:B------:R0:W-:Y:S03]  /*61f90*/  STL.64 [R1+0x148], R18 ;  /* 0x0001481201007387 */ /* 0x0001e60000100a00 */
[----:B0-----:R-:W2:Y:S01]  /*61fa0*/  LDL.LU.64 R18, [R1+0x44f0] ;  /* 0x0044f00001127983 */ /* 0x001ea20000300a00 */
[----:B---3--:R-:W-:Y:S03]  /*61fb0*/  HMMA.16816.F32 R4, R4, R10, R20 ;  /* 0x0000000a0404723c */ /* 0x008fe60000001814 */
[----:B------:R-:W2:Y:S01]  /*61fc0*/  LDL.LU.64 R22, [R1+0x44e8] ;  /* 0x0044e80001167983 */ /* 0x000ea20000300a00 */
[----:B------:R-:W2:Y:S11]  /*61fd0*/  LDL.LU.64 R20, [R1+0x44e0] ;  /* 0x0044e00001147983 */ /* 0x000eb60000300a00 */
[----:B------:R-:W-:Y:S08]  /*61fe0*/  @!UPT UIADD3 URZ, URZ, URZ, URZ ;  /* 0x0000003f3f3ff290 */ /* 0x000ff0000fffe03f */
[----:B------:R0:W-:Y:S01]  /*61ff0*/  STL.64 [R1+0x120], R4 ;  /* 0x0001200401007387 */ /* 0x0001e20000100a00 */
[----:B------:R1:W-:Y:S03]  /*62000*/  STL.64 [R1+0x128], R6 ;  /* 0x0001280601007387 */ /* 0x0003e60000100a00 */
        /* <DEDUP_REMOVED lines=18> */
[----:B------:R-:W-:Y:S01]  /*62130*/  MOV R6, R13 ;  /* 0x0000000d00067202 */ /* 0x000fe20000000f00 */
[----:B------:R-:W-:-:S07]  /*62140*/  IMAD.MOV.U32 R7, RZ, RZ, R12 ;  /* 0x000000ffff077224 */ /* 0x000fce00078e000c */
        /* <DEDUP_REMOVED lines=32> */
[----:B-1----:R-:W2:Y:S01]  /*62350*/  LDL.LU R22, [R1+0x1e8] ;  /* 0x0001e80001167983 */ /* 0x002ea20000300800 */
        /* <DEDUP_REMOVED lines=21> */
[----:B------:R-:W-:-:S07]  /*624b0*/  MOV R23, R28 ;  /* 0x0000001c00177202 */ /* 0x000fce0000000f00 */
[----:B--2---:R-:W-:Y:S11]  /*624c0*/  HMMA.16816.F32 R20, R24, R10, R20 ;  /* 0x0000000a1814723c */ /* 0x004ff60000001814 */
[----:B------:R-:W-:Y:S11]  /*624d0*/  @!UPT UIADD3 URZ, URZ, URZ, URZ ;  /* 0x0000003f3f3ff290 */ /* 0x000ff6000fffe03f */
[----:B------:R-:W-:Y:S01]  /*624e0*/  @!UPT UIADD3 URZ, URZ, URZ, URZ ;  /* 0x0000003f3f3ff290 */ /* 0x000fe2000fffe03f */
[----:B------:R0:W-:Y:S01]  /*624f0*/  STL.64 [R1+0x20], R20 ;  /* 0x0000201401007387 */ /* 0x0001e20000100a00 */
[----:B------:R1:W-:Y:S01]  /*62500*/  STL [R1+0x28], R22 ;  /* 0x0000281601007387 */ /* 0x0003e20000100800 */
[----:B------:R-:W-:Y:S02]  /*62510*/  MOV R28, R23 ;  /* 0x00000017001c7202 */ /* 0x000fe40000000f00 */
[----:B0-----:R-:W2:Y:S01]  /*62520*/  LDL.LU R20, [R1+0x250] ;  /* 0x0002500001147983 */ /* 0x001ea20000300800 */
[----:B------:R-:W2:Y:S02]  /*62530*/  LDL.LU R21, [R1+0x254] ;  /* 0x0002540001157983 */ /* 0x000ea40000300800 */
[----:B------:R-:W-:Y:S02]  /*62540*/  STL.64 [R1+0x4458], R10 ;  /* 0x0044580a01007387 */ /* 0x000fe40000100a00 */
[----:B------:R-:W4:Y:S01]  /*62550*/  LDL R25, [R1+0xca0] ;  /* 0x000ca00001197983 */ /* 0x000f220000100800 */
[----:B------:R-:W-:Y:S01]  /*62560*/  STL [R1+0x4388], R28 ;  /* 0x0043881c01007387 */ /* 0x000fe20000100800 */
[C---:B---3--:R-:W-:Y:S11]  /*62570*/  HMMA.16816.F32 R4, R12.reuse, R18, R4 ;  /* 0x000000120c04723c */ /* 0x048ff60000001804 */
[----:B------:R-:W-:Y:S11]  /*62580*/  @!UPT UIADD3 URZ, URZ, URZ, URZ ;  /* 0x0000003f3f3ff290 */ /* 0x000ff6000fffe03f */
[----:B------:R-:W-:Y:S01]  /*62590*/  @!UPT UIADD3 URZ, URZ, URZ, URZ ;  /* 0x0000003f3f3ff290 */ /* 0x000fe2000fffe03f */
[----:B------:R-:W-:Y:S01]  /*625a0*/  STL.64 [R1+0x130], R4 ;  /* 0x0001300401007387 */ /* 0x000fe20000100a00 */
[----:B------:R-:W-:Y:S02]  /*625b0*/  STL.64 [R1+0x138], R6 ;  /* 0x0001380601007387 */ /* 0x000fe40000100a00 */
[----:B------:R-:W4:Y:S01]  /*625c0*/  LDL R24, [R1+0xe04] ;  /* 0x000e040001187983 */ /* 0x000f220000100800 */
[----:B-1----:R-:W-:Y:S02]  /*625d0*/  MOV R22, R2 ;  /* 0x0000000200167202 */ /* 0x002fe40000000f00 */
[----:B------:R-:W-:Y:S01]  /*625e0*/  MOV R23, R0 ;  /* 0x0000000000177202 */ /* 0x000fe20000000f00 */
[----:B------:R-:W-:Y:S01]  /*625f0*/  MOV R2, R18 ;  /* 0x0000001200027202 */ /* 0x000fe20000000f00 */
[----:B------:R-:W0:Y:S04]  /*62600*/  LDSM.16.MT88.4 R4, [R29+0x1b080] ;  /* 0x01b080001d04783b */ /* 0x000e280000004200 */
[----:B----4-:R1:W-:Y:S04]  /*62610*/  STL.64 [R1+0x4418], R24 ;  /* 0x0044181801007387 */ /* 0x0103e80000100a00 */
[----:B-1----:R-:W3:Y:S01]  /*62620*/  LDL.LU R24, [R1+0x210] ;  /* 0x0002100001187983 */ /* 0x002ee20000300800 */
[----:B------:R-:W3:Y:S02]  /*62630*/  LDL.LU R25, [R1+0x214] ;  /* 0x0002140001197983 */ /* 0x000ee40000300800 */
[----:B------:R-:W4:Y:S02]  /*62640*/  LDL.LU R26, [R1+0x218] ;  /* 0x00021800011a7983 */ /* 0x000f240000300800 */
[----:B------:R-:W4:Y:S01]  /*62650*/  LDL.LU R27, [R1+0x21c] ;  /* 0x00021c00011b7983 */ /* 0x000f220000300800 */
[----:B------:R-:W2:Y:S01]  /*62660*/  LDL.LU R16, [R1+0x230] ;  /* 0x0002300001107983 */ /* 0x000ea20000300800 */
[----:B------:R-:W2:Y:S01]  /*62670*/  LDL.LU R17, [R1+0x234] ;  /* 0x0002340001117983 */ /* 0x000ea20000300800 */
[----:B------:R-:W-:Y:S01]  /*62680*/  MOV R0, R19 ;  /* 0x0000001300007202 */ /* 0x000fe20000000f00 */
[----:B------:R-:W2:Y:S01]  /*62690*/  LDL.LU R18, [R1+0x238] ;  /* 0x0002380001127983 */ /* 0x000ea20000300800 */
[----:B------:R-:W2:Y:S01]  /*626a0*/  LDL.LU R19, [R1+0x23c] ;  /* 0x00023c0001137983 */ /* 0x000ea20000300800 */
[----:B------:R-:W2:Y:S02]  /*626b0*/  LDL.LU R8, [R1+0x240] ;  /* 0x0002400001087983 */ /* 0x000ea40000300800 */
[----:B------:R-:W2:Y:S02]  /*626c0*/  LDL.LU R9, [R1+0x244] ;  /* 0x0002440001097983 */ /* 0x000ea40000300800 */
[----:B------:R-:W2:Y:S01]  /*626d0*/  LDL.LU R10, [R1+0x248] ;  /* 0x00024800010a7983 */ /* 0x000ea20000300800 */
[----:B------:R-:W2:Y:S04]  /*626e0*/  LDL.LU R11, [R1+0x24c] ;  /* 0x00024c00010b7983 */ /* 0x000ea80000300800 */
[----:B----4-:R-:W-:Y:S01]  /*626f0*/  STL.64 [R1+0x4428], R26 ;  /* 0x0044281a01007387 */ /* 0x010fe20000100a00 */
[----:B---3--:R1:W-:Y:S03]  /*62700*/  STL.64 [R1+0x4420], R24 ;  /* 0x0044201801007387 */ /* 0x0083e60000100a00 */
[----:B-1----:R-:W3:Y:S01]  /*62710*/  LDL.LU R24, [R1+0x1c0] ;  /* 0x0001c00001187983 */ /* 0x002ee20000300800 */
[----:B------:R-:W3:Y:S02]  /*62720*/  LDL.LU R25, [R1+0x1c4] ;  /* 0x0001c40001197983 */ /* 0x000ee40000300800 */
[----:B------:R-:W4:Y:S02]  /*62730*/  LDL.LU R26, [R1+0x1c8] ;  /* 0x0001c800011a7983 */ /* 0x000f240000300800 */
[----:B------:R-:W4:Y:S02]  /*62740*/  LDL.LU R27, [R1+0x1cc] ;  /* 0x0001cc00011b7983 */ /* 0x000f240000300800 */
[----:B----4-:R-:W-:Y:S01]  /*62750*/  STL.64 [R1+0x4438], R26 ;  /* 0x0044381a01007387 */ /* 0x010fe20000100a00 */
[----:B---3--:R-:W-:Y:S02]  /*62760*/  STL.64 [R1+0x4430], R24 ;  /* 0x0044301801007387 */ /* 0x008fe40000100a00 */
[----:B0-----:R0:W-:Y:S02]  /*62770*/  STL.64 [R1+0x43d8], R6 ;  /* 0x0043d80601007387 */ /* 0x0011e40000100a00 */
[----:B------:R1:W-:Y:S01]  /*62780*/  STL.64 [R1+0x43d0], R4 ;  /* 0x0043d00401007387 */ /* 0x0003e20000100a00 */
[----:B0-----:R-:W2:Y:S01]  /*62790*/  LDL.LU.64 R6, [R1+0x48] ;  /* 0x0000480001067983 */ /* 0x001ea20000300a00 */
[----:B------:R-:W-:Y:S01]  /*627a0*/  STL [R1+0x43c8], R29 ;  /* 0x0043c81d01007387 */ /* 0x000fe20000100800 */
[----:B------:R-:W-:Y:S01]  /*627b0*/  MOV R27, R0 ;  /* 0x00000000001b7202 */ /* 0x000fe20000000f00 */
[C---:B--2---:R-:W-:Y:S11]  /*627c0*/  HMMA.16816.F32 R20, R12.reuse, R6, R20 ;  /* 0x000000060c14723c */ /* 0x044ff60000001814 */
[----:B------:R-:W-:Y:S11]  /*627d0*/  @!UPT UIADD3 URZ, URZ, URZ, URZ ;  /* 0x0000003f3f3ff290 */ /* 0x000ff6000fffe03f */
[----:B------:R-:W-:Y:S01]  /*627e0*/  @!UPT UIADD3 URZ, URZ, URZ, URZ ;  /* 0x0000003f3f3ff290 */ /* 0x000fe2000fffe03f */
[----:B------:R-:W-:Y:S01]  /*627f0*/  STL.64 [R1+0x150], R20 ;  /* 0x0001501401007387 */ /* 0x000fe20000100a00 */
[----:B------:R0:W-:Y:S02]  /*62800*/  STL.64 [R1+0x4440], R6 ;  /* 0x0044400601007387 */ /* 0x0001e40000100a00 */
[----:B-1----:R-:W2:Y:S02]  /*62810*/  LDL.LU R4, [R1+0x220] ;  /* 0x0002200001047983 */ /* 0x002ea40000300800 */
[----:B------:R-:W2:Y:S01]  /*62820*/  LDL.LU R5, [R1+0x224] ;  /* 0x0002240001057983 */ /* 0x000ea20000300800 */
[----:B------:R-:W-:Y:S01]  /*62830*/  MOV R0, R23 ;  /* 0x0000001700007202 */ /* 0x000fe20000000f00 */
[----:B0-----:R-:W2:Y:S01]  /*62840*/  LDL.LU R6, [R1+0x228] ;  /* 0x0002280001067983 */ /* 0x001ea20000300800 */
[----:B------:R-:W2:Y:S02]  /*62850*/  LDL.LU R7, [R1+0x22c] ;  /* 0x00022c0001077983 */ /* 0x000ea40000300800 */
[----:B------:R-:W3:Y:S01]  /*62860*/  LDL R23, [R1+0x1734] ;  /* 0x0017340001177983 */ /* 0x000ee20000100800 */
[----:B------:R-:W-:Y:S01]  /*62870*/  MOV R26, R2 ;  /* 0x00000002001a7202 */ /* 0x000fe20000000f00 */
[----:B------:R-:W-:Y:S01]  /*62880*/  MOV R2, R22 ;  /* 0x0000001600027202 */ /* 0x000fe20000000f00 */
[----:B---3--:R0:W-:Y:S01]  /*62890*/  STL [R1+0x43f0], R23 ;  /* 0x0043f01701007387 */ /* 0x0081e20000100800 */
[----:B------:R-:W3:Y:S02]  /*628a0*/  LDL.LU R20, [R1+0x280] ;  /* 0x0002800001147983 */ /* 0x000ee40000300800 */
[----:B------:R-:W3:Y:S02]  /*628b0*/  LDL.LU R21, [R1+0x284] ;  /* 0x0002840001157983 */ /* 0x000ee40000300800 */
[----:B------:R-:W4:Y:S01]  /*628c0*/  LDL.LU R22, [R1+0x288] ;  /* 0x0002880001167983 */ /* 0x000f220000300800 */
[----:B0-----:R-:W4:Y:S04]  /*628d0*/  LDL.LU R23, [R1+0x28c] ;  /* 0x00028c0001177983 */ /* 0x001f280000300800 */
[----:B----4-:R0:W-:Y:S01]  /*628e0*/  STL.64 [R1+0x4410], R22 ;  /* 0x0044101601007387 */ /* 0x0101e20000100a00 */
[----:B---3--:R-:W-:Y:S03]  /*628f0*/  STL.64 [R1+0x4408], R20 ;  /* 0x0044081401007387 */ /* 0x008fe60000100a00 */
[----:B0-----:R-:W3:Y:S01]  /*62900*/  LDL.LU.64 R22, [R1+0x98] ;  /* 0x0000980001167983 */ /* 0x001ee20000300a00 */
[----:B------:R-:W-:Y:S02]  /*62910*/  STL [R1+0x438c], R0 ;  /* 0x00438c0001007387 */ /* 0x000fe40000100800 */
[----:B------:R-:W-:Y:S01]  /*62920*/  STL [R1+0x4320], R2 ;  /* 0x0043200201007387 */ /* 0x000fe20000100800 */
[C---:B---3--:R-:W-:Y:S11]  /*62930*/  HMMA.16816.F32 R8, R12.reuse, R22, R8 ;  /* 0x000000160c08723c */ /* 0x048ff60000001808 */
[----:B------:R-:W-:Y:S11]  /*62940*/  @!UPT UIADD3 URZ, URZ, URZ, URZ ;  /* 0x0000003f3f3ff290 */ /* 0x000ff6000fffe03f */
[----:B------:R-:W-:Y:S01]  /*62950*/  @!UPT UIADD3 URZ, URZ, URZ, URZ ;  /* 0x0000003f3f3ff290 */ /* 0x000fe2000fffe03f */
[----:B------:R-:W-:Y:S01]  /*62960*/  STL.64 [R1+0x170], R8 ;  /* 0x0001700801007387 */ /* 0x000fe20000100a00 */
[----:B------:R0:W-:Y:S03]  /*62970*/  STL.64 [R1+0x178], R10 ;  /* 0x0001780a01007387 */ /* 0x0001e60000100a00 */
[----:B0-----:R-:W3:Y:S02]  /*62980*/  LDL.LU.64 R10, [R1+0x4458] ;  /* 0x00445800010a7983 */ /* 0x001ee40000300a00 */
[----:B---3--:R-:W-:Y:S02]  /*62990*/  HMMA.16816.F32 R12, R12, R10, R16 ;  /* 0x0000000a0c0c723c */ /* 0x008fe40000001810 */
[----:B------:R-:W2:Y:S01]  /*629a0*/  LDL.LU.64 R18, [R1+0x4450] ;  /* 0x0044500001127983 */ /* 0x000ea20000300a00 */
[----:B------:R-:W2:Y:S11]  /*629b0*/  LDL.LU.64 R16, [R1+0x4448] ;  /* 0x0044480001107983 */ /* 0x000eb60000300a00 */
[----:B------:R-:W-:Y:S09]  /*629c0*/  @!UPT UIADD3 URZ, URZ, URZ, URZ ;  /* 0x0000003f3f3ff290 */ /* 0x000ff2000fffe03f */
[----:B------:R0:W-:Y:S01]  /*629d0*/  STL.64 [R1+0x160], R12 ;  /* 0x0001600c01007387 */ /* 0x0001e20000100a00 */
[----:B------:R1:W-:Y:S03]  /*629e0*/  STL.64 [R1+0x168], R14 ;  /* 0x0001680e01007387 */ /* 0x0003e60000100a00 */
[----:B0-----:R-:W3:Y:S01]  /*629f0*/  LDL.LU R12, [R1+0x1d0] ;  /* 0x0001d000010c7983 */ /* 0x001ee20000300800 */
[----:B------:R-:W3:Y:S02]  /*62a00*/  LDL.LU R13, [R1+0x1d4] ;  /* 0x0001d400010d7983 */ /* 0x000ee40000300800 */
[----:B-1----:R-:W3:Y:S01]  /*62a10*/  LDL.LU R14, [R1+0x1d8] ;  /* 0x0001d800010e7983 */ /* 0x002ee20000300800 */
[C---:B--2---:R-:W-:Y:S01]  /*62a20*/  HMMA.16816.F32 R24, R16.reuse, R26, R4 ;  /* 0x0000001a1018723c */ /* 0x044fe20000001804 */
[----:B------:R-:W2:Y:S11]  /*62a30*/  LDL.LU.64 R6, [R1+0x4440] ;  /* 0x0044400001067983 */ /* 0x000eb60000300a00 */
[----:B------:R-:W-:Y:S11]  /*62a40*/  @!UPT UIADD3 URZ, URZ, URZ, URZ ;  /* 0x0000003f3f3ff290 */ /* 0x000ff6000fffe03f */
        /* <DEDUP_REMOVED lines=11> */
[----:B------:R-:W-:-:S07]  /*62b00*/  MOV R15, R3 ;  /* 0x00000003000f7202 */ /* 0x000fce0000000f00 */
[----:B---3--:R-:W-:Y:S01]  /*62b10*/  HMMA.16816.F32 R12, R16, R10, R12 ;  /* 0x0000000a100c723c */ /* 0x008fe2000000180c */
[----:B------:R-:W-:Y:S02]  /*62b20*/  MOV R5, R10 ;  /* 0x0000000a00057202 */ /* 0x000fe40000000f00 */
[----:B------:R-:W-:-:S05]  /*62b30*/  MOV R4, R11 ;  /* 0x0000000b00047202 */ /* 0x000fca0000000f00 */
[----:B--2---:R-:W-:Y:S11]  /*62b40*/  HMMA.16816.F32 R24, R16, R22, R24 ;  /* 0x000000161018723c */ /* 0x004ff60000001818 */
[----:B------:R-:W-:Y:S11]  /*62b50*/  @!UPT UIADD3 URZ, URZ, URZ, URZ ;  /* 0x0000003f3f3ff290 */ /* 0x000ff6000fffe03f */
[----:B------:R-:W-:Y:S01]  /*62b60*/  @!UPT UIADD3 URZ, URZ, URZ, URZ ;  /* 0x0000003f3f3ff290 */ /* 0x000fe2000fffe03f */
[----:B------:R0:W-:Y:S01]  /*62b70*/  STL.64 [R1+0x1f0], R24 ;  /* 0x0001f01801007387 */ /* 0x0001e20000100a00 */
[----:B------:R1:W-:Y:S03]  /*62b80*/  STL.64 [R1+0x1f8], R26 ;  /* 0x0001f81a01007387 */ /* 0x0003e60000100a00 */
[----:B0-----:R-:W2:Y:S01]  /*62b90*/  LDL.LU.64 R24, [R1+0x4418] ;  /* 0x0044180001187983 */ /* 0x001ea20000300a00 */
[----:B-1----:R-:W-:Y:S01]  /*62ba0*/  MOV R27, R22 ;  /* 0x00000016001b7202 */ /* 0x002fe20000000f00 */
[----:B------:R-:W-:Y:S02]  /*62bb0*/  IMAD.MOV.U32 R26, RZ, RZ, R23 ;  /* 0x000000ffff1a7224 */ /* 0x000fe400078e0017 */
[----:B------:R-:W3:Y:S01]  /*62bc0*/  LDL.LU.64 R22, [R1+0x4410] ;  /* 0x0044100001167983 */ /* 0x000ee20000300a00 */
[----:B------:R-:W3:Y:S02]  /*62bd0*/  LDL.LU.64 R20, [R1+0x4408] ;  /* 0x0044080001147983 */ /* 0x000ee40000300a00 */
[----:B------:R-:W-:Y:S02]  /*62be0*/  STL.64 [R1+0x1e0], R12 ;  /* 0x0001e00c01007387 */ /* 0x000fe40000100a00 */
[----:B------:R-:W-:Y:S01]  /*62bf0*/  STL.64 [R1+0x1e8], R14 ;  /* 0x0001e80e01007387 */ /* 0x000fe20000100a00 */
[----:B------:R-:W3:Y:S01]  /*62c00*/  LDL.LU.64 R10, [R1+0x4400] ;  /* 0x00440000010a7983 */ /* 0x000ee20000300a00 */
[----:B------:R-:W3:Y:S02]  /*62c10*/  LDL.LU.64 R8, [R1+0x43f8] ;  /* 0x0043f80001087983 */ /* 0x000ee40000300a00 */
[----:B------:R-:W3:Y:S01]  /*62c20*/  LDL.LU.64 R18, [R1+0xa8] ;  /* 0x0000a80001127983 */ /* 0x000ee20000300a00 */
[----:B--2---:R-:W0:Y:S02]  /*62c30*/  LDSM.16.MT88.4 R12, [R25+0x1c000] ;  /* 0x01c00000190c783b */ /* 0x004e240000004200 */
[----:B0-----:R-:W-:-:S02]  /*62c40*/  MOV R0, R14 ;  /* 0x0000000e00007202 */ /* 0x001fc40000000f00 */
[----:B------:R-:W-:Y:S01]  /*62c50*/  STL.64 [R1], R12 ;  /* 0x0000000c01007387 */ /* 0x000fe20000100a00 */
[----:B------:R-:W-:Y:S02]  /*62c60*/  MOV R28, R15 ;  /* 0x0000000f001c7202 */ /* 0x000fe40000000f00 */
[----:B------:R-:W0:Y:S02]  /*62c70*/  LDSM.16.M88.4 R12, [R24+0x20380] ;  /* 0x02038000180c783b */ /* 0x000e240000000200 */
[----:B0-----:R-:W-:Y:S02]  /*62c80*/  STL.64 [R1+0x80], R12 ;  /* 0x0000800c01007387 */ /* 0x001fe40000100a00 */
        /* <DEDUP_REMOVED lines=8> */
[----:B------:R-:W-:Y:S02]  /*62d10*/  STL.64 [R1+0x68], R14 ;  /* 0x0000680e01007387 */ /* 0x000fe40000100a00 */
[----:B------:R-:W0:Y:S01]  /*62d20*/  LDSM.16.M88.4 R12, [R24+0x38380] ;  /* 0x03838000180c783b */ /* 0x000e220000000200 */
[----:B---3--:R-:W-:Y:S01]  /*62d30*/  HMMA.16816.F32 R20, R8, R18, R20 ;  /* 0x000000120814723c */ /* 0x008fe20000001814 */
[----:B0-----:R-:W-:Y:S02]  /*62d40*/  STL.64 [R1+0x50], R12 ;  /* 0x0000500c01007387 */ /* 0x001fe40000100a00 */
[----:B------:R-:W-:Y:S02]  /*62d50*/  STL.64 [R1+0x58], R14 ;  /* 0x0000580e01007387 */ /* 0x000fe40000100a00 */
[----:B------:R-:W0:Y:S02]  /*62d60*/  LDSM.16.MT88.4 R12, [R25+0x1c080] ;  /* 0x01c08000190c783b */ /* 0x000e240000004200 */
[----:B0-----:R-:W-:Y:S02]  /*62d70*/  STL.64 [R1+0x4330], R14 ;  /* 0x0043300e01007387 */ /* 0x001fe40000100a00 */
[----:B------:R0:W-:Y:S02]  /*62d80*/  STL.64 [R1+0x4328], R12 ;  /* 0x0043280c01007387 */ /* 0x0001e40000100a00 */
[----:B0-----:R-:W2:Y:S01]  /*62d90*/  LDL.LU R12, [R1+0x2c0] ;  /* 0x0002c000010c7983 */ /* 0x001ea20000300800 */
[----:B------:R-:W2:Y:S02]  /*62da0*/  LDL.LU R13, [R1+0x2c4] ;  /* 0x0002c400010d7983 */ /* 0x000ea40000300800 */
[----:B------:R-:W2:Y:S02]  /*62db0*/  LDL.LU R14, [R1+0x2c8] ;  /* 0x0002c800010e7983 */ /* 0x000ea40000300800 */
[----:B------:R-:W2:Y:S07]  /*62dc0*/  LDL.LU R15, [R1+0x2cc] ;  /* 0x0002cc00010f7983 */ /* 0x000eae0000300800 */
[----:B------:R-:W-:Y:S01]  /*62dd0*/  STL.64 [R1+0x200], R20 ;  /* 0x0002001401007387 */ /* 0x000fe20000100a00 */
[----:B------:R0:W-:Y:S03]  /*62de0*/  STL.64 [R1+0x208], R22 ;  /* 0x0002081601007387 */ /* 0x0001e60000100a00 */
[----:B0-----:R-:W3:Y:S01]  /*62df0*/  LDL.LU R23, [R1+0x43f0] ;  /* 0x0043f00001177983 */ /* 0x001ee20000300800 */
[----:B------:R-:W-:-:S02]  /*62e00*/  MOV R25, R18 ;  /* 0x0000001200197202 */ /* 0x000fc40000000f00 */
[----:B------:R-:W-:Y:S02]  /*62e10*/  MOV R24, R19 ;  /* 0x0000001300187202 */ /* 0x000fe40000000f00 */
[----:B---3--:R-:W0:Y:S02]  /*62e20*/  LDSM.16.MT88.4 R16, [R23+0x1c000] ;  /* 0x01c000001710783b */ /* 0x008e240000004200 */
[----:B------:R-:W1:Y:S02]  /*62e30*/  LDSM.16.MT88.4 R20, [R23+0x1c080] ;  /* 0x01c080001714783b */ /* 0x000e640000004200 */
[----:B0-----:R-:W-:Y:S02]  /*62e40*/  STL.64 [R1+0x4300], R18 ;  /* 0x0043001201007387 */ /* 0x001fe40000100a00 */
[----:B------:R0:W-:Y:S02]  /*62e50*/  STL.64 [R1+0x42f8], R16 ;  /* 0x0042f81001007387 */ /* 0x0001e40000100a00 */
[----:B0-----:R-:W3:Y:S01]  /*62e60*/  LDL.64 R16, [R1+0x80] ;  /* 0x0000800001107983 */ /* 0x001ee20000100a00 */
[----:B--2---:R-:W-:Y:S03]  /*62e70*/  HMMA.16816.F32 R12, R8, R6, R12 ;  /* 0x00000006080c723c */ /* 0x004fe6000000180c */
[----:B---3--:R-:W-:Y:S01]  /*62e80*/  STL.64 [R1+0x4370], R16 ;  /* 0x0043701001007387 */ /* 0x008fe20000100a00 */
[----:B-1----:R-:W-:Y:S02]  /*62e90*/  STL.64 [R1+0x42c0], R22 ;  /* 0x0042c01601007387 */ /* 0x002fe40000100a00 */
[----:B------:R0:W-:Y:S02]  /*62ea0*/  STL.64 [R1+0x42b8], R20 ;  /* 0x0042b81401007387 */ /* 0x0001e40000100a00 */
[----:B0-----:R-:W2:Y:S01]  /*62eb0*/  LDL.LU R20, [R1+0x290] ;  /* 0x0002900001147983 */ /* 0x001ea20000300800 */
[----:B------:R-:W2:Y:S02]  /*62ec0*/  LDL.LU R21, [R1+0x294] ;  /* 0x0002940001157983 */ /* 0x000ea40000300800 */
[----:B------:R-:W3:Y:S02]  /*62ed0*/  LDL.LU R22, [R1+0x298] ;  /* 0x0002980001167983 */ /* 0x000ee40000300800 */
[----:B------:R-:W3:Y:S02]  /*62ee0*/  LDL.LU R23, [R1+0x29c] ;  /* 0x00029c0001177983 */ /* 0x000ee40000300800 */
[----:B---3--:R-:W-:Y:S01]  /*62ef0*/  STL.64 [R1+0x4340], R22 ;  /* 0x0043401601007387 */ /* 0x008fe20000100a00 */
[----:B--2---:R0:W-:Y:S07]  /*62f00*/  STL.64 [R1+0x4338], R20 ;  /* 0x0043381401007387 */ /* 0x0041ee0000100a00 */
[----:B------:R1:W-:Y:S02]  /*62f10*/  STL.64 [R1+0x280], R12 ;  /* 0x0002800c01007387 */ /* 0x0003e40000100a00 */
[----:B------:R2:W-:Y:S01]  /*62f20*/  STL.64 [R1+0x288], R14 ;  /* 0x0002880e01007387 */ /* 0x0005e20000100a00 */
[----:B------:R-:W3:Y:S04]  /*62f30*/  LDL R17, [R1+0x1730] ;  /* 0x0017300001117983 */ /* 0x000ee80000100800 */
[----:B0-----:R-:W4:Y:S04]  /*62f40*/  LDL.64 R20, [R1+0x60] ;  /* 0x0000600001147983 */ /* 0x001f280000100a00 */
[----:B----4-:R0:W-:Y:S01]  /*62f50*/  STL.64 [R1+0x4358], R20 ;  /* 0x0043581401007387 */ /* 0x0101e20000100a00 */
[----:B-1----:R-:W4:Y:S02]  /*62f60*/  LDL.LU R12, [R1+0x2a0] ;  /* 0x0002a000010c7983 */ /* 0x002f240000300800 */
[----:B------:R-:W4:Y:S02]  /*62f70*/  LDL.LU R13, [R1+0x2a4] ;  /* 0x0002a400010d7983 */ /* 0x000f240000300800 */
[----:B--2---:R-:W2:Y:S01]  /*62f80*/  LDL.LU R14, [R1+0x2a8] ;  /* 0x0002a800010e7983 */ /* 0x004ea20000300800 */
[----:B------:R-:W2:Y:S04]  /*62f90*/  LDL.LU R15, [R1+0x2ac] ;  /* 0x0002ac00010f7983 */ /* 0x000ea80000300800 */
        /* <DEDUP_REMOVED lines=31> */
[----:B------:R-:W-:Y:S02]  /*63190*/  STL.64 [R1+0x4390], R20 ;  /* 0x0043901401007387 */ /* 0x000fe40000100a00 */
[----:B------:R-:W-:Y:S02]  /*631a0*/  STL.64 [R1+0x4350], R14 ;  /* 0x0043500e01007387 */ /* 0x000fe40000100a00 */
[----:B----4-:R0:W-:Y:S02]  /*631b0*/  STL.64 [R1+0x4348], R12 ;  /* 0x0043480c01007387 */ /* 0x0101e40000100a00 */
        /* <DEDUP_REMOVED lines=10> */
[----:B------:R-:W-:Y:S01]  /*63260*/  IMAD.MOV.U32 R22, RZ, RZ, R27 ;  /* 0x000000ffff167224 */ /* 0x000fe200078e001b */
[----:B------:R-:W-:Y:S01]  /*63270*/  MOV R23, R26 ;  /* 0x0000001a00177202 */ /* 0x000fe20000000f00 */
[----:B----4-:R0:W-:Y:S02]  /*63280*/  STL.64 [R1+0x43b8], R14 ;  /* 0x0043b80e01007387 */ /* 0x0101e40000100a00 */
[----:B0-----:R-:W-:-:S02]  /*63290*/  MOV R14, R25 ;  /* 0x00000019000e7202 */ /* 0x001fc40000000f00 */
[----:B------:R-:W-:Y:S02]  /*632a0*/  MOV R15, R24 ;  /* 0x00000018000f7202 */ /* 0x000fe40000000f00 */
[----:B---3--:R-:W0:Y:S04]  /*632b0*/  LDSM.16.MT88.4 R24, [R17+0x1c000] ;  /* 0x01c000001118783b */ /* 0x008e280000004200 */
[----:B--2---:R-:W-:Y:S04]  /*632c0*/  STL.64 [R1+0x43b0], R12 ;  /* 0x0043b00c01007387 */ /* 0x004fe80000100a00 */
[----:B0-----:R-:W-:Y:S01]  /*632d0*/  STL.64 [R1+0x4268], R26 ;  /* 0x0042681a01007387 */ /* 0x001fe20000100a00 */
[----:B------:R0:W-:Y:S03]  /*632e0*/  STL.64 [R1+0x4260], R24 ;  /* 0x0042601801007387 */ /* 0x0001e60000100a00 */
[----:B0-----:R-:W2:Y:S01]  /*632f0*/  LDL.64 R24, [R1+0x50] ;  /* 0x0000500001187983 */ /* 0x001ea20000100a00 */
[C---:B------:R-:W-:Y:S03]  /*63300*/  HMMA.16816.F32 R4, R8.reuse, R22, R4 ;  /* 0x000000160804723c */ /* 0x040fe60000001804 */
[----:B--2---:R0:W-:Y:S04]  /*63310*/  STL.64 [R1+0x43c0], R24 ;  /* 0x0043c01801007387 */ /* 0x0041e80000100a00 */
[----:B0-----:R-:W2:Y:S01]  /*63320*/  LDL.LU R24, [R1+0x270] ;  /* 0x0002700001187983 */ /* 0x001ea20000300800 */
[----:B------:R-:W2:Y:S02]  /*63330*/  LDL.LU R25, [R1+0x274] ;  /* 0x0002740001197983 */ /* 0x000ea40000300800 */
[----:B------:R-:W2:Y:S02]  /*63340*/  LDL.LU R26, [R1+0x278] ;  /* 0x00027800011a7983 */ /* 0x000ea40000300800 */
[----:B------:R-:W2:Y:S11]  /*63350*/  LDL.LU R27, [R1+0x27c] ;  /* 0x00027c00011b7983 */ /* 0x000eb60000300800 */
        /* <DEDUP_REMOVED lines=9> */
[----:B------:R0:W-:Y:S02]  /*633f0*/  STL.64 [R1+0x2d8], R10 ;  /* 0x0002d80a01007387 */ /* 0x0001e40000100a00 */
[----:B0-----:R-:W-:Y:S02]  /*63400*/  MOV R10, R29 ;  /* 0x0000001d000a7202 */ /* 0x001fe40000000f00 */
[----:B------:R-:W3:Y:S01]  /*63410*/  LDL.LU R29, [R1+0x43c8] ;  /* 0x0043c800011d7983 */ /* 0x000ee20000300800 */
[----:B--2---:R-:W-:Y:S03]  /*63420*/  HMMA.16816.F32 R12, R4, R14, R24 ;  /* 0x0000000e040c723c */ /* 0x004fe60000001818 */
[----:B------:R-:W2:Y:S11]  /*63430*/  LDL.LU.64 R24, [R1+0x43c0] ;  /* 0x0043c00001187983 */ /* 0x000eb60000300a00 */
[----:B------:R-:W-:Y:S09]  /*63440*/  @!UPT UIADD3 URZ, URZ, URZ, URZ ;  /* 0x0000003f3f3ff290 */ /* 0x000ff2000fffe03f */
[----:B------:R-:W-:Y:S01]  /*63450*/  STL.64 [R1+0x2c0], R12 ;  /* 0x0002c00c01007387 */ /* 0x000fe20000100a00 */
[----:B------:R0:W-:Y:S03]  /*63460*/  STL.64 [R1+0x2c8], R14 ;  /* 0x0002c80e01007387 */ /* 0x0001e60000100a00 */
[----:B0-----:R-:W4:Y:S01]  /*63470*/  LDL.LU.64 R14, [R1+0x43b8] ;  /* 0x0043b800010e7983 */ /* 0x001f220000300a00 */
[----:B------:R-:W4:Y:S01]  /*63480*/  LDL.LU.64 R12, [R1+0x43b0] ;  /* 0x0043b000010c7983 */ /* 0x000f220000300a00 */
[----:B------:R-:W-:-:S07]  /*63490*/  MOV R11, R16 ;  /* 0x00000010000b7202 */ /* 0x000fce0000000f00 */
[C---:B----4-:R-:W-:Y:S01]  /*634a0*/  HMMA.16816.F32 R8, R4.reuse, R10, R12 ;  /* 0x0000000a0408723c */ /* 0x050fe2000000180c */
[----:B------:R-:W4:Y:S01]  /*634b0*/  LDL.LU.64 R14, [R1+0x43a8] ;  /* 0x0043a800010e7983 */ /* 0x000f220000300a00 */
[----:B------:R-:W4:Y:S11]  /*634c0*/  LDL.LU.64 R12, [R1+0x43a0] ;  /* 0x0043a000010c7983 */ /* 0x000f360000300a00 */
[----:B------:R-:W-:Y:S10]  /*634d0*/  @!UPT UIADD3 URZ, URZ, URZ, URZ ;  /* 0x0000003f3f3ff290 */ /* 0x000ff4000fffe03f */
[----:B------:R-:W-:Y:S01]  /*634e0*/  STL.64 [R1+0x2b0], R8 ;  /* 0x0002b00801007387 */ /* 0x000fe20000100a00 */
[----:B------:R-:W-:Y:S02]  /*634f0*/  STL.64 [R1+0x2b8], R10 ;  /* 0x0002b80a01007387 */ /* 0x000fe40000100a00 */
[----:B------:R-:W0:Y:S02]  /*63500*/  LDSM.16.MT88.4 R8, [R17+0x1c080] ;  /* 0x01c080001108783b */ /* 0x000e240000004200 */
[----:B0-----:R-:W-:Y:S02]  /*63510*/  STL.64 [R1+0x4240], R10 ;  /* 0x0042400a01007387 */ /* 0x001fe40000100a00 */
[----:B------:R0:W-:Y:S02]  /*63520*/  STL.64 [R1+0x4238], R8 ;  /* 0x0042380801007387 */ /* 0x0001e40000100a00 */
[----:B0-----:R-:W2:Y:S01]  /*63530*/  LDL.LU R8, [R1+0x330] ;  /* 0x0003300001087983 */ /* 0x001ea20000300800 */
[----:B------:R-:W2:Y:S02]  /*63540*/  LDL.LU R9, [R1+0x334] ;  /* 0x0003340001097983 */ /* 0x000ea40000300800 */
[----:B------:R-:W2:Y:S02]  /*63550*/  LDL.LU R10, [R1+0x338] ;  /* 0x00033800010a7983 */ /* 0x000ea40000300800 */
[----:B------:R-:W2:Y:S02]  /*63560*/  LDL.LU R11, [R1+0x33c] ;  /* 0x00033c00010b7983 */ /* 0x000ea40000300800 */
[----:B--2---:R-:W-:Y:S01]  /*63570*/  HMMA.16816.F32 R8, R4, R22, R8 ;  /* 0x000000160408723c */ /* 0x004fe20000001808 */
[----:B---3--:R-:W0:Y:S11]  /*63580*/  LDSM.16.MT88.4 R20, [R29+0x1c000] ;  /* 0x01c000001d14783b */ /* 0x008e360000004200 */
[----:B------:R-:W-:Y:S11]  /*63590*/  @!UPT UIADD3 URZ, URZ, URZ, URZ ;  /* 0x0000003f3f3ff290 */ /* 0x000ff6000fffe03f */
[----:B------:R1:W-:Y:S01]  /*635a0*/  STL.64 [R1+0x90], R8 ;  /* 0x0000900801007387 */ /* 0x0003e20000100a00 */
[----:B------:R2:W-:Y:S03]  /*635b0*/  STL.64 [R1+0x98], R10 ;  /* 0x0000980a01007387 */ /* 0x0005e60000100a00 */
[----:B0-----:R-:W-:Y:S01]  /*635c0*/  STL.64 [R1+0x10], R20 ;  /* 0x0000101401007387 */ /* 0x001fe20000100a00 */
[----:B-1----:R-:W-:Y:S01]  /*635d0*/  MOV R9, R22 ;  /* 0x0000001600097202 */ /* 0x002fe20000000f00 */
[----:B------:R0:W-:Y:S01]  /*635e0*/  STL.64 [R1+0x18], R22 ;  /* 0x0000181601007387 */ /* 0x0001e20000100a00 */
[----:B------:R-:W-:Y:S02]  /*635f0*/  MOV R8, R23 ;  /* 0x0000001700087202 */ /* 0x000fe40000000f00 */
[----:B--2---:R-:W-:Y:S02]  /*63600*/  MOV R11, R20 ;  /* 0x00000014000b7202 */ /* 0x004fe40000000f00 */
[----:B------:R-:W-:Y:S01]  /*63610*/  MOV R10, R21 ;  /* 0x00000015000a7202 */ /* 0x000fe20000000f00 */
[----:B0-----:R-:W2:Y:S01]  /*63620*/  LDL.LU.64 R22, [R1+0x4398] ;  /* 0x0043980001167983 */ /* 0x001ea20000300a00 */
[----:B------:R-:W2:Y:S03]  /*63630*/  LDL.LU.64 R20, [R1+0x4390] ;  /* 0x0043900001147983 */ /* 0x000ea60000300a00 */
[----:B------:R0:W-:Y:S02]  /*63640*/  STL.64 [R1+0x4258], R10 ;  /* 0x0042580a01007387 */ /* 0x0001e40000100a00 */
[----:B------:R1:W-:Y:S01]  /*63650*/  STL.64 [R1+0x4250], R8 ;  /* 0x0042500801007387 */ /* 0x0003e20000100a00 */
[----:B0-----:R-:W-:Y:S01]  /*63660*/  MOV R10, R0 ;  /* 0x00000000000a7202 */ /* 0x001fe20000000f00 */
[----:B-1----:R-:W3:Y:S01]  /*63670*/  LDL.LU R8, [R1] ;  /* 0x0000000001087983 */ /* 0x002ee20000300800 */
[----:B------:R-:W3:Y:S02]  /*63680*/  LDL.LU R9, [R1+0x4] ;  /* 0x0000040001097983 */ /* 0x000ee40000300800 */
[----:B------:R-:W3:Y:S01]  /*63690*/  LDL.LU R0, [R1+0x438c] ;  /* 0x00438c0001007983 */ /* 0x000ee20000300800 */
[----:B------:R-:W-:-:S02]  /*636a0*/  MOV R11, R28 ;  /* 0x0000001c000b7202 */ /* 0x000fc40000000f00 */
[----:B------:R-:W3:Y:S01]  /*636b0*/  LDL.LU R28, [R1+0x4388] ;  /* 0x00438800011c7983 */ /* 0x000ee20000300800 */
[----:B--2---:R-:W-:Y:S03]  /*636c0*/  HMMA.16816.F32 R4, R4, R18, R20 ;  /* 0x000000120404723c */ /* 0x004fe60000001814 */
[----:B------:R-:W3:Y:S01]  /*636d0*/  LDL.LU.64 R22, [R1+0x4380] ;  /* 0x0043800001167983 */ /* 0x000ee20000300a00 */
[----:B------:R-:W3:Y:S02]  /*636e0*/  LDL.LU.64 R20, [R1+0x4378] ;  /* 0x0043780001147983 */ /* 0x000ee40000300a00 */
[----:B------:R-:W3:Y:S11]  /*636f0*/  LDL.LU.64 R16, [R1+0x4370] ;  /* 0x0043700001107983 */ /* 0x000ef60000300a00 */
[----:B------:R-:W-:Y:S06]  /*63700*/  @!UPT UIADD3 URZ, URZ, URZ, URZ ;  /* 0x0000003f3f3ff290 */ /* 0x000fec000fffe03f */
[----:B------:R-:W-:Y:S01]  /*63710*/  STL.64 [R1+0x270], R4 ;  /* 0x0002700401007387 */ /* 0x000fe20000100a00 */
[----:B------:R-:W-:Y:S01]  /*63720*/  STL.64 [R1+0x278], R6 ;  /* 0x0002780601007387 */ /* 0x000fe20000100a00 */
[----:B---3--:R-:W-:Y:S11]  /*63730*/  HMMA.16816.F32 R20, R8, R16, R20 ;  /* 0x000000100814723c */ /* 0x008ff60000001814 */
[----:B------:R-:W-:Y:S11]  /*63740*/  @!UPT UIADD3 URZ, URZ, URZ, URZ ;  /* 0x0000003f3f3ff290 */ /* 0x000ff6000fffe03f */
[----:B------:R-:W-:Y:S01]  /*63750*/  @!UPT UIADD3 URZ, URZ, URZ, URZ ;  /* 0x0000003f3f3ff290 */ /* 0x000fe2000fffe03f */
[----:B------:R-:W-:Y:S01]  /*63760*/  STL.64 [R1+0x260], R20 ;  /* 0x0002601401007387 */ /* 0x000fe20000100a00 */
[----:B------:R0:W-:Y:S03]  /*63770*/  STL.64 [R1+0x268], R22 ;  /* 0x0002681601007387 */ /* 0x0001e60000100a00 */
[----:B0-----:R-:W2:Y:S01]  /*63780*/  LDL.LU.64 R22, [R1+0x4368] ;  /* 0x0043680001167983 */ /* 0x001ea20000300a00 */
[----:B------:R-:W2:Y:S01]  /*63790*/  LDL.LU.64 R20, [R1+0x4360] ;  /* 0x0043600001147983 */ /* 0x000ea20000300a00 */
[----:B------:R-:W-:Y:S01]  /*637a0*/  MOV R4, R3 ;  /* 0x0000000300047202 */ /* 0x000fe20000000f00 */
[----:B------:R-:W-:-:S07]  /*637b0*/  IMAD.MOV.U32 R5, RZ, RZ, R2 ;  /* 0x000000ffff057224 */ /* 0x000fce00078e0002 */
[C---:B--2---:R-:W-:Y:S11]  /*637c0*/  HMMA.16816.F32 R20, R8.reuse, R4, R20 ;  /* 0x000000040814723c */ /* 0x044ff60000001814 */
        /* <DEDUP_REMOVED lines=18> */
[----:B------:R-:W3:Y:S02]  /*638f0*/  LDL.LU.64 R12, [R1+0x4328] ;  /* 0x00432800010c7983 */ /* 0x000ee40000300a00 */
[----:B------:R-:W-:Y:S11]  /*63900*/  STL.64 [R1+0x4308], R24 ;  /* 0x0043081801007387 */ /* 0x000ff60000100a00 */
[----:B------:R-:W-:Y:S07]  /*63910*/  @!UPT UIADD3 URZ, URZ, URZ, URZ ;  /* 0x0000003f3f3ff290 */ /* 0x000fee000fffe03f */
[----:B------:R-:W-:Y:S01]  /*63920*/  STL.64 [R1+0x230], R8 ;  /* 0x0002300801007387 */ /* 0x000fe20000100a00 */
[----:B------:R3:W-:Y:S02]  /*63930*/  STL.64 [R1+0x238], R10 ;  /* 0x0002380a01007387 */ /* 0x0007e40000100a00 */
[----:B---3--:R-:W-:Y:S11]  /*63940*/  HMMA.16816.F32 R8, R12, R16, R20 ;  /* 0x000000100c08723c */ /* 0x008ff60000001814 */
[----:B------:R-:W-:Y:S11]  /*63950*/  @!UPT UIADD3 URZ, URZ, URZ, URZ ;  /* 0x0000003f3f3ff290 */ /* 0x000ff6000fffe03f */
[----:B------:R-:W-:Y:S01]  /*63960*/  @!UPT UIADD3 URZ, URZ, URZ, URZ ;  /* 0x0000003f3f3ff290 */ /* 0x000fe2000fffe03f */
[----:B------:R0:W-:Y:S01]  /*63970*/  STL.64 [R1+0x220], R8 ;  /* 0x0002200801007387 */ /* 0x0001e20000100a00 */
[----:B------:R1:W-:Y:S03]  /*63980*/  STL.64 [R1+0x228], R10 ;  /* 0x0002280a01007387 */ /* 0x0003e60000100a00 */
[----:B0-----:R-:W2:Y:S01]  /*63990*/  LDL.LU R8, [R1+0x130] ;  /* 0x0001300001087983 */ /* 0x001ea20000300800 */
[----:B------:R-:W2:Y:S02]  /*639a0*/  LDL.LU R9, [R1+0x134] ;  /* 0x0001340001097983 */ /* 0x000ea40000300800 */
[----:B-1----:R-:W3:Y:S02]  /*639b0*/  LDL.LU R10, [R1+0x138] ;  /* 0x00013800010a7983 */ /* 0x002ee40000300800 */
        /* <DEDUP_REMOVED lines=11> */
[----:B------:R-:W2:Y:S01]  /*63a70*/  LDL.LU R24, [R1+0x140] ;  /* 0x0001400001187983 */ /* 0x000ea20000300800 */
        /* <DEDUP_REMOVED lines=16> */
[----:B------:R0:W-:Y:S02]  /*63b80*/  STL.64 [R1+0x42d8], R20 ;  /* 0x0042d81401007387 */ /* 0x0001e40000100a00 */
[----:B0-----:R-:W-:-:S02]  /*63b90*/  MOV R20, R2 ;  /* 0x0000000200147202 */ /* 0x001fc40000000f00 */
[----:B------:R-:W4:Y:S01]  /*63ba0*/  LDL.LU R2, [R1+0x4320] ;  /* 0x0043200001027983 */ /* 0x000f220000300800 */
[----:B---3--:R-:W-:Y:S02]  /*63bb0*/  STL.64 [R1+0x4278], R10 ;  /* 0x0042780a01007387 */ /* 0x008fe40000100a00 */
[----:B------:R0:W-:Y:S02]  /*63bc0*/  STL.64 [R1+0x4270], R8 ;  /* 0x0042700801007387 */ /* 0x0001e40000100a00 */
[----:B0-----:R-:W3:Y:S01]  /*63bd0*/  LDL.LU R8, [R1+0x20] ;  /* 0x0000200001087983 */ /* 0x001ee20000300800 */
[----:B------:R-:W3:Y:S02]  /*63be0*/  LDL.LU R9, [R1+0x24] ;  /* 0x0000240001097983 */ /* 0x000ee40000300800 */
[----:B------:R-:W2:Y:S01]  /*63bf0*/  LDL.LU R10, [R1+0x28] ;  /* 0x00002800010a7983 */ /* 0x000ea20000300800 */
[----:B------:R-:W-:Y:S02]  /*63c00*/  MOV R11, R28 ;  /* 0x0000001c000b7202 */ /* 0x000fe40000000f00 */
[----:B------:R-:W-:-:S03]  /*63c10*/  MOV R21, R7 ;  /* 0x0000000700157202 */ /* 0x000fc60000000f00 */
[----:B--2---:R-:W-:Y:S01]  /*63c20*/  STL.64 [R1+0x4288], R10 ;  /* 0x0042880a01007387 */ /* 0x004fe20000100a00 */
[----:B---3--:R0:W-:Y:S02]  /*63c30*/  STL.64 [R1+0x4280], R8 ;  /* 0x0042800801007387 */ /* 0x0081e40000100a00 */
[----:B0-----:R-:W-:Y:S02]  /*63c40*/  MOV R8, R6 ;  /* 0x0000000600087202 */ /* 0x001fe40000000f00 */
[C---:B------:R-:W-:Y:S01]  /*63c50*/  HMMA.16816.F32 R4, R12.reuse, R4, R24 ;  /* 0x000000040c04723c */ /* 0x040fe20000001818 */
[----:B------:R-:W2:Y:S01]  /*63c60*/  LDL.LU.64 R26, [R1+0x4318] ;  /* 0x00431800011a7983 */ /* 0x000ea20000300a00 */
[----:B------:R-:W2:Y:S01]  /*63c70*/  LDL.LU.64 R24, [R1+0x4310] ;  /* 0x0043100001187983 */ /* 0x000ea20000300a00 */
[----:B------:R-:W-:Y:S11]  /*63c80*/  MOV R9, R3 ;  /* 0x0000000300097202 */ /* 0x000ff60000000f00 */
[----:B------:R-:W-:Y:S09]  /*63c90*/  @!UPT UIADD3 URZ, URZ, URZ, URZ ;  /* 0x0000003f3f3ff290 */ /* 0x000ff2000fffe03f */
[----:B------:R0:W-:Y:S01]  /*63ca0*/  STL.64 [R1+0x210], R4 ;  /* 0x0002100401007387 */ /* 0x0001e20000100a00 */
[----:B------:R-:W-:Y:S02]  /*63cb0*/  MOV R28, R6 ;  /* 0x00000006001c7202 */ /* 0x000fe40000000f00 */
[----:B------:R-:W-:Y:S01]  /*63cc0*/  MOV R3, R7 ;  /* 0x0000000700037202 */ /* 0x000fe20000000f00 */
[----:B0-----:R-:W3:Y:S01]  /*63cd0*/  LDL.LU R4, [R1+0xd0] ;  /* 0x0000d00001047983 */ /* 0x001ee20000300800 */
[----:B------:R-:W3:Y:S02]  /*63ce0*/  LDL.LU R5, [R1+0xd4] ;  /* 0x0000d40001057983 */ /* 0x000ee40000300800 */
[----:B------:R-:W3:Y:S02]  /*63cf0*/  LDL.LU R6, [R1+0xd8] ;  /* 0x0000d80001067983 */ /* 0x000ee40000300800 */
[----:B------:R-:W3:Y:S01]  /*63d00*/  LDL.LU R7, [R1+0xdc] ;  /* 0x0000dc0001077983 */ /* 0x000ee20000300800 */
[C---:B--2---:R-:W-:Y:S01]  /*63d10*/  HMMA.16816.F32 R24, R12.reuse, R8, R24 ;  /* 0x000000080c18723c */ /* 0x044fe20000001818 */
[----:B---3--:R-:W-:Y:S01]  /*63d20*/  STL.64 [R1+0x42f0], R6 ;  /* 0x0042f00601007387 */ /* 0x008fe20000100a00 */
[----:B------:R0:W-:Y:S03]  /*63d30*/  STL.64 [R1+0x42e8], R4 ;  /* 0x0042e80401007387 */ /* 0x0001e60000100a00 */
[----:B0-----:R-:W2:Y:S01]  /*63d40*/  LDL.LU R4, [R1+0x110] ;  /* 0x0001100001047983 */ /* 0x001ea20000300800 */
[----:B------:R-:W2:Y:S02]  /*63d50*/  LDL.LU R5, [R1+0x114] ;  /* 0x0001140001057983 */ /* 0x000ea40000300800 */
[----:B------:R-:W2:Y:S02]  /*63d60*/  LDL.LU R6, [R1+0x118] ;  /* 0x0001180001067983 */ /* 0x000ea40000300800 */
[----:B------:R-:W2:Y:S01]  /*63d70*/  LDL.LU R7, [R1+0x11c] ;  /* 0x00011c0001077983 */ /* 0x000ea20000300800 */
[----:B------:R-:W-:Y:S01]  /*63d80*/  STL [R1+0x414c], R3 ;  /* 0x00414c0301007387 */ /* 0x000fe20000100800 */
[----:B------:R-:W-:Y:S11]  /*63d90*/  STL [R1+0x4148], R28 ;  /* 0x0041481c01007387 */ /* 0x000ff60000100800 */
[----:B------:R0:W-:Y:S02]  /*63da0*/  STL.64 [R1+0x290], R24 ;  /* 0x0002901801007387 */ /* 0x0001e40000100a00 */
[----:B------:R-:W-:Y:S01]  /*63db0*/  STL.64 [R1+0x298], R26 ;  /* 0x0002981a01007387 */ /* 0x000fe20000100a00 */
[----:B0-----:R-:W3:Y:S02]  /*63dc0*/  LDL.LU.64 R24, [R1+0x4308] ;  /* 0x0043080001187983 */ /* 0x001ee40000300a00 */
[----:B---3--:R-:W-:Y:S02]  /*63dd0*/  HMMA.16816.F32 R12, R12, R24, R16 ;  /* 0x000000180c0c723c */ /* 0x008fe40000001810 */
[----:B------:R-:W2:Y:S01]  /*63de0*/  LDL.LU.64 R18, [R1+0x4300] ;  /* 0x0043000001127983 */ /* 0x000ea20000300a00 */
[----:B------:R-:W2:Y:S11]  /*63df0*/  LDL.LU.64 R16, [R1+0x42f8] ;  /* 0x0042f80001107983 */ /* 0x000eb60000300a00 */
[----:B------:R-:W-:Y:S09]  /*63e00*/  @!UPT UIADD3 URZ, URZ, URZ, URZ ;  /* 0x0000003f3f3ff290 */ /* 0x000ff2000fffe03f */
[----:B------:R0:W-:Y:S01]  /*63e10*/  STL.64 [R1+0x1d0], R12 ;  /* 0x0001d00c01007387 */ /* 0x0001e20000100a00 */
[----:B------:R-:W-:Y:S03]  /*63e20*/  STL.64 [R1+0x1d8], R14 ;  /* 0x0001d80e01007387 */ /* 0x000fe60000100a00 */
[----:B0-----:R-:W3:Y:S01]  /*63e30*/  LDL.64 R12, [R1+0x70] ;  /* 0x00007000010c7983 */ /* 0x001ee20000100a00 */
[C---:B--2---:R-:W-:Y:S03]  /*63e40*/  HMMA.16816.F32 R20, R16.reuse, R20, R4 ;  /* 0x000000141014723c */ /* 0x044fe60000001804 */
[----:B------:R-:W2:Y:S01]  /*63e50*/  LDL.LU.64 R6, [R1+0x42f0] ;  /* 0x0042f00001067983 */ /* 0x000ea20000300a00 */
[----:B------:R-:W2:Y:S11]  /*63e60*/  LDL.LU.64 R4, [R1+0x42e8] ;  /* 0x0042e80001047983 */ /* 0x000eb60000300a00 */
[----:B------:R-:W-:Y:S08]  /*63e70*/  @!UPT UIADD3 URZ, URZ, URZ, URZ ;  /* 0x0000003f3f3ff290 */ /* 0x000ff0000fffe03f */
[----:B------:R0:W-:Y:S01]  /*63e80*/  STL.64 [R1+0x1b8], R22 ;  /* 0x0001b81601007387 */ /* 0x0001e20000100a00 */
[----:B------:R-:W-:Y:S01]  /*63e90*/  MOV R3, R20 ;  /* 0x0000001400037202 */ /* 0x000fe20000000f00 */
[----:B------:R-:W-:Y:S02]  /*63ea0*/  IMAD.MOV.U32 R28, RZ, RZ, R21 ;  /* 0x000000ffff1c7224 */ /* 0x000fe400078e0015 */
        /* <DEDUP_REMOVED lines=14> */
[----:B------:R-:W2:Y:S02]  /*63f90*/  LDL.LU R14, [R1+0xe8] ;  /* 0x0000e800010e7983 */ /* 0x000ea40000300800 */
[----:B------:R-:W2:Y:S01]  /*63fa0*/  LDL.LU R15, [R1+0xec] ;  /* 0x0000ec00010f7983 */ /* 0x000ea20000300800 */
        /* <DEDUP_REMOVED lines=15> */
[----:B0-----:R-:W2:Y:S01]  /*640a0*/  LDL.64 R8, [R1+0x80] ;  /* 0x0000800001087983 */ /* 0x001ea20000100a00 */
[----:B------:R0:W-:Y:S03]  /*640b0*/  STL.64 [R1+0x4290], R24 ;  /* 0x0042901801007387 */ /* 0x0001e60000100a00 */
[----:B0-----:R-:W3:Y:S11]  /*640c0*/  LDL.LU R24, [R1+0x30] ;  /* 0x0000300001187983 */ /* 0x001ef60000300800 */
[----:B------:R-:W-:Y:S03]  /*640d0*/  @!UPT UIADD3 URZ, URZ, URZ, URZ ;  /* 0x0000003f3f3ff290 */ /* 0x000fe6000fffe03f */
[----:B------:R-:W-:Y:S02]  /*640e0*/  STL.64 [R1+0x140], R12 ;  /* 0x0001400c01007387 */ /* 0x000fe40000100a00 */
[----:B------:R2:W-:Y:S02]  /*640f0*/  STL.64 [R1+0x148], R14 ;  /* 0x0001480e01007387 */ /* 0x0005e40000100a00 */
[----:B------:R-:W3:Y:S01]  /*64100*/  LDL.LU R25, [R1+0x34] ;  /* 0x0000340001197983 */ /* 0x000ee20000300800 */
[----:B------:R-:W3:Y:S01]  /*64110*/  LDL.LU R26, [R1+0x38] ;  /* 0x00003800011a7983 */ /* 0x000ee20000300800 */
[----:B------:R-:W3:Y:S02]  /*64120*/  LDL.LU R27, [R1+0x3c] ;  /* 0x00003c00011b7983 */ /* 0x000ee40000300800 */
[----:B------:R-:W3:Y:S02]  /*64130*/  LDL.LU R16, [R1+0x150] ;  /* 0x0001500001107983 */ /* 0x000ee40000300800 */
[----:B------:R-:W3:Y:S01]  /*64140*/  LDL.LU R17, [R1+0x154] ;  /* 0x0001540001117983 */ /* 0x000ee20000300800 */
[----:B------:R-:W3:Y:S01]  /*64150*/  LDL.LU.64 R10, [R1+0x42b0] ;  /* 0x0042b000010a7983 */ /* 0x000ee20000300a00 */
[----:B--2---:R-:W-:Y:S07]  /*64160*/  HMMA.16816.F32 R12, R20, R8, R4 ;  /* 0x00000008140c723c */ /* 0x004fee0000001804 */
[----:B------:R-:W-:-:S02]  /*64170*/  MOV R6, R8 ;  /* 0x0000000800067202 */ /* 0x000fc40000000f00 */
[----:B------:R-:W-:Y:S02]  /*64180*/  MOV R5, R9 ;  /* 0x0000000900057202 */ /* 0x000fe40000000f00 */
[----:B------:R-:W3:Y:S11]  /*64190*/  LDL.LU.64 R8, [R1+0x42a8] ;  /* 0x0042a80001087983 */ /* 0x000ef60000300a00 */
[----:B------:R-:W-:Y:S01]  /*641a0*/  @!UPT UIADD3 URZ, URZ, URZ, URZ ;  /* 0x0000003f3f3ff290 */ /* 0x000fe2000fffe03f */
[----:B------:R0:W-:Y:S04]  /*641b0*/  STL.64 [R1+0x120], R12 ;  /* 0x0001200c01007387 */ /* 0x0001e80000100a00 */
[----:B0-----:R-:W3:Y:S01]  /*641c0*/  LDL.LU.64 R12, [R1+0x42a0] ;  /* 0x0042a000010c7983 */ /* 0x001ee20000300a00 */
[----:B------:R-:W-:Y:S02]  /*641d0*/  MOV R19, R0 ;  /* 0x0000000000137202 */ /* 0x000fe40000000f00 */
[----:B----4-:R-:W-:Y:S01]  /*641e0*/  MOV R18, R2 ;  /* 0x0000000200127202 */ /* 0x010fe20000000f00 */
[----:B------:R-:W-:Y:S01]  /*641f0*/  MOV R0, R15 ;  /* 0x0000000f00007202 */ /* 0x000fe20000000f00 */
[----:B------:R-:W-:-:S04]  /*64200*/  MOV R2, R14 ;  /* 0x0000000e00027202 */ /* 0x000fc80000000f00 */
[----:B------:R-:W-:Y:S01]  /*64210*/  STL [R1+0x40b4], R0 ;  /* 0x0040b40001007387 */ /* 0x000fe20000100800 */
[----:B------:R-:W-:Y:S01]  /*64220*/  STL [R1+0x40b0], R2 ;  /* 0x0040b00201007387 */ /* 0x000fe20000100800 */
[C---:B---3--:R-:W-:Y:S11]  /*64230*/  HMMA.16816.F32 R8, R20.reuse, R12, R8 ;  /* 0x0000000c1408723c */ /* 0x048ff60000001808 */
[----:B------:R-:W-:Y:S11]  /*64240*/  @!UPT UIADD3 URZ, URZ, URZ, URZ ;  /* 0x0000003f3f3ff290 */ /* 0x000ff6000fffe03f */
[----:B------:R-:W-:Y:S01]  /*64250*/  @!UPT UIADD3 URZ, URZ, URZ, URZ ;  /* 0x0000003f3f3ff290 */ /* 0x000fe2000fffe03f */
[----:B------:R0:W-:Y:S01]  /*64260*/  STL.64 [R1+0x110], R8 ;  /* 0x0001100801007387 */ /* 0x0001e20000100a00 */
[----:B------:R1:W-:Y:S03]  /*64270*/  STL.64 [R1+0x118], R10 ;  /* 0x0001180a01007387 */ /* 0x0003e60000100a00 */
[----:B0-----:R-:W1:Y:S02]  /*64280*/  LDL.LU.64 R8, [R1+0x4298] ;  /* 0x0042980001087983 */ /* 0x001e640000300a00 */
[C---:B-1----:R-:W-:Y:S02]  /*64290*/  HMMA.16816.F32 R8, R20.reuse, R8, R24 ;  /* 0x000000081408723c */ /* 0x042fe40000001818 */
[----:B------:R-:W2:Y:S11]  /*642a0*/  LDL.LU.64 R24, [R1+0x4290] ;  /* 0x0042900001187983 */ /* 0x000eb60000300a00 */
[----:B------:R-:W-:Y:S10]  /*642b0*/  @!UPT UIADD3 URZ, URZ, URZ, URZ ;  /* 0x0000003f3f3ff290 */ /* 0x000ff4000fffe03f */
[----:B------:R-:W-:Y:S01]  /*642c0*/  STL.64 [R1+0x100], R8 ;  /* 0x0001000801007387 */ /* 0x000fe20000100a00 */
[----:B------:R0:W-:Y:S03]  /*642d0*/  STL.64 [R1+0x108], R10 ;  /* 0x0001080a01007387 */ /* 0x0001e60000100a00 */
[----:B0-----:R-:W3:Y:S01]  /*642e0*/  LDL.LU.64 R10, [R1+0x4288] ;  /* 0x00428800010a7983 */ /* 0x001ee20000300a00 */
[----:B------:R-:W3:Y:S01]  /*642f0*/  LDL.LU.64 R8, [R1+0x4280] ;  /* 0x0042800001087983 */ /* 0x000ee20000300a00 */
[----:B--2---:R-:W-:Y:S02]  /*64300*/  MOV R4, R24 ;  /* 0x0000001800047202 */ /* 0x004fe40000000f00 */
[----:B------:R-:W-:Y:S01]  /*64310*/  MOV R3, R25 ;  /* 0x0000001900037202 */ /* 0x000fe20000000f00 */
[----:B---3--:R-:W-:Y:S01]  /*64320*/  HMMA.16816.F32 R20, R20, R24, R8 ;  /* 0x000000181414723c */ /* 0x008fe20000001808 */
[----:B------:R-:W2:Y:S01]  /*64330*/  LDL.LU.64 R10, [R1+0x4278] ;  /* 0x00427800010a7983 */ /* 0x000ea20000300a00 */
[----:B------:R-:W2:Y:S11]  /*64340*/  LDL.LU.64 R8, [R1+0x4270] ;  /* 0x0042700001087983 */ /* 0x000eb60000300a00 */
[----:B------:R-:W-:Y:S10]  /*64350*/  @!UPT UIADD3 URZ, URZ, URZ, URZ ;  /* 0x0000003f3f3ff290 */ /* 0x000ff4000fffe03f */
[----:B------:R0:W-:Y:S01]  /*64360*/  STL.64 [R1+0xa0], R20 ;  /* 0x0000a01401007387 */ /* 0x0001e20000100a00 */
[----:B------:R2:W-:Y:S02]  /*64370*/  STL.64 [R1+0xa8], R22 ;  /* 0x0000a81601007387 */ /* 0x0005e40000100a00 */
[----:B------:R-:W2:Y:S02]  /*64380*/  LDL.LU.64 R26, [R1+0x4268] ;  /* 0x00426800011a7983 */ /* 0x000ea40000300a00 */
[----:B------:R-:W2:Y:S01]  /*64390*/  LDL.LU.64 R24, [R1+0x4260] ;  /* 0x0042600001187983 */ /* 0x000ea20000300a00 */
[----:B0-----:R-:W-:Y:S02]  /*643a0*/  MOV R20, R6 ;  /* 0x0000000600147202 */ /* 0x001fe40000000f00 */
[----:B------:R-:W-:-:S07]  /*643b0*/  MOV R21, R5 ;  /* 0x0000000500157202 */ /* 0x000fce0000000f00 */
[C---:B--2---:R-:W-:Y:S01]  /*643c0*/  HMMA.16816.F32 R20, R24.reuse, R20, R8 ;  /* 0x000000141814723c */ /* 0x044fe20000001808 */
[----:B------:R-:W2:Y:S01]  /*643d0*/  LDL.LU.64 R10, [R1+0x4258] ;  /* 0x00425800010a7983 */ /* 0x000ea20000300a00 */
[----:B------:R-:W3:Y:S06]  /*643e0*/  LDL.LU.64 R8, [R1+0x4250] ;  /* 0x0042500001087983 */ /* 0x000eec0000300a00 */
[----:B------:R-:W-:Y:S11]  /*643f0*/  HMMA.16816.F32 R16, R24, R12, R16 ;  /* 0x0000000c1810723c */ /* 0x000ff60000001810 */
[----:B------:R-:W-:Y:S05]  /*64400*/  @!UPT UIADD3 URZ, URZ, URZ, URZ ;  /* 0x0000003f3f3ff290 */ /* 0x000fea000fffe03f */
[----:B------:R-:W-:Y:S02]  /*64410*/  MOV R2, R21 ;  /* 0x0000001500027202 */ /* 0x000fe40000000f00 */
[----:B------:R-:W-:Y:S01]  /*64420*/  MOV R0, R20 ;  /* 0x0000001400007202 */ /* 0x000fe20000000f00 */
[----:B------:R3:W-:Y:S02]  /*64430*/  STL.64 [R1+0xd8], R22 ;  /* 0x0000d81601007387 */ /* 0x0007e40000100a00 */
[----:B------:R-:W-:Y:S02]  /*64440*/  STL [R1+0x40bc], R2 ;  /* 0x0040bc0201007387 */ /* 0x000fe40000100800 */
[----:B------:R-:W-:Y:S01]  /*64450*/  STL [R1+0x40b8], R0 ;  /* 0x0040b80001007387 */ /* 0x000fe20000100800 */
[----:B------:R-:W-:Y:S02]  /*64460*/  STL.64 [R1+0xc0], R16 ;  /* 0x0000c01001007387 */ /* 0x000fe40000100a00 */
[----:B------:R-:W-:Y:S01]  /*64470*/  STL.64 [R1+0xc8], R18 ;  /* 0x0000c81201007387 */ /* 0x000fe20000100a00 */
[----:B--2---:R-:W-:-:S02]  /*64480*/  MOV R20, R11 ;  /* 0x0000000b00147202 */ /* 0x004fc40000000f00 */
[----:B---3--:R-:W-:Y:S02]  /*64490*/  MOV R22, R9 ;  /* 0x0000000900167202 */ /* 0x008fe40000000f00 */
[----:B------:R-:W-:Y:S02]  /*644a0*/  MOV R23, R8 ;  /* 0x0000000800177202 */ /* 0x000fe40000000f00 */
[----:B------:R-:W-:-:S03]  /*644b0*/  MOV R21, R10 ;  /* 0x0000000a00157202 */ /* 0x000fc60000000f00 */
[----:B------:R-:W-:Y:S02]  /*644c0*/  STL.64 [R1+0x41f0], R22 ;  /* 0x0041f01601007387 */ /* 0x000fe40000100a00 */
[----:B------:R0:W-:Y:S02]  /*644d0*/  STL.64 [R1+0x41e8], R20 ;  /* 0x0041e81401007387 */ /* 0x0001e40000100a00 */
[----:B------:R-:W2:Y:S02]  /*644e0*/  LDL.LU R8, [R1+0x170] ;  /* 0x0001700001087983 */ /* 0x000ea40000300800 */
[----:B------:R-:W2:Y:S01]  /*644f0*/  LDL.LU R9, [R1+0x174] ;  /* 0x0001740001097983 */ /* 0x000ea20000300800 */
[----:B------:R-:W2:Y:S01]  /*64500*/  LDL.LU R10, [R1+0x178] ;  /* 0x00017800010a7983 */ /* 0x000ea20000300800 */
[----:B------:R-:W2:Y:S01]  /*64510*/  LDL.LU R11, [R1+0x17c] ;  /* 0x00017c00010b7983 */ /* 0x000ea20000300800 */
[----:B0-----:R-:W-:Y:S02]  /*64520*/  MOV R20, R4 ;  /* 0x0000000400147202 */ /* 0x001fe40000000f00 */
[----:B------:R-:W-:-:S05]  /*64530*/  MOV R21, R3 ;  /* 0x0000000300157202 */ /* 0x000fca0000000f00 */
[----:B------:R0:W-:Y:S04]  /*64540*/  STL.64 [R1+0x4248], R20 ;  /* 0x0042481401007387 */ /* 0x0001e80000100a00 */
[----:B0-----:R-:W2:Y:S01]  /*64550*/  LDL.64 R20, [R1+0x60] ;  /* 0x0000600001147983 */ /* 0x001ea20000100a00 */
[----:B------:R-:W3:Y:S02]  /*64560*/  LDL.LU R16, [R1+0x160] ;  /* 0x0001600001107983 */ /* 0x000ee40000300800 */
[----:B------:R-:W3:Y:S02]  /*64570*/  LDL.LU R17, [R1+0x164] ;  /* 0x0001640001117983 */ /* 0x000ee40000300800 */
[----:B------:R-:W3:Y:S01]  /*64580*/  LDL.LU R18, [R1+0x168] ;  /* 0x0001680001127983 */ /* 0x000ee20000300800 */
[----:B------:R-:W3:Y:S01]  /*64590*/  LDL.LU R19, [R1+0x16c] ;  /* 0x00016c0001137983 */ /* 0x000ee20000300800 */
[----:B------:R-:W4:Y:S02]  /*645a0*/  LDL R15, [R1+0xca0] ;  /* 0x000ca000010f7983 */ /* 0x000f240000100800 */
[----:B------:R-:W-:Y:S01]  /*645b0*/  IMAD.MOV.U32 R2, RZ, RZ, R12 ;  /* 0x000000ffff027224 */ /* 0x000fe200078e000c */
[----:B------:R-:W-:Y:S01]  /*645c0*/  MOV R0, R13 ;  /* 0x0000000d00007202 */ /* 0x000fe20000000f00 */
[----:B----4-:R0:W-:Y:S01]  /*645d0*/  STL [R1+0x41e0], R15 ;  /* 0x0041e00f01007387 */ /* 0x0101e20000100800 */
[----:B------:R-:W4:Y:S02]  /*645e0*/  LDL.LU R12, [R1+0x200] ;  /* 0x00020000010c7983 */ /* 0x000f240000300800 */
[----:B------:R-:W4:Y:S02]  /*645f0*/  LDL.LU R13, [R1+0x204] ;  /* 0x00020400010d7983 */ /* 0x000f240000300800 */
[----:B------:R-:W2:Y:S01]  /*64600*/  LDL.LU R14, [R1+0x208] ;  /* 0x00020800010e7983 */ /* 0x000ea20000300800 */
[----:B0-----:R-:W2:Y:S04]  /*64610*/  LDL.LU R15, [R1+0x20c] ;  /* 0x00020c00010f7983 */ /* 0x001ea80000300800 */
        /* <DEDUP_REMOVED lines=13> */
[----:B------:R-:W-:-:S02]  /*646f0*/  MOV R4, R20 ;  /* 0x0000001400047202 */ /* 0x000fc40000000f00 */
[----:B------:R-:W-:Y:S01]  /*64700*/  MOV R3, R21 ;  /* 0x0000001500037202 */ /* 0x000fe20000000f00 */
[----:B----4-:R-:W-:Y:S01]  /*64710*/  STL.64 [R1+0x4220], R14 ;  /* 0x0042200e01007387 */ /* 0x010fe20000100a00 */
[----:B--2---:R0:W-:Y:S02]  /*64720*/  STL.64 [R1+0x4218], R12 ;  /* 0x0042180c01007387 */ /* 0x0041e40000100a00 */
[----:B0-----:R-:W-:Y:S02]  /*64730*/  MOV R12, R2 ;  /* 0x00000002000c7202 */ /* 0x001fe40000000f00 */
[----:B------:R-:W-:-:S05]  /*64740*/  MOV R13, R0 ;  /* 0x00000000000d7202 */ /* 0x000fca0000000f00 */
[----:B------:R0:W-:Y:S04]  /*64750*/  STL.64 [R1+0x4230], R12 ;  /* 0x0042300c01007387 */ /* 0x0001e80000100a00 */
[----:B0-----:R-:W2:Y:S01]  /*64760*/  LDL.LU R12, [R1+0x1a0] ;  /* 0x0001a000010c7983 */ /* 0x001ea20000300800 */
[----:B------:R-:W2:Y:S02]  /*64770*/  LDL.LU R13, [R1+0x1a4] ;  /* 0x0001a400010d7983 */ /* 0x000ea40000300800 */
[----:B------:R-:W2:Y:S02]  /*64780*/  LDL.LU R14, [R1+0x1a8] ;  /* 0x0001a800010e7983 */ /* 0x000ea40000300800 */
[----:B------:R-:W2:Y:S01]  /*64790*/  LDL.LU R15, [R1+0x1ac] ;  /* 0x0001ac00010f7983 */ /* 0x000ea20000300800 */
[----:B------:R-:W3:Y:S01]  /*647a0*/  LDL.LU.64 R20, [R1+0x4248] ;  /* 0x0042480001147983 */ /* 0x000ee20000300a00 */
[----:B------:R-:W-:Y:S01]  /*647b0*/  IMAD.MOV.U32 R0, RZ, RZ, R11 ;  /* 0x000000ffff007224 */ /* 0x000fe200078e000b */
[----:B------:R-:W-:Y:S01]  /*647c0*/  MOV R2, R10 ;  /* 0x0000000a00027202 */ /* 0x000fe20000000f00 */
[----:B------:R0:W-:Y:S01]  /*647d0*/  STL.64 [R1+0xb0], R8 ;  /* 0x0000b00801007387 */ /* 0x0001e20000100a00 */
[----:B------:R-:W2:Y:S04]  /*647e0*/  LDL.LU.64 R10, [R1+0x4240] ;  /* 0x00424000010a7983 */ /* 0x000ea80000300a00 */
[----:B0-----:R-:W2:Y:S01]  /*647f0*/  LDL.LU.64 R8, [R1+0x4238] ;  /* 0x0042380001087983 */ /* 0x001ea20000300a00 */
[----:B------:R-:W-:Y:S02]  /*64800*/  STL [R1+0x40c4], R0 ;  /* 0x0040c40001007387 */ /* 0x000fe40000100800 */
[----:B------:R-:W-:Y:S01]  /*64810*/  STL [R1+0x40c0], R2 ;  /* 0x0040c00201007387 */ /* 0x000fe20000100800 */
[----:B---3--:R-:W-:Y:S01]  /*64820*/  HMMA.16816.F32 R16, R24, R20, R16 ;  /* 0x000000141810723c */ /* 0x008fe20000001810 */
[----:B------:R0:W-:Y:S04]  /*64830*/  STL.64 [R1+0x4228], R20 ;  /* 0x0042281401007387 */ /* 0x0001e80000100a00 */
[----:B0-----:R-:W3:Y:S11]  /*64840*/  LDL.LU R20, [R1+0x1c0] ;  /* 0x0001c00001147983 */ /* 0x001ef60000300800 */
[----:B------:R-:W-:Y:S07]  /*64850*/  @!UPT UIADD3 URZ, URZ, URZ, URZ ;  /* 0x0000003f3f3ff290 */ /* 0x000fee000fffe03f */
[----:B------:R-:W-:Y:S01]  /*64860*/  STL.64 [R1+0x40], R16 ;  /* 0x0000401001007387 */ /* 0x000fe20000100a00 */
[----:B------:R0:W-:Y:S02]  /*64870*/  STL.64 [R1+0x48], R18 ;  /* 0x0000481201007387 */ /* 0x0001e40000100a00 */
[----:B------:R-:W3:Y:S02]  /*64880*/  LDL.LU R21, [R1+0x1c4] ;  /* 0x0001c40001157983 */ /* 0x000ee40000300800 */
[----:B------:R-:W3:Y:S01]  /*64890*/  LDL.LU R22, [R1+0x1c8] ;  /* 0x0001c80001167983 */ /* 0x000ee20000300800 */
[----:B------:R-:W3:Y:S04]  /*648a0*/  LDL.LU R23, [R1+0x1cc] ;  /* 0x0001cc0001177983 */ /* 0x000ee80000300800 */
[----:B0-----:R-:W4:Y:S04]  /*648b0*/  LDL R19, [R1+0x1734] ;  /* 0x0017340001137983 */ /* 0x001f280000100800 */
[----:B----4-:R0:W-:Y:S01]  /*648c0*/  STL [R1+0x41c8], R19 ;  /* 0x0041c81301007387 */ /* 0x0101e20000100800 */
[----:B------:R-:W4:Y:S03]  /*648d0*/  LDL R27, [R1+0x1730] ;  /* 0x00173000011b7983 */ /* 0x000f260000100800 */
[----:B----4-:R-:W-:Y:S01]  /*648e0*/  STL [R1+0x41a8], R27 ;  /* 0x0041a81b01007387 */ /* 0x010fe20000100800 */
[----:B------:R-:W4:Y:S02]  /*648f0*/  LDL.LU R16, [R1+0x280] ;  /* 0x0002800001107983 */ /* 0x000f240000300800 */
[----:B------:R-:W4:Y:S02]  /*64900*/  LDL.LU R17, [R1+0x284] ;  /* 0x0002840001117983 */ /* 0x000f240000300800 */
[----:B------:R-:W2:Y:S01]  /*64910*/  LDL.LU R18, [R1+0x288] ;  /* 0x0002880001127983 */ /* 0x000ea20000300800 */
[----:B0-----:R-:W2:Y:S01]  /*64920*/  LDL.LU R19, [R1+0x28c] ;  /* 0x00028c0001137983 */ /* 0x001ea20000300800 */
[----:B------:R-:W-:-:S02]  /*64930*/  MOV R24, R4 ;  /* 0x0000000400187202 */ /* 0x000fc40000000f00 */
[----:B------:R-:W0:Y:S01]  /*64940*/  LDSM.16.MT88.4 R4, [R29+0x1c080] ;  /* 0x01c080001d04783b */ /* 0x000e220000004200 */
[----:B--2---:R-:W-:Y:S03]  /*64950*/  STL.64 [R1+0x41d8], R18 ;  /* 0x0041d81201007387 */ /* 0x004fe60000100a00 */
[----:B----4-:R1:W-:Y:S02]  /*64960*/  STL.64 [R1+0x41d0], R16 ;  /* 0x0041d01001007387 */ /* 0x0103e40000100a00 */
[----:B-1----:R-:W2:Y:S01]  /*64970*/  LDL.LU.64 R16, [R1+0x80] ;  /* 0x0000800001107983 */ /* 0x002ea20000300a00 */
[----:B0-----:R-:W-:Y:S02]  /*64980*/  STL [R1+0x4194], R5 ;  /* 0x0041940501007387 */ /* 0x001fe40000100800 */
[----:B------:R-:W-:Y:S02]  /*64990*/  STL [R1+0x4190], R6 ;  /* 0x0041900601007387 */ /* 0x000fe40000100800 */
[----:B------:R-:W-:Y:S01]  /*649a0*/  STL [R1+0x418c], R7 ;  /* 0x00418c0701007387 */ /* 0x000fe20000100800 */
[----:B------:R-:W-:Y:S01]  /*649b0*/  STL [R1+0x4188], R29 ;  /* 0x0041881d01007387 */ /* 0x000fe20000100800 */
[C---:B--2---:R-:W-:Y:S11]  /*649c0*/  HMMA.16816.F32 R12, R8.reuse, R16, R12 ;  /* 0x00000010080c723c */ /* 0x044ff6000000180c */
[----:B------:R-:W-:Y:S11]  /*649d0*/  @!UPT UIADD3 URZ, URZ, URZ, URZ ;  /* 0x0000003f3f3ff290 */ /* 0x000ff6000fffe03f */
[----:B------:R-:W-:Y:S01]  /*649e0*/  @!UPT UIADD3 URZ, URZ, URZ, URZ ;  /* 0x0000003f3f3ff290 */ /* 0x000fe2000fffe03f */
[----:B------:R0:W-:Y:S01]  /*649f0*/  STL.64 [R1+0x30], R12 ;  /* 0x0000300c01007387 */ /* 0x0001e20000100a00 */
[----:B------:R3:W-:Y:S03]  /*64a00*/  STL.64 [R1+0x38], R14 ;  /* 0x0000380e01007387 */ /* 0x0007e60000100a00 */
[----:B0-----:R-:W3:Y:S02]  /*64a10*/  LDL.LU.64 R12, [R1+0x4230] ;  /* 0x00423000010c7983 */ /* 0x001ee40000300a00 */
[----:B---3--:R-:W-:Y:S02]  /*64a20*/  HMMA.16816.F32 R12, R8, R12, R20 ;  /* 0x0000000c080c723c */ /* 0x008fe40000001814 */
[----:B------:R-:W2:Y:S11]  /*64a30*/  LDL.LU.64 R20, [R1+0x4228] ;  /* 0x0042280001147983 */ /* 0x000eb60000300a00 */
[----:B------:R-:W-:Y:S10]  /*64a40*/  @!UPT UIADD3 URZ, URZ, URZ, URZ ;  /* 0x0000003f3f3ff290 */ /* 0x000ff4000fffe03f */
[----:B------:R-:W-:Y:S01]  /*64a50*/  STL.64 [R1+0x20], R12 ;  /* 0x0000200c01007387 */ /* 0x000fe20000100a00 */
[----:B------:R0:W-:Y:S03]  /*64a60*/  STL.64 [R1+0x28], R14 ;  /* 0x0000280e01007387 */ /* 0x0001e60000100a00 */
[----:B0-----:R-:W3:Y:S01]  /*64a70*/  LDL.LU.64 R14, [R1+0x4220] ;  /* 0x00422000010e7983 */ /* 0x001ee20000300a00 */
[----:B------:R-:W3:Y:S01]  /*64a80*/  LDL.LU.64 R12, [R1+0x4218] ;  /* 0x00421800010c7983 */ /* 0x000ee20000300a00 */
[----:B------:R-:W-:-:S07]  /*64a90*/  MOV R25, R3 ;  /* 0x0000000300197202 */ /* 0x000fce0000000f00 */
        /* <DEDUP_REMOVED lines=13> */
[----:B------:R0:W-:Y:S04]  /*64b70*/  STL.64 [R1+0xe0], R8 ;  /* 0x0000e00801007387 */ /* 0x0001e80000100a00 */
[----:B0-----:R-:W3:Y:S01]  /*64b80*/  LDL.LU.64 R8, [R1+0x70] ;  /* 0x0000700001087983 */ /* 0x001ee20000300a00 */
[----:B--2---:R-:W-:Y:S03]  /*64b90*/  HMMA.16816.F32 R20, R20, R16, R12 ;  /* 0x000000101414723c */ /* 0x004fe6000000180c */
[----:B------:R-:W2:Y:S11]  /*64ba0*/  LDL.LU R15, [R1+0x41e0] ;  /* 0x0041e000010f7983 */ /* 0x000eb60000300800 */
[----:B------:R-:W-:Y:S09]  /*64bb0*/  @!UPT UIADD3 URZ, URZ, URZ, URZ ;  /* 0x0000003f3f3ff290 */ /* 0x000ff2000fffe03f */
[----:B------:R0:W-:Y:S01]  /*64bc0*/  STL.64 [R1+0x130], R20 ;  /* 0x0001301401007387 */ /* 0x0001e20000100a00 */
[----:B------:R-:W-:Y:S01]  /*64bd0*/  STL.64 [R1+0x138], R22 ;  /* 0x0001381601007387 */ /* 0x000fe20000100a00 */
[----:B0-----:R-:W-:Y:S02]  /*64be0*/  MOV R21, R16 ;  /* 0x0000001000157202 */ /* 0x001fe40000000f00 */
[----:B------:R-:W-:-:S05]  /*64bf0*/  MOV R20, R17 ;  /* 0x0000001100147202 */ /* 0x000fca0000000f00 */
[----:B------:R0:W-:Y:S04]  /*64c00*/  STL.64 [R1+0x41b0], R20 ;  /* 0x0041b01401007387 */ /* 0x0001e80000100a00 */
[----:B0-----:R-:W4:Y:S01]  /*64c10*/  LDL.LU R20, [R1+0x2e0] ;  /* 0x0002e00001147983 */ /* 0x001f220000300800 */
[----:B------:R-:W4:Y:S02]  /*64c20*/  LDL.LU R21, [R1+0x2e4] ;  /* 0x0002e40001157983 */ /* 0x000f240000300800 */
[----:B------:R-:W3:Y:S02]  /*64c30*/  LDL.LU R22, [R1+0x2e8] ;  /* 0x0002e80001167983 */ /* 0x000ee40000300800 */
[----:B------:R-:W3:Y:S01]  /*64c40*/  LDL.LU R23, [R1+0x2ec] ;  /* 0x0002ec0001177983 */ /* 0x000ee20000300800 */
[----:B--2---:R-:W0:Y:S02]  /*64c50*/  LDSM.16.MT88.4 R16, [R15+0x1d000] ;  /* 0x01d000000f10783b */ /* 0x004e240000004200 */
[----:B0-----:R-:W-:-:S02]  /*64c60*/  MOV R7, R18 ;  /* 0x0000001200077202 */ /* 0x001fc40000000f00 */
[----:B------:R-:W-:Y:S02]  /*64c70*/  MOV R29, R19 ;  /* 0x00000013001d7202 */ /* 0x000fe40000000f00 */
[----:B------:R-:W-:Y:S02]  /*64c80*/  MOV R5, R16 ;  /* 0x0000001000057202 */ /* 0x000fe40000000f00 */
[----:B------:R-:W-:Y:S01]  /*64c90*/  MOV R6, R17 ;  /* 0x0000001100067202 */ /* 0x000fe20000000f00 */
[----:B---3--:R-:W-:Y:S01]  /*64ca0*/  STL.64 [R1+0x41c0], R22 ;  /* 0x0041c01601007387 */ /* 0x008fe20000100a00 */
[----:B----4-:R0:W-:Y:S03]  /*64cb0*/  STL.64 [R1+0x41b8], R20 ;  /* 0x0041b81401007387 */ /* 0x0101e60000100a00 */
[----:B0-----:R-:W2:Y:S01]  /*64cc0*/  LDL.LU.64 R20, [R1+0x10] ;  /* 0x0000100001147983 */ /* 0x001ea20000300a00 */
[----:B------:R-:W2:Y:S02]  /*64cd0*/  LDL.LU.64 R22, [R1+0x18] ;  /* 0x0000180001167983 */ /* 0x000ea40000300a00 */
[----:B------:R-:W2:Y:S02]  /*64ce0*/  LDL.LU.64 R18, [R1+0x41d8] ;  /* 0x0041d80001127983 */ /* 0x000ea40000300a00 */
[----:B------:R-:W2:Y:S01]  /*64cf0*/  LDL.LU.64 R16, [R1+0x41d0] ;  /* 0x0041d00001107983 */ /* 0x000ea20000300a00 */
[----:B------:R-:W-:Y:S01]  /*64d00*/  STL.64 [R1+0x41a0], R6 ;  /* 0x0041a00601007387 */ /* 0x000fe20000100a00 */
[----:B------:R0:W-:Y:S03]  /*64d10*/  STL.64 [R1+0x4198], R4 ;  /* 0x0041980401007387 */ /* 0x0001e60000100a00 */
[----:B0-----:R-:W3:Y:S01]  /*64d20*/  LDL.LU R4, [R1+0x2d0] ;  /* 0x0002d00001047983 */ /* 0x001ee20000300800 */
[----:B------:R-:W3:Y:S02]  /*64d30*/  LDL.LU R5, [R1+0x2d4] ;  /* 0x0002d40001057983 */ /* 0x000ee40000300800 */
[----:B------:R-:W3:Y:S02]  /*64d40*/  LDL.LU R6, [R1+0x2d8] ;  /* 0x0002d80001067983 */ /* 0x000ee40000300800 */
[----:B------:R-:W3:Y:S01]  /*64d50*/  LDL.LU R7, [R1+0x2dc] ;  /* 0x0002dc0001077983 */ /* 0x000ee20000300800 */
[----:B--2---:R-:W-:Y:S11]  /*64d60*/  HMMA.16816.F32 R16, R20, R8, R16 ;  /* 0x000000081410723c */ /* 0x004ff60000001810 */
[----:B------:R-:W-:Y:S11]  /*64d70*/  @!UPT UIADD3 URZ, URZ, URZ, URZ ;  /* 0x0000003f3f3ff290 */ /* 0x000ff6000fffe03f */
[----:B------:R-:W-:Y:S01]  /*64d80*/  @!UPT UIADD3 URZ, URZ, URZ, URZ ;  /* 0x0000003f3f3ff290 */ /* 0x000fe2000fffe03f */
[----:B------:R-:W-:Y:S01]  /*64d90*/  STL.64 [R1+0x280], R16 ;  /* 0x0002801001007387 */ /* 0x000fe20000100a00 */
[----:B------:R0:W-:Y:S03]  /*64da0*/  STL.64 [R1+0x288], R18 ;  /* 0x0002881201007387 */ /* 0x0001e60000100a00 */
[----:B0-----:R-:W2:Y:S01]  /*64db0*/  LDL.LU R19, [R1+0x41c8] ;  /* 0x0041c80001137983 */ /* 0x001ea20000300800 */
[----:B------:R-:W-:Y:S01]  /*64dc0*/  IMAD.MOV.U32 R17, RZ, RZ, R22 ;  /* 0x000000ffff117224 */ /* 0x000fe200078e0016 */
[----:B------:R-:W-:Y:S02]  /*64dd0*/  MOV R16, R23 ;  /* 0x0000001700107202 */ /* 0x000fe40000000f00 */
[----:B------:R-:W-:Y:S02]  /*64de0*/  MOV R26, R20 ;  /* 0x00000014001a7202 */ /* 0x000fe40000000f00 */
[----:B------:R-:W-:Y:S01]  /*64df0*/  MOV R18, R21 ;  /* 0x0000001500127202 */ /* 0x000fe20000000f00 */
[----:B------:R-:W4:Y:S01]  /*64e00*/  LDL.LU.64 R22, [R1+0x41c0] ;  /* 0x0041c00001167983 */ /* 0x000f220000300a00 */
[----:B------:R-:W4:Y:S01]  /*64e10*/  LDL.LU.64 R20, [R1+0x41b8] ;  /* 0x0041b80001147983 */ /* 0x000f220000300a00 */
[----:B------:R-:W-:-:S02]  /*64e20*/  MOV R0, R10 ;  /* 0x0000000a00007202 */ /* 0x000fc40000000f00 */
[----:B------:R-:W-:Y:S02]  /*64e30*/  MOV R2, R11 ;  /* 0x0000000b00027202 */ /* 0x000fe40000000f00 */
[----:B------:R-:W-:Y:S02]  /*64e40*/  MOV R28, R8 ;  /* 0x00000008001c7202 */ /* 0x000fe40000000f00 */
[----:B------:R-:W-:Y:S02]  /*64e50*/  MOV R3, R9 ;  /* 0x0000000900037202 */ /* 0x000fe40000000f00 */
[----:B------:R-:W0:Y:S04]  /*64e60*/  LDSM.16.MT88.4 R8, [R15+0x1d080] ;  /* 0x01d080000f08783b */ /* 0x000e280000004200 */
[----:B0-----:R-:W-:Y:S01]  /*64e70*/  STL.64 [R1+0x4118], R10 ;  /* 0x0041180a01007387 */ /* 0x001fe20000100a00 */
[----:B------:R0:W-:Y:S03]  /*64e80*/  STL.64 [R1+0x4110], R8 ;  /* 0x0041100801007387 */ /* 0x0001e60000100a00 */
[----:B0-----:R-:W3:Y:S04]  /*64e90*/  LDL.LU.64 R8, [R1+0x50] ;  /* 0x0000500001087983 */ /* 0x001ee80000300a00 */
[----:B--2---:R-:W0:Y:S04]  /*64ea0*/  LDSM.16.MT88.4 R12, [R19+0x1d000] ;  /* 0x01d00000130c783b */ /* 0x004e280000004200 */
[----:B0-----:R0:W-:Y:S01]  /*64eb0*/  STL.64 [R1+0x40d0], R14 ;  /* 0x0040d00e01007387 */ /* 0x0011e20000100a00 */
[----:B------:R1:W-:Y:S01]  /*64ec0*/  STL.64 [R1+0x40c8], R12 ;  /* 0x0040c80c01007387 */ /* 0x0003e20000100a00 */
[----:B0-----:R-:W-:-:S02]  /*64ed0*/  MOV R14, R17 ;  /* 0x00000011000e7202 */ /* 0x001fc40000000f00 */
[----:B-1----:R-:W-:Y:S02]  /*64ee0*/  MOV R12, R26 ;  /* 0x0000001a000c7202 */ /* 0x002fe40000000f00 */
[----:B------:R-:W-:Y:S02]  /*64ef0*/  MOV R13, R18 ;  /* 0x00000012000d7202 */ /* 0x000fe40000000f00 */
[----:B------:R-:W-:Y:S02]  /*64f00*/  MOV R15, R16 ;  /* 0x00000010000f7202 */ /* 0x000fe40000000f00 */
[----:B------:R-:W0:Y:S05]  /*64f10*/  LDSM.16.MT88.4 R16, [R19+0x1d080] ;  /* 0x01d080001310783b */ /* 0x000e2a0000004200 */
[C---:B----4-:R-:W-:Y:S01]  /*64f20*/  HMMA.16816.F32 R24, R12.reuse, R24, R20 ;  /* 0x000000180c18723c */ /* 0x050fe20000001814 */
[----:B------:R-:W2:Y:S11]  /*64f30*/  LDL.LU.64 R20, [R1+0x41b0] ;  /* 0x0041b00001147983 */ /* 0x000eb60000300a00 */
[----:B------:R-:W-:Y:S11]  /*64f40*/  @!UPT UIADD3 URZ, URZ, URZ, URZ ;  /* 0x0000003f3f3ff290 */ /* 0x000ff6000fffe03f */
[----:B------:R-:W-:Y:S01]  /*64f50*/  STL.64 [R1+0x2e0], R24 ;  /* 0x0002e01801007387 */ /* 0x000fe20000100a00 */
[----:B------:R1:W-:Y:S03]  /*64f60*/  STL.64 [R1+0x2e8], R26 ;  /* 0x0002e81a01007387 */ /* 0x0003e60000100a00 */
[----:B-1----:R-:W4:Y:S01]  /*64f70*/  LDL.LU R27, [R1+0x41a8] ;  /* 0x0041a800011b7983 */ /* 0x002f220000300800 */
[----:B0-----:R0:W-:Y:S02]  /*64f80*/  STL.64 [R1+0x4088], R18 ;  /* 0x0040881201007387 */ /* 0x0011e40000100a00 */
[----:B------:R2:W-:Y:S01]  /*64f90*/  STL.64 [R1+0x4080], R16 ;  /* 0x0040801001007387 */ /* 0x0005e20000100a00 */
[----:B---3--:R-:W-:Y:S01]  /*64fa0*/  HMMA.16816.F32 R12, R12, R8, R4 ;  /* 0x000000080c0c723c */ /* 0x008fe20000001804 */
[----:B0-----:R-:W3:Y:S04]  /*64fb0*/  LDL R18, [R1+0x88] ;  /* 0x0000880001127983 */ /* 0x001ee80000100800 */
[----:B------:R-:W3:Y:S01]  /*64fc0*/  LDL R19, [R1+0x8c] ;  /* 0x00008c0001137983 */ /* 0x000ee20000100800 */
[----:B--2---:R-:W-:-:S02]  /*64fd0*/  MOV R16, R21 ;  /* 0x0000001500107202 */ /* 0x004fc40000000f00 */
[----:B------:R-:W-:Y:S02]  /*64fe0*/  MOV R17, R20 ;  /* 0x0000001400117202 */ /* 0x000fe40000000f00 */
[----:B----4-:R-:W0:Y:S01]  /*64ff0*/  LDSM.16.MT88.4 R20, [R27+0x1d000] ;  /* 0x01d000001b14783b */ /* 0x010e220000004200 */
[----:B------:R-:W-:Y:S01]  /*65000*/  MOV R11, R29 ;  /* 0x0000001d000b7202 */ /* 0x000fe20000000f00 */
[----:B------:R-:W1:Y:S02]  /*65010*/  LDSM.16.MT88.4 R24, [R27+0x1d080] ;  /* 0x01d080001b18783b */ /* 0x000e640000004200 */
[----:B0-----:R-:W-:Y:S02]  /*65020*/  STL.64 [R1+0x4038], R22 ;  /* 0x0040381601007387 */ /* 0x001fe40000100a00 */
[----:B------:R0:W-:Y:S02]  /*65030*/  STL.64 [R1+0x4030], R20 ;  /* 0x0040301401007387 */ /* 0x0001e40000100a00 */
[----:B0-----:R-:W2:Y:S01]  /*65040*/  LDL.LU R20, [R1+0x90] ;  /* 0x0000900001147983 */ /* 0x001ea20000300800 */
[----:B------:R-:W2:Y:S02]  /*65050*/  LDL.LU R21, [R1+0x94] ;  /* 0x0000940001157983 */ /* 0x000ea40000300800 */
[----:B------:R-:W2:Y:S02]  /*65060*/  LDL.LU R22, [R1+0x98] ;  /* 0x0000980001167983 */ /* 0x000ea40000300800 */
[----:B------:R-:W2:Y:S01]  /*65070*/  LDL.LU R23, [R1+0x9c] ;  /* 0x00009c0001177983 */ /* 0x000ea20000300800 */
[----:B------:R-:W4:Y:S01]  /*65080*/  LDL.LU.64 R6, [R1+0x41a0] ;  /* 0x0041a00001067983 */ /* 0x000f220000300a00 */
[----:B------:R-:W2:Y:S02]  /*65090*/  LDL.LU.64 R4, [R1+0x4198] ;  /* 0x0041980001047983 */ /* 0x000ea40000300a00 */
[----:B------:R0:W-:Y:S02]  /*650a0*/  STL.64 [R1+0x2d0], R12 ;  /* 0x0002d00c01007387 */ /* 0x0001e40000100a00 */
[----:B------:R-:W-:Y:S01]  /*650b0*/  STL.64 [R1+0x2d8], R14 ;  /* 0x0002d80e01007387 */ /* 0x000fe20000100a00 */
[----:B0-----:R-:W-:-:S02]  /*650c0*/  MOV R13, R8 ;  /* 0x00000008000d7202 */ /* 0x001fc40000000f00 */
[----:B------:R-:W-:Y:S02]  /*650d0*/  MOV R12, R9 ;  /* 0x00000009000c7202 */ /* 0x000fe40000000f00 */
[----:B----4-:R-:W-:Y:S02]  /*650e0*/  MOV R10, R7 ;  /* 0x00000007000a7202 */ /* 0x010fe40000000f00 */
[----:B--2---:R-:W-:Y:S01]  /*650f0*/  MOV R8, R5 ;  /* 0x0000000500087202 */ /* 0x004fe20000000f00 */
[----:B------:R-:W-:Y:S01]  /*65100*/  IMAD.MOV.U32 R9, RZ, RZ, R6 ;  /* 0x000000ffff097224 */ /* 0x000fe200078e0006 */
[----:B------:R-:W2:Y:S01]  /*65110*/  LDL.LU R5, [R1+0x4194] ;  /* 0x0041940001057983 */ /* 0x000ea20000300800 */
[----:B------:R-:W2:Y:S02]  /*65120*/  LDL.LU R6, [R1+0x4190] ;  /* 0x0041900001067983 */ /* 0x000ea40000300800 */
[----:B------:R-:W2:Y:S02]  /*65130*/  LDL.LU R7, [R1+0x418c] ;  /* 0x00418c0001077983 */ /* 0x000ea40000300800 */
[----:B------:R-:W4:Y:S01]  /*65140*/  LDL.LU R29, [R1+0x4188] ;  /* 0x00418800011d7983 */ /* 0x000f220000300800 */
[----:B------:R-:W-:Y:S01]  /*65150*/  STL.64 [R1+0x4160], R10 ;  /* 0x0041600a01007387 */ /* 0x000fe20000100a00 */
[----:B------:R0:W-:Y:S03]  /*65160*/  STL.64 [R1+0x4158], R8 ;  /* 0x0041580801007387 */ /* 0x0001e60000100a00 */
[----:B0-----:R-:W2:Y:S01]  /*65170*/  LDL.LU R8, [R1+0x2c0] ;  /* 0x0002c00001087983 */ /* 0x001ea20000300800 */
[----:B------:R-:W2:Y:S02]  /*65180*/  LDL.LU R9, [R1+0x2c4] ;  /* 0x0002c40001097983 */ /* 0x000ea40000300800 */
[----:B------:R-:W2:Y:S02]  /*65190*/  LDL.LU R10, [R1+0x2c8] ;  /* 0x0002c800010a7983 */ /* 0x000ea40000300800 */
[----:B------:R-:W2:Y:S01]  /*651a0*/  LDL.LU R11, [R1+0x2cc] ;  /* 0x0002cc00010b7983 */ /* 0x000ea20000300800 */
[----:B-1----:R-:W-:Y:S01]  /*651b0*/  STL.64 [R1+0x3ff8], R26 ;  /* 0x003ff81a01007387 */ /* 0x002fe20000100a00 */
[----:B------:R0:W-:Y:S02]  /*651c0*/  STL.64 [R1+0x3ff0], R24 ;  /* 0x003ff01801007387 */ /* 0x0001e40000100a00 */
[----:B0-----:R-:W-:-:S02]  /*651d0*/  MOV R24, R28 ;  /* 0x0000001c00187202 */ /* 0x001fc40000000f00 */
[----:B------:R-:W-:Y:S01]  /*651e0*/  MOV R25, R3 ;  /* 0x0000000300197202 */ /* 0x000fe20000000f00 */
[----:B------:R-:W3:Y:S01]  /*651f0*/  LDL.LU R28, [R1+0x4184] ;  /* 0x00418400011c7983 */ /* 0x000ee20000300800 */
[----:B------:R-:W3:Y:S01]  /*65200*/  LDL.LU R3, [R1+0x4180] ;  /* 0x0041800001037983 */ /* 0x000ee20000300800 */
[----:B--2---:R-:W-:Y:S11]  /*65210*/  HMMA.16816.F32 R8, R4, R16, R8 ;  /* 0x000000100408723c */ /* 0x004ff60000001808 */
[----:B------:R-:W-:Y:S11]  /*65220*/  @!UPT UIADD3 URZ, URZ, URZ, URZ ;  /* 0x0000003f3f3ff290 */ /* 0x000ff6000fffe03f */
[----:B------:R-:W-:Y:S01]  /*65230*/  @!UPT UIADD3 URZ, URZ, URZ, URZ ;  /* 0x0000003f3f3ff290 */ /* 0x000fe2000fffe03f */
[----:B------:R0:W-:Y:S01]  /*65240*/  STL.64 [R1+0x2c0], R8 ;  /* 0x0002c00801007387 */ /* 0x0001e20000100a00 */
[----:B------:R-:W-:Y:S01]  /*65250*/  STL.64 [R1+0x2c8], R10 ;  /* 0x0002c80a01007387 */ /* 0x000fe20000100a00 */
[----:B0-----:R-:W-:Y:S02]  /*65260*/  MOV R8, R13 ;  /* 0x0000000d00087202 */ /* 0x001fe40000000f00 */
[----:B------:R-:W-:-:S05]  /*65270*/  MOV R9, R12 ;  /* 0x0000000c00097202 */ /* 0x000fca0000000f00 */
[----:B------:R0:W-:Y:S04]  /*65280*/  STL.64 [R1+0x4178], R8 ;  /* 0x0041780801007387 */ /* 0x0001e80000100a00 */
        /* <DEDUP_REMOVED lines=10> */
[----:B0-----:R-:W2:Y:S01]  /*65330*/  LDL.LU.64 R12, [R1+0x60] ;  /* 0x00006000010c7983 */ /* 0x001ea20000300a00 */
[----:B------:R-:W3:Y:S01]  /*65340*/  LDL.64 R14, [R1+0x68] ;  /* 0x00006800010e7983 */ /* 0x000ee20000100a00 */
[C---:B------:R-:W-:Y:S08]  /*65350*/  HMMA.16816.F32 R24, R4.reuse, R24, R8 ;  /* 0x000000180418723c */ /* 0x040ff00000001808 */
[----:B--2---:R-:W-:Y:S01]  /*65360*/  HMMA.16816.F32 R8, R4, R12, R20 ;  /* 0x0000000c0408723c */ /* 0x004fe20000001814 */
[----:B---3--:R0:W-:Y:S11]  /*65370*/  STL.64 [R1+0x4150], R14 ;  /* 0x0041500e01007387 */ /* 0x0081f60000100a00 */
[----:B------:R-:W-:Y:S03]  /*65380*/  @!UPT UIADD3 URZ, URZ, URZ, URZ ;  /* 0x0000003f3f3ff290 */ /* 0x000fe6000fffe03f */
[----:B------:R-:W-:Y:S02]  /*65390*/  STL.64 [R1+0x2b0], R24 ;  /* 0x0002b01801007387 */ /* 0x000fe40000100a00 */
[----:B------:R-:W-:Y:S02]  /*653a0*/  STL.64 [R1+0x2b8], R26 ;  /* 0x0002b81a01007387 */ /* 0x000fe40000100a00 */
[----:B------:R-:W2:Y:S04]  /*653b0*/  LDL.LU R12, [R1+0x260] ;  /* 0x00026000010c7983 */ /* 0x000ea80000300800 */
[----:B------:R-:W-:Y:S01]  /*653c0*/  STL.64 [R1+0x2a0], R8 ;  /* 0x0002a00801007387 */ /* 0x000fe20000100a00 */
[----:B------:R-:W-:Y:S02]  /*653d0*/  STL.64 [R1+0x2a8], R10 ;  /* 0x0002a80a01007387 */ /* 0x000fe40000100a00 */
[----:B------:R-:W2:Y:S02]  /*653e0*/  LDL.LU R13, [R1+0x264] ;  /* 0x00026400010d7983 */ /* 0x000ea40000300800 */
[----:B0-----:R-:W3:Y:S01]  /*653f0*/  LDL.LU R14, [R1+0x268] ;  /* 0x00026800010e7983 */ /* 0x001ee20000300800 */
[----:B------:R-:W3:Y:S04]  /*65400*/  LDL.LU R15, [R1+0x26c] ;  /* 0x00026c00010f7983 */ /* 0x000ee80000300800 */
[----:B----4-:R-:W0:Y:S02]  /*65410*/  LDSM.16.MT88.4 R8, [R29+0x1d000] ;  /* 0x01d000001d08783b */ /* 0x010e240000004200 */
[----:B0-----:R-:W-:-:S02]  /*65420*/  MOV R25, R8 ;  /* 0x0000000800197202 */ /* 0x001fc40000000f00 */
[----:B------:R-:W-:Y:S01]  /*65430*/  MOV R24, R9 ;  /* 0x0000000900187202 */ /* 0x000fe20000000f00 */
        /* <DEDUP_REMOVED lines=10> */
[----:B------:R0:W-:Y:S01]  /*654e0*/  STL.64 [R1+0x90], R8 ;  /* 0x0000900801007387 */ /* 0x0001e20000100a00 */
[----:B------:R-:W-:Y:S03]  /*654f0*/  STL.64 [R1+0x98], R10 ;  /* 0x0000980a01007387 */ /* 0x000fe60000100a00 */
[----:B0-----:R-:W2:Y:S01]  /*65500*/  LDL.LU.64 R8, [R1+0x4178] ;  /* 0x0041780001087983 */ /* 0x001ea20000300a00 */
[----:B------:R0:W-:Y:S03]  /*65510*/  STL.64 [R1+0x40e8], R24 ;  /* 0x0040e81801007387 */ /* 0x0001e60000100a00 */
[----:B0-----:R-:W4:Y:S01]  /*65520*/  LDL.LU R24, [R1+0x290] ;  /* 0x0002900001187983 */ /* 0x001f220000300800 */
[----:B------:R-:W4:Y:S02]  /*65530*/  LDL.LU R25, [R1+0x294] ;  /* 0x0002940001197983 */ /* 0x000f240000300800 */
[----:B------:R-:W3:Y:S02]  /*65540*/  LDL.LU R26, [R1+0x298] ;  /* 0x00029800011a7983 */ /* 0x000ee40000300800 */
[----:B------:R-:W3:Y:S01]  /*65550*/  LDL.LU R27, [R1+0x29c] ;  /* 0x00029c00011b7983 */ /* 0x000ee20000300800 */
[----:B------:R-:W-:-:S02]  /*65560*/  MOV R17, R10 ;  /* 0x0000000a00117202 */ /* 0x000fc40000000f00 */
[----:B------:R-:W-:Y:S01]  /*65570*/  MOV R16, R11 ;  /* 0x0000000b00107202 */ /* 0x000fe20000000f00 */
[----:B--2---:R-:W-:Y:S01]  /*65580*/  HMMA.16816.F32 R4, R4, R8, R12 ;  /* 0x000000080404723c */ /* 0x004fe2000000180c */
[----:B---3--:R0:W-:Y:S01]  /*65590*/  STL.64 [R1+0x40f8], R26 ;  /* 0x0040f81a01007387 */ /* 0x0081e20000100a00 */
[----:B----4-:R-:W-:Y:S03]  /*655a0*/  STL.64 [R1+0x40f0], R24 ;  /* 0x0040f01801007387 */ /* 0x010fe60000100a00 */
[----:B0-----:R-:W2:Y:S01]  /*655b0*/  LDL.64 R26, [R1+0x78] ;  /* 0x00007800011a7983 */ /* 0x001ea20000100a00 */
[----:B------:R-:W3:Y:S02]  /*655c0*/  LDL.LU.64 R14, [R1+0x4170] ;  /* 0x00417000010e7983 */ /* 0x000ee40000300a00 */
[----:B------:R-:W3:Y:S02]  /*655d0*/  LDL.LU.64 R12, [R1+0x4168] ;  /* 0x00416800010c7983 */ /* 0x000ee40000300a00 */
[----:B------:R-:W3:Y:S01]  /*655e0*/  LDL.LU.64 R10, [R1+0x4160] ;  /* 0x00416000010a7983 */ /* 0x000ee20000300a00 */
[----:B------:R-:W3:Y:S11]  /*655f0*/  LDL.LU.64 R8, [R1+0x4158] ;  /* 0x0041580001087983 */ /* 0x000ef60000300a00 */
[----:B------:R-:W-:Y:S01]  /*65600*/  @!UPT UIADD3 URZ, URZ, URZ, URZ ;  /* 0x0000003f3f3ff290 */ /* 0x000fe2000fffe03f */
[----:B------:R0:W-:Y:S02]  /*65610*/  STL.64 [R1+0x270], R4 ;  /* 0x0002700401007387 */ /* 0x0001e40000100a00 */
[----:B------:R1:W-:Y:S01]  /*65620*/  STL.64 [R1+0x278], R6 ;  /* 0x0002780601007387 */ /* 0x0003e20000100a00 */
[----:B0-----:R-:W4:Y:S01]  /*65630*/  LDL.LU R4, [R1+0x220] ;  /* 0x0002200001047983 */ /* 0x001f220000300800 */
[----:B------:R-:W4:Y:S02]  /*65640*/  LDL.LU R5, [R1+0x224] ;  /* 0x0002240001057983 */ /* 0x000f240000300800 */
[----:B-1----:R-:W2:Y:S02]  /*65650*/  LDL.LU R6, [R1+0x228] ;  /* 0x0002280001067983 */ /* 0x002ea40000300800 */
[----:B------:R-:W2:Y:S02]  /*65660*/  LDL.LU R7, [R1+0x22c] ;  /* 0x00022c0001077983 */ /* 0x000ea40000300800 */
[----:B--2---:R0:W-:Y:S01]  /*65670*/  STL.64 [R1+0x4128], R6 ;  /* 0x0041280601007387 */ /* 0x0041e20000100a00 */
[----:B----4-:R1:W-:Y:S03]  /*65680*/  STL.64 [R1+0x4120], R4 ;  /* 0x0041200401007387 */ /* 0x0103e60000100a00 */
[----:B0-----:R-:W2:Y:S04]  /*65690*/  LDL R6, [R1+0x58] ;  /* 0x0000580001067983 */ /* 0x001ea80000100800 */
[----:B------:R-:W2:Y:S01]  /*656a0*/  LDL R7, [R1+0x5c] ;  /* 0x00005c0001077983 */ /* 0x000ea20000100800 */
[C---:B---3--:R-:W-:Y:S08]  /*656b0*/  HMMA.16816.F32 R12, R8.reuse, R18, R12 ;  /* 0x00000012080c723c */ /* 0x048ff0000000180c */
[----:B------:R-:W-:Y:S01]  /*656c0*/  HMMA.16816.F32 R20, R8, R26, R20 ;  /* 0x0000001a0814723c */ /* 0x000fe20000001814 */
[----:B--2---:R0:W-:Y:S01]  /*656d0*/  STL.64 [R1+0x4140], R6 ;  /* 0x0041400601007387 */ /* 0x0041e20000100a00 */
[----:B-1----:R-:W2:Y:S02]  /*656e0*/  LDL.LU R4, [R1+0x240] ;  /* 0x0002400001047983 */ /* 0x002ea40000300800 */
[----:B------:R-:W2:Y:S01]  /*656f0*/  LDL.LU R5, [R1+0x244] ;  /* 0x0002440001057983 */ /* 0x000ea20000300800 */
[----:B0-----:R-:W2:Y:S01]  /*65700*/  LDL.LU R6, [R1+0x248] ;  /* 0x0002480001067983 */ /* 0x001ea20000300800 */
[----:B------:R-:W2:Y:S09]  /*65710*/  LDL.LU R7, [R1+0x24c] ;  /* 0x00024c0001077983 */ /* 0x000eb20000300800 */
[----:B------:R-:W-:Y:S02]  /*65720*/  STL.64 [R1+0x260], R12 ;  /* 0x0002600c01007387 */ /* 0x000fe40000100a00 */
[----:B------:R0:W-:Y:S02]  /*65730*/  STL.64 [R1+0x268], R14 ;  /* 0x0002680e01007387 */ /* 0x0001e40000100a00 */
[----:B0-----:R-:W2:Y:S01]  /*65740*/  LDL.LU.64 R14, [R1+0x4150] ;  /* 0x00415000010e7983 */ /* 0x001ea20000300a00 */
[----:B------:R-:W-:Y:S02]  /*65750*/  STL.64 [R1+0x4138], R18 ;  /* 0x0041381201007387 */ /* 0x000fe40000100a00 */
[----:B------:R0:W-:Y:S02]  /*65760*/  STL.64 [R1+0x4130], R16 ;  /* 0x0041301001007387 */ /* 0x0001e40000100a00 */
[----:B0-----:R-:W3:Y:S01]  /*65770*/  LDL.LU R16, [R1+0x230] ;  /* 0x0002300001107983 */ /* 0x001ee20000300800 */
[----:B------:R-:W3:Y:S02]  /*65780*/  LDL.LU R17, [R1+0x234] ;  /* 0x0002340001117983 */ /* 0x000ee40000300800 */
[----:B------:R-:W3:Y:S02]  /*65790*/  LDL.LU R18, [R1+0x238] ;  /* 0x0002380001127983 */ /* 0x000ee40000300800 */
[----:B------:R-:W3:Y:S01]  /*657a0*/  LDL.LU R19, [R1+0x23c] ;  /* 0x00023c0001137983 */ /* 0x000ee20000300800 */
[----:B------:R0:W-:Y:S01]  /*657b0*/  STL.64 [R1+0x250], R20 ;  /* 0x0002501401007387 */ /* 0x0001e20000100a00 */
[----:B------:R1:W-:Y:S01]  /*657c0*/  STL.64 [R1+0x258], R22 ;  /* 0x0002581601007387 */ /* 0x0003e20000100a00 */
[----:B0-----:R-:W-:-:S02]  /*657d0*/  MOV R20, R3 ;  /* 0x0000000300147202 */ /* 0x001fc40000000f00 */
[----:B------:R-:W-:Y:S01]  /*657e0*/  MOV R21, R28 ;  /* 0x0000001c00157202 */ /* 0x000fe20000000f00 */
[----:B------:R-:W4:Y:S01]  /*657f0*/  LDL.LU R3, [R1+0x414c] ;  /* 0x00414c0001037983 */ /* 0x000f220000300800 */
[----:B------:R-:W3:Y:S02]  /*65800*/  LDL.LU R28, [R1+0x4148] ;  /* 0x00414800011c7983 */ /* 0x000ee40000300800 */
[----:B-1----:R-:W3:Y:S02]  /*65810*/  LDL.LU R22, [R1+0x1b8] ;  /* 0x0001b80001167983 */ /* 0x002ee40000300800 */
[----:B------:R-:W3:Y:S01]  /*65820*/  LDL.LU R23, [R1+0x1bc] ;  /* 0x0001bc0001177983 */ /* 0x000ee20000300800 */
[C---:B--2---:R-:W-:Y:S01]  /*65830*/  HMMA.16816.F32 R4, R8.reuse, R14, R4 ;  /* 0x0000000e0804723c */ /* 0x044fe20000001804 */
[----:B---3--:R0:W-:Y:S01]  /*65840*/  STL.64 [R1+0x4108], R22 ;  /* 0x0041081601007387 */ /* 0x0081e20000100a00 */
[----:B------:R1:W-:Y:S02]  /*65850*/  STL.64 [R1+0x4100], R20 ;  /* 0x0041001401007387 */ /* 0x0003e40000100a00 */
[----:B0-----:R-:W-:Y:S01]  /*65860*/  IMAD.MOV.U32 R22, RZ, RZ, R28 ;  /* 0x000000ffff167224 */ /* 0x001fe200078e001c */
[----:B-1----:R-:W2:Y:S01]  /*65870*/  LDL.LU R20, [R1+0x210] ;  /* 0x0002100001147983 */ /* 0x002ea20000300800 */
[----:B------:R-:W2:Y:S01]  /*65880*/  LDL.LU R21, [R1+0x214] ;  /* 0x0002140001157983 */ /* 0x000ea20000300800 */
[----:B----4-:R-:W-:Y:S11]  /*65890*/  MOV R23, R3 ;  /* 0x0000000300177202 */ /* 0x010ff60000000f00 */
[----:B------:R-:W-:Y:S06]  /*658a0*/  @!UPT UIADD3 URZ, URZ, URZ, URZ ;  /* 0x0000003f3f3ff290 */ /* 0x000fec000fffe03f */
[----:B------:R-:W-:Y:S01]  /*658b0*/  MOV R28, R6 ;  /* 0x00000006001c7202 */ /* 0x000fe20000000f00 */
[----:B------:R0:W-:Y:S01]  /*658c0*/  STL.64 [R1+0x240], R4 ;  /* 0x0002400401007387 */ /* 0x0001e20000100a00 */
[----:B------:R-:W-:Y:S02]  /*658d0*/  MOV R3, R7 ;  /* 0x0000000700037202 */ /* 0x000fe40000000f00 */
[----:B------:R-:W3:Y:S03]  /*658e0*/  LDL.LU.64 R6, [R1+0x4140] ;  /* 0x0041400001067983 */ /* 0x000ee60000300a00 */
[----:B------:R-:W-:Y:S01]  /*658f0*/  STL [R1+0x3f7c], R3 ;  /* 0x003f7c0301007387 */ /* 0x000fe20000100800 */
[----:B------:R-:W-:Y:S01]  /*65900*/  STL [R1+0x3f78], R28 ;  /* 0x003f781c01007387 */ /* 0x000fe20000100800 */
[----:B---3--:R-:W-:Y:S02]  /*65910*/  HMMA.16816.F32 R8, R8, R6, R16 ;  /* 0x000000060808723c */ /* 0x008fe40000001810 */
[----:B------:R-:W3:Y:S01]  /*65920*/  LDL.LU.64 R18, [R1+0x4138] ;  /* 0x0041380001127983 */ /* 0x000ee20000300a00 */
[----:B------:R-:W4:Y:S02]  /*65930*/  LDL.LU.64 R16, [R1+0x4130] ;  /* 0x0041300001107983 */ /* 0x000f240000300a00 */
[----:B------:R-:W3:Y:S02]  /*65940*/  LDL.LU.64 R6, [R1+0x4128] ;  /* 0x0041280001067983 */ /* 0x000ee40000300a00 */
[----:B0-----:R-:W3:Y:S11]  /*65950*/  LDL.LU.64 R4, [R1+0x4120] ;  /* 0x0041200001047983 */ /* 0x001ef60000300a00 */
[----:B------:R-:W-:Y:S05]  /*65960*/  @!UPT UIADD3 URZ, URZ, URZ, URZ ;  /* 0x0000003f3f3ff290 */ /* 0x000fea000fffe03f */
        /* <DEDUP_REMOVED lines=9> */
[----:B0-----:R-:W3:Y:S01]  /*65a00*/  LDL R7, [R1+0xca0] ;  /* 0x000ca00001077983 */ /* 0x001ee20000100800 */
[----:B--2---:R-:W-:Y:S01]  /*65a10*/  HMMA.16816.F32 R20, R8, R26, R20 ;  /* 0x0000001a0814723c */ /* 0x004fe20000001814 */
[----:B------:R-:W-:Y:S02]  /*65a20*/  MOV R28, R26 ;  /* 0x0000001a001c7202 */ /* 0x000fe40000000f00 */
[----:B------:R-:W-:Y:S01]  /*65a30*/  MOV R3, R27 ;  /* 0x0000001b00037202 */ /* 0x000fe20000000f00 */
[----:B---3--:R0:W-:Y:S04]  /*65a40*/  STL [R1+0x3fa8], R7 ;  /* 0x003fa80701007387 */ /* 0x0081e80000100800 */
[----:B0-----:R-:W2:Y:S11]  /*65a50*/  LDL.LU.64 R6, [R1+0x58] ;  /* 0x0000580001067983 */ /* 0x001eb60000300a00 */
[----:B------:R-:W-:Y:S04]  /*65a60*/  @!UPT UIADD3 URZ, URZ, URZ, URZ ;  /* 0x0000003f3f3ff290 */ /* 0x000fe8000fffe03f */
[----:B------:R-:W-:Y:S02]  /*65a70*/  STL.64 [R1+0x200], R20 ;  /* 0x0002001401007387 */ /* 0x000fe40000100a00 */
[----:B------:R0:W-:Y:S02]  /*65a80*/  STL.64 [R1+0x208], R22 ;  /* 0x0002081601007387 */ /* 0x0001e40000100a00 */
[----:B0-----:R-:W3:Y:S01]  /*65a90*/  LDL.LU.64 R22, [R1+0x4108] ;  /* 0x0041080001167983 */ /* 0x001ee20000300a00 */
[----:B------:R-:W3:Y:S02]  /*65aa0*/  LDL.LU.64 R20, [R1+0x4100] ;  /* 0x0041000001147983 */ /* 0x000ee40000300a00 */
[----:B------:R-:W2:Y:S02]  /*65ab0*/  LDL.LU.64 R26, [R1+0x40f8] ;  /* 0x0040f800011a7983 */ /* 0x000ea40000300a00 */
[----:B------:R-:W2:Y:S01]  /*65ac0*/  LDL.LU.64 R24, [R1+0x40f0] ;  /* 0x0040f00001187983 */ /* 0x000ea20000300a00 */
[----:B------:R-:W-:-:S02]  /*65ad0*/  MOV R5, R14 ;  /* 0x0000000e00057202 */ /* 0x000fc40000000f00 */
[----:B------:R-:W-:Y:S01]  /*65ae0*/  MOV R4, R15 ;  /* 0x0000000f00047202 */ /* 0x000fe20000000f00 */
[C---:B--2---:R-:W-:Y:S11]  /*65af0*/  HMMA.16816.F32 R24, R8.reuse, R14, R24 ;  /* 0x0000000e0818723c */ /* 0x044ff60000001818 */
[----:B------:R-:W-:Y:S11]  /*65b00*/  @!UPT UIADD3 URZ, URZ, URZ, URZ ;  /* 0x0000003f3f3ff290 */ /* 0x000ff6000fffe03f */
[----:B------:R-:W-:Y:S01]  /*65b10*/  @!UPT UIADD3 URZ, URZ, URZ, URZ ;  /* 0x0000003f3f3ff290 */ /* 0x000fe2000fffe03f */
[----:B------:R0:W-:Y:S01]  /*65b20*/  STL.64 [R1+0x1f0], R24 ;  /* 0x0001f01801007387 */ /* 0x0001e20000100a00 */
[----:B------:R-:W-:Y:S03]  /*65b30*/  STL.64 [R1+0x1f8], R26 ;  /* 0x0001f81a01007387 */ /* 0x000fe60000100a00 */
[----:B0-----:R-:W2:Y:S01]  /*65b40*/  LDL.LU.64 R24, [R1+0x40e8] ;  /* 0x0040e80001187983 */ /* 0x001ea20000300a00 */
[----:B------:R-:W2:Y:S02]  /*65b50*/  LDL.LU.64 R14, [R1+0x40e0] ;  /* 0x0040e000010e7983 */ /* 0x000ea40000300a00 */
[----:B------:R-:W2:Y:S02]  /*65b60*/  LDL.LU.64 R12, [R1+0x40d8] ;  /* 0x0040d800010c7983 */ /* 0x000ea40000300a00 */
[----:B--2---:R-:W-:Y:S01]  /*65b70*/  HMMA.16816.F32 R8, R8, R6, R12 ;  /* 0x000000060808723c */ /* 0x004fe2000000180c */
[----:B------:R-:W3:Y:S01]  /*65b80*/  LDL.LU.64 R14, [R1+0x40d0] ;  /* 0x0040d000010e7983 */ /* 0x000ee20000300a00 */
[----:B------:R-:W3:Y:S02]  /*65b90*/  LDL.LU.64 R12, [R1+0x40c8] ;  /* 0x0040c800010c7983 */ /* 0x000ee40000300a00 */
[----:B------:R-:W-:Y:S11]  /*65ba0*/  STL.64 [R1+0x4090], R6 ;  /* 0x0040900601007387 */ /* 0x000ff60000100a00 */
[----:B------:R-:W-:Y:S08]  /*65bb0*/  @!UPT UIADD3 URZ, URZ, URZ, URZ ;  /* 0x0000003f3f3ff290 */ /* 0x000ff0000fffe03f */
[----:B------:R0:W-:Y:S01]  /*65bc0*/  STL.64 [R1+0x1e0], R8 ;  /* 0x0001e00801007387 */ /* 0x0001e20000100a00 */
[----:B------:R4:W-:Y:S01]  /*65bd0*/  STL.64 [R1+0x1e8], R10 ;  /* 0x0001e80a01007387 */ /* 0x0009e20000100a00 */
[----:B0-----:R-:W-:Y:S02]  /*65be0*/  MOV R8, R25 ;  /* 0x0000001900087202 */ /* 0x001fe40000000f00 */
[----:B----4-:R-:W-:Y:S02]  /*65bf0*/  MOV R10, R17 ;  /* 0x00000011000a7202 */ /* 0x010fe40000000f00 */
[----:B------:R-:W-:Y:S02]  /*65c00*/  MOV R11, R16 ;  /* 0x00000010000b7202 */ /* 0x000fe40000000f00 */
[----:B------:R-:W-:-:S03]  /*65c10*/  MOV R9, R24 ;  /* 0x0000001800097202 */ /* 0x000fc60000000f00 */
[----:B------:R-:W-:Y:S02]  /*65c20*/  STL.64 [R1+0x3fb8], R10 ;  /* 0x003fb80a01007387 */ /* 0x000fe40000100a00 */
[----:B------:R0:W-:Y:S02]  /*65c30*/  STL.64 [R1+0x3fb0], R8 ;  /* 0x003fb00801007387 */ /* 0x0001e40000100a00 */
[----:B0-----:R-:W2:Y:S01]  /*65c40*/  LDL.LU R8, [R1+0xe0] ;  /* 0x0000e00001087983 */ /* 0x001ea20000300800 */
[----:B------:R-:W2:Y:S01]  /*65c50*/  LDL.LU R9, [R1+0xe4] ;  /* 0x0000e40001097983 */ /* 0x000ea20000300800 */
[----:B------:R-:W-:Y:S01]  /*65c60*/  MOV R10, R0 ;  /* 0x00000000000a7202 */ /* 0x000fe20000000f00 */
[----:B------:R-:W-:Y:S01]  /*65c70*/  IMAD.MOV.U32 R11, RZ, RZ, R2 ;  /* 0x000000ffff0b7224 */ /* 0x000fe200078e0002 */
[----:B------:R-:W4:Y:S01]  /*65c80*/  LDL.LU R0, [R1+0x40c4] ;  /* 0x0040c40001007983 */ /* 0x000f220000300800 */
[----:B------:R-:W4:Y:S03]  /*65c90*/  LDL.LU R2, [R1+0x40c0] ;  /* 0x0040c00001027983 */ /* 0x000f260000300800 */
[----:B------:R0:W-:Y:S02]  /*65ca0*/  STL.64 [R1+0x3fc8], R10 ;  /* 0x003fc80a01007387 */ /* 0x0001e40000100a00 */
[----:B0-----:R-:W-:-:S02]  /*65cb0*/  MOV R10, R5 ;  /* 0x00000005000a7202 */ /* 0x001fc40000000f00 */
[----:B------:R-:W-:Y:S02]  /*65cc0*/  MOV R11, R4 ;  /* 0x00000004000b7202 */ /* 0x000fe40000000f00 */
[----:B---3--:R-:W-:Y:S01]  /*65cd0*/  HMMA.16816.F32 R4, R12, R18, R20 ;  /* 0x000000120c04723c */ /* 0x008fe20000001814 */
[----:B--2---:R-:W-:Y:S02]  /*65ce0*/  STL.64 [R1+0x3fc0], R8 ;  /* 0x003fc00801007387 */ /* 0x004fe40000100a00 */
[----:B------:R-:W-:Y:S02]  /*65cf0*/  STL.64 [R1+0x4098], R10 ;  /* 0x0040980a01007387 */ /* 0x000fe40000100a00 */
[----:B------:R-:W2:Y:S11]  /*65d00*/  LDL.LU R24, [R1+0x40] ;  /* 0x0000400001187983 */ /* 0x000eb60000300800 */
[----:B------:R-:W-:Y:S07]  /*65d10*/  @!UPT UIADD3 URZ, URZ, URZ, URZ ;  /* 0x0000003f3f3ff290 */ /* 0x000fee000fffe03f */
[----:B------:R-:W-:Y:S01]  /*65d20*/  STL.64 [R1+0x1d0], R4 ;  /* 0x0001d00401007387 */ /* 0x000fe20000100a00 */
[----:B------:R-:W-:Y:S01]  /*65d30*/  STL.64 [R1+0x1d8], R6 ;  /* 0x0001d80601007387 */ /* 0x000fe20000100a00 */
[----:B------:R-:W2:Y:S02]  /*65d40*/  LDL.LU R25, [R1+0x44] ;  /* 0x0000440001197983 */ /* 0x000ea40000300800 */
[----:B------:R-:W3:Y:S02]  /*65d50*/  LDL.LU R26, [R1+0x48] ;  /* 0x00004800011a7983 */ /* 0x000ee40000300800 */
[----:B------:R-:W3:Y:S01]  /*65d60*/  LDL.LU R27, [R1+0x4c] ;  /* 0x00004c00011b7983 */ /* 0x000ee20000300800 */
        /* <DEDUP_REMOVED lines=24> */
[----:B------:R-:W-:Y:S01]  /*65ef0*/  STL.64 [R1+0x4058], R22 ;  /* 0x0040581601007387 */ /* 0x000fe20000100a00 */
        /* <DEDUP_REMOVED lines=8> */
[----:B---3--:R-:W-:Y:S02]  /*65f80*/  STL.64 [R1+0x4008], R26 ;  /* 0x0040081a01007387 */ /* 0x008fe40000100a00 */
[----:B------:R0:W-:Y:S02]  /*65f90*/  STL.64 [R1+0x4000], R24 ;  /* 0x0040001801007387 */ /* 0x0001e40000100a00 */
[----:B0-----:R-:W3:Y:S01]  /*65fa0*/  LDL.LU R24, [R1+0xb0] ;  /* 0x0000b00001187983 */ /* 0x001ee20000300800 */
[----:B------:R-:W3:Y:S01]  /*65fb0*/  LDL.LU R25, [R1+0xb4] ;  /* 0x0000b40001197983 */ /* 0x000ee20000300800 */
[----:B----4-:R-:W-:-:S02]  /*65fc0*/  MOV R26, R2 ;  /* 0x00000002001a7202 */ /* 0x010fc40000000f00 */
[----:B------:R-:W-:Y:S01]  /*65fd0*/  MOV R27, R0 ;  /* 0x00000000001b7202 */ /* 0x000fe20000000f00 */
[----:B------:R-:W4:Y:S01]  /*65fe0*/  LDL.LU R2, [R1+0x40bc] ;  /* 0x0040bc0001027983 */ /* 0x000f220000300800 */
[----:B------:R-:W2:Y:S03]  /*65ff0*/  LDL.LU R0, [R1+0x40b8] ;  /* 0x0040b80001007983 */ /* 0x000ea60000300800 */
[----:B------:R-:W-:Y:S04]  /*66000*/  STL.64 [R1+0x4018], R26 ;  /* 0x0040181a01007387 */ /* 0x000fe80000100a00 */
[----:B---3--:R0:W-:Y:S04]  /*66010*/  STL.64 [R1+0x4010], R24 ;  /* 0x0040101801007387 */ /* 0x0081e80000100a00 */
[----:B0-----:R-:W3:Y:S01]  /*66020*/  LDL.LU R24, [R1+0xc0] ;  /* 0x0000c00001187983 */ /* 0x001ee20000300800 */
[----:B------:R-:W3:Y:S02]  /*66030*/  LDL.LU R25, [R1+0xc4] ;  /* 0x0000c40001197983 */ /* 0x000ee40000300800 */
[----:B------:R-:W2:Y:S02]  /*66040*/  LDL.LU R26, [R1+0xc8] ;  /* 0x0000c800011a7983 */ /* 0x000ea40000300800 */
[----:B------:R-:W2:Y:S01]  /*66050*/  LDL.LU R27, [R1+0xcc] ;  /* 0x0000cc00011b7983 */ /* 0x000ea20000300800 */
[----:B------:R-:W-:-:S02]  /*66060*/  MOV R10, R28 ;  /* 0x0000001c000a7202 */ /* 0x000fc40000000f00 */
[----:B------:R-:W-:-:S07]  /*66070*/  MOV R11, R3 ;  /* 0x00000003000b7202 */ /* 0x000fce0000000f00 */
[C---:B------:R-:W-:Y:S01]  /*66080*/  HMMA.16816.F32 R8, R12.reuse, R10, R16 ;  /* 0x0000000a0c08723c */ /* 0x040fe20000001810 */
[----:B--2---:R-:W-:Y:S01]  /*66090*/  STL.64 [R1+0x4028], R26 ;  /* 0x0040281a01007387 */ /* 0x004fe20000100a00 */
[----:B---3--:R0:W-:Y:S02]  /*660a0*/  STL.64 [R1+0x4020], R24 ;  /* 0x0040201801007387 */ /* 0x0081e40000100a00 */
[----:B0-----:R-:W-:Y:S02]  /*660b0*/  MOV R24, R0 ;  /* 0x0000000000187202 */ /* 0x001fe40000000f00 */
[----:B----4-:R-:W-:Y:S01]  /*660c0*/  MOV R25, R2 ;  /* 0x0000000200197202 */ /* 0x010fe20000000f00 */
[----:B------:R-:W2:Y:S01]  /*660d0*/  LDL.LU R0, [R1+0x40b4] ;  /* 0x0040b40001007983 */ /* 0x000ea20000300800 */
[----:B------:R-:W3:Y:S02]  /*660e0*/  LDL.LU R2, [R1+0x40b0] ;  /* 0x0040b00001027983 */ /* 0x000ee40000300800 */
[----:B------:R-:W4:Y:S02]  /*660f0*/  LDL.LU R26, [R1+0xd8] ;  /* 0x0000d800011a7983 */ /* 0x000f240000300800 */
[----:B------:R-:W4:Y:S02]  /*66100*/  LDL.LU R27, [R1+0xdc] ;  /* 0x0000dc00011b7983 */ /* 0x000f240000300800 */
[----:B----4-:R-:W-:Y:S01]  /*66110*/  STL.64 [R1+0x4078], R26 ;  /* 0x0040781a01007387 */ /* 0x010fe20000100a00 */
[----:B------:R0:W-:Y:S03]  /*66120*/  STL.64 [R1+0x4070], R24 ;  /* 0x0040701801007387 */ /* 0x0001e60000100a00 */
[----:B0-----:R-:W4:Y:S01]  /*66130*/  LDL.LU R24, [R1+0x120] ;  /* 0x0001200001187983 */ /* 0x001f220000300800 */
[----:B------:R-:W4:Y:S02]  /*66140*/  LDL.LU R25, [R1+0x124] ;  /* 0x0001240001197983 */ /* 0x000f240000300800 */
[----:B------:R-:W2:Y:S02]  /*66150*/  LDL.LU.64 R18, [R1+0x40a8] ;  /* 0x0040a80001127983 */ /* 0x000ea40000300a00 */
[----:B------:R-:W2:Y:S01]  /*66160*/  LDL.LU.64 R16, [R1+0x40a0] ;  /* 0x0040a00001107983 */ /* 0x000ea20000300a00 */
        /* <DEDUP_REMOVED lines=8> */
[----:B0-----:R-:W2:Y:S01]  /*661f0*/  LDL.LU.64 R6, [R1+0x4090] ;  /* 0x0040900001067983 */ /* 0x001ea20000300a00 */
[----:B---3--:R-:W-:Y:S02]  /*66200*/  MOV R26, R2 ;  /* 0x00000002001a7202 */ /* 0x008fe40000000f00 */
[----:B------:R-:W-:Y:S01]  /*66210*/  MOV R27, R0 ;  /* 0x00000000001b7202 */ /* 0x000fe20000000f00 */
[----:B--2---:R-:W-:Y:S01]  /*66220*/  HMMA.16816.F32 R12, R12, R6, R16 ;  /* 0x000000060c0c723c */ /* 0x004fe20000001810 */
[----:B------:R-:W4:Y:S01]  /*66230*/  LDL.LU.64 R18, [R1+0x4088] ;  /* 0x0040880001127983 */ /* 0x000f220000300a00 */
[----:B------:R-:W4:Y:S11]  /*66240*/  LDL.LU.64 R16, [R1+0x4080] ;  /* 0x0040800001107983 */ /* 0x000f360000300a00 */
[----:B------:R-:W-:Y:S11]  /*66250*/  @!UPT UIADD3 URZ, URZ, URZ, URZ ;  /* 0x0000003f3f3ff290 */ /* 0x000ff6000fffe03f */
[----:B------:R-:W-:Y:S02]  /*66260*/  MOV R0, R15 ;  /* 0x0000000f00007202 */ /* 0x000fe40000000f00 */
[----:B------:R-:W-:Y:S01]  /*66270*/  MOV R2, R14 ;  /* 0x0000000e00027202 */ /* 0x000fe20000000f00 */
[----:B------:R-:W-:Y:S01]  /*66280*/  STL.64 [R1+0x1a0], R12 ;  /* 0x0001a00c01007387 */ /* 0x000fe20000100a00 */
[----:B------:R-:W2:Y:S02]  /*66290*/  LDL.64 R14, [R1+0x78] ;  /* 0x00007800010e7983 */ /* 0x000ea40000100a00 */
[----:B------:R0:W-:Y:S01]  /*662a0*/  STL [R1+0x3ea4], R0 ;  /* 0x003ea40001007387 */ /* 0x0001e20000100800 */
[----:B------:R1:W-:Y:S01]  /*662b0*/  STL [R1+0x3ea0], R2 ;  /* 0x003ea00201007387 */ /* 0x0003e20000100800 */
[----:B0-----:R-:W-:Y:S01]  /*662c0*/  MOV R0, R23 ;  /* 0x0000001700007202 */ /* 0x001fe20000000f00 */
[----:B-1----:R-:W-:Y:S01]  /*662d0*/  IMAD.MOV.U32 R2, RZ, RZ, R22 ;  /* 0x000000ffff027224 */ /* 0x002fe200078e0016 */
[C---:B----4-:R-:W-:Y:S11]  /*662e0*/  HMMA.16816.F32 R24, R16.reuse, R22, R24 ;  /* 0x000000161018723c */ /* 0x050ff60000001818 */
        /* <DEDUP_REMOVED lines=15> */
[----:B------:R-:W4:Y:S01]  /*663e0*/  LDL R13, [R1+0x2780] ;  /* 0x00278000010d7983 */ /* 0x000f220000100800 */
[C---:B--2---:R-:W-:Y:S01]  /*663f0*/  HMMA.16816.F32 R20, R16.reuse, R10, R20 ;  /* 0x0000000a1014723c */ /* 0x044fe20000001814 */
[----:B----4-:R-:W-:Y:S11]  /*66400*/  STL [R1+0x3fd8], R13 ;  /* 0x003fd80d01007387 */ /* 0x010ff60000100800 */
[----:B------:R-:W-:Y:S11]  /*66410*/  @!UPT UIADD3 URZ, URZ, URZ, URZ ;  /* 0x0000003f3f3ff290 */ /* 0x000ff6000fffe03f */
        /* <DEDUP_REMOVED lines=8> */
[----:B------:R-:W-:Y:S01]  /*664a0*/  STL.64 [R1+0x160], R16 ;  /* 0x0001601001007387 */ /* 0x000fe20000100a00 */
[----:B------:R0:W-:Y:S02]  /*664b0*/  STL.64 [R1+0x168], R18 ;  /* 0x0001681201007387 */ /* 0x0001e40000100a00 */
[----:B0-----:R-:W-:Y:S02]  /*664c0*/  MOV R18, R2 ;  /* 0x0000000200127202 */ /* 0x001fe40000000f00 */
[----:B------:R-:W-:-:S07]  /*664d0*/  MOV R19, R0 ;  /* 0x0000000000137202 */ /* 0x000fce0000000f00 */
[----:B---3--:R-:W-:Y:S11]  /*664e0*/  HMMA.16816.F32 R24, R20, R18, R24 ;  /* 0x000000121418723c */ /* 0x008ff60000001818 */
[----:B------:R-:W-:Y:S11]  /*664f0*/  @!UPT UIADD3 URZ, URZ, URZ, URZ ;  /* 0x0000003f3f3ff290 */ /* 0x000ff6000fffe03f */
[----:B------:R-:W-:Y:S01]  /*66500*/  @!UPT UIADD3 URZ, URZ, URZ, URZ ;  /* 0x0000003f3f3ff290 */ /* 0x000fe2000fffe03f */
[----:B------:R-:W-:Y:S01]  /*66510*/  STL.64 [R1+0x150], R24 ;  /* 0x0001501801007387 */ /* 0x000fe20000100a00 */
[----:B------:R0:W-:Y:S03]  /*66520*/  STL.64 [R1+0x158], R26 ;  /* 0x0001581a01007387 */ /* 0x0001e60000100a00 */
[----:B0-----:R-:W2:Y:S01]  /*66530*/  LDL.LU.64 R26, [R1+0x4028] ;  /* 0x00402800011a7983 */ /* 0x001ea20000300a00 */
[----:B------:R-:W2:Y:S01]  /*66540*/  LDL.LU.64 R24, [R1+0x4020] ;  /* 0x0040200001187983 */ /* 0x000ea20000300a00 */
[----:B------:R-:W-:Y:S02]  /*66550*/  MOV R4, R14 ;  /* 0x0000000e00047202 */ /* 0x000fe40000000f00 */
[----:B------:R-:W-:Y:S02]  /*66560*/  MOV R3, R15 ;  /* 0x0000000f00037202 */ /* 0x000fe40000000f00 */
[----:B------:R-:W-:-:S02]  /*66570*/  MOV R14, R4 ;  /* 0x00000004000e7202 */ /* 0x000fc40000000f00 */
        /* <DEDUP_REMOVED lines=27> */
[----:B------:R-:W3:Y:S02]  /*66730*/  LDL.LU.64 R24, [R1+0x3ff0] ;  /* 0x003ff00001187983 */ /* 0x000ee40000300a00 */
        /* <DEDUP_REMOVED lines=10> */
[----:B----4-:R-:W4:Y:S02]  /*667e0*/  LDL.LU R22, [R1+0x138] ;  /* 0x0001380001167983 */ /* 0x010f240000300800 */
[----:B------:R-:W4:Y:S01]  /*667f0*/  LDL.LU R23, [R1+0x13c] ;  /* 0x00013c0001177983 */ /* 0x000f220000300800 */
[C---:B---3--:R-:W-:Y:S11]  /*66800*/  HMMA.16816.F32 R12, R24.reuse, R18, R12 ;  /* 0x00000012180c723c */ /* 0x048ff6000000180c */
[----:B------:R-:W-:Y:S11]  /*66810*/  @!UPT UIADD3 URZ, URZ, URZ, URZ ;  /* 0x0000003f3f3ff290 */ /* 0x000ff6000fffe03f */
[----:B------:R-:W-:Y:S01]  /*66820*/  @!UPT UIADD3 URZ, URZ, URZ, URZ ;  /* 0x0000003f3f3ff290 */ /* 0x000fe2000fffe03f */
[----:B------:R-:W-:Y:S01]  /*66830*/  STL.64 [R1+0xd0], R12 ;  /* 0x0000d00c01007387 */ /* 0x000fe20000100a00 */
[----:B------:R0:W-:Y:S03]  /*66840*/  STL.64 [R1+0xd8], R14 ;  /* 0x0000d80e01007387 */ /* 0x0001e60000100a00 */
[----:B0-----:R-:W3:Y:S02]  /*66850*/  LDL.LU.64 R14, [R1+0x3fe8] ;  /* 0x003fe800010e7983 */ /* 0x001ee40000300a00 */
[C---:B---3--:R-:W-:Y:S02]  /*66860*/  HMMA.16816.F32 R12, R24.reuse, R14, R8 ;  /* 0x0000000e180c723c */ /* 0x048fe40000001808 */
[----:B------:R-:W2:Y:S11]  /*66870*/  LDL.LU.64 R10, [R1+0x3fe0] ;  /* 0x003fe000010a7983 */ /* 0x000eb60000300a00 */
[----:B------:R-:W-:Y:S10]  /*66880*/  @!UPT UIADD3 URZ, URZ, URZ, URZ ;  /* 0x0000003f3f3ff290 */ /* 0x000ff4000fffe03f */
[----:B------:R-:W-:Y:S01]  /*66890*/  STL.64 [R1+0xc0], R12 ;  /* 0x0000c00c01007387 */ /* 0x000fe20000100a00 */
[----:B------:R-:W-:Y:S02]  /*668a0*/  STL.64 [R1+0xc8], R14 ;  /* 0x0000c80e01007387 */ /* 0x000fe40000100a00 */
[----:B------:R-:W0:Y:S02]  /*668b0*/  LDSM.16.MT88.4 R12, [R29+0x1d080] ;  /* 0x01d080001d0c783b */ /* 0x000e240000004200 */
[----:B0-----:R0:W-:Y:S02]  /*668c0*/  STL.64 [R1+0x40], R12 ;  /* 0x0000400c01007387 */ /* 0x0011e40000100a00 */
[----:B------:R-:W-:Y:S02]  /*668d0*/  STL [R1+0x48], R14 ;  /* 0x0000480e01007387 */ /* 0x000fe40000100800 */
[----:B0-----:R-:W3:Y:S01]  /*668e0*/  LDL.LU R13, [R1+0x3fd8] ;  /* 0x003fd800010d7983 */ /* 0x001ee20000300800 */
[----:B------:R-:W-:Y:S01]  /*668f0*/  STL [R1+0x3f80], R29 ;  /* 0x003f801d01007387 */ /* 0x000fe20000100800 */
[C---:B--2---:R-:W-:Y:S02]  /*66900*/  HMMA.16816.F32 R8, R24.reuse, R10, R4 ;  /* 0x0000000a1808723c */ /* 0x044fe40000001804 */
[----:B------:R-:W2:Y:S11]  /*66910*/  LDL.LU.64 R6, [R1+0x3fd0] ;  /* 0x003fd00001067983 */ /* 0x000eb60000300a00 */
[----:B------:R-:W-:Y:S10]  /*66920*/  @!UPT UIADD3 URZ, URZ, URZ, URZ ;  /* 0x0000003f3f3ff290 */ /* 0x000ff4000fffe03f */
[----:B------:R-:W-:Y:S01]  /*66930*/  STL.64 [R1+0xb0], R8 ;  /* 0x0000b00801007387 */ /* 0x000fe20000100a00 */
[----:B------:R0:W-:Y:S03]  /*66940*/  STL.64 [R1+0xb8], R10 ;  /* 0x0000b80a01007387 */ /* 0x0001e60000100a00 */
[----:B0-----:R-:W3:Y:S01]  /*66950*/  LDL.LU.64 R10, [R1+0x3fc8] ;  /* 0x003fc800010a7983 */ /* 0x001ee20000300a00 */
[----:B------:R-:W3:Y:S01]  /*66960*/  LDL.LU.64 R8, [R1+0x3fc0] ;  /* 0x003fc00001087983 */ /* 0x000ee20000300a00 */
[----:B--2---:R-:W-:Y:S01]  /*66970*/  MOV R0, R7 ;  /* 0x0000000700007202 */ /* 0x004fe20000000f00 */
[----:B---3--:R-:W-:Y:S01]  /*66980*/  HMMA.16816.F32 R24, R24, R6, R8 ;  /* 0x000000061818723c */ /* 0x008fe20000001808 */
[----:B------:R-:W4:Y:S01]  /*66990*/  LDL.LU.64 R10, [R1+0x3fb8] ;  /* 0x003fb800010a7983 */ /* 0x000f220000300a00 */
[----:B------:R-:W4:Y:S11]  /*669a0*/  LDL.LU.64 R8, [R1+0x3fb0] ;  /* 0x003fb00001087983 */ /* 0x000f360000300a00 */
[----:B------:R-:W-:Y:S10]  /*669b0*/  @!UPT UIADD3 URZ, URZ, URZ, URZ ;  /* 0x0000003f3f3ff290 */ /* 0x000ff4000fffe03f */
[----:B------:R-:W-:Y:S01]  /*669c0*/  STL.64 [R1+0xa0], R24 ;  /* 0x0000a01801007387 */ /* 0x000fe20000100a00 */
[----:B------:R-:W-:Y:S02]  /*669d0*/  STL.64 [R1+0xa8], R26 ;  /* 0x0000a81a01007387 */ /* 0x000fe40000100a00 */
[----:B------:R-:W2:Y:S01]  /*669e0*/  LDL.LU R7, [R1+0x3fa8] ;  /* 0x003fa80001077983 */ /* 0x000ea20000300800 */
[----:B------:R-:W-:Y:S01]  /*669f0*/  MOV R2, R6 ;  /* 0x0000000600027202 */ /* 0x000fe20000000f00 */
[----:B----4-:R-:W-:Y:S01]  /*66a00*/  HMMA.16816.F32 R8, R8, R18, R20 ;  /* 0x000000120808723c */ /* 0x010fe20000001814 */
[----:B------:R-:W-:Y:S01]  /*66a10*/  LDSM.16.M88.4 R20, [R13+0x30380] ;  /* 0x030380000d14783b */ /* 0x000fe20000000200 */
[----:B------:R-:W-:-:S03]  /*66a20*/  MOV R14, R15 ;  /* 0x0000000f000e7202 */ /* 0x000fc60000000f00 */
[----:B------:R-:W-:Y:S04]  /*66a30*/  LDSM.16.M88.4 R16, [R13+0x38380] ;  /* 0x038380000d10783b */ /* 0x000fe80000000200 */
[----:B--2---:R-:W0:Y:S11]  /*66a40*/  LDSM.16.MT88.4 R4, [R7+0x1e000] ;  /* 0x01e000000704783b */ /* 0x004e360000004200 */
[----:B------:R-:W-:Y:S03]  /*66a50*/  @!UPT UIADD3 URZ, URZ, URZ, URZ ;  /* 0x0000003f3f3ff290 */ /* 0x000fe6000fffe03f */
[----:B------:R-:W-:Y:S01]  /*66a60*/  STL.64 [R1+0xe0], R8 ;  /* 0x0000e00801007387 */ /* 0x000fe20000100a00 */
[----:B------:R-:W-:Y:S02]  /*66a70*/  STL.64 [R1+0xe8], R10 ;  /* 0x0000e80a01007387 */ /* 0x000fe40000100a00 */
[----:B------:R-:W1:Y:S01]  /*66a80*/  LDSM.16.M88.4 R8, [R13+0x20380] ;  /* 0x020380000d08783b */ /* 0x000e620000000200 */
[----:B0-----:R-:W-:Y:S03]  /*66a90*/  STL [R1+0x30], R4 ;  /* 0x0000300401007387 */ /* 0x001fe60000100800 */
[----:B------:R-:W2:Y:S01]  /*66aa0*/  LDL.LU.64 R26, [R1+0x68] ;  /* 0x00006800011a7983 */ /* 0x000ea20000300a00 */
[----:B------:R-:W-:Y:S02]  /*66ab0*/  MOV R29, R5 ;  /* 0x00000005001d7202 */ /* 0x000fe40000000f00 */
[----:B------:R-:W-:Y:S01]  /*66ac0*/  MOV R3, R6 ;  /* 0x0000000600037202 */ /* 0x000fe20000000f00 */
[----:B------:R-:W-:-:S02]  /*66ad0*/  IMAD.MOV.U32 R28, RZ, RZ, R7 ;  /* 0x000000ffff1c7224 */ /* 0x000fc400078e0007 */
[----:B------:R-:W0:Y:S04]  /*66ae0*/  LDSM.16.M88.4 R4, [R13+0x28380] ;  /* 0x028380000d04783b */ /* 0x000e280000000200 */
[----:B--2---:R2:W-:Y:S01]  /*66af0*/  STL.64 [R1+0x3fa0], R26 ;  /* 0x003fa01a01007387 */ /* 0x0045e20000100a00 */
[----:B------:R-:W3:Y:S02]  /*66b00*/  LDL.LU R24, [R1+0x280] ;  /* 0x0002800001187983 */ /* 0x000ee40000300800 */
[----:B------:R-:W3:Y:S01]  /*66b10*/  LDL.LU R25, [R1+0x284] ;  /* 0x0002840001197983 */ /* 0x000ee20000300800 */
[----:B--2---:R-:W3:Y:S01]  /*66b20*/  LDL.LU R26, [R1+0x288] ;  /* 0x00028800011a7983 */ /* 0x004ee20000300800 */
[----:B------:R-:W3:Y:S02]  /*66b30*/  LDL.LU R27, [R1+0x28c] ;  /* 0x00028c00011b7983 */ /* 0x000ee40000300800 */
[----:B------:R-:W2:Y:S02]  /*66b40*/  LDL R15, [R1+0x1734] ;  /* 0x00173400010f7983 */ /* 0x000ea40000100800 */
[----:B------:R-:W-:Y:S01]  /*66b50*/  STL [R1+0x3f8c], R28 ;  /* 0x003f8c1c01007387 */ /* 0x000fe20000100800 */
[----:B------:R-:W-:Y:S01]  /*66b60*/  STL [R1+0x3f88], R3 ;  /* 0x003f880301007387 */ /* 0x000fe20000100800 */
[----:B------:R-:W-:Y:S02]  /*66b70*/  STL [R1+0x3f84], R29 ;  /* 0x003f841d01007387 */ /* 0x000fe40000100800 */
[----:B-1----:R-:W-:Y:S02]  /*66b80*/  STL [R1+0x3ce4], R10 ;  /* 0x003ce40a01007387 */ /* 0x002fe40000100800 */
[----:B------:R1:W-:Y:S01]  /*66b90*/  STL [R1+0x3ce0], R11 ;  /* 0x003ce00b01007387 */ /* 0x0003e20000100800 */
[----:B------:R-:W-:Y:S04]  /*66ba0*/  STL.64 [R1+0x3f10], R8 ;  /* 0x003f100801007387 */ /* 0x000fe80000100a00 */
[----:B-1----:R-:W4:Y:S01]  /*66bb0*/  LDL.LU.64 R10, [R1+0x78] ;  /* 0x00007800010a7983 */ /* 0x002f220000300a00 */
[----:B0-----:R0:W-:Y:S03]  /*66bc0*/  STL [R1+0x3da8], R6 ;  /* 0x003da80601007387 */ /* 0x0011e60000100800 */
[----:B0-----:R-:W2:Y:S01]  /*66bd0*/  LDL R6, [R1+0xca0] ;  /* 0x000ca00001067983 */ /* 0x001ea20000100800 */
[----:B------:R-:W-:Y:S02]  /*66be0*/  STL [R1+0x3d20], R7 ;  /* 0x003d200701007387 */ /* 0x000fe40000100800 */
[----:B------:R-:W-:Y:S02]  /*66bf0*/  STL.64 [R1+0x3f00], R22 ;  /* 0x003f001601007387 */ /* 0x000fe40000100a00 */
[----:B------:R0:W-:Y:S02]  /*66c00*/  STL.64 [R1+0x3ef8], R20 ;  /* 0x003ef81401007387 */ /* 0x0001e40000100a00 */
[----:B0-----:R-:W3:Y:S01]  /*66c10*/  LDL.LU.64 R20, [R1+0x90] ;  /* 0x0000900001147983 */ /* 0x001ee20000300a00 */
[----:B------:R-:W3:Y:S02]  /*66c20*/  LDL.LU.64 R22, [R1+0x98] ;  /* 0x0000980001167983 */ /* 0x000ee40000300a00 */
[----:B------:R-:W-:Y:S02]  /*66c30*/  STL [R1+0x3cdc], R18 ;  /* 0x003cdc1201007387 */ /* 0x000fe40000100800 */
[----:B------:R-:W-:Y:S01]  /*66c40*/  STL [R1+0x3cd8], R19 ;  /* 0x003cd81301007387 */ /* 0x000fe20000100800 */
[----:B------:R0:W-:Y:S04]  /*66c50*/  STL.64 [R1+0x3f08], R16 ;  /* 0x003f081001007387 */ /* 0x0001e80000100a00 */
[----:B0-----:R-:W2:Y:S01]  /*66c60*/  LDL.LU R16, [R1+0x2e0] ;  /* 0x0002e00001107983 */ /* 0x001ea20000300800 */
[----:B------:R-:W2:Y:S02]  /*66c70*/  LDL.LU R17, [R1+0x2e4] ;  /* 0x0002e40001117983 */ /* 0x000ea40000300800 */
[----:B------:R-:W2:Y:S02]  /*66c80*/  LDL.LU R18, [R1+0x2e8] ;  /* 0x0002e80001127983 */ /* 0x000ea40000300800 */
[----:B------:R-:W2:Y:S01]  /*66c90*/  LDL.LU R19, [R1+0x2ec] ;  /* 0x0002ec0001137983 */ /* 0x000ea20000300800 */
[----:B----4-:R-:W-:Y:S01]  /*66ca0*/  MOV R13, R10 ;  /* 0x0000000a000d7202 */ /* 0x010fe20000000f00 */
[----:B---3--:R-:W-:Y:S11]  /*66cb0*/  HMMA.16816.F32 R24, R20, R10, R24 ;  /* 0x0000000a1418723c */ /* 0x008ff60000001818 */
[----:B------:R-:W-:Y:S11]  /*66cc0*/  @!UPT UIADD3 URZ, URZ, URZ, URZ ;  /* 0x0000003f3f3ff290 */ /* 0x000ff6000fffe03f */
[----:B------:R-:W-:Y:S01]  /*66cd0*/  @!UPT UIADD3 URZ, URZ, URZ, URZ ;  /* 0x0000003f3f3ff290 */ /* 0x000fe2000fffe03f */
[----:B------:R-:W-:Y:S01]  /*66ce0*/  STL.64 [R1+0xf0], R24 ;  /* 0x0000f01801007387 */ /* 0x000fe20000100a00 */
[----:B------:R0:W-:Y:S03]  /*66cf0*/  STL.64 [R1+0xf8], R26 ;  /* 0x0000f81a01007387 */ /* 0x0001e60000100a00 */
[----:B0-----:R-:W3:Y:S01]  /*66d00*/  LDL.LU.64 R26, [R1+0x3fa0] ;  /* 0x003fa000011a7983 */ /* 0x001ee20000300a00 */
[----:B------:R-:W4:Y:S02]  /*66d10*/  LDL.LU R8, [R1+0x40] ;  /* 0x0000400001087983 */ /* 0x000f240000300800 */
[----:B------:R-:W4:Y:S02]  /*66d20*/  LDL.LU R9, [R1+0x44] ;  /* 0x0000440001097983 */ /* 0x000f240000300800 */
[----:B------:R-:W2:Y:S01]  /*66d30*/  LDL.LU R10, [R1+0x48] ;  /* 0x00004800010a7983 */ /* 0x000ea20000300800 */
[----:B------:R-:W-:Y:S01]  /*66d40*/  MOV R12, R11 ;  /* 0x0000000b000c7202 */ /* 0x000fe20000000f00 */
[----:B------:R-:W-:Y:S01]  /*66d50*/  MOV R11, R14 ;  /* 0x0000000e000b7202 */ /* 0x000fe20000000f00 */
[----:B------:R-:W-:-:S04]  /*66d60*/  MOV R7, R0 ;  /* 0x0000000000077202 */ /* 0x000fc80000000f00 */
[----:B--2---:R-:W-:Y:S01]  /*66d70*/  STL.64 [R1+0x3f98], R10 ;  /* 0x003f980a01007387 */ /* 0x004fe20000100a00 */
[----:B----4-:R-:W-:Y:S02]  /*66d80*/  STL.64 [R1+0x3f90], R8 ;  /* 0x003f900801007387 */ /* 0x010fe40000100a00 */
[----:B------:R-:W0:Y:S01]  /*66d90*/  LDSM.16.MT88.4 R8, [R6+0x1e080] ;  /* 0x01e080000608783b */ /* 0x000e220000004200 */
[----:B---3--:R-:W-:Y:S01]  /*66da0*/  HMMA.16816.F32 R16, R20, R26, R16 ;  /* 0x0000001a1410723c */ /* 0x008fe20000001810 */
[----:B0-----:R-:W-:Y:S02]  /*66db0*/  MOV R28, R9 ;  /* 0x00000009001c7202 */ /* 0x001fe40000000f00 */
[----:B------:R-:W-:Y:S01]  /*66dc0*/  MOV R3, R10 ;  /* 0x0000000a00037202 */ /* 0x000fe20000000f00 */
[----:B------:R-:W-:Y:S01]  /*66dd0*/  STL [R1+0x20], R8 ;  /* 0x0000200801007387 */ /* 0x000fe20000100800 */
[----:B------:R-:W-:Y:S02]  /*66de0*/  MOV R29, R11 ;  /* 0x0000000b001d7202 */ /* 0x000fe40000000f00 */
[----:B------:R-:W0:Y:S04]  /*66df0*/  LDSM.16.MT88.4 R8, [R15+0x1e000] ;  /* 0x01e000000f08783b */ /* 0x000e280000004200 */
[----:B------:R1:W-:Y:S01]  /*66e00*/  STL [R1+0x3f20], R6 ;  /* 0x003f200601007387 */ /* 0x0003e20000100800 */
[----:B------:R-:W-:Y:S04]  /*66e10*/  STL.64 [R1+0x3f18], R4 ;  /* 0x003f180401007387 */ /* 0x000fe80000100a00 */
[----:B0-----:R-:W-:Y:S01]  /*66e20*/  STL.64 [R1+0x10], R8 ;  /* 0x0000100801007387 */ /* 0x001fe20000100a00 */
[----:B------:R-:W-:Y:S06]  /*66e30*/  STL.64 [R1+0x18], R10 ;  /* 0x0000180a01007387 */ /* 0x000fec0000100a00 */
[----:B------:R-:W-:Y:S02]  /*66e40*/  STL.64 [R1+0x110], R16 ;  /* 0x0001101001007387 */ /* 0x000fe40000100a00 */
[----:B------:R-:W-:Y:S02]  /*66e50*/  STL.64 [R1+0x118], R18 ;  /* 0x0001181201007387 */ /* 0x000fe40000100a00 */
[----:B------:R-:W0:Y:S01]  /*66e60*/  LDSM.16.MT88.4 R16, [R15+0x1e080] ;  /* 0x01e080000f10783b */ /* 0x000e220000004200 */
[----:B-1----:R-:W-:-:S03]  /*66e70*/  MOV R6, R2 ;  /* 0x0000000200067202 */ /* 0x002fc60000000f00 */
[----:B0-----:R0:W-:Y:S01]  /*66e80*/  STL.64 [R1], R16 ;  /* 0x0000001001007387 */ /* 0x0011e20000100a00 */
[----:B------:R-:W-:Y:S02]  /*66e90*/  MOV R0, R18 ;  /* 0x0000001200007202 */ /* 0x000fe40000000f00 */
[----:B------:R-:W-:Y:S01]  /*66ea0*/  MOV R2, R19 ;  /* 0x0000001300027202 */ /* 0x000fe20000000f00 */
[----:B0-----:R-:W2:Y:S01]  /*66eb0*/  LDL.LU R16, [R1+0x260] ;  /* 0x0002600001107983 */ /* 0x001ea20000300800 */
[----:B------:R-:W2:Y:S02]  /*66ec0*/  LDL.LU R17, [R1+0x264] ;  /* 0x0002640001117983 */ /* 0x000ea40000300800 */
[----:B------:R-:W3:Y:S02]  /*66ed0*/  LDL.LU R18, [R1+0x268] ;  /* 0x0002680001127983 */ /* 0x000ee40000300800 */
[----:B------:R-:W3:Y:S01]  /*66ee0*/  LDL.LU R19, [R1+0x26c] ;  /* 0x00026c0001137983 */ /* 0x000ee20000300800 */
[----:B------:R-:W-:-:S02]  /*66ef0*/  MOV R8, R27 ;  /* 0x0000001b00087202 */ /* 0x000fc40000000f00 */
[----:B------:R-:W4:Y:S04]  /*66f00*/  LDL R27, [R1+0x1730] ;  /* 0x00173000011b7983 */ /* 0x000f280000100800 */
[----:B---3--:R-:W-:Y:S01]  /*66f10*/  STL.64 [R1+0x3f30], R18 ;  /* 0x003f301201007387 */ /* 0x008fe20000100a00 */
[----:B--2---:R0:W-:Y:S03]  /*66f20*/  STL.64 [R1+0x3f28], R16 ;  /* 0x003f281001007387 */ /* 0x0041e60000100a00 */
[----:B0-----:R-:W2:Y:S01]  /*66f30*/  LDL.LU R16, [R1+0x270] ;  /* 0x0002700001107983 */ /* 0x001ea20000300800 */
[----:B------:R-:W2:Y:S02]  /*66f40*/  LDL.LU R17, [R1+0x274] ;  /* 0x0002740001117983 */ /* 0x000ea40000300800 */
[----:B------:R-:W3:Y:S02]  /*66f50*/  LDL.LU R18, [R1+0x278] ;  /* 0x0002780001127983 */ /* 0x000ee40000300800 */
[----:B------:R-:W3:Y:S01]  /*66f60*/  LDL.LU R19, [R1+0x27c] ;  /* 0x00027c0001137983 */ /* 0x000ee20000300800 */
[----:B------:R-:W-:-:S02]  /*66f70*/  MOV R9, R26 ;  /* 0x0000001a00097202 */ /* 0x000fc40000000f00 */
[----:B------:R-:W-:Y:S02]  /*66f80*/  MOV R25, R20 ;  /* 0x0000001400197202 */ /* 0x000fe40000000f00 */
[----:B------:R-:W-:Y:S01]  /*66f90*/  MOV R24, R21 ;  /* 0x0000001500187202 */ /* 0x000fe20000000f00 */
[----:B------:R-:W-:Y:S01]  /*66fa0*/  IMAD.MOV.U32 R5, RZ, RZ, R22 ;  /* 0x000000ffff057224 */ /* 0x000fe200078e0016 */
[----:B------:R-:W-:Y:S01]  /*66fb0*/  MOV R4, R23 ;  /* 0x0000001700047202 */ /* 0x000fe20000000f00 */
[----:B---3--:R0:W-:Y:S01]  /*66fc0*/  STL.64 [R1+0x3f40], R18 ;  /* 0x003f401201007387 */ /* 0x0081e20000100a00 */
[----:B--2---:R-:W-:Y:S01]  /*66fd0*/  STL.64 [R1+0x3f38], R16 ;  /* 0x003f381001007387 */ /* 0x004fe20000100a00 */
[----:B0-----:R-:W-:Y:S02]  /*66fe0*/  MOV R18, R9 ;  /* 0x0000000900127202 */ /* 0x001fe40000000f00 */
[----:B------:R-:W-:Y:S02]  /*66ff0*/  MOV R19, R8 ;  /* 0x0000000800137202 */ /* 0x000fe40000000f00 */
[----:B------:R-:W2:Y:S01]  /*67000*/  LDL.LU R8, [R1+0x2d0] ;  /* 0x0002d00001087983 */ /* 0x000ea20000300800 */
[----:B------:R-:W2:Y:S02]  /*67010*/  LDL.LU R9, [R1+0x2d4] ;  /* 0x0002d40001097983 */ /* 0x000ea40000300800 */
[----:B------:R-:W2:Y:S02]  /*67020*/  LDL.LU R10, [R1+0x2d8] ;  /* 0x0002d800010a7983 */ /* 0x000ea40000300800 */
[----:B------:R-:W2:Y:S01]  /*67030*/  LDL.LU R11, [R1+0x2dc] ;  /* 0x0002dc00010b7983 */ /* 0x000ea20000300800 */
[----:B------:R0:W-:Y:S02]  /*67040*/  STL.64 [R1+0x3f58], R18 ;  /* 0x003f581201007387 */ /* 0x0001e40000100a00 */
[----:B0-----:R-:W-:-:S02]  /*67050*/  MOV R18, R13 ;  /* 0x0000000d00127202 */ /* 0x001fc40000000f00 */
[----:B------:R-:W-:Y:S02]  /*67060*/  MOV R19, R12 ;  /* 0x0000000c00137202 */ /* 0x000fe40000000f00 */
[----:B----4-:R-:W0:Y:S04]  /*67070*/  LDSM.16.MT88.4 R12, [R27+0x1e000] ;  /* 0x01e000001b0c783b */ /* 0x010e280000004200 */
[----:B------:R1:W-:Y:S01]  /*67080*/  STL.64 [R1+0x3f70], R18 ;  /* 0x003f701201007387 */ /* 0x0003e20000100a00 */
[----:B------:R-:W3:Y:S02]  /*67090*/  LDL.LU R20, [R1+0x250] ;  /* 0x0002500001147983 */ /* 0x000ee40000300800 */
[----:B------:R-:W3:Y:S02]  /*670a0*/  LDL.LU R21, [R1+0x254] ;  /* 0x0002540001157983 */ /* 0x000ee40000300800 */
[----:B------:R-:W4:Y:S01]  /*670b0*/  LDL.LU R22, [R1+0x258] ;  /* 0x0002580001167983 */ /* 0x000f220000300800 */
[----:B------:R-:W4:Y:S01]  /*670c0*/  LDL.LU R23, [R1+0x25c] ;  /* 0x00025c0001177983 */ /* 0x000f220000300800 */
[----:B------:R-:W2:Y:S02]  /*670d0*/  LDL.LU R16, [R1+0x2c0] ;  /* 0x0002c00001107983 */ /* 0x000ea40000300800 */
[----:B------:R-:W2:Y:S01]  /*670e0*/  LDL.LU R17, [R1+0x2c4] ;  /* 0x0002c40001117983 */ /* 0x000ea20000300800 */
[----:B-1----:R-:W2:Y:S01]  /*670f0*/  LDL.LU R18, [R1+0x2c8] ;  /* 0x0002c80001127983 */ /* 0x002ea20000300800 */
[----:B------:R-:W2:Y:S03]  /*67100*/  LDL.LU R19, [R1+0x2cc] ;  /* 0x0002cc0001137983 */ /* 0x000ea60000300800 */
[----:B----4-:R-:W-:Y:S01]  /*67110*/  STL.64 [R1+0x3f50], R22 ;  /* 0x003f501601007387 */ /* 0x010fe20000100a00 */
[----:B---3--:R1:W-:Y:S03]  /*67120*/  STL.64 [R1+0x3f48], R20 ;  /* 0x003f481401007387 */ /* 0x0083e60000100a00 */
[----:B-1----:R-:W3:Y:S01]  /*67130*/  LDL.LU R20, [R1+0x2a0] ;  /* 0x0002a00001147983 */ /* 0x002ee20000300800 */
[----:B------:R-:W3:Y:S02]  /*67140*/  LDL.LU R21, [R1+0x2a4] ;  /* 0x0002a40001157983 */ /* 0x000ee40000300800 */
[----:B------:R-:W4:Y:S02]  /*67150*/  LDL.LU R22, [R1+0x2a8] ;  /* 0x0002a80001167983 */ /* 0x000f240000300800 */
[----:B------:R-:W4:Y:S02]  /*67160*/  LDL.LU R23, [R1+0x2ac] ;  /* 0x0002ac0001177983 */ /* 0x000f240000300800 */
[----:B----4-:R-:W-:Y:S01]  /*67170*/  STL.64 [R1+0x3f68], R22 ;  /* 0x003f681601007387 */ /* 0x010fe20000100a00 */
[----:B---3--:R1:W-:Y:S03]  /*67180*/  STL.64 [R1+0x3f60], R20 ;  /* 0x003f601401007387 */ /* 0x0083e60000100a00 */
[----:B-1----:R-:W3:Y:S01]  /*67190*/  LDL.LU R20, [R1+0x2b0] ;  /* 0x0002b00001147983 */ /* 0x002ee20000300800 */
[----:B------:R-:W3:Y:S02]  /*671a0*/  LDL.LU R21, [R1+0x2b4] ;  /* 0x0002b40001157983 */ /* 0x000ee40000300800 */
[----:B------:R-:W3:Y:S02]  /*671b0*/  LDL.LU R22, [R1+0x2b8] ;  /* 0x0002b80001167983 */ /* 0x000ee40000300800 */
[----:B------:R-:W3:Y:S01]  /*671c0*/  LDL.LU R23, [R1+0x2bc] ;  /* 0x0002bc0001177983 */ /* 0x000ee20000300800 */
[----:B0-----:R0:W-:Y:S01]  /*671d0*/  STL.64 [R1+0x3e30], R14 ;  /* 0x003e300e01007387 */ /* 0x0011e20000100a00 */
[----:B------:R1:W-:Y:S01]  /*671e0*/  STL.64 [R1+0x3e28], R12 ;  /* 0x003e280c01007387 */ /* 0x0003e20000100a00 */
[----:B0-----:R-:W-:-:S02]  /*671f0*/  MOV R14, R5 ;  /* 0x00000005000e7202 */ /* 0x001fc40000000f00 */
[----:B-1----:R-:W-:Y:S02]  /*67200*/  MOV R12, R25 ;  /* 0x00000019000c7202 */ /* 0x002fe40000000f00 */
[----:B------:R-:W-:Y:S02]  /*67210*/  MOV R13, R24 ;  /* 0x00000018000d7202 */ /* 0x000fe40000000f00 */
[----:B------:R-:W-:Y:S01]  /*67220*/  MOV R15, R4 ;  /* 0x00000004000f7202 */ /* 0x000fe20000000f00 */
[----:B------:R-:W0:Y:S06]  /*67230*/  LDSM.16.MT88.4 R24, [R27+0x1e080] ;  /* 0x01e080001b18783b */ /* 0x000e2c0000004200 */
[----:B--2---:R-:W-:Y:S01]  /*67240*/  HMMA.16816.F32 R12, R12, R6, R8 ;  /* 0x000000060c0c723c */ /* 0x004fe20000001808 */
[----:B------:R-:W2:Y:S01]  /*67250*/  LDL.LU.64 R10, [R1+0x3f98] ;  /* 0x003f9800010a7983 */ /* 0x000ea20000300a00 */
[----:B------:R-:W2:Y:S11]  /*67260*/  LDL.LU.64 R8, [R1+0x3f90] ;  /* 0x003f900001087983 */ /* 0x000eb60000300a00 */
[----:B------:R-:W-:Y:S10]  /*67270*/  @!UPT UIADD3 URZ, URZ, URZ, URZ ;  /* 0x0000003f3f3ff290 */ /* 0x000ff4000fffe03f */
[----:B------:R1:W-:Y:S01]  /*67280*/  STL.64 [R1+0x390], R12 ;  /* 0x0003900c01007387 */ /* 0x0003e20000100a00 */
[----:B------:R4:W-:Y:S03]  /*67290*/  STL.64 [R1+0x398], R14 ;  /* 0x0003980e01007387 */ /* 0x0009e60000100a00 */
[----:B-1----:R-:W2:Y:S01]  /*672a0*/  LDL.LU R12, [R1+0x20] ;  /* 0x00002000010c7983 */ /* 0x002ea20000300800 */
[----:B----4-:R-:W-:Y:S01]  /*672b0*/  IMAD.MOV.U32 R14, RZ, RZ, R3 ;  /* 0x000000ffff0e7224 */ /* 0x010fe200078e0003 */
[----:B------:R-:W-:Y:S02]  /*672c0*/  MOV R15, R29 ;  /* 0x0000001d000f7202 */ /* 0x000fe40000000f00 */
[----:B------:R-:W-:Y:S02]  /*672d0*/  MOV R13, R28 ;  /* 0x0000001c000d7202 */ /* 0x000fe40000000f00 */
[----:B------:R-:W4:Y:S01]  /*672e0*/  LDL.LU R28, [R1+0x3f8c] ;  /* 0x003f8c00011c7983 */ /* 0x000f220000300800 */
[----:B------:R-:W3:Y:S02]  /*672f0*/  LDL.LU R3, [R1+0x3f88] ;  /* 0x003f880001037983 */ /* 0x000ee40000300800 */
[----:B------:R-:W3:Y:S02]  /*67300*/  LDL.LU R29, [R1+0x3f84] ;  /* 0x003f8400011d7983 */ /* 0x000ee40000300800 */
[----:B------:R1:W-:Y:S01]  /*67310*/  STL.64 [R1+0x3ef0], R14 ;  /* 0x003ef00e01007387 */ /* 0x0003e20000100a00 */
[----:B--2---:R-:W-:Y:S01]  /*67320*/  STL.64 [R1+0x3ee8], R12 ;  /* 0x003ee80c01007387 */ /* 0x004fe20000100a00 */
[----:B-1----:R-:W2:Y:S02]  /*67330*/  LDL.LU R14, [R1+0x88] ;  /* 0x00008800010e7983 */ /* 0x002ea40000300800 */
[----:B------:R-:W2:Y:S02]  /*67340*/  LDL.LU R15, [R1+0x8c] ;  /* 0x00008c00010f7983 */ /* 0x000ea40000300800 */
[----:B0-----:R3:W-:Y:S01]  /*67350*/  STL.64 [R1+0x3df0], R26 ;  /* 0x003df01a01007387 */ /* 0x0017e20000100a00 */
[----:B------:R0:W-:Y:S01]  /*67360*/  STL.64 [R1+0x3de8], R24 ;  /* 0x003de81801007387 */ /* 0x0001e20000100a00 */
[----:B---3--:R-:W-:-:S03]  /*67370*/  MOV R26, R3 ;  /* 0x00000003001a7202 */ /* 0x008fc60000000f00 */
[----:B0-----:R-:W3:Y:S01]  /*67380*/  LDL.LU R24, [R1+0x30] ;  /* 0x0000300001187983 */ /* 0x001ee20000300800 */
[----:B------:R-:W-:Y:S02]  /*67390*/  MOV R25, R29 ;  /* 0x0000001d00197202 */ /* 0x000fe40000000f00 */
[----:B------:R-:W3:Y:S02]  /*673a0*/  LDL.LU R29, [R1+0x3f80] ;  /* 0x003f8000011d7983 */ /* 0x000ee40000300800 */
[----:B------:R-:W3:Y:S01]  /*673b0*/  LDL.LU R3, [R1+0x3f7c] ;  /* 0x003f7c0001037983 */ /* 0x000ee20000300800 */
[----:B----4-:R-:W-:Y:S02]  /*673c0*/  MOV R27, R28 ;  /* 0x0000001c001b7202 */ /* 0x010fe40000000f00 */
[----:B------:R-:W4:Y:S01]  /*673d0*/  LDL.LU R28, [R1+0x3f78] ;  /* 0x003f7800011c7983 */ /* 0x000f220000300800 */
[C---:B--2---:R-:W-:Y:S03]  /*673e0*/  HMMA.16816.F32 R12, R8.reuse, R14, R16 ;  /* 0x0000000e080c723c */ /* 0x044fe60000001810 */
[----:B------:R-:W2:Y:S11]  /*673f0*/  LDL.LU.64 R18, [R1+0x3f70] ;  /* 0x003f700001127983 */ /* 0x000eb60000300a00 */
[----:B------:R-:W-:Y:S09]  /*67400*/  @!UPT UIADD3 URZ, URZ, URZ, URZ ;  /* 0x0000003f3f3ff290 */ /* 0x000ff2000fffe03f */
[----:B------:R0:W-:Y:S01]  /*67410*/  STL.64 [R1+0x380], R12 ;  /* 0x0003800c01007387 */ /* 0x0001e20000100a00 */
[----:B------:R1:W-:Y:S03]  /*67420*/  STL.64 [R1+0x388], R14 ;  /* 0x0003880e01007387 */ /* 0x0003e60000100a00 */
[----:B0-----:R-:W3:Y:S01]  /*67430*/  LDL.LU R12, [R1+0x230] ;  /* 0x00023000010c7983 */ /* 0x001ee20000300800 */
[----:B------:R-:W3:Y:S02]  /*67440*/  LDL.LU R13, [R1+0x234] ;  /* 0x00023400010d7983 */ /* 0x000ee40000300800 */
[----:B-1----:R-:W3:Y:S02]  /*67450*/  LDL.LU R14, [R1+0x238] ;  /* 0x00023800010e7983 */ /* 0x002ee40000300800 */
[----:B------:R-:W3:Y:S01]  /*67460*/  LDL.LU R15, [R1+0x23c] ;  /* 0x00023c00010f7983 */ /* 0x000ee20000300800 */
[C---:B--2---:R-:W-:Y:S01]  /*67470*/  HMMA.16816.F32 R16, R8.reuse, R18, R20 ;  /* 0x000000120810723c */ /* 0x044fe20000001814 */
[----:B------:R-:W2:Y:S01]  /*67480*/  LDL.LU.64 R22, [R1+0x3f68] ;  /* 0x003f680001167983 */ /* 0x000ea20000300a00 */
[----:B------:R-:W2:Y:S11]  /*67490*/  LDL.LU.64 R20, [R1+0x3f60] ;  /* 0x003f600001147983 */ /* 0x000eb60000300a00 */
[----:B------:R-:W-:Y:S10]  /*674a0*/  @!UPT UIADD3 URZ, URZ, URZ, URZ ;  /* 0x0000003f3f3ff290 */ /* 0x000ff4000fffe03f */
[----:B------:R-:W-:Y:S01]  /*674b0*/  STL.64 [R1+0x370], R16 ;  /* 0x0003701001007387 */ /* 0x000fe20000100a00 */
[----:B------:R0:W-:Y:S03]  /*674c0*/  STL.64 [R1+0x378], R18 ;  /* 0x0003781201007387 */ /* 0x0001e60000100a00 */
[----:B0-----:R-:W2:Y:S02]  /*674d0*/  LDL.LU.64 R18, [R1+0x3f58] ;  /* 0x003f580001127983 */ /* 0x001ea40000300a00 */
[C---:B--2---:R-:W-:Y:S02]  /*674e0*/  HMMA.16816.F32 R16, R8.reuse, R18, R20 ;  /* 0x000000120810723c */ /* 0x044fe40000001814 */
[----:B------:R-:W2:Y:S01]  /*674f0*/  LDL.LU.64 R22, [R1+0x3f50] ;  /* 0x003f500001167983 */ /* 0x000ea20000300a00 */
[----:B------:R-:W2:Y:S11]  /*67500*/  LDL.LU.64 R20, [R1+0x3f48] ;  /* 0x003f480001147983 */ /* 0x000eb60000300a00 */
[----:B------:R-:W-:Y:S09]  /*67510*/  @!UPT UIADD3 URZ, URZ, URZ, URZ ;  /* 0x0000003f3f3ff290 */ /* 0x000ff2000fffe03f */
[----:B------:R-:W-:Y:S01]  /*67520*/  STL.64 [R1+0x280], R16 ;  /* 0x0002801001007387 */ /* 0x000fe20000100a00 */
[----:B------:R-:W-:Y:S02]  /*67530*/  STL.64 [R1+0x288], R18 ;  /* 0x0002881201007387 */ /* 0x000fe40000100a00 */
[----:B---3--:R-:W0:Y:S02]  /*67540*/  LDSM.16.MT88.4 R16, [R29+0x1e000] ;  /* 0x01e000001d10783b */ /* 0x008e240000004200 */
[----:B0-----:R-:W-:Y:S02]  /*67550*/  STL.64 [R1+0x60], R16 ;  /* 0x0000601001007387 */ /* 0x001fe40000100a00 */
[----:B------:R0:W-:Y:S02]  /*67560*/  STL.64 [R1+0x68], R18 ;  /* 0x0000681201007387 */ /* 0x0001e40000100a00 */
[----:B0-----:R-:W3:Y:S01]  /*67570*/  LDL.LU.64 R18, [R1+0x3f40] ;  /* 0x003f400001127983 */ /* 0x001ee20000300a00 */
[----:B------:R-:W3:Y:S02]  /*67580*/  LDL.LU.64 R16, [R1+0x3f38] ;  /* 0x003f380001107983 */ /* 0x000ee40000300a00 */
[----:B---3--:R-:W-:Y:S01]  /*67590*/  HMMA.16816.F32 R8, R8, R6, R16 ;  /* 0x000000060808723c */ /* 0x008fe20000001810 */
[----:B------:R-:W3:Y:S01]  /*675a0*/  LDL.LU.64 R18, [R1+0x3f30] ;  /* 0x003f300001127983 */ /* 0x000ee20000300a00 */
[----:B------:R-:W3:Y:S02]  /*675b0*/  LDL.LU.64 R16, [R1+0x3f28] ;  /* 0x003f280001107983 */ /* 0x000ee40000300a00 */
[----:B------:R-:W2:Y:S02]  /*675c0*/  LDL.LU R6, [R1+0x3f20] ;  /* 0x003f200001067983 */ /* 0x000ea40000300800 */
[----:B------:R-:W2:Y:S11]  /*675d0*/  LDL.LU.64 R4, [R1+0x3f18] ;  /* 0x003f180001047983 */ /* 0x000eb60000300a00 */
[----:B------:R-:W-:Y:S06]  /*675e0*/  @!UPT UIADD3 URZ, URZ, URZ, URZ ;  /* 0x0000003f3f3ff290 */ /* 0x000fec000fffe03f */
[----:B------:R0:W-:Y:S01]  /*675f0*/  STL [R1+0x274], R9 ;  /* 0x0002740901007387 */ /* 0x0001e20000100800 */
[----:B------:R-:W-:Y:S01]  /*67600*/  MOV R7, R8 ;  /* 0x0000000800077202 */ /* 0x000fe20000000f00 */
[----:B------:R-:W-:Y:S02]  /*67610*/  STL [R1+0x278], R10 ;  /* 0x0002780a01007387 */ /* 0x000fe40000100800 */
[----:B0-----:R-:W3:Y:S01]  /*67620*/  LDL.LU.64 R8, [R1+0x3f10] ;  /* 0x003f100001087983 */ /* 0x001ee20000300a00 */
[----:B------:R-:W-:-:S05]  /*67630*/  MOV R29, R11 ;  /* 0x0000000b001d7202 */ /* 0x000fca0000000f00 */
[----:B------:R-:W-:Y:S01]  /*67640*/  STL [R1+0x3d68], R29 ;  /* 0x003d681d01007387 */ /* 0x000fe20000100800 */
[C---:B--2---:R-:W-:Y:S08]  /*67650*/  HMMA.16816.F32 R20, R24.reuse, R4, R20 ;  /* 0x000000041814723c */ /* 0x044ff00000001814 */
[----:B---3--:R-:W-:Y:S11]  /*67660*/  HMMA.16816.F32 R16, R24, R8, R16 ;  /* 0x000000081810723c */ /* 0x008ff60000001810 */
[----:B------:R-:W-:Y:S11]  /*67670*/  @!UPT UIADD3 URZ, URZ, URZ, URZ ;  /* 0x0000003f3f3ff290 */ /* 0x000ff6000fffe03f */
[----:B------:R-:W-:Y:S01]  /*67680*/  @!UPT UIADD3 URZ, URZ, URZ, URZ ;  /* 0x0000003f3f3ff290 */ /* 0x000fe2000fffe03f */
[----:B------:R0:W-:Y:S01]  /*67690*/  STL.64 [R1+0x360], R16 ;  /* 0x0003601001007387 */ /* 0x0001e20000100a00 */
[----:B------:R-:W-:Y:S03]  /*676a0*/  STL.64 [R1+0x368], R18 ;  /* 0x0003681201007387 */ /* 0x000fe60000100a00 */
[----:B0-----:R-:W2:Y:S01]  /*676b0*/  LDL.LU.64 R16, [R1+0x3f08] ;  /* 0x003f080001107983 */ /* 0x001ea20000300a00 */
[----:B------:R-:W-:Y:S02]  /*676c0*/  STL.64 [R1+0x350], R20 ;  /* 0x0003501401007387 */ /* 0x000fe40000100a00 */
[----:B------:R0:W-:Y:S02]  /*676d0*/  STL.64 [R1+0x358], R22 ;  /* 0x0003581601007387 */ /* 0x0001e40000100a00 */
[----:B0-----:R-:W3:Y:S01]  /*676e0*/  LDL.LU.64 R22, [R1+0x3f00] ;  /* 0x003f000001167983 */ /* 0x001ee20000300a00 */
[----:B------:R-:W2:Y:S02]  /*676f0*/  LDL.LU.64 R20, [R1+0x3ef8] ;  /* 0x003ef80001147983 */ /* 0x000ea40000300a00 */
[----:B------:R-:W-:Y:S02]  /*67700*/  STL.64 [R1+0x3ee0], R6 ;  /* 0x003ee00601007387 */ /* 0x000fe40000100a00 */
[----:B------:R0:W-:Y:S02]  /*67710*/  STL.64 [R1+0x3ed8], R4 ;  /* 0x003ed80401007387 */ /* 0x0001e40000100a00 */
[----:B0-----:R-:W2:Y:S01]  /*67720*/  LDL.LU R4, [R1+0x240] ;  /* 0x0002400001047983 */ /* 0x001ea20000300800 */
[----:B------:R-:W2:Y:S01]  /*67730*/  LDL.LU R5, [R1+0x244] ;  /* 0x0002440001057983 */ /* 0x000ea20000300800 */
[----:B----4-:R-:W-:-:S02]  /*67740*/  MOV R6, R28 ;  /* 0x0000001c00067202 */ /* 0x010fc40000000f00 */
[----:B------:R-:W-:-:S07]  /*67750*/  MOV R7, R3 ;  /* 0x0000000300077202 */ /* 0x000fce0000000f00 */
[C---:B--2---:R-:W-:Y:S08]  /*67760*/  HMMA.16816.F32 R4, R24.reuse, R20, R4 ;  /* 0x000000141804723c */ /* 0x044ff00000001804 */
[----:B------:R-:W-:Y:S11]  /*67770*/  HMMA.16816.F32 R24, R24, R16, R12 ;  /* 0x000000101818723c */ /* 0x000ff6000000180c */
[----:B------:R-:W-:Y:S05]  /*67780*/  @!UPT UIADD3 URZ, URZ, URZ, URZ ;  /* 0x0000003f3f3ff290 */ /* 0x000fea000fffe03f */
[----:B------:R-:W-:Y:S02]  /*67790*/  MOV R18, R4 ;  /* 0x0000000400127202 */ /* 0x000fe40000000f00 */
[----:B------:R-:W-:Y:S01]  /*677a0*/  MOV R19, R5 ;  /* 0x0000000500137202 */ /* 0x000fe20000000f00 */
[----:B------:R-:W2:Y:S01]  /*677b0*/  LDL.LU R4, [R1+0x220] ;  /* 0x0002200001047983 */ /* 0x000ea20000300800 */
[----:B------:R-:W-:Y:S01]  /*677c0*/  MOV R28, R6 ;  /* 0x00000006001c7202 */ /* 0x000fe20000000f00 */
[----:B------:R-:W2:Y:S01]  /*677d0*/  LDL.LU R5, [R1+0x224] ;  /* 0x0002240001057983 */ /* 0x000ea20000300800 */
[----:B------:R-:W-:Y:S01]  /*677e0*/  MOV R3, R7 ;  /* 0x0000000700037202 */ /* 0x000fe20000000f00 */
[----:B------:R-:W2:Y:S01]  /*677f0*/  LDL.LU R6, [R1+0x228] ;  /* 0x0002280001067983 */ /* 0x000ea20000300800 */
[----:B------:R-:W2:Y:S02]  /*67800*/  LDL.LU R7, [R1+0x22c] ;  /* 0x00022c0001077983 */ /* 0x000ea40000300800 */
[----:B---3--:R-:W-:Y:S02]  /*67810*/  STL.64 [R1+0x3ed0], R22 ;  /* 0x003ed01601007387 */ /* 0x008fe40000100a00 */
[----:B------:R0:W-:Y:S02]  /*67820*/  STL.64 [R1+0x3ec8], R20 ;  /* 0x003ec81401007387 */ /* 0x0001e40000100a00 */
[----:B0-----:R-:W3:Y:S01]  /*67830*/  LDL.LU R20, [R1+0x200] ;  /* 0x0002000001147983 */ /* 0x001ee20000300800 */
[----:B------:R-:W3:Y:S02]  /*67840*/  LDL.LU R21, [R1+0x204] ;  /* 0x0002040001157983 */ /* 0x000ee40000300800 */
[----:B------:R-:W3:Y:S02]  /*67850*/  LDL.LU R22, [R1+0x208] ;  /* 0x0002080001167983 */ /* 0x000ee40000300800 */
[----:B------:R-:W3:Y:S01]  /*67860*/  LDL.LU R23, [R1+0x20c] ;  /* 0x00020c0001177983 */ /* 0x000ee20000300800 */
[----:B------:R-:W-:Y:S01]  /*67870*/  STL [R1+0x3cf4], R3 ;  /* 0x003cf40301007387 */ /* 0x000fe20000100800 */
[----:B------:R-:W-:Y:S02]  /*67880*/  STL [R1+0x3cf0], R28 ;  /* 0x003cf01c01007387 */ /* 0x000fe40000100800 */
[----:B------:R-:W-:Y:S02]  /*67890*/  STL [R1+0x3cec], R19 ;  /* 0x003cec1301007387 */ /* 0x000fe40000100800 */
[----:B------:R-:W-:Y:S01]  /*678a0*/  STL [R1+0x3ce8], R18 ;  /* 0x003ce81201007387 */ /* 0x000fe20000100800 */
[----:B------:R-:W2:Y:S01]  /*678b0*/  LDL.LU.64 R14, [R1+0x3ef0] ;  /* 0x003ef000010e7983 */ /* 0x000ea20000300a00 */
[----:B------:R-:W2:Y:S02]  /*678c0*/  LDL.LU.64 R12, [R1+0x3ee8] ;  /* 0x003ee800010c7983 */ /* 0x000ea40000300a00 */
[----:B------:R0:W-:Y:S02]  /*678d0*/  STL [R1+0x330], R24 ;  /* 0x0003301801007387 */ /* 0x0001e40000100800 */
[----:B------:R1:W-:Y:S02]  /*678e0*/  STL [R1+0x33c], R27 ;  /* 0x00033c1b01007387 */ /* 0x0003e40000100800 */
[----:B------:R-:W-:Y:S01]  /*678f0*/  IMAD.MOV.U32 R10, RZ, RZ, R25 ;  /* 0x000000ffff0a7224 */ /* 0x000fe200078e0019 */
[----:B------:R-:W-:Y:S01]  /*67900*/  MOV R11, R26 ;  /* 0x0000001a000b7202 */ /* 0x000fe20000000f00 */
[----:B0-----:R-:W4:Y:S01]  /*67910*/  LDL.LU R24, [R1+0x10] ;  /* 0x0000100001187983 */ /* 0x001f220000300800 */
[----:B------:R-:W4:Y:S02]  /*67920*/  LDL.LU R25, [R1+0x14] ;  /* 0x0000140001197983 */ /* 0x000f240000300800 */
[----:B------:R-:W2:Y:S02]  /*67930*/  LDL.LU R26, [R1+0x18] ;  /* 0x00001800011a7983 */ /* 0x000ea40000300800 */
[----:B-1----:R-:W2:Y:S02]  /*67940*/  LDL.LU R27, [R1+0x1c] ;  /* 0x00001c00011b7983 */ /* 0x002ea40000300800 */
[----:B--2---:R-:W-:Y:S01]  /*67950*/  STL.64 [R1+0x3eb0], R26 ;  /* 0x003eb01a01007387 */ /* 0x004fe20000100a00 */
[----:B----4-:R0:W-:Y:S03]  /*67960*/  STL.64 [R1+0x3ea8], R24 ;  /* 0x003ea81801007387 */ /* 0x0101e60000100a00 */
[----:B0-----:R-:W2:Y:S01]  /*67970*/  LDL.LU R24, [R1+0x1e0] ;  /* 0x0001e00001187983 */ /* 0x001ea20000300800 */
[----:B------:R-:W2:Y:S02]  /*67980*/  LDL.LU R25, [R1+0x1e4] ;  /* 0x0001e40001197983 */ /* 0x000ea40000300800 */
[----:B------:R-:W4:Y:S02]  /*67990*/  LDL.LU R26, [R1+0x1e8] ;  /* 0x0001e800011a7983 */ /* 0x000f240000300800 */
[----:B------:R-:W4:Y:S01]  /*679a0*/  LDL.LU R27, [R1+0x1ec] ;  /* 0x0001ec00011b7983 */ /* 0x000f220000300800 */
[C---:B------:R-:W-:Y:S11]  /*679b0*/  HMMA.16816.F32 R4, R12.reuse, R8, R4 ;  /* 0x000000080c04723c */ /* 0x040ff60000001804 */
[----:B------:R-:W-:Y:S11]  /*679c0*/  @!UPT UIADD3 URZ, URZ, URZ, URZ ;  /* 0x0000003f3f3ff290 */ /* 0x000ff6000fffe03f */
[----:B------:R-:W-:Y:S02]  /*679d0*/  @!UPT UIADD3 URZ, URZ, URZ, URZ ;  /* 0x0000003f3f3ff290 */ /* 0x000fe4000fffe03f */
[----:B------:R-:W-:Y:S02]  /*679e0*/  MOV R19, R6 ;  /* 0x0000000600137202 */ /* 0x000fe40000000f00 */
[----:B------:R-:W-:Y:S02]  /*679f0*/  MOV R18, R7 ;  /* 0x0000000700127202 */ /* 0x000fe40000000f00 */
[----:B------:R-:W-:Y:S02]  /*67a00*/  MOV R3, R4 ;  /* 0x0000000400037202 */ /* 0x000fe40000000f00 */
[----:B------:R-:W-:Y:S01]  /*67a10*/  MOV R28, R5 ;  /* 0x00000005001c7202 */ /* 0x000fe20000000f00 */
[----:B----4-:R-:W-:Y:S01]  /*67a20*/  STL.64 [R1+0x3ec0], R26 ;  /* 0x003ec01a01007387 */ /* 0x010fe20000100a00 */
[----:B--2---:R0:W-:Y:S03]  /*67a30*/  STL.64 [R1+0x3eb8], R24 ;  /* 0x003eb81801007387 */ /* 0x0041e60000100a00 */
[----:B0-----:R-:W2:Y:S01]  /*67a40*/  LDL.LU R24, [R1+0x1f0] ;  /* 0x0001f00001187983 */ /* 0x001ea20000300800 */
[----:B------:R-:W2:Y:S02]  /*67a50*/  LDL.LU R25, [R1+0x1f4] ;  /* 0x0001f40001197983 */ /* 0x000ea40000300800 */
[----:B------:R-:W2:Y:S02]  /*67a60*/  LDL.LU R26, [R1+0x1f8] ;  /* 0x0001f800011a7983 */ /* 0x000ea40000300800 */
[----:B------:R-:W2:Y:S01]  /*67a70*/  LDL.LU R27, [R1+0x1fc] ;  /* 0x0001fc00011b7983 */ /* 0x000ea20000300800 */
[----:B------:R0:W-:Y:S01]  /*67a80*/  STL [R1+0x3cfc], R11 ;  /* 0x003cfc0b01007387 */ /* 0x0001e20000100800 */
[----:B------:R1:W-:Y:S02]  /*67a90*/  STL [R1+0x3cf8], R10 ;  /* 0x003cf80a01007387 */ /* 0x0003e40000100800 */
[----:B------:R-:W4:Y:S02]  /*67aa0*/  LDL.LU.64 R6, [R1+0x3ee0] ;  /* 0x003ee00001067983 */ /* 0x000f240000300a00 */
[----:B------:R-:W3:Y:S01]  /*67ab0*/  LDL.LU.64 R4, [R1+0x3ed8] ;  /* 0x003ed80001047983 */ /* 0x000ee20000300a00 */
[----:B------:R-:W-:Y:S01]  /*67ac0*/  STL [R1+0x3d0c], R18 ;  /* 0x003d0c1201007387 */ /* 0x000fe20000100800 */
[----:B------:R-:W-:Y:S02]  /*67ad0*/  STL [R1+0x3d08], R19 ;  /* 0x003d081301007387 */ /* 0x000fe40000100800 */
[----:B------:R-:W-:Y:S02]  /*67ae0*/  STL [R1+0x3d04], R28 ;  /* 0x003d041c01007387 */ /* 0x000fe40000100800 */
[----:B------:R-:W-:Y:S01]  /*67af0*/  STL [R1+0x3d00], R3 ;  /* 0x003d000301007387 */ /* 0x000fe20000100800 */
[C---:B---3--:R-:W-:Y:S11]  /*67b00*/  HMMA.16816.F32 R20, R12.reuse, R4, R20 ;  /* 0x000000040c14723c */ /* 0x048ff60000001814 */
[----:B------:R-:W-:Y:S11]  /*67b10*/  @!UPT UIADD3 URZ, URZ, URZ, URZ ;  /* 0x0000003f3f3ff290 */ /* 0x000ff6000fffe03f */
[----:B------:R-:W-:Y:S01]  /*67b20*/  @!UPT UIADD3 URZ, URZ, URZ, URZ ;  /* 0x0000003f3f3ff290 */ /* 0x000fe2000fffe03f */
[----:B------:R3:W-:Y:S01]  /*67b30*/  STL.64 [R1+0x310], R20 ;  /* 0x0003101401007387 */ /* 0x0007e20000100a00 */
[----:B0-----:R-:W-:Y:S02]  /*67b40*/  MOV R11, R22 ;  /* 0x00000016000b7202 */ /* 0x001fe40000000f00 */
[----:B-1----:R-:W-:Y:S02]  /*67b50*/  MOV R10, R23 ;  /* 0x00000017000a7202 */ /* 0x002fe40000000f00 */
[----:B------:R-:W2:Y:S04]  /*67b60*/  LDL.LU.64 R22, [R1+0x3ed0] ;  /* 0x003ed00001167983 */ /* 0x000ea80000300a00 */
[----:B---3--:R-:W2:Y:S01]  /*67b70*/  LDL.LU.64 R20, [R1+0x3ec8] ;  /* 0x003ec80001147983 */ /* 0x008ea20000300a00 */
[----:B----4-:R-:W-:Y:S02]  /*67b80*/  STL.64 [R1+0x3e98], R6 ;  /* 0x003e980601007387 */ /* 0x010fe40000100a00 */
[----:B------:R0:W-:Y:S02]  /*67b90*/  STL.64 [R1+0x3e90], R4 ;  /* 0x003e900401007387 */ /* 0x0001e40000100a00 */
[----:B0-----:R-:W3:Y:S01]  /*67ba0*/  LDL.LU R4, [R1+0x1d0] ;  /* 0x0001d00001047983 */ /* 0x001ee20000300800 */
[----:B------:R-:W3:Y:S02]  /*67bb0*/  LDL.LU R5, [R1+0x1d4] ;  /* 0x0001d40001057983 */ /* 0x000ee40000300800 */
[----:B------:R-:W3:Y:S02]  /*67bc0*/  LDL.LU R6, [R1+0x1d8] ;  /* 0x0001d80001067983 */ /* 0x000ee40000300800 */
[----:B------:R-:W3:Y:S01]  /*67bd0*/  LDL.LU R7, [R1+0x1dc] ;  /* 0x0001dc0001077983 */ /* 0x000ee20000300800 */
[----:B------:R-:W-:Y:S01]  /*67be0*/  STL [R1+0x3d14], R10 ;  /* 0x003d140a01007387 */ /* 0x000fe20000100800 */
        /* <DEDUP_REMOVED lines=17> */
[----:B------:R-:W-:Y:S11]  /*67d00*/  @!UPT UIADD3 URZ, URZ, URZ, URZ ;  /* 0x0000003f3f3ff290 */ /* 0x000ff6000fffe03f */
[----:B------:R-:W-:Y:S02]  /*67d10*/  MOV R18, R12 ;  /* 0x0000000c00127202 */ /* 0x000fe40000000f00 */
[----:B------:R-:W-:Y:S01]  /*67d20*/  MOV R19, R13 ;  /* 0x0000000d00137202 */ /* 0x000fe20000000f00 */
[----:B------:R-:W2:Y:S01]  /*67d30*/  LDL.LU R12, [R1] ;  /* 0x00000000010c7983 */ /* 0x000ea20000300800 */
[----:B------:R-:W2:Y:S01]  /*67d40*/  LDL.LU R13, [R1+0x4] ;  /* 0x00000400010d7983 */ /* 0x000ea20000300800 */
[----:B------:R-:W-:Y:S02]  /*67d50*/  MOV R28, R14 ;  /* 0x0000000e001c7202 */ /* 0x000fe40000000f00 */
[----:B------:R-:W-:Y:S01]  /*67d60*/  MOV R3, R15 ;  /* 0x0000000f00037202 */ /* 0x000fe20000000f00 */
[----:B------:R-:W-:Y:S02]  /*67d70*/  MOV R14, R0 ;  /* 0x00000000000e7202 */ /* 0x000fe40000000f00 */
[----:B------:R-:W-:Y:S01]  /*67d80*/  IMAD.MOV.U32 R15, RZ, RZ, R2 ;  /* 0x000000ffff0f7224 */ /* 0x000fe200078e0002 */
[----:B------:R-:W4:Y:S01]  /*67d90*/  LDL.LU R0, [R1+0x3ea4] ;  /* 0x003ea40001007983 */ /* 0x000f220000300800 */
[----:B------:R-:W4:Y:S03]  /*67da0*/  LDL.LU R2, [R1+0x3ea0] ;  /* 0x003ea00001027983 */ /* 0x000f260000300800 */
[----:B------:R-:W-:Y:S01]  /*67db0*/  STL.64 [R1+0x3e78], R14 ;  /* 0x003e780e01007387 */ /* 0x000fe20000100a00 */
[C---:B---3--:R-:W-:Y:S03]  /*67dc0*/  HMMA.16816.F32 R4, R24.reuse, R8, R4 ;  /* 0x000000081804723c */ /* 0x048fe60000001804 */
[----:B--2---:R0:W-:Y:S04]  /*67dd0*/  STL.64 [R1+0x3e70], R12 ;  /* 0x003e700c01007387 */ /* 0x0041e80000100a00 */
[----:B0-----:R-:W2:Y:S01]  /*67de0*/  LDL.LU R12, [R1+0x1b0] ;  /* 0x0001b000010c7983 */ /* 0x001ea20000300800 */
[----:B------:R-:W2:Y:S02]  /*67df0*/  LDL.LU R13, [R1+0x1b4] ;  /* 0x0001b400010d7983 */ /* 0x000ea40000300800 */
[----:B------:R-:W2:Y:S02]  /*67e00*/  LDL.LU R14, [R1+0x1b8] ;  /* 0x0001b800010e7983 */ /* 0x000ea40000300800 */
[----:B------:R-:W2:Y:S01]  /*67e10*/  LDL.LU R15, [R1+0x1bc] ;  /* 0x0001bc00010f7983 */ /* 0x000ea20000300800 */
[----:B------:R-:W-:Y:S01]  /*67e20*/  STL [R1+0x3d84], R3 ;  /* 0x003d840301007387 */ /* 0x000fe20000100800 */
[----:B------:R-:W-:Y:S02]  /*67e30*/  STL [R1+0x3d80], R28 ;  /* 0x003d801c01007387 */ /* 0x000fe40000100800 */
[----:B------:R-:W3:Y:S02]  /*67e40*/  LDL R29, [R1+0x172c] ;  /* 0x00172c00011d7983 */ /* 0x000ee40000100800 */
[----:B------:R-:W-:Y:S01]  /*67e50*/  STL [R1+0x3d1c], R19 ;  /* 0x003d1c1301007387 */ /* 0x000fe20000100800 */
[----:B------:R-:W-:Y:S04]  /*67e60*/  STL [R1+0x3d18], R18 ;  /* 0x003d181201007387 */ /* 0x000fe80000100800 */
[----:B------:R-:W-:Y:S02]  /*67e70*/  STL.64 [R1+0x2f0], R4 ;  /* 0x0002f00401007387 */ /* 0x000fe40000100a00 */
[----:B------:R0:W-:Y:S02]  /*67e80*/  STL.64 [R1+0x2f8], R6 ;  /* 0x0002f80601007387 */ /* 0x0001e40000100a00 */
[----:B0-----:R-:W2:Y:S01]  /*67e90*/  LDL.LU.64 R6, [R1+0x3e98] ;  /* 0x003e980001067983 */ /* 0x001ea20000300a00 */
[----:B------:R-:W4:Y:S02]  /*67ea0*/  LDL.LU.64 R4, [R1+0x3e90] ;  /* 0x003e900001047983 */ /* 0x000f240000300a00 */
[----:B----4-:R-:W-:Y:S11]  /*67eb0*/  HMMA.16816.F32 R20, R24, R4, R20 ;  /* 0x000000041814723c */ /* 0x010ff60000001814 */
[----:B------:R-:W-:Y:S11]  /*67ec0*/  @!UPT UIADD3 URZ, URZ, URZ, URZ ;  /* 0x0000003f3f3ff290 */ /* 0x000ff6000fffe03f */
[----:B------:R-:W-:Y:S01]  /*67ed0*/  @!UPT UIADD3 URZ, URZ, URZ, URZ ;  /* 0x0000003f3f3ff290 */ /* 0x000fe2000fffe03f */
[----:B------:R-:W-:Y:S01]  /*67ee0*/  STL.64 [R1+0x2e0], R20 ;  /* 0x0002e01401007387 */ /* 0x000fe20000100a00 */
[----:B------:R0:W-:Y:S03]  /*67ef0*/  STL.64 [R1+0x2e8], R22 ;  /* 0x0002e81601007387 */ /* 0x0001e60000100a00 */
[----:B0-----:R-:W4:Y:S01]  /*67f00*/  LDL.LU.64 R22, [R1+0x3e88] ;  /* 0x003e880001167983 */ /* 0x001f220000300a00 */
[----:B------:R-:W3:Y:S02]  /*67f10*/  LDL.LU.64 R20, [R1+0x3e80] ;  /* 0x003e800001147983 */ /* 0x000ee40000300a00 */
[----:B--2---:R-:W-:Y:S02]  /*67f20*/  STL.64 [R1+0x3e68], R6 ;  /* 0x003e680601007387 */ /* 0x004fe40000100a00 */
[----:B------:R0:W-:Y:S02]  /*67f30*/  STL.64 [R1+0x3e60], R4 ;  /* 0x003e600401007387 */ /* 0x0001e40000100a00 */
[----:B0-----:R-:W2:Y:S01]  /*67f40*/  LDL.LU R4, [R1+0x1a0] ;  /* 0x0001a00001047983 */ /* 0x001ea20000300800 */
[----:B------:R-:W2:Y:S01]  /*67f50*/  LDL.LU R5, [R1+0x1a4] ;  /* 0x0001a40001057983 */ /* 0x000ea20000300800 */
        /* <DEDUP_REMOVED lines=9> */
[----:B----4-:R-:W-:Y:S02]  /*67ff0*/  STL.64 [R1+0x3e58], R22 ;  /* 0x003e581601007387 */ /* 0x010fe40000100a00 */
[----:B------:R0:W-:Y:S01]  /*68000*/  STL.64 [R1+0x3e50], R20 ;  /* 0x003e501401007387 */ /* 0x0001e20000100a00 */
[----:B------:R1:W-:Y:S01]  /*68010*/  STL.64 [R1+0x2c0], R4 ;  /* 0x0002c00401007387 */ /* 0x0003e20000100a00 */
[----:B------:R3:W-:Y:S02]  /*68020*/  STL.64 [R1+0x3e48], R16 ;  /* 0x003e481001007387 */ /* 0x0007e40000100a00 */
[----:B------:R-:W4:Y:S02]  /*68030*/  LDL.LU R24, [R1+0x100] ;  /* 0x0001000001187983 */ /* 0x000f240000300800 */
[----:B------:R-:W4:Y:S01]  /*68040*/  LDL.LU R25, [R1+0x104] ;  /* 0x0001040001197983 */ /* 0x000f220000300800 */
[----:B------:R-:W2:Y:S01]  /*68050*/  LDL.LU R26, [R1+0x108] ;  /* 0x00010800011a7983 */ /* 0x000ea20000300800 */
[----:B------:R-:W2:Y:S01]  /*68060*/  LDL.LU R27, [R1+0x10c] ;  /* 0x00010c00011b7983 */ /* 0x000ea20000300800 */
[----:B------:R-:W-:-:S02]  /*68070*/  MOV R2, R6 ;  /* 0x0000000600027202 */ /* 0x000fc40000000f00 */
[----:B0-----:R-:W4:Y:S01]  /*68080*/  LDL.LU R20, [R1+0x180] ;  /* 0x0001800001147983 */ /* 0x001f220000300800 */
[----:B------:R-:W4:Y:S02]  /*68090*/  LDL.LU R21, [R1+0x184] ;  /* 0x0001840001157983 */ /* 0x000f240000300800 */
[----:B------:R-:W4:Y:S02]  /*680a0*/  LDL.LU R22, [R1+0x188] ;  /* 0x0001880001167983 */ /* 0x000f240000300800 */
[----:B------:R-:W4:Y:S01]  /*680b0*/  LDL.LU R23, [R1+0x18c] ;  /* 0x00018c0001177983 */ /* 0x000f220000300800 */
[----:B-1----:R-:W4:Y:S01]  /*680c0*/  LDL.LU R4, [R1+0x190] ;  /* 0x0001900001047983 */ /* 0x002f220000300800 */
[----:B------:R-:W4:Y:S01]  /*680d0*/  LDL.LU R5, [R1+0x194] ;  /* 0x0001940001057983 */ /* 0x000f220000300800 */
[----:B------:R-:W-:Y:S01]  /*680e0*/  MOV R0, R7 ;  /* 0x0000000700007202 */ /* 0x000fe20000000f00 */
[----:B------:R-:W4:Y:S01]  /*680f0*/  LDL.LU R6, [R1+0x198] ;  /* 0x0001980001067983 */ /* 0x000f220000300800 */
[----:B------:R-:W4:Y:S01]  /*68100*/  LDL.LU R7, [R1+0x19c] ;  /* 0x00019c0001077983 */ /* 0x000f220000300800 */
[----:B---3--:R-:W3:Y:S02]  /*68110*/  LDL.LU R16, [R1+0x170] ;  /* 0x0001700001107983 */ /* 0x008ee40000300800 */
[----:B------:R-:W3:Y:S02]  /*68120*/  LDL.LU R17, [R1+0x174] ;  /* 0x0001740001117983 */ /* 0x000ee40000300800 */
[----:B------:R-:W3:Y:S01]  /*68130*/  LDL.LU R18, [R1+0x178] ;  /* 0x0001780001127983 */ /* 0x000ee20000300800 */
        /* <DEDUP_REMOVED lines=26> */
[----:B------:R-:W-:Y:S01]  /*682e0*/  STL [R1+0x3c54], R0 ;  /* 0x003c540001007387 */ /* 0x000fe20000100800 */
[----:B------:R-:W-:Y:S02]  /*682f0*/  STL [R1+0x3c50], R2 ;  /* 0x003c500201007387 */ /* 0x000fe40000100800 */
[----:B------:R-:W-:Y:S02]  /*68300*/  STL.64 [R1+0x2b0], R4 ;  /* 0x0002b00401007387 */ /* 0x000fe40000100a00 */
[----:B------:R0:W-:Y:S02]  /*68310*/  STL.64 [R1+0x2b8], R6 ;  /* 0x0002b80601007387 */ /* 0x0001e40000100a00 */
[----:B0-----:R-:W4:Y:S01]  /*68320*/  LDL.LU.64 R6, [R1+0x3e68] ;  /* 0x003e680001067983 */ /* 0x001f220000300a00 */
[----:B------:R-:W2:Y:S02]  /*68330*/  LDL.LU.64 R4, [R1+0x3e60] ;  /* 0x003e600001047983 */ /* 0x000ea40000300a00 */
[C---:B--2---:R-:W-:Y:S11]  /*68340*/  HMMA.16816.F32 R20, R12.reuse, R4, R20 ;  /* 0x000000040c14723c */ /* 0x044ff60000001814 */
[----:B------:R-:W-:Y:S11]  /*68350*/  @!UPT UIADD3 URZ, URZ, URZ, URZ ;  /* 0x0000003f3f3ff290 */ /* 0x000ff6000fffe03f */
[----:B------:R-:W-:Y:S01]  /*68360*/  @!UPT UIADD3 URZ, URZ, URZ, URZ ;  /* 0x0000003f3f3ff290 */ /* 0x000fe2000fffe03f */
[----:B------:R0:W-:Y:S01]  /*68370*/  STL.64 [R1+0x2a0], R20 ;  /* 0x0002a01401007387 */ /* 0x0001e20000100a00 */
[----:B------:R-:W-:Y:S02]  /*68380*/  MOV R0, R22 ;  /* 0x0000001600007202 */ /* 0x000fe40000000f00 */
[----:B------:R-:W-:Y:S02]  /*68390*/  MOV R2, R23 ;  /* 0x0000001700027202 */ /* 0x000fe40000000f00 */
[----:B------:R-:W2:Y:S04]  /*683a0*/  LDL.LU.64 R22, [R1+0x3e58] ;  /* 0x003e580001167983 */ /* 0x000ea80000300a00 */
[----:B0-----:R-:W3:Y:S01]  /*683b0*/  LDL.LU.64 R20, [R1+0x3e50] ;  /* 0x003e500001147983 */ /* 0x001ee20000300a00 */
[----:B------:R-:W-:Y:S02]  /*683c0*/  STL [R1+0x3c5c], R2 ;  /* 0x003c5c0201007387 */ /* 0x000fe40000100800 */
[----:B------:R-:W-:Y:S01]  /*683d0*/  STL [R1+0x3c58], R0 ;  /* 0x003c580001007387 */ /* 0x000fe20000100800 */
[C---:B---3--:R-:W-:Y:S11]  /*683e0*/  HMMA.16816.F32 R16, R12.reuse, R20, R16 ;  /* 0x000000140c10723c */ /* 0x048ff60000001810 */
[----:B------:R-:W-:Y:S11]  /*683f0*/  @!UPT UIADD3 URZ, URZ, URZ, URZ ;  /* 0x0000003f3f3ff290 */ /* 0x000ff6000fffe03f */
[----:B------:R-:W-:Y:S01]  /*68400*/  @!UPT UIADD3 URZ, URZ, URZ, URZ ;  /* 0x0000003f3f3ff290 */ /* 0x000fe2000fffe03f */
[----:B------:R0:W-:Y:S01]  /*68410*/  STL.64 [R1+0x290], R16 ;  /* 0x0002901001007387 */ /* 0x0001e20000100a00 */
[----:B------:R-:W-:Y:S03]  /*68420*/  STL.64 [R1+0x298], R18 ;  /* 0x0002981201007387 */ /* 0x000fe60000100a00 */
[----:B0-----:R-:W3:Y:S02]  /*68430*/  LDL.LU.64 R16, [R1+0x3e48] ;  /* 0x003e480001107983 */ /* 0x001ee40000300a00 */
[----:B---3--:R-:W-:Y:S02]  /*68440*/  HMMA.16816.F32 R12, R12, R16, R24 ;  /* 0x000000100c0c723c */ /* 0x008fe40000001818 */
[----:B------:R-:W3:Y:S01]  /*68450*/  LDL.LU.64 R26, [R1+0x3e40] ;  /* 0x003e4000011a7983 */ /* 0x000ee20000300a00 */
[----:B------:R-:W3:Y:S11]  /*68460*/  LDL.LU.64 R24, [R1+0x3e38] ;  /* 0x003e380001187983 */ /* 0x000ef60000300a00 */
[----:B------:R-:W-:Y:S09]  /*68470*/  @!UPT UIADD3 URZ, URZ, URZ, URZ ;  /* 0x0000003f3f3ff290 */ /* 0x000ff2000fffe03f */
[----:B------:R0:W-:Y:S01]  /*68480*/  STL.64 [R1+0x80], R12 ;  /* 0x0000800c01007387 */ /* 0x0001e20000100a00 */
[----:B------:R-:W-:Y:S02]  /*68490*/  MOV R2, R14 ;  /* 0x0000000e00027202 */ /* 0x000fe40000000f00 */
[----:B------:R-:W-:Y:S02]  /*684a0*/  MOV R0, R15 ;  /* 0x0000000f00007202 */ /* 0x000fe40000000f00 */
[----:B------:R-:W3:Y:S04]  /*684b0*/  LDL.LU.64 R14, [R1+0x3e30] ;  /* 0x003e3000010e7983 */ /* 0x000ee80000300a00 */
        /* <DEDUP_REMOVED lines=10> */
[----:B------:R-:W2:Y:S01]  /*68560*/  LDL R11, [R1+0x1734] ;  /* 0x00173400010b7983 */ /* 0x000ea20000100800 */
[C---:B---3--:R-:W-:Y:S11]  /*68570*/  HMMA.16816.F32 R24, R12.reuse, R4, R24 ;  /* 0x000000040c18723c */ /* 0x048ff60000001818 */
[----:B------:R-:W-:Y:S11]  /*68580*/  @!UPT UIADD3 URZ, URZ, URZ, URZ ;  /* 0x0000003f3f3ff290 */ /* 0x000ff6000fffe03f */
[----:B------:R-:W-:Y:S01]  /*68590*/  @!UPT UIADD3 URZ, URZ, URZ, URZ ;  /* 0x0000003f3f3ff290 */ /* 0x000fe2000fffe03f */
[----:B------:R-:W-:Y:S01]  /*685a0*/  STL.64 [R1+0x250], R24 ;  /* 0x0002501801007387 */ /* 0x000fe20000100a00 */
[----:B------:R0:W-:Y:S03]  /*685b0*/  STL.64 [R1+0x258], R26 ;  /* 0x0002581a01007387 */ /* 0x0001e60000100a00 */
[----:B0-----:R-:W3:Y:S01]  /*685c0*/  LDL.LU.64 R26, [R1+0x3e10] ;  /* 0x003e1000011a7983 */ /* 0x001ee20000300a00 */
[----:B------:R-:W3:Y:S02]  /*685d0*/  LDL.LU.64 R24, [R1+0x3e08] ;  /* 0x003e080001187983 */ /* 0x000ee40000300a00 */
[----:B----4-:R-:W-:Y:S02]  /*685e0*/  STL.64 [R1+0x3de0], R6 ;  /* 0x003de00601007387 */ /* 0x010fe40000100a00 */
        /* <DEDUP_REMOVED lines=10> */
[----:B0-----:R-:W3:Y:S01]  /*68690*/  LDL.LU.64 R26, [R1+0x3e00] ;  /* 0x003e0000011a7983 */ /* 0x001ee20000300a00 */
[----:B------:R-:W3:Y:S02]  /*686a0*/  LDL.LU.64 R24, [R1+0x3df8] ;  /* 0x003df80001187983 */ /* 0x000ee40000300a00 */
[----:B--2---:R-:W-:Y:S02]  /*686b0*/  STL.64 [R1+0x3dd0], R22 ;  /* 0x003dd01601007387 */ /* 0x004fe40000100a00 */
[----:B------:R0:W-:Y:S02]  /*686c0*/  STL.64 [R1+0x3dc8], R20 ;  /* 0x003dc81401007387 */ /* 0x0001e40000100a00 */
[----:B0-----:R-:W2:Y:S01]  /*686d0*/  LDL.LU R20, [R1+0xc0] ;  /* 0x0000c00001147983 */ /* 0x001ea20000300800 */
[----:B------:R-:W2:Y:S02]  /*686e0*/  LDL.LU R21, [R1+0xc4] ;  /* 0x0000c40001157983 */ /* 0x000ea40000300800 */
[----:B------:R-:W2:Y:S02]  /*686f0*/  LDL.LU R22, [R1+0xc8] ;  /* 0x0000c80001167983 */ /* 0x000ea40000300800 */
[----:B------:R-:W2:Y:S01]  /*68700*/  LDL.LU R23, [R1+0xcc] ;  /* 0x0000cc0001177983 */ /* 0x000ea20000300800 */
[----:B---3--:R-:W-:Y:S01]  /*68710*/  HMMA.16816.F32 R12, R12, R16, R24 ;  /* 0x000000100c0c723c */ /* 0x008fe20000001818 */
[----:B------:R-:W4:Y:S01]  /*68720*/  LDL.LU.64 R26, [R1+0x3df0] ;  /* 0x003df000011a7983 */ /* 0x000f220000300a00 */
[----:B------:R-:W4:Y:S02]  /*68730*/  LDL.LU.64 R24, [R1+0x3de8] ;  /* 0x003de80001187983 */ /* 0x000f240000300a00 */
        /* <DEDUP_REMOVED lines=11> */
[----:B------:R-:W2:Y:S01]  /*687f0*/  LDL.LU R15, [R1+0xac] ;  /* 0x0000ac00010f7983 */ /* 0x000ea20000300800 */
[C---:B----4-:R-:W-:Y:S11]  /*68800*/  HMMA.16816.F32 R4, R24.reuse, R8, R4 ;  /* 0x000000081804723c */ /* 0x050ff60000001804 */
[----:B------:R-:W-:Y:S11]  /*68810*/  @!UPT UIADD3 URZ, URZ, URZ, URZ ;  /* 0x0000003f3f3ff290 */ /* 0x000ff6000fffe03f */
[----:B------:R-:W-:Y:S01]  /*68820*/  @!UPT UIADD3 URZ, URZ, URZ, URZ ;  /* 0x0000003f3f3ff290 */ /* 0x000fe2000fffe03f */
[----:B------:R-:W-:Y:S01]  /*68830*/  STL.64 [R1+0x230], R4 ;  /* 0x0002300401007387 */ /* 0x000fe20000100a00 */
[----:B------:R0:W-:Y:S03]  /*68840*/  STL.64 [R1+0x238], R6 ;  /* 0x0002380601007387 */ /* 0x0001e60000100a00 */
[----:B0-----:R-:W4:Y:S01]  /*68850*/  LDL.LU.64 R6, [R1+0x3de0] ;  /* 0x003de00001067983 */ /* 0x001f220000300a00 */
[----:B------:R-:W2:Y:S02]  /*68860*/  LDL.LU.64 R4, [R1+0x3dd8] ;  /* 0x003dd80001047983 */ /* 0x000ea40000300a00 */
[C---:B--2---:R-:W-:Y:S11]  /*68870*/  HMMA.16816.F32 R20, R24.reuse, R4, R20 ;  /* 0x000000041814723c */ /* 0x044ff60000001814 */
[----:B------:R-:W-:Y:S11]  /*68880*/  @!UPT UIADD3 URZ, URZ, URZ, URZ ;  /* 0x0000003f3f3ff290 */ /* 0x000ff6000fffe03f */
[----:B------:R-:W-:Y:S01]  /*68890*/  @!UPT UIADD3 URZ, URZ, URZ, URZ ;  /* 0x0000003f3f3ff290 */ /* 0x000fe2000fffe03f */
[----:B------:R-:W-:Y:S01]  /*688a0*/  STL.64 [R1+0x220], R20 ;  /* 0x0002201401007387 */ /* 0x000fe20000100a00 */
[----:B------:R0:W-:Y:S03]  /*688b0*/  STL.64 [R1+0x228], R22 ;  /* 0x0002281601007387 */ /* 0x0001e60000100a00 */
[----:B0-----:R-:W2:Y:S01]  /*688c0*/  LDL.LU.64 R22, [R1+0x3dd0] ;  /* 0x003dd00001167983 */ /* 0x001ea20000300a00 */
[----:B------:R-:W3:Y:S02]  /*688d0*/  LDL.LU.64 R20, [R1+0x3dc8] ;  /* 0x003dc80001147983 */ /* 0x000ee40000300a00 */
[C---:B---3--:R-:W-:Y:S11]  /*688e0*/  HMMA.16816.F32 R16, R24.reuse, R20, R16 ;  /* 0x000000141810723c */ /* 0x048ff60000001810 */
[----:B------:R-:W-:Y:S11]  /*688f0*/  @!UPT UIADD3 URZ, URZ, URZ, URZ ;  /* 0x0000003f3f3ff290 */ /* 0x000ff6000fffe03f */
[----:B------:R-:W-:Y:S01]  /*68900*/  @!UPT UIADD3 URZ, URZ, URZ, URZ ;  /* 0x0000003f3f3ff290 */ /* 0x000fe2000fffe03f */
[----:B------:R0:W-:Y:S01]  /*68910*/  STL.64 [R1+0x210], R16 ;  /* 0x0002101001007387 */ /* 0x0001e20000100a00 */
[----:B------:R-:W-:Y:S03]  /*68920*/  STL.64 [R1+0x218], R18 ;  /* 0x0002181201007387 */ /* 0x000fe60000100a00 */
[----:B0-----:R-:W3:Y:S01]  /*68930*/  LDL.LU.64 R16, [R1+0x3dc0] ;  /* 0x003dc00001107983 */ /* 0x001ee20000300a00 */
[----:B--2---:R-:W-:Y:S02]  /*68940*/  STL.64 [R1+0x3da0], R22 ;  /* 0x003da01601007387 */ /* 0x004fe40000100a00 */
[----:B------:R0:W-:Y:S02]  /*68950*/  STL.64 [R1+0x3d98], R20 ;  /* 0x003d981401007387 */ /* 0x0001e40000100a00 */
[----:B0-----:R-:W2:Y:S01]  /*68960*/  LDL.LU R20, [R1+0xf0] ;  /* 0x0000f00001147983 */ /* 0x001ea20000300800 */
[----:B------:R-:W2:Y:S02]  /*68970*/  LDL.LU R21, [R1+0xf4] ;  /* 0x0000f40001157983 */ /* 0x000ea40000300800 */
[----:B------:R-:W2:Y:S02]  /*68980*/  LDL.LU R22, [R1+0xf8] ;  /* 0x0000f80001167983 */ /* 0x000ea40000300800 */
[----:B------:R-:W2:Y:S01]  /*68990*/  LDL.LU R23, [R1+0xfc] ;  /* 0x0000fc0001177983 */ /* 0x000ea20000300800 */
[----:B---3--:R-:W-:Y:S01]  /*689a0*/  HMMA.16816.F32 R12, R24, R16, R12 ;  /* 0x00000010180c723c */ /* 0x008fe2000000180c */
[----:B--2---:R-:W-:Y:S01]  /*689b0*/  STL.64 [R1+0x3db8], R22 ;  /* 0x003db81601007387 */ /* 0x004fe20000100a00 */
[----:B------:R-:W-:Y:S02]  /*689c0*/  STL.64 [R1+0x3db0], R20 ;  /* 0x003db01401007387 */ /* 0x000fe40000100a00 */
[----:B------:R-:W2:Y:S02]  /*689d0*/  LDL.LU.64 R24, [R1+0x60] ;  /* 0x0000600001187983 */ /* 0x000ea40000300a00 */
[----:B------:R-:W2:Y:S01]  /*689e0*/  LDL.LU.64 R26, [R1+0x68] ;  /* 0x00006800011a7983 */ /* 0x000ea20000300a00 */
[----:B----4-:R-:W-:Y:S11]  /*689f0*/  LDSM.16.MT88.4 R20, [R6+0x1f000] ;  /* 0x01f000000614783b */ /* 0x010ff60000004200 */
[----:B------:R-:W-:Y:S05]  /*68a00*/  @!UPT UIADD3 URZ, URZ, URZ, URZ ;  /* 0x0000003f3f3ff290 */ /* 0x000fea000fffe03f */
[----:B------:R-:W-:Y:S01]  /*68a10*/  STL.64 [R1+0x1b0], R12 ;  /* 0x0001b00c01007387 */ /* 0x000fe20000100a00 */
[----:B------:R-:W-:Y:S02]  /*68a20*/  STL.64 [R1+0x1b8], R14 ;  /* 0x0001b80e01007387 */ /* 0x000fe40000100a00 */
[----:B------:R-:W3:Y:S02]  /*68a30*/  LDL R10, [R1+0x1730] ;  /* 0x00173000010a7983 */ /* 0x000ee40000100800 */
[----:B------:R0:W-:Y:S01]  /*68a40*/  STL [R1+0x3d94], R16 ;  /* 0x003d941001007387 */ /* 0x0001e20000100800 */
[----:B------:R1:W-:Y:S04]  /*68a50*/  STL [R1+0x3d90], R17 ;  /* 0x003d901101007387 */ /* 0x0003e80000100800 */
[----:B------:R-:W4:Y:S04]  /*68a60*/  LDSM.16.MT88.4 R12, [R29+0x1e080] ;  /* 0x01e080001d0c783b */ /* 0x000f280000004200 */
[----:B0-----:R-:W2:Y:S01]  /*68a70*/  LDL.LU R16, [R1+0xe0] ;  /* 0x0000e00001107983 */ /* 0x001ea20000300800 */
[----:B-1----:R-:W2:Y:S02]  /*68a80*/  LDL.LU R17, [R1+0xe4] ;  /* 0x0000e40001117983 */ /* 0x002ea40000300800 */
[----:B------:R-:W2:Y:S02]  /*68a90*/  LDL.LU R18, [R1+0xe8] ;  /* 0x0000e80001127983 */ /* 0x000ea40000300800 */
[----:B------:R-:W2:Y:S01]  /*68aa0*/  LDL.LU R19, [R1+0xec] ;  /* 0x0000ec0001137983 */ /* 0x000ea20000300800 */
[----:B----4-:R0:W-:Y:S01]  /*68ab0*/  STL.64 [R1+0x3d60], R14 ;  /* 0x003d600e01007387 */ /* 0x0101e20000100a00 */
[----:B------:R1:W-:Y:S01]  /*68ac0*/  STL.64 [R1+0x3d58], R12 ;  /* 0x003d580c01007387 */ /* 0x0003e20000100a00 */
[----:B0-----:R-:W-:-:S02]  /*68ad0*/  MOV R15, R20 ;  /* 0x00000014000f7202 */ /* 0x001fc40000000f00 */
[----:B------:R-:W-:Y:S02]  /*68ae0*/  MOV R14, R21 ;  /* 0x00000015000e7202 */ /* 0x000fe40000000f00 */
[----:B-1----:R-:W-:Y:S02]  /*68af0*/  MOV R13, R22 ;  /* 0x00000016000d7202 */ /* 0x002fe40000000f00 */
[----:B------:R-:W-:Y:S02]  /*68b00*/  MOV R12, R23 ;  /* 0x00000017000c7202 */ /* 0x000fe40000000f00 */
[----:B------:R-:W4:Y:S01]  /*68b10*/  LDL.LU.64 R22, [R1+0x3db8] ;  /* 0x003db80001167983 */ /* 0x000f220000300a00 */
[----:B------:R-:W4:Y:S02]  /*68b20*/  LDL.LU.64 R20, [R1+0x3db0] ;  /* 0x003db00001147983 */ /* 0x000f240000300a00 */
[----:B------:R-:W-:Y:S02]  /*68b30*/  STL.64 [R1+0x3d78], R14 ;  /* 0x003d780e01007387 */ /* 0x000fe40000100a00 */
[----:B------:R2:W-:Y:S01]  /*68b40*/  STL.64 [R1+0x3d70], R12 ;  /* 0x003d700c01007387 */ /* 0x0005e20000100a00 */
[----:B------:R-:W-:Y:S01]  /*68b50*/  STL [R1+0x3d8c], R8 ;  /* 0x003d8c0801007387 */ /* 0x000fe20000100800 */
[----:B------:R-:W-:Y:S01]  /*68b60*/  STL [R1+0x3d88], R9 ;  /* 0x003d880901007387 */ /* 0x000fe20000100800 */
[----:B--2---:R-:W-:Y:S11]  /*68b70*/  HMMA.16816.F32 R12, R24, R8, R16 ;  /* 0x00000008180c723c */ /* 0x004ff60000001810 */
[----:B------:R-:W-:Y:S11]  /*68b80*/  @!UPT UIADD3 URZ, URZ, URZ, URZ ;  /* 0x0000003f3f3ff290 */ /* 0x000ff6000fffe03f */
[----:B------:R-:W-:Y:S01]  /*68b90*/  @!UPT UIADD3 URZ, URZ, URZ, URZ ;  /* 0x0000003f3f3ff290 */ /* 0x000fe2000fffe03f */
[----:B------:R-:W-:Y:S01]  /*68ba0*/  STL.64 [R1+0x1f0], R12 ;  /* 0x0001f00c01007387 */ /* 0x000fe20000100a00 */
[----:B------:R-:W-:Y:S02]  /*68bb0*/  STL.64 [R1+0x1f8], R14 ;  /* 0x0001f80e01007387 */ /* 0x000fe40000100a00 */
[----:B------:R0:W1:Y:S02]  /*68bc0*/  LDSM.16.MT88.4 R12, [R6+0x1f080] ;  /* 0x01f08000060c783b */ /* 0x0000640000004200 */
[----:B0-----:R-:W2:Y:S02]  /*68bd0*/  LDL.LU R6, [R1+0x3da8] ;  /* 0x003da80001067983 */ /* 0x001ea40000300800 */
[----:B-1----:R-:W-:Y:S02]  /*68be0*/  IMAD.MOV.U32 R16, RZ, RZ, R14 ;  /* 0x000000ffff107224 */ /* 0x002fe400078e000e */
[----:B------:R-:W-:Y:S01]  /*68bf0*/  STL.64 [R1+0x40], R12 ;  /* 0x0000400c01007387 */ /* 0x000fe20000100a00 */
[----:B------:R-:W-:-:S02]  /*68c00*/  MOV R17, R15 ;  /* 0x0000000f00117202 */ /* 0x000fc40000000f00 */
[----:B------:R-:W0:Y:S02]  /*68c10*/  LDSM.16.MT88.4 R12, [R11+0x1f000] ;  /* 0x01f000000b0c783b */ /* 0x000e240000004200 */
[----:B0-----:R-:W-:Y:S01]  /*68c20*/  MOV R0, R14 ;  /* 0x0000000e00007202 */ /* 0x001fe20000000f00 */
[----:B------:R4:W-:Y:S01]  /*68c30*/  STL.64 [R1+0x30], R12 ;  /* 0x0000300c01007387 */ /* 0x0009e20000100a00 */
[----:B------:R-:W-:Y:S02]  /*68c40*/  MOV R2, R15 ;  /* 0x0000000f00027202 */ /* 0x000fe40000000f00 */
[----:B----4-:R-:W-:Y:S03]  /*68c50*/  HMMA.16816.F32 R12, R24, R4, R20 ;  /* 0x00000004180c723c */ /* 0x010fe60000001814 */
[----:B------:R-:W-:Y:S01]  /*68c60*/  STL [R1+0x3c6c], R2 ;  /* 0x003c6c0201007387 */ /* 0x000fe20000100800 */
[----:B------:R-:W-:Y:S03]  /*68c70*/  STL [R1+0x3c68], R0 ;  /* 0x003c680001007387 */ /* 0x000fe60000100800 */
[----:B---3--:R-:W-:Y:S04]  /*68c80*/  LDSM.16.MT88.4 R20, [R10+0x1f000] ;  /* 0x01f000000a14783b */ /* 0x008fe80000004200 */
[----:B--2---:R-:W-:Y:S01]  /*68c90*/  STL.64 [R1+0x3d50], R6 ;  /* 0x003d500601007387 */ /* 0x004fe20000100a00 */
[----:B------:R0:W-:Y:S11]  /*68ca0*/  STL.64 [R1+0x3d48], R4 ;  /* 0x003d480401007387 */ /* 0x0001f60000100a00 */
[----:B------:R-:W-:Y:S02]  /*68cb0*/  STL.64 [R1+0x1e0], R12 ;  /* 0x0001e00c01007387 */ /* 0x000fe40000100a00 */
[----:B------:R-:W-:Y:S02]  /*68cc0*/  STL.64 [R1+0x1e8], R14 ;  /* 0x0001e80e01007387 */ /* 0x000fe40000100a00 */
[----:B------:R-:W1:Y:S04]  /*68cd0*/  LDSM.16.MT88.4 R12, [R11+0x1f080] ;  /* 0x01f080000b0c783b */ /* 0x000e680000004200 */
[----:B0-----:R-:W2:Y:S01]  /*68ce0*/  LDL.LU R4, [R1+0x110] ;  /* 0x0001100001047983 */ /* 0x001ea20000300800 */
[----:B------:R-:W2:Y:S02]  /*68cf0*/  LDL.LU R5, [R1+0x114] ;  /* 0x0001140001057983 */ /* 0x000ea40000300800 */
[----:B------:R-:W2:Y:S02]  /*68d00*/  LDL.LU R6, [R1+0x118] ;  /* 0x0001180001067983 */ /* 0x000ea40000300800 */
[----:B------:R-:W2:Y:S01]  /*68d10*/  LDL.LU R7, [R1+0x11c] ;  /* 0x00011c0001077983 */ /* 0x000ea20000300800 */
[----:B-1----:R0:W-:Y:S01]  /*68d20*/  STL.64 [R1+0x20], R12 ;  /* 0x0000200c01007387 */ /* 0x0021e20000100a00 */
[----:B------:R-:W-:-:S02]  /*68d30*/  MOV R2, R14 ;  /* 0x0000000e00027202 */ /* 0x000fc40000000f00 */
[----:B------:R-:W-:Y:S01]  /*68d40*/  MOV R0, R15 ;  /* 0x0000000f00007202 */ /* 0x000fe20000000f00 */
[----:B0-----:R-:W3:Y:S01]  /*68d50*/  LDL.LU R12, [R1+0x390] ;  /* 0x00039000010c7983 */ /* 0x001ee20000300800 */
[----:B------:R-:W3:Y:S02]  /*68d60*/  LDL.LU R13, [R1+0x394] ;  /* 0x00039400010d7983 */ /* 0x000ee40000300800 */
[----:B------:R-:W3:Y:S02]  /*68d70*/  LDL.LU R14, [R1+0x398] ;  /* 0x00039800010e7983 */ /* 0x000ee40000300800 */
[----:B------:R-:W3:Y:S01]  /*68d80*/  LDL.LU R15, [R1+0x39c] ;  /* 0x00039c00010f7983 */ /* 0x000ee20000300800 */
[----:B------:R-:W-:Y:S01]  /*68d90*/  STL.64 [R1+0x10], R20 ;  /* 0x0000101401007387 */ /* 0x000fe20000100a00 */
[----:B------:R0:W-:Y:S03]  /*68da0*/  STL.64 [R1+0x18], R22 ;  /* 0x0000181601007387 */ /* 0x0001e60000100a00 */
[----:B0-----:R-:W4:Y:S01]  /*68db0*/  LDL.LU.64 R22, [R1+0x3da0] ;  /* 0x003da00001167983 */ /* 0x001f220000300a00 */
[----:B------:R-:W2:Y:S01]  /*68dc0*/  LDL.LU.64 R20, [R1+0x3d98] ;  /* 0x003d980001147983 */ /* 0x000ea20000300a00 */
[----:B------:R-:W-:-:S02]  /*68dd0*/  MOV R8, R24 ;  /* 0x0000001800087202 */ /* 0x000fc40000000f00 */
[----:B------:R-:W-:Y:S02]  /*68de0*/  MOV R9, R25 ;  /* 0x0000001900097202 */ /* 0x000fe40000000f00 */
[----:B------:R-:W-:Y:S02]  /*68df0*/  MOV R3, R26 ;  /* 0x0000001a00037202 */ /* 0x000fe40000000f00 */
[----:B------:R-:W-:Y:S01]  /*68e00*/  MOV R28, R27 ;  /* 0x0000001b001c7202 */ /* 0x000fe20000000f00 */
[----:B--2---:R-:W-:Y:S01]  /*68e10*/  HMMA.16816.F32 R4, R24, R20, R4 ;  /* 0x000000141804723c */ /* 0x004fe20000001804 */
[----:B------:R-:W0:Y:S02]  /*68e20*/  LDSM.16.MT88.4 R24, [R10+0x1f080] ;  /* 0x01f080000a18783b */ /* 0x000e240000004200 */
[----:B0-----:R-:W-:Y:S02]  /*68e30*/  MOV R19, R24 ;  /* 0x0000001800137202 */ /* 0x001fe40000000f00 */
[----:B------:R-:W-:-:S02]  /*68e40*/  MOV R18, R25 ;  /* 0x0000001900127202 */ /* 0x000fc40000000f00 */
[----:B------:R-:W-:Y:S01]  /*68e50*/  MOV R10, R26 ;  /* 0x0000001a000a7202 */ /* 0x000fe20000000f00 */
[----:B------:R-:W-:Y:S02]  /*68e60*/  IMAD.MOV.U32 R11, RZ, RZ, R27 ;  /* 0x000000ffff0b7224 */ /* 0x000fe400078e001b */
[----:B------:R-:W0:Y:S11]  /*68e70*/  LDSM.16.MT88.4 R24, [R29+0x1f000] ;  /* 0x01f000001d18783b */ /* 0x000e360000004200 */
[----:B------:R-:W-:Y:S02]  /*68e80*/  @!UPT UIADD3 URZ, URZ, URZ, URZ ;  /* 0x0000003f3f3ff290 */ /* 0x000fe4000fffe03f */
[----:B------:R1:W-:Y:S01]  /*68e90*/  STL.64 [R1+0x1d0], R4 ;  /* 0x0001d00401007387 */ /* 0x0003e20000100a00 */
[----:B------:R2:W-:Y:S03]  /*68ea0*/  STL.64 [R1+0x1d8], R6 ;  /* 0x0001d80601007387 */ /* 0x0005e60000100a00 */
[----:B-1----:R-:W3:Y:S01]  /*68eb0*/  LDL.LU R4, [R1+0x380] ;  /* 0x0003800001047983 */ /* 0x002ee20000300800 */
[----:B------:R-:W3:Y:S02]  /*68ec0*/  LDL.LU R5, [R1+0x384] ;  /* 0x0003840001057983 */ /* 0x000ee40000300800 */
[----:B--2---:R-:W2:Y:S02]  /*68ed0*/  LDL.LU R6, [R1+0x388] ;  /* 0x0003880001067983 */ /* 0x004ea40000300800 */
[----:B------:R-:W2:Y:S01]  /*68ee0*/  LDL.LU R7, [R1+0x38c] ;  /* 0x00038c0001077983 */ /* 0x000ea20000300800 */
[----:B----4-:R-:W-:Y:S01]  /*68ef0*/  STL.64 [R1+0x3d40], R22 ;  /* 0x003d401601007387 */ /* 0x010fe20000100a00 */
[----:B------:R1:W-:Y:S03]  /*68f00*/  STL.64 [R1+0x3d38], R20 ;  /* 0x003d381401007387 */ /* 0x0003e60000100a00 */
[----:B-1----:R-:W4:Y:S01]  /*68f10*/  LDL.LU R20, [R1+0x370] ;  /* 0x0003700001147983 */ /* 0x002f220000300800 */
[----:B------:R-:W4:Y:S02]  /*68f20*/  LDL.LU R21, [R1+0x374] ;  /* 0x0003740001157983 */ /* 0x000f240000300800 */
[----:B------:R-:W4:Y:S02]  /*68f30*/  LDL.LU R22, [R1+0x378] ;  /* 0x0003780001167983 */ /* 0x000f240000300800 */
[----:B------:R-:W4:Y:S01]  /*68f40*/  LDL.LU R23, [R1+0x37c] ;  /* 0x00037c0001177983 */ /* 0x000f220000300800 */
[----:B0-----:R-:W-:Y:S01]  /*68f50*/  STL.64 [R1+0x3b30], R26 ;  /* 0x003b301a01007387 */ /* 0x001fe20000100a00 */
[----:B------:R0:W-:Y:S03]  /*68f60*/  STL.64 [R1+0x3b28], R24 ;  /* 0x003b281801007387 */ /* 0x0001e60000100a00 */
[----:B0-----:R-:W2:Y:S01]  /*68f70*/  LDL.LU R24, [R1+0x40] ;  /* 0x0000400001187983 */ /* 0x001ea20000300800 */
[----:B------:R-:W2:Y:S01]  /*68f80*/  LDL.LU R25, [R1+0x44] ;  /* 0x0000440001197983 */ /* 0x000ea20000300800 */
[----:B------:R-:W-:-:S02]  /*68f90*/  MOV R26, R16 ;  /* 0x00000010001a7202 */ /* 0x000fc40000000f00 */
[----:B------:R-:W-:Y:S01]  /*68fa0*/  MOV R27, R17 ;  /* 0x00000011001b7202 */ /* 0x000fe20000000f00 */
[----:B------:R-:W3:Y:S01]  /*68fb0*/  LDL.LU R16, [R1+0x3d94] ;  /* 0x003d940001107983 */ /* 0x000ee20000300800 */
[----:B------:R-:W3:Y:S03]  /*68fc0*/  LDL.LU R17, [R1+0x3d90] ;  /* 0x003d900001117983 */ /* 0x000ee60000300800 */
[----:B------:R0:W-:Y:S02]  /*68fd0*/  STL.64 [R1+0x3c98], R26 ;  /* 0x003c981a01007387 */ /* 0x0001e40000100a00 */
[----:B0-----:R-:W-:Y:S02]  /*68fe0*/  MOV R26, R3 ;  /* 0x00000003001a7202 */ /* 0x001fe40000000f00 */
[----:B------:R-:W-:Y:S01]  /*68ff0*/  MOV R27, R28 ;  /* 0x0000001c001b7202 */ /* 0x000fe20000000f00 */
[----:B--2---:R0:W-:Y:S02]  /*69000*/  STL.64 [R1+0x3c90], R24 ;  /* 0x003c901801007387 */ /* 0x0041e40000100a00 */
[----:B0-----:R-:W-:-:S02]  /*69010*/  MOV R24, R8 ;  /* 0x0000000800187202 */ /* 0x001fc40000000f00 */
[----:B------:R-:W-:Y:S01]  /*69020*/  MOV R25, R9 ;  /* 0x0000000900197202 */ /* 0x000fe20000000f00 */
[----:B------:R-:W2:Y:S01]  /*69030*/  LDL.LU R8, [R1+0x3d8c] ;  /* 0x003d8c0001087983 */ /* 0x000ea20000300800 */
[----:B------:R-:W2:Y:S02]  /*69040*/  LDL.LU R9, [R1+0x3d88] ;  /* 0x003d880001097983 */ /* 0x000ea40000300800 */
[----:B------:R-:W2:Y:S02]  /*69050*/  LDL.LU R3, [R1+0x3d84] ;  /* 0x003d840001037983 */ /* 0x000ea40000300800 */
[----:B------:R-:W2:Y:S01]  /*69060*/  LDL.LU R28, [R1+0x3d80] ;  /* 0x003d8000011c7983 */ /* 0x000ea20000300800 */
[----:B---3--:R-:W-:Y:S01]  /*69070*/  HMMA.16816.F32 R24, R24, R16, R12 ;  /* 0x000000101818723c */ /* 0x008fe2000000180c */
[----:B------:R-:W3:Y:S01]  /*69080*/  LDL.LU.64 R14, [R1+0x3d78] ;  /* 0x003d7800010e7983 */ /* 0x000ee20000300a00 */
[----:B------:R-:W2:Y:S02]  /*69090*/  LDL.LU.64 R12, [R1+0x3d70] ;  /* 0x003d7000010c7983 */ /* 0x000ea40000300a00 */
        /* <DEDUP_REMOVED lines=8> */
[----:B------:R-:W4:Y:S01]  /*69120*/  LDL.LU R19, [R1+0x28c] ;  /* 0x00028c0001137983 */ /* 0x000f220000300800 */
[----:B---3--:R-:W-:Y:S02]  /*69130*/  MOV R24, R15 ;  /* 0x0000000f00187202 */ /* 0x008fe40000000f00 */
[----:B------:R-:W-:-:S02]  /*69140*/  MOV R25, R14 ;  /* 0x0000000e00197202 */ /* 0x000fc40000000f00 */
[----:B--2---:R-:W-:Y:S02]  /*69150*/  MOV R26, R13 ;  /* 0x0000000d001a7202 */ /* 0x004fe40000000f00 */
[----:B------:R-:W-:Y:S02]  /*69160*/  MOV R27, R12 ;  /* 0x0000000c001b7202 */ /* 0x000fe40000000f00 */
[----:B------:R0:W1:Y:S01]  /*69170*/  LDSM.16.MT88.4 R12, [R29+0x1f080] ;  /* 0x01f080001d0c783b */ /* 0x0000620000004200 */
[----:B------:R-:W-:Y:S06]  /*69180*/  BAR.SYNC.DEFER_BLOCKING 0x0 ;  /* 0x0000000000007b1d */ /* 0x000fec0000010000 */
[----:B0-----:R-:W2:Y:S04]  /*69190*/  LDL.LU R29, [R1+0x3d68] ;  /* 0x003d6800011d7983 */ /* 0x001ea80000300800 */
[----:B-1----:R-:W-:Y:S01]  /*691a0*/  STL.64 [R1+0x60], R12 ;  /* 0x0000600c01007387 */ /* 0x002fe20000100a00 */
        /* <DEDUP_REMOVED lines=9> */
[----:B------:R-:W4:Y:S02]  /*69240*/  LDL.LU.64 R4, [R1+0x3d48] ;  /* 0x003d480001047983 */ /* 0x000f240000300a00 */
[C---:B----4-:R-:W-:Y:S11]  /*69250*/  HMMA.16816.F32 R20, R12.reuse, R4, R20 ;  /* 0x000000040c14723c */ /* 0x050ff60000001814 */
[----:B------:R-:W-:Y:S11]  /*69260*/  @!UPT UIADD3 URZ, URZ, URZ, URZ ;  /* 0x0000003f3f3ff290 */ /* 0x000ff6000fffe03f */
[----:B------:R-:W-:Y:S01]  /*69270*/  @!UPT UIADD3 URZ, URZ, URZ, URZ ;  /* 0x0000003f3f3ff290 */ /* 0x000fe2000fffe03f */
[----:B------:R-:W-:Y:S01]  /*69280*/  STL.64 [R1+0x240], R20 ;  /* 0x0002401401007387 */ /* 0x000fe20000100a00 */
[----:B------:R0:W-:Y:S03]  /*69290*/  STL.64 [R1+0x248], R22 ;  /* 0x0002481601007387 */ /* 0x0001e60000100a00 */
[----:B0-----:R-:W4:Y:S01]  /*692a0*/  LDL.LU.64 R22, [R1+0x3d40] ;  /* 0x003d400001167983 */ /* 0x001f220000300a00 */
[----:B------:R-:W2:Y:S02]  /*692b0*/  LDL.LU.64 R20, [R1+0x3d38] ;  /* 0x003d380001147983 */ /* 0x000ea40000300a00 */
[----:B--2---:R-:W-:Y:S07]  /*692c0*/  HMMA.16816.F32 R16, R12, R20, R16 ;  /* 0x000000140c10723c */ /* 0x004fee0000001810 */
[----:B---3--:R-:W-:Y:S11]  /*692d0*/  MOV R20, R7 ;  /* 0x0000000700147202 */ /* 0x008ff60000000f00 */
[----:B------:R-:W-:Y:S05]  /*692e0*/  @!UPT UIADD3 URZ, URZ, URZ, URZ ;  /* 0x0000003f3f3ff290 */ /* 0x000fea000fffe03f */
[----:B------:R-:W-:Y:S01]  /*692f0*/  STL.64 [R1+0x280], R16 ;  /* 0x0002801001007387 */ /* 0x000fe20000100a00 */
[----:B------:R0:W-:Y:S03]  /*69300*/  STL.64 [R1+0x288], R18 ;  /* 0x0002881201007387 */ /* 0x0001e60000100a00 */
[----:B0-----:R-:W2:Y:S01]  /*69310*/  LDL.LU.64 R18, [R1+0x3d30] ;  /* 0x003d300001127983 */ /* 0x001ea20000300a00 */
[----:B------:R-:W3:Y:S02]  /*69320*/  LDL.LU.64 R16, [R1+0x3d28] ;  /* 0x003d280001107983 */ /* 0x000ee40000300a00 */
[----:B----4-:R0:W-:Y:S02]  /*69330*/  STL.64 [R1+0x3cc0], R22 ;  /* 0x003cc01601007387 */ /* 0x0101e40000100a00 */
[----:B------:R-:W4:Y:S01]  /*69340*/  LDL.LU R7, [R1+0x3d20] ;  /* 0x003d200001077983 */ /* 0x000f220000300800 */
[----:B------:R-:W3:Y:S04]  /*69350*/  LDL.LU R21, [R1+0x274] ;  /* 0x0002740001157983 */ /* 0x000ee80000300800 */
[----:B0-----:R-:W3:Y:S01]  /*69360*/  LDL.LU R22, [R1+0x278] ;  /* 0x0002780001167983 */ /* 0x001ee20000300800 */
[----:B------:R-:W-:-:S07]  /*69370*/  MOV R23, R29 ;  /* 0x0000001d00177202 */ /* 0x000fce0000000f00 */
[----:B---3--:R-:W-:Y:S11]  /*69380*/  HMMA.16816.F32 R12, R12, R16, R20 ;  /* 0x000000100c0c723c */ /* 0x008ff60000001814 */
[----:B------:R-:W-:Y:S11]  /*69390*/  @!UPT UIADD3 URZ, URZ, URZ, URZ ;  /* 0x0000003f3f3ff290 */ /* 0x000ff6000fffe03f */
[----:B------:R-:W-:Y:S02]  /*693a0*/  @!UPT UIADD3 URZ, URZ, URZ, URZ ;  /* 0x0000003f3f3ff290 */ /* 0x000fe4000fffe03f */
[----:B------:R-:W-:Y:S02]  /*693b0*/  MOV R5, R14 ;  /* 0x0000000e00057202 */ /* 0x000fe40000000f00 */
[----:B------:R-:W-:Y:S01]  /*693c0*/  MOV R4, R15 ;  /* 0x0000000f00047202 */ /* 0x000fe20000000f00 */
[----:B------:R0:W-:Y:S01]  /*693d0*/  STL [R1+0x270], R12 ;  /* 0x0002700c01007387 */ /* 0x0001e20000100800 */
[----:B----4-:R-:W-:Y:S02]  /*693e0*/  STL.64 [R1+0x3cd0], R6 ;  /* 0x003cd00601007387 */ /* 0x010fe40000100a00 */
[----:B------:R-:W-:Y:S01]  /*693f0*/  IMAD.MOV.U32 R29, RZ, RZ, R13 ;  /* 0x000000ffff1d7224 */ /* 0x000fe200078e000d */
[----:B--2---:R-:W-:Y:S01]  /*69400*/  MOV R13, R18 ;  /* 0x00000012000d7202 */ /* 0x004fe20000000f00 */
[----:B------:R1:W-:Y:S01]  /*69410*/  STL.64 [R1+0x3cc8], R4 ;  /* 0x003cc80401007387 */ /* 0x0003e20000100a00 */
[----:B0-----:R-:W-:-:S03]  /*69420*/  MOV R12, R19 ;  /* 0x00000013000c7202 */ /* 0x001fc60000000f00 */
[----:B------:R-:W2:Y:S01]  /*69430*/  LDL.LU R19, [R1+0x3d1c] ;  /* 0x003d1c0001137983 */ /* 0x000ea20000300800 */
[----:B------:R-:W3:Y:S01]  /*69440*/  LDL.LU R18, [R1+0x3d18] ;  /* 0x003d180001127983 */ /* 0x000ee20000300800 */
[----:B------:R-:W-:Y:S02]  /*69450*/  MOV R14, R10 ;  /* 0x0000000a000e7202 */ /* 0x000fe40000000f00 */
[----:B------:R-:W-:Y:S01]  /*69460*/  MOV R15, R11 ;  /* 0x0000000b000f7202 */ /* 0x000fe20000000f00 */
[----:B------:R-:W4:Y:S01]  /*69470*/  LDL.LU R10, [R1+0x3d14] ;  /* 0x003d1400010a7983 */ /* 0x000f220000300800 */
[----:B------:R-:W4:Y:S02]  /*69480*/  LDL.LU R11, [R1+0x3d10] ;  /* 0x003d1000010b7983 */ /* 0x000f240000300800 */
[----:B------:R-:W4:Y:S02]  /*69490*/  LDL.LU R20, [R1+0x350] ;  /* 0x0003500001147983 */ /* 0x000f240000300800 */
[----:B------:R-:W4:Y:S01]  /*694a0*/  LDL.LU R21, [R1+0x354] ;  /* 0x0003540001157983 */ /* 0x000f220000300800 */
[----:B------:R-:W4:Y:S01]  /*694b0*/  LDL.LU R22, [R1+0x358] ;  /* 0x0003580001167983 */ /* 0x000f220000300800 */
[----:B------:R-:W4:Y:S02]  /*694c0*/  LDL.LU R23, [R1+0x35c] ;  /* 0x00035c0001177983 */ /* 0x000f240000300800 */
[----:B-1----:R-:W4:Y:S02]  /*694d0*/  LDL.LU R4, [R1+0x360] ;  /* 0x0003600001047983 */ /* 0x002f240000300800 */
[----:B------:R-:W4:Y:S01]  /*694e0*/  LDL.LU R5, [R1+0x364] ;  /* 0x0003640001057983 */ /* 0x000f220000300800 */
[----:B------:R-:W4:Y:S01]  /*694f0*/  LDL.LU R6, [R1+0x368] ;  /* 0x0003680001067983 */ /* 0x000f220000300800 */
[----:B------:R-:W4:Y:S02]  /*69500*/  LDL.LU R7, [R1+0x36c] ;  /* 0x00036c0001077983 */ /* 0x000f240000300800 */
[----:B------:R0:W-:Y:S02]  /*69510*/  STL.64 [R1+0x3b70], R14 ;  /* 0x003b700e01007387 */ /* 0x0001e40000100a00 */
[----:B------:R2:W-:Y:S01]  /*69520*/  STL.64 [R1+0x3b68], R12 ;  /* 0x003b680c01007387 */ /* 0x0005e20000100a00 */
[----:B0-----:R-:W-:-:S02]  /*69530*/  MOV R14, R28 ;  /* 0x0000001c000e7202 */ /* 0x001fc40000000f00 */
[----:B------:R-:W-:Y:S02]  /*69540*/  MOV R15, R3 ;  /* 0x00000003000f7202 */ /* 0x000fe40000000f00 */
[----:B--2---:R-:W-:Y:S02]  /*69550*/  MOV R13, R19 ;  /* 0x00000013000d7202 */ /* 0x004fe40000000f00 */
[----:B---3--:R-:W-:Y:S02]  /*69560*/  MOV R12, R18 ;  /* 0x00000012000c7202 */ /* 0x008fe40000000f00 */
[----:B------:R-:W2:Y:S01]  /*69570*/  LDL.LU R18, [R1+0x3d0c] ;  /* 0x003d0c0001127983 */ /* 0x000ea20000300800 */
[----:B------:R-:W3:Y:S02]  /*69580*/  LDL.LU R19, [R1+0x3d08] ;  /* 0x003d080001137983 */ /* 0x000ee40000300800 */
[----:B------:R-:W3:Y:S02]  /*69590*/  LDL.LU R28, [R1+0x3d04] ;  /* 0x003d0400011c7983 */ /* 0x000ee40000300800 */
[----:B------:R-:W3:Y:S01]  /*695a0*/  LDL.LU R3, [R1+0x3d00] ;  /* 0x003d000001037983 */ /* 0x000ee20000300800 */
[----:B------:R-:W-:Y:S01]  /*695b0*/  STL.64 [R1+0x3c78], R14 ;  /* 0x003c780e01007387 */ /* 0x000fe20000100a00 */
[----:B------:R0:W-:Y:S03]  /*695c0*/  STL.64 [R1+0x3c70], R12 ;  /* 0x003c700c01007387 */ /* 0x0001e60000100a00 */
[----:B0-----:R-:W3:Y:S01]  /*695d0*/  LDL.LU R12, [R1+0x310] ;  /* 0x00031000010c7983 */ /* 0x001ee20000300800 */
[----:B------:R-:W3:Y:S01]  /*695e0*/  LDL.LU R13, [R1+0x314] ;  /* 0x00031400010d7983 */ /* 0x000ee20000300800 */
[----:B----4-:R-:W-:-:S02]  /*695f0*/  MOV R14, R11 ;  /* 0x0000000b000e7202 */ /* 0x010fc40000000f00 */
[----:B------:R-:W-:Y:S01]  /*69600*/  MOV R15, R10 ;  /* 0x0000000a000f7202 */ /* 0x000fe20000000f00 */
[----:B------:R-:W4:Y:S01]  /*69610*/  LDL.LU R11, [R1+0x3cfc] ;  /* 0x003cfc00010b7983 */ /* 0x000f220000300800 */
[----:B------:R-:W4:Y:S03]  /*69620*/  LDL.LU R10, [R1+0x3cf8] ;  /* 0x003cf800010a7983 */ /* 0x000f260000300800 */
[----:B------:R2:W-:Y:S02]  /*69630*/  STL.64 [R1+0x3c88], R14 ;  /* 0x003c880e01007387 */ /* 0x0005e40000100a00 */
[----:B--2---:R-:W-:Y:S02]  /*69640*/  MOV R15, R18 ;  /* 0x00000012000f7202 */ /* 0x004fe40000000f00 */
[----:B---3--:R-:W-:Y:S01]  /*69650*/  MOV R14, R19 ;  /* 0x00000013000e7202 */ /* 0x008fe20000000f00 */
[----:B------:R0:W-:Y:S02]  /*69660*/  STL.64 [R1+0x3c80], R12 ;  /* 0x003c800c01007387 */ /* 0x0001e40000100a00 */
[----:B0-----:R-:W-:Y:S01]  /*69670*/  IMAD.MOV.U32 R12, RZ, RZ, R3 ;  /* 0x000000ffff0c7224 */ /* 0x001fe200078e0003 */
[----:B------:R-:W-:Y:S01]  /*69680*/  MOV R13, R28 ;  /* 0x0000001c000d7202 */ /* 0x000fe20000000f00 */
[----:B------:R-:W2:Y:S01]  /*69690*/  LDL.LU R3, [R1+0x3cf4] ;  /* 0x003cf40001037983 */ /* 0x000ea20000300800 */
[----:B------:R-:W3:Y:S02]  /*696a0*/  LDL.LU R28, [R1+0x3cf0] ;  /* 0x003cf000011c7983 */ /* 0x000ee40000300800 */
[----:B------:R-:W2:Y:S02]  /*696b0*/  LDL.LU R19, [R1+0x3cec] ;  /* 0x003cec0001137983 */ /* 0x000ea40000300800 */
[----:B------:R-:W2:Y:S01]  /*696c0*/  LDL.LU R18, [R1+0x3ce8] ;  /* 0x003ce80001127983 */ /* 0x000ea20000300800 */
[----:B------:R4:W-:Y:S01]  /*696d0*/  STL.64 [R1+0x3ca8], R14 ;  /* 0x003ca80e01007387 */ /* 0x0009e20000100a00 */
[----:B------:R0:W-:Y:S01]  /*696e0*/  STL.64 [R1+0x3ca0], R12 ;  /* 0x003ca00c01007387 */ /* 0x0001e20000100a00 */
[----:B----4-:R-:W-:-:S02]  /*696f0*/  MOV R14, R11 ;  /* 0x0000000b000e7202 */ /* 0x010fc40000000f00 */
[----:B0-----:R-:W4:Y:S01]  /*69700*/  LDL.LU R12, [R1+0x330] ;  /* 0x00033000010c7983 */ /* 0x001f220000300800 */
[----:B------:R-:W-:Y:S02]  /*69710*/  MOV R13, R10 ;  /* 0x0000000a000d7202 */ /* 0x000fe40000000f00 */
[----:B------:R-:W2:Y:S02]  /*69720*/  LDL.LU R10, [R1+0x3ce4] ;  /* 0x003ce400010a7983 */ /* 0x000ea40000300800 */
[----:B------:R-:W2:Y:S01]  /*69730*/  LDL.LU R11, [R1+0x3ce0] ;  /* 0x003ce000010b7983 */ /* 0x000ea20000300800 */
[----:B------:R-:W3:Y:S01]  /*69740*/  LDL.LU R15, [R1+0x33c] ;  /* 0x00033c00010f7983 */ /* 0x000ee20000300800 */
[----:B--2---:R-:W-:Y:S03]  /*69750*/  HMMA.16816.F32 R4, R24, R10, R4 ;  /* 0x0000000a1804723c */ /* 0x004fe60000001804 */
[----:B---3--:R-:W-:Y:S01]  /*69760*/  STL.64 [R1+0x3cb8], R14 ;  /* 0x003cb80e01007387 */ /* 0x008fe20000100a00 */
[----:B----4-:R0:W-:Y:S02]  /*69770*/  STL.64 [R1+0x3cb0], R12 ;  /* 0x003cb00c01007387 */ /* 0x0101e40000100a00 */
[----:B0-----:R-:W-:-:S02]  /*69780*/  MOV R12, R18 ;  /* 0x00000012000c7202 */ /* 0x001fc40000000f00 */
[----:B------:R-:W-:Y:S01]  /*69790*/  MOV R13, R19 ;  /* 0x00000013000d7202 */ /* 0x000fe20000000f00 */
[----:B------:R-:W2:Y:S01]  /*697a0*/  LDL.LU R18, [R1+0x3cdc] ;  /* 0x003cdc0001127983 */ /* 0x000ea20000300800 */
[----:B------:R-:W2:Y:S11]  /*697b0*/  LDL.LU R19, [R1+0x3cd8] ;  /* 0x003cd80001137983 */ /* 0x000eb60000300800 */
[----:B------:R-:W-:Y:S02]  /*697c0*/  @!UPT UIADD3 URZ, URZ, URZ, URZ ;  /* 0x0000003f3f3ff290 */ /* 0x000fe4000fffe03f */
[----:B------:R-:W-:Y:S01]  /*697d0*/  STL.64 [R1+0x1a0], R4 ;  /* 0x0001a00401007387 */ /* 0x000fe20000100a00 */
[----:B------:R-:W-:Y:S01]  /*697e0*/  MOV R17, R6 ;  /* 0x0000000600117202 */ /* 0x000fe20000000f00 */
[----:B------:R0:W-:Y:S02]  /*697f0*/  STL.64 [R1+0x1a8], R6 ;  /* 0x0001a80601007387 */ /* 0x0001e40000100a00 */
[----:B------:R-:W-:Y:S02]  /*69800*/  IMAD.MOV.U32 R16, RZ, RZ, R7 ;  /* 0x000000ffff107224 */ /* 0x000fe400078e0007 */
[----:B0-----:R-:W3:Y:S01]  /*69810*/  LDL.LU.64 R6, [R1+0x3cd0] ;  /* 0x003cd00001067983 */ /* 0x001ee20000300a00 */
[----:B------:R-:W-:Y:S02]  /*69820*/  MOV R14, R28 ;  /* 0x0000001c000e7202 */ /* 0x000fe40000000f00 */
[----:B------:R-:W-:Y:S01]  /*69830*/  MOV R15, R3 ;  /* 0x00000003000f7202 */ /* 0x000fe20000000f00 */
[----:B------:R-:W-:Y:S01]  /*69840*/  MOV R28, R4 ;  /* 0x00000004001c7202 */ /* 0x000fe20000000f00 */
[----:B------:R-:W-:-:S02]  /*69850*/  MOV R3, R5 ;  /* 0x0000000500037202 */ /* 0x000fc40000000f00 */
[----:B------:R-:W4:Y:S01]  /*69860*/  LDL.LU.64 R4, [R1+0x3cc8] ;  /* 0x003cc80001047983 */ /* 0x000f220000300a00 */
[C---:B---3--:R-:W-:Y:S11]  /*69870*/  HMMA.16816.F32 R20, R24.reuse, R6, R20 ;  /* 0x000000061814723c */ /* 0x048ff60000001814 */
[----:B------:R-:W-:Y:S11]  /*69880*/  @!UPT UIADD3 URZ, URZ, URZ, URZ ;  /* 0x0000003f3f3ff290 */ /* 0x000ff6000fffe03f */
[----:B------:R-:W-:Y:S01]  /*69890*/  @!UPT UIADD3 URZ, URZ, URZ, URZ ;  /* 0x0000003f3f3ff290 */ /* 0x000fe2000fffe03f */
        /* <DEDUP_REMOVED lines=33> */
[----:B----4-:R0:W-:Y:S02]  /*69ab0*/  STL.64 [R1+0x3c40], R4 ;  /* 0x003c400401007387 */ /* 0x0101e40000100a00 */
[----:B0-----:R-:W3:Y:S01]  /*69ac0*/  LDL.LU R4, [R1+0x300] ;  /* 0x0003000001047983 */ /* 0x001ee20000300800 */
[----:B------:R-:W3:Y:S02]  /*69ad0*/  LDL.LU R5, [R1+0x304] ;  /* 0x0003040001057983 */ /* 0x000ee40000300800 */
[----:B------:R-:W3:Y:S02]  /*69ae0*/  LDL.LU R6, [R1+0x308] ;  /* 0x0003080001067983 */ /* 0x000ee40000300800 */
[----:B------:R-:W3:Y:S01]  /*69af0*/  LDL.LU R7, [R1+0x30c] ;  /* 0x00030c0001077983 */ /* 0x000ee20000300800 */
[----:B------:R-:W-:Y:S01]  /*69b00*/  STL.64 [R1+0x3c38], R22 ;  /* 0x003c381601007387 */ /* 0x000fe20000100a00 */
[C---:B---3--:R-:W-:Y:S11]  /*69b10*/  HMMA.16816.F32 R4, R24.reuse, R22, R4 ;  /* 0x000000161804723c */ /* 0x048ff60000001804 */
[----:B------:R-:W-:Y:S11]  /*69b20*/  @!UPT UIADD3 URZ, URZ, URZ, URZ ;  /* 0x0000003f3f3ff290 */ /* 0x000ff6000fffe03f */
[----:B------:R-:W-:Y:S01]  /*69b30*/  @!UPT UIADD3 URZ, URZ, URZ, URZ ;  /* 0x0000003f3f3ff290 */ /* 0x000fe2000fffe03f */
[----:B------:R-:W-:Y:S01]  /*69b40*/  STL.64 [R1+0x140], R4 ;  /* 0x0001400401007387 */ /* 0x000fe20000100a00 */
[----:B------:R2:W-:Y:S02]  /*69b50*/  STL.64 [R1+0x148], R6 ;  /* 0x0001480601007387 */ /* 0x0005e40000100a00 */
[----:B--2---:R-:W-:Y:S01]  /*69b60*/  HMMA.16816.F32 R4, R24, R18, R12 ;  /* 0x000000121804723c */ /* 0x004fe2000000180c */
[----:B------:R-:W-:Y:S01]  /*69b70*/  STL.64 [R1+0x3c30], R18 ;  /* 0x003c301201007387 */ /* 0x000fe20000100a00 */
[----:B------:R-:W-:Y:S11]  /*69b80*/  STL.64 [R1+0x3c28], R16 ;  /* 0x003c281001007387 */ /* 0x000ff60000100a00 */
[----:B------:R-:W-:Y:S10]  /*69b90*/  @!UPT UIADD3 URZ, URZ, URZ, URZ ;  /* 0x0000003f3f3ff290 */ /* 0x000ff4000fffe03f */
[----:B------:R-:W-:Y:S01]  /*69ba0*/  STL.64 [R1+0x100], R4 ;  /* 0x0001000401007387 */ /* 0x000fe20000100a00 */
[----:B------:R-:W-:Y:S02]  /*69bb0*/  STL.64 [R1+0x108], R6 ;  /* 0x0001080601007387 */ /* 0x000fe40000100a00 */
[----:B------:R-:W2:Y:S02]  /*69bc0*/  LDL.LU R12, [R1+0x10] ;  /* 0x00001000010c7983 */ /* 0x000ea40000300800 */
[----:B------:R-:W2:Y:S01]  /*69bd0*/  LDL.LU R13, [R1+0x14] ;  /* 0x00001400010d7983 */ /* 0x000ea20000300800 */
[----:B------:R-:W3:Y:S01]  /*69be0*/  LDL.LU R14, [R1+0x18] ;  /* 0x00001800010e7983 */ /* 0x000ee20000300800 */
[----:B------:R-:W3:Y:S03]  /*69bf0*/  LDL.LU R15, [R1+0x1c] ;  /* 0x00001c00010f7983 */ /* 0x000ee60000300800 */
[----:B---3--:R-:W-:Y:S01]  /*69c00*/  STL.64 [R1+0x3bc0], R14 ;  /* 0x003bc00e01007387 */ /* 0x008fe20000100a00 */
[----:B--2---:R-:W-:Y:S02]  /*69c10*/  STL.64 [R1+0x3bb8], R12 ;  /* 0x003bb80c01007387 */ /* 0x004fe40000100a00 */
[----:B------:R-:W2:Y:S02]  /*69c20*/  LDL.LU R24, [R1+0x1b0] ;  /* 0x0001b00001187983 */ /* 0x000ea40000300800 */
[----:B------:R-:W2:Y:S01]  /*69c30*/  LDL.LU R25, [R1+0x1b4] ;  /* 0x0001b40001197983 */ /* 0x000ea20000300800 */
[----:B------:R-:W3:Y:S01]  /*69c40*/  LDL.LU R26, [R1+0x1b8] ;  /* 0x0001b800011a7983 */ /* 0x000ee20000300800 */
[----:B------:R-:W3:Y:S03]  /*69c50*/  LDL.LU R27, [R1+0x1bc] ;  /* 0x0001bc00011b7983 */ /* 0x000ee60000300800 */
        /* <DEDUP_REMOVED lines=13> */
[----:B------:R-:W4:Y:S01]  /*69d30*/  LDL.LU R13, [R1+0x24] ;  /* 0x00002400010d7983 */ /* 0x000f220000300800 */
[----:B------:R-:W-:-:S02]  /*69d40*/  MOV R14, R2 ;  /* 0x00000002000e7202 */ /* 0x000fc40000000f00 */
[----:B------:R-:W-:Y:S01]  /*69d50*/  MOV R15, R0 ;  /* 0x00000000000f7202 */ /* 0x000fe20000000f00 */
[----:B------:R-:W2:Y:S01]  /*69d60*/  LDL.LU R2, [R1+0x3c6c] ;  /* 0x003c6c0001027983 */ /* 0x000ea20000300800 */
[----:B------:R-:W2:Y:S03]  /*69d70*/  LDL.LU R0, [R1+0x3c68] ;  /* 0x003c680001007983 */ /* 0x000ea60000300800 */
[----:B------:R-:W-:Y:S04]  /*69d80*/  STL.64 [R1+0x3c10], R14 ;  /* 0x003c100e01007387 */ /* 0x000fe80000100a00 */
[----:B----4-:R-:W-:Y:S01]  /*69d90*/  STL.64 [R1+0x3c08], R12 ;  /* 0x003c080c01007387 */ /* 0x010fe20000100a00 */
[----:B---3--:R-:W-:Y:S02]  /*69da0*/  STL.64 [R1+0x3b60], R26 ;  /* 0x003b601a01007387 */ /* 0x008fe40000100a00 */
[----:B--2---:R0:W-:Y:S02]  /*69db0*/  STL.64 [R1+0x3b58], R24 ;  /* 0x003b581801007387 */ /* 0x0041e40000100a00 */
        /* <DEDUP_REMOVED lines=26> */
[----:B------:R-:W4:Y:S01]  /*69f60*/  LDL.LU R0, [R1+0x3c64] ;  /* 0x003c640001007983 */ /* 0x000f220000300800 */
[----:B------:R-:W4:Y:S03]  /*69f70*/  LDL.LU R2, [R1+0x3c60] ;  /* 0x003c600001027983 */ /* 0x000f260000300800 */
[----:B---3--:R-:W-:Y:S01]  /*69f80*/  STL.64 [R1+0x3bb0], R26 ;  /* 0x003bb01a01007387 */ /* 0x008fe20000100a00 */
[----:B--2---:R0:W-:Y:S03]  /*69f90*/  STL.64 [R1+0x3ba8], R24 ;  /* 0x003ba81801007387 */ /* 0x0041e60000100a00 */
[----:B0-----:R-:W2:Y:S01]  /*69fa0*/  LDL.LU R24, [R1+0x260] ;  /* 0x0002600001187983 */ /* 0x001ea20000300800 */
[----:B------:R-:W2:Y:S02]  /*69fb0*/  LDL.LU R25, [R1+0x264] ;  /* 0x0002640001197983 */ /* 0x000ea40000300800 */
[----:B------:R-:W3:Y:S02]  /*69fc0*/  LDL.LU R26, [R1+0x268] ;  /* 0x00026800011a7983 */ /* 0x000ee40000300800 */
[----:B------:R-:W3:Y:S01]  /*69fd0*/  LDL.LU R27, [R1+0x26c] ;  /* 0x00026c00011b7983 */ /* 0x000ee20000300800 */
[----:B------:R-:W2:Y:S01]  /*69fe0*/  LDL.LU R16, [R1+0x2d0] ;  /* 0x0002d00001107983 */ /* 0x000ea20000300800 */
        /* <DEDUP_REMOVED lines=14> */
[----:B------:R-:W2:Y:S01]  /*6a0d0*/  LDL.LU R25, [R1+0x84] ;  /* 0x0000840001197983 */ /* 0x000ea20000300800 */
[----:B----4-:R-:W-:-:S02]  /*6a0e0*/  MOV R26, R2 ;  /* 0x00000002001a7202 */ /* 0x010fc40000000f00 */
[----:B------:R-:W-:Y:S01]  /*6a0f0*/  MOV R27, R0 ;  /* 0x00000000001b7202 */ /* 0x000fe20000000f00 */
[----:B------:R-:W3:Y:S01]  /*6a100*/  LDL.LU R2, [R1+0x3c5c] ;  /* 0x003c5c0001027983 */ /* 0x000ee20000300800 */
[----:B------:R-:W4:Y:S03]  /*6a110*/  LDL.LU R0, [R1+0x3c58] ;  /* 0x003c580001007983 */ /* 0x000f260000300800 */
[----:B------:R-:W-:Y:S04]  /*6a120*/  STL.64 [R1+0x3be0], R26 ;  /* 0x003be01a01007387 */ /* 0x000fe80000100a00 */
[----:B--2---:R0:W-:Y:S04]  /*6a130*/  STL.64 [R1+0x3bd8], R24 ;  /* 0x003bd81801007387 */ /* 0x0041e80000100a00 */
[----:B0-----:R-:W2:Y:S01]  /*6a140*/  LDL.LU R24, [R1+0x290] ;  /* 0x0002900001187983 */ /* 0x001ea20000300800 */
[----:B------:R-:W2:Y:S02]  /*6a150*/  LDL.LU R25, [R1+0x294] ;  /* 0x0002940001197983 */ /* 0x000ea40000300800 */
[----:B------:R-:W2:Y:S02]  /*6a160*/  LDL.LU R26, [R1+0x298] ;  /* 0x00029800011a7983 */ /* 0x000ea40000300800 */
[----:B------:R-:W2:Y:S02]  /*6a170*/  LDL.LU R27, [R1+0x29c] ;  /* 0x00029c00011b7983 */ /* 0x000ea40000300800 */
[----:B--2---:R-:W-:Y:S01]  /*6a180*/  STL.64 [R1+0x3bf0], R26 ;  /* 0x003bf01a01007387 */ /* 0x004fe20000100a00 */
[----:B------:R0:W-:Y:S03]  /*6a190*/  STL.64 [R1+0x3be8], R24 ;  /* 0x003be81801007387 */ /* 0x0001e60000100a00 */
[----:B0-----:R-:W2:Y:S01]  /*6a1a0*/  LDL.LU R24, [R1+0x2a0] ;  /* 0x0002a00001187983 */ /* 0x001ea20000300800 */
[----:B------:R-:W2:Y:S01]  /*6a1b0*/  LDL.LU R25, [R1+0x2a4] ;  /* 0x0002a40001197983 */ /* 0x000ea20000300800 */
[----:B----4-:R-:W-:-:S02]  /*6a1c0*/  MOV R26, R0 ;  /* 0x00000000001a7202 */ /* 0x010fc40000000f00 */
[----:B---3--:R-:W-:Y:S01]  /*6a1d0*/  MOV R27, R2 ;  /* 0x00000002001b7202 */ /* 0x008fe20000000f00 */
[----:B------:R-:W3:Y:S01]  /*6a1e0*/  LDL.LU R0, [R1+0x3c54] ;  /* 0x003c540001007983 */ /* 0x000ee20000300800 */
[----:B------:R-:W4:Y:S03]  /*6a1f0*/  LDL.LU R2, [R1+0x3c50] ;  /* 0x003c500001027983 */ /* 0x000f260000300800 */
[----:B------:R-:W-:Y:S01]  /*6a200*/  STL.64 [R1+0x3c00], R26 ;  /* 0x003c001a01007387 */ /* 0x000fe20000100a00 */
[C---:B------:R-:W-:Y:S03]  /*6a210*/  HMMA.16816.F32 R4, R12.reuse, R10, R4 ;  /* 0x0000000a0c04723c */ /* 0x040fe60000001804 */
        /* <DEDUP_REMOVED lines=8> */
[----:B------:R-:W2:Y:S04]  /*6a2a0*/  LDL.LU R25, [R1+0x2c4] ;  /* 0x0002c40001197983 */ /* 0x000ea80000300800 */
[----:B------:R-:W-:Y:S02]  /*6a2b0*/  STL.64 [R1+0x130], R4 ;  /* 0x0001300401007387 */ /* 0x000fe40000100a00 */
[----:B------:R0:W-:Y:S02]  /*6a2c0*/  STL.64 [R1+0x138], R6 ;  /* 0x0001380601007387 */ /* 0x0001e40000100a00 */
[----:B0-----:R-:W2:Y:S01]  /*6a2d0*/  LDL.LU.64 R6, [R1+0x3c48] ;  /* 0x003c480001067983 */ /* 0x001ea20000300a00 */
[----:B------:R-:W3:Y:S01]  /*6a2e0*/  LDL.LU.64 R4, [R1+0x3c40] ;  /* 0x003c400001047983 */ /* 0x000ee20000300a00 */
        /* <DEDUP_REMOVED lines=12> */
[----:B----4-:R-:W-:Y:S02]  /*6a3b0*/  MOV R26, R2 ;  /* 0x00000002001a7202 */ /* 0x010fe40000000f00 */
[----:B---3--:R-:W-:Y:S01]  /*6a3c0*/  MOV R27, R0 ;  /* 0x00000000001b7202 */ /* 0x008fe20000000f00 */
[----:B------:R-:W3:Y:S06]  /*6a3d0*/  LDL.LU.64 R16, [R1+0x3c28] ;  /* 0x003c280001107983 */ /* 0x000eec0000300a00 */
        /* <DEDUP_REMOVED lines=104> */
[----:B------:R-:W4:Y:S11]  /*6aa60*/  LDL.LU.64 R24, [R1+0x3b28] ;  /* 0x003b280001187983 */ /* 0x000f360000300a00 */
[----:B------:R-:W-:Y:S09]  /*6aa70*/  @!UPT UIADD3 URZ, URZ, URZ, URZ ;  /* 0x0000003f3f3ff290 */ /* 0x000ff2000fffe03f */
[----:B------:R0:W-:Y:S01]  /*6aa80*/  STL [R1+0x3a64], R12 ;  /* 0x003a640c01007387 */ /* 0x0001e20000100800 */
[----:B------:R-:W-:Y:S02]  /*6aa90*/  STL [R1+0x3a60], R14 ;  /* 0x003a600e01007387 */ /* 0x000fe40000100800 */
[----:B------:R1:W-:Y:S02]  /*6aaa0*/  STL [R1+0x3a44], R13 ;  /* 0x003a440d01007387 */ /* 0x0003e40000100800 */
[----:B------:R2:W-:Y:S01]  /*6aab0*/  STL [R1+0x3a40], R15 ;  /* 0x003a400f01007387 */ /* 0x0005e20000100800 */
[----:B0-----:R-:W3:Y:S01]  /*6aac0*/  LDL.LU R12, [R1+0x1d0] ;  /* 0x0001d000010c7983 */ /* 0x001ee20000300800 */
[----:B-1----:R-:W3:Y:S02]  /*6aad0*/  LDL.LU R13, [R1+0x1d4] ;  /* 0x0001d400010d7983 */ /* 0x002ee40000300800 */
[----:B------:R-:W3:Y:S02]  /*6aae0*/  LDL.LU R14, [R1+0x1d8] ;  /* 0x0001d800010e7983 */ /* 0x000ee40000300800 */
[----:B--2---:R-:W2:Y:S01]  /*6aaf0*/  LDL.LU R15, [R1+0x1dc] ;  /* 0x0001dc00010f7983 */ /* 0x004ea20000300800 */
[C---:B----4-:R-:W-:Y:S11]  /*6ab00*/  HMMA.16816.F32 R4, R24.reuse, R10, R4 ;  /* 0x0000000a1804723c */ /* 0x050ff60000001804 */
[----:B------:R-:W-:Y:S11]  /*6ab10*/  @!UPT UIADD3 URZ, URZ, URZ, URZ ;  /* 0x0000003f3f3ff290 */ /* 0x000ff6000fffe03f */
[----:B------:R-:W-:Y:S01]  /*6ab20*/  @!UPT UIADD3 URZ, URZ, URZ, URZ ;  /* 0x0000003f3f3ff290 */ /* 0x000fe2000fffe03f */
[----:B------:R-:W-:Y:S01]  /*6ab30*/  STL.64 [R1+0x20], R4 ;  /* 0x0000200401007387 */ /* 0x000fe20000100a00 */
[----:B------:R-:W-:Y:S02]  /*6ab40*/  IMAD.MOV.U32 R2, RZ, RZ, R6 ;  /* 0x000000ffff027224 */ /* 0x000fe400078e0006 */
[----:B------:R0:W-:Y:S01]  /*6ab50*/  STL.64 [R1+0x28], R6 ;  /* 0x0000280601007387 */ /* 0x0001e20000100a00 */
[----:B------:R-:W-:Y:S02]  /*6ab60*/  MOV R0, R7 ;  /* 0x0000000700007202 */ /* 0x000fe40000000f00 */
[----:B0-----:R-:W3:Y:S01]  /*6ab70*/  LDL.LU.64 R6, [R1+0x3b20] ;  /* 0x003b200001067983 */ /* 0x001ee20000300a00 */
[----:B------:R-:W4:Y:S02]  /*6ab80*/  LDL.LU.64 R4, [R1+0x3b18] ;  /* 0x003b180001047983 */ /* 0x000f240000300a00 */
[----:B------:R0:W-:Y:S02]  /*6ab90*/  STL.64 [R1+0x3b08], R10 ;  /* 0x003b080a01007387 */ /* 0x0001e40000100a00 */
[----:B------:R-:W2:Y:S01]  /*6aba0*/  LDL.LU R8, [R1+0x1c0] ;  /* 0x0001c00001087983 */ /* 0x000ea20000300800 */
[----:B------:R-:W2:Y:S04]  /*6abb0*/  LDL.LU R9, [R1+0x1c4] ;  /* 0x0001c40001097983 */ /* 0x000ea80000300800 */
[----:B0-----:R-:W2:Y:S01]  /*6abc0*/  LDL.LU R10, [R1+0x1c8] ;  /* 0x0001c800010a7983 */ /* 0x001ea20000300800 */
[----:B------:R-:W2:Y:S01]  /*6abd0*/  LDL.LU R11, [R1+0x1cc] ;  /* 0x0001cc00010b7983 */ /* 0x000ea20000300800 */
[C---:B---3--:R-:W-:Y:S11]  /*6abe0*/  HMMA.16816.F32 R20, R24.reuse, R6, R20 ;  /* 0x000000061814723c */ /* 0x048ff60000001814 */
[----:B------:R-:W-:Y:S11]  /*6abf0*/  @!UPT UIADD3 URZ, URZ, URZ, URZ ;  /* 0x0000003f3f3ff290 */ /* 0x000ff6000fffe03f */
[----:B------:R-:W-:Y:S01]  /*6ac00*/  @!UPT UIADD3 URZ, URZ, URZ, URZ ;  /* 0x0000003f3f3ff290 */ /* 0x000fe2000fffe03f */
[----:B------:R-:W-:Y:S01]  /*6ac10*/  STL.64 [R1+0x10], R20 ;  /* 0x0000101401007387 */ /* 0x000fe20000100a00 */
[----:B------:R0:W-:Y:S03]  /*6ac20*/  STL.64 [R1+0x18], R22 ;  /* 0x0000181601007387 */ /* 0x0001e60000100a00 */
[----:B0-----:R-:W2:Y:S01]  /*6ac30*/  LDL.LU.64 R22, [R1+0x3b10] ;  /* 0x003b100001167983 */ /* 0x001ea20000300a00 */
[----:B------:R-:W-:Y:S02]  /*6ac40*/  STL.64 [R1+0x3b00], R6 ;  /* 0x003b000601007387 */ /* 0x000fe40000100a00 */
[----:B----4-:R0:W-:Y:S02]  /*6ac50*/  STL.64 [R1+0x3af8], R4 ;  /* 0x003af80401007387 */ /* 0x0101e40000100a00 */
[----:B0-----:R-:W3:Y:S01]  /*6ac60*/  LDL.LU R4, [R1+0x200] ;  /* 0x0002000001047983 */ /* 0x001ee20000300800 */
[----:B------:R-:W3:Y:S02]  /*6ac70*/  LDL.LU R5, [R1+0x204] ;  /* 0x0002040001057983 */ /* 0x000ee40000300800 */
[----:B------:R-:W3:Y:S02]  /*6ac80*/  LDL.LU R6, [R1+0x208] ;  /* 0x0002080001067983 */ /* 0x000ee40000300800 */
[----:B------:R-:W3:Y:S01]  /*6ac90*/  LDL.LU R7, [R1+0x20c] ;  /* 0x00020c0001077983 */ /* 0x000ee20000300800 */
[C---:B--2---:R-:W-:Y:S08]  /*6aca0*/  HMMA.16816.F32 R12, R24.reuse, R22, R12 ;  /* 0x00000016180c723c */ /* 0x044ff0000000180c */
[----:B------:R-:W-:Y:S11]  /*6acb0*/  HMMA.16816.F32 R24, R24, R18, R8 ;  /* 0x000000121818723c */ /* 0x000ff60000001808 */
[----:B------:R-:W-:Y:S04]  /*6acc0*/  @!UPT UIADD3 URZ, URZ, URZ, URZ ;  /* 0x0000003f3f3ff290 */ /* 0x000fe8000fffe03f */
[----:B------:R-:W-:Y:S01]  /*6acd0*/  STL.64 [R1], R12 ;  /* 0x0000000c01007387 */ /* 0x000fe20000100a00 */
[----:B------:R0:W-:Y:S02]  /*6ace0*/  STL.64 [R1+0x8], R14 ;  /* 0x0000080e01007387 */ /* 0x0001e40000100a00 */
[----:B------:R1:W-:Y:S02]  /*6acf0*/  STL.64 [R1+0x3af0], R22 ;  /* 0x003af01601007387 */ /* 0x0003e40000100a00 */
[----:B------:R-:W2:Y:S01]  /*6ad00*/  LDL.LU R20, [R1+0x240] ;  /* 0x0002400001147983 */ /* 0x000ea20000300800 */
[----:B------:R-:W2:Y:S01]  /*6ad10*/  LDL.LU R21, [R1+0x244] ;  /* 0x0002440001157983 */ /* 0x000ea20000300800 */
[----:B0-----:R-:W-:-:S03]  /*6ad20*/  MOV R14, R15 ;  /* 0x0000000f000e7202 */ /* 0x001fc60000000f00 */
[----:B-1----:R-:W2:Y:S01]  /*6ad30*/  LDL.LU R22, [R1+0x248] ;  /* 0x0002480001167983 */ /* 0x002ea20000300800 */
[----:B------:R-:W2:Y:S03]  /*6ad40*/  LDL.LU R23, [R1+0x24c] ;  /* 0x00024c0001177983 */ /* 0x000ea60000300800 */
[----:B------:R0:W-:Y:S01]  /*6ad50*/  STL [R1+0x3a84], R14 ;  /* 0x003a840e01007387 */ /* 0x0001e20000100800 */
[----:B------:R-:W4:Y:S02]  /*6ad60*/  LDL.LU R12, [R1+0x280] ;  /* 0x00028000010c7983 */ /* 0x000f240000300800 */
[----:B------:R-:W4:Y:S01]  /*6ad70*/  LDL.LU R13, [R1+0x284] ;  /* 0x00028400010d7983 */ /* 0x000f220000300800 */
[----:B0-----:R-:W4:Y:S01]  /*6ad80*/  LDL.LU R14, [R1+0x288] ;  /* 0x00028800010e7983 */ /* 0x001f220000300800 */
[----:B------:R-:W4:Y:S02]  /*6ad90*/  LDL.LU R15, [R1+0x28c] ;  /* 0x00028c00010f7983 */ /* 0x000f240000300800 */
[----:B------:R-:W3:Y:S02]  /*6ada0*/  LDL.LU.64 R10, [R1+0x3b08] ;  /* 0x003b0800010a7983 */ /* 0x000ee40000300a00 */
[----:B------:R0:W-:Y:S01]  /*6adb0*/  STL [R1+0x3a78], R24 ;  /* 0x003a781801007387 */ /* 0x0001e20000100800 */
[----:B------:R-:W-:Y:S01]  /*6adc0*/  STL [R1+0x3a70], R26 ;  /* 0x003a701a01007387 */ /* 0x000fe20000100800 */
[----:B------:R1:W-:Y:S02]  /*6add0*/  STL [R1+0x3a50], R25 ;  /* 0x003a501901007387 */ /* 0x0003e40000100800 */
[----:B------:R1:W-:Y:S01]  /*6ade0*/  STL [R1+0x3a4c], R27 ;  /* 0x003a4c1b01007387 */ /* 0x0003e20000100800 */
[----:B0-----:R-:W3:Y:S01]  /*6adf0*/  LDL.LU R24, [R1+0x60] ;  /* 0x0000600001187983 */ /* 0x001ee20000300800 */
[----:B-1----:R-:W3:Y:S02]  /*6ae00*/  LDL.LU R25, [R1+0x64] ;  /* 0x0000640001197983 */ /* 0x002ee40000300800 */
[----:B------:R-:W3:Y:S02]  /*6ae10*/  LDL.LU R26, [R1+0x68] ;  /* 0x00006800011a7983 */ /* 0x000ee40000300800 */
[----:B------:R-:W3:Y:S02]  /*6ae20*/  LDL.LU R27, [R1+0x6c] ;  /* 0x00006c00011b7983 */ /* 0x000ee40000300800 */
[C---:B---3--:R-:W-:Y:S01]  /*6ae30*/  HMMA.16816.F32 R8, R24.reuse, R10, R4 ;  /* 0x0000000a1808723c */ /* 0x048fe20000001804 */
[----:B------:R-:W2:Y:S01]  /*6ae40*/  LDL.LU.64 R6, [R1+0x3b00] ;  /* 0x003b000001067983 */ /* 0x000ea20000300a00 */
[----:B------:R-:W3:Y:S11]  /*6ae50*/  LDL.LU.64 R4, [R1+0x3af8] ;  /* 0x003af80001047983 */ /* 0x000ef60000300a00 */
[----:B------:R-:W-:Y:S10]  /*6ae60*/  @!UPT UIADD3 URZ, URZ, URZ, URZ ;  /* 0x0000003f3f3ff290 */ /* 0x000ff4000fffe03f */
[----:B------:R-:W-:Y:S01]  /*6ae70*/  STL.64 [R1+0x3ae8], R10 ;  /* 0x003ae80a01007387 */ /* 0x000fe20000100a00 */
[----:B------:R0:W-:Y:S03]  /*6ae80*/  STL.64 [R1+0x3ae0], R8 ;  /* 0x003ae00801007387 */ /* 0x0001e60000100a00 */
[----:B0-----:R-:W4:Y:S01]  /*6ae90*/  LDL.LU R8, [R1+0x270] ;  /* 0x0002700001087983 */ /* 0x001f220000300800 */
[----:B---3--:R-:W-:Y:S02]  /*6aea0*/  MOV R10, R5 ;  /* 0x00000005000a7202 */ /* 0x008fe40000000f00 */
[----:B------:R-:W-:Y:S02]  /*6aeb0*/  MOV R11, R4 ;  /* 0x00000004000b7202 */ /* 0x000fe40000000f00 */
[C---:B--2---:R-:W-:Y:S01]  /*6aec0*/  HMMA.16816.F32 R4, R24.reuse, R6, R20 ;  /* 0x000000061804723c */ /* 0x044fe20000001814 */
[----:B------:R-:W4:Y:S01]  /*6aed0*/  LDL.LU.64 R22, [R1+0x3af0] ;  /* 0x003af00001167983 */ /* 0x000f220000300a00 */
[----:B------:R-:W-:Y:S01]  /*6aee0*/  MOV R9, R29 ;  /* 0x0000001d00097202 */ /* 0x000fe20000000f00 */
[----:B------:R-:W-:Y:S11]  /*6aef0*/  FMUL R29, R16, c[0x0][0x188] ;  /* 0x00006200101d7a20 */ /* 0x000ff60000400000 */
[----:B------:R-:W-:Y:S09]  /*6af00*/  @!UPT UIADD3 URZ, URZ, URZ, URZ ;  /* 0x0000003f3f3ff290 */ /* 0x000ff2000fffe03f */
[----:B------:R-:W-:Y:S01]  /*6af10*/  STL [R1+0x3ac4], R4 ;  /* 0x003ac40401007387 */ /* 0x000fe20000100800 */
[----:B------:R0:W-:Y:S02]  /*6af20*/  STL [R1+0x3ac0], R6 ;  /* 0x003ac00601007387 */ /* 0x0001e40000100800 */
[----:B------:R-:W-:Y:S02]  /*6af30*/  STL [R1+0x3ab8], R5 ;  /* 0x003ab80501007387 */ /* 0x000fe40000100800 */
[----:B------:R1:W-:Y:S01]  /*6af40*/  STL [R1+0x3aa8], R7 ;  /* 0x003aa80701007387 */ /* 0x0003e20000100800 */
[----:B0-----:R-:W2:Y:S04]  /*6af50*/  LDL R6, [R1+0xb0] ;  /* 0x0000b00001067983 */ /* 0x001ea80000100800 */
[----:B-1----:R-:W3:Y:S01]  /*6af60*/  LDL R7, [R1+0x24] ;  /* 0x0000240001077983 */ /* 0x002ee20000100800 */
[----:B----4-:R-:W-:Y:S03]  /*6af70*/  HMMA.16816.F32 R20, R24, R22, R12 ;  /* 0x000000161814723c */ /* 0x010fe6000000180c */
[----:B------:R-:W4:Y:S04]  /*6af80*/  LDL R15, [R1+0x134] ;  /* 0x00013400010f7983 */ /* 0x000f280000100800 */
[----:B------:R-:W2:Y:S04]  /*6af90*/  LDL R13, [R1+0x138] ;  /* 0x00013800010d7983 */ /* 0x000ea80000100800 */
[----:B------:R-:W3:Y:S11]  /*6afa0*/  LDL R12, [R1+0x13c] ;  /* 0x00013c00010c7983 */ /* 0x000ef60000100800 */
[----:B------:R-:W-:Y:S01]  /*6afb0*/  @!UPT UIADD3 URZ, URZ, URZ, URZ ;  /* 0x0000003f3f3ff290 */ /* 0x000fe2000fffe03f */
[----:B------:R0:W-:Y:S04]  /*6afc0*/  STL [R1+0x3aa4], R20 ;  /* 0x003aa41401007387 */ /* 0x0001e80000100800 */
[----:B0-----:R-:W3:Y:S01]  /*6afd0*/  LDL R20, [R1+0x130] ;  /* 0x0001300001147983 */ /* 0x001ee20000100800 */
[----:B------:R0:W-:Y:S03]  /*6afe0*/  STL [R1+0x3aa0], R22 ;  /* 0x003aa01601007387 */ /* 0x0001e60000100800 */
[----:B0-----:R-:W3:Y:S01]  /*6aff0*/  LDL R22, [R1+0x20] ;  /* 0x0000200001167983 */ /* 0x001ee20000100800 */
[----:B------:R0:W-:Y:S02]  /*6b000*/  STL [R1+0x3a80], R21 ;  /* 0x003a801501007387 */ /* 0x0001e40000100800 */
[----:B0-----:R-:W-:-:S02]  /*6b010*/  FMUL R21, R17, c[0x0][0x188] ;  /* 0x0000620011157a20 */ /* 0x001fc40000400000 */
[----:B------:R-:W-:Y:S01]  /*6b020*/  HMMA.16816.F32 R16, R24, R18, R8 ;  /* 0x000000121810723c */ /* 0x000fe20000001808 */
[----:B------:R0:W-:Y:S04]  /*6b030*/  STL [R1+0x3a7c], R23 ;  /* 0x003a7c1701007387 */ /* 0x0001e80000100800 */
[----:B0-----:R-:W3:Y:S01]  /*6b040*/  LDL R23, [R1+0xbc] ;  /* 0x0000bc0001177983 */ /* 0x001ee20000100800 */
[----:B------:R-:W3:Y:S02]  /*6b050*/  LDL.LU.64 R10, [R1+0x3ae8] ;  /* 0x003ae800010a7983 */ /* 0x000ee40000300a00 */
[----:B------:R-:W3:Y:S02]  /*6b060*/  LDL.LU.64 R8, [R1+0x3ae0] ;  /* 0x003ae00001087983 */ /* 0x000ee40000300a00 */
[----:B------:R-:W3:Y:S01]  /*6b070*/  LDL R5, [R1+0x160] ;  /* 0x0001600001057983 */ /* 0x000ee20000100800 */
[----:B------:R-:W3:Y:S04]  /*6b080*/  LDL R4, [R1+0x164] ;  /* 0x0001640001047983 */ /* 0x000ee80000100800 */
[----:B------:R-:W3:Y:S04]  /*6b090*/  LDL R14, [R1+0x168] ;  /* 0x00016800010e7983 */ /* 0x000ee80000100800 */
[----:B------:R-:W3:Y:S04]  /*6b0a0*/  LDL R27, [R1+0x16c] ;  /* 0x00016c00011b7983 */ /* 0x000ee80000100800 */
[----:B------:R-:W3:Y:S04]  /*6b0b0*/  LDL R25, [R1+0xe0] ;  /* 0x0000e00001197983 */ /* 0x000ee80000100800 */
[----:B------:R-:W3:Y:S04]  /*6b0c0*/  LDL R26, [R1+0xe4] ;  /* 0x0000e400011a7983 */ /* 0x000ee80000100800 */
[----:B------:R-:W3:Y:S01]  /*6b0d0*/  LDL R24, [R1+0xe8] ;  /* 0x0000e80001187983 */ /* 0x000ee20000100800 */
[----:B------:R0:W-:Y:S03]  /*6b0e0*/  STL [R1+0x3a6c], R16 ;  /* 0x003a6c1001007387 */ /* 0x0001e60000100800 */
[----:B0-----:R-:W3:Y:S01]  /*6b0f0*/  LDL R16, [R1+0xb8] ;  /* 0x0000b80001107983 */ /* 0x001ee20000100800 */
[----:B------:R-:W-:-:S02]  /*6b100*/  FMUL R28, R28, c[0x0][0x188] ;  /* 0x000062001c1c7a20 */ /* 0x000fc40000400000 */
[----:B------:R-:W-:Y:S02]  /*6b110*/  FMUL R3, R3, c[0x0][0x188] ;  /* 0x0000620003037a20 */ /* 0x000fe40000400000 */
[----:B------:R0:W-:Y:S03]  /*6b120*/  STL [R1+0x3a68], R18 ;  /* 0x003a681201007387 */ /* 0x0001e60000100800 */
[----:B------:R-:W-:Y:S01]  /*6b130*/  FMNMX R3, R28, R3, !PT ;  /* 0x000000031c037209 */ /* 0x000fe20007800000 */
[----:B------:R-:W-:Y:S01]  /*6b140*/  FMNMX R28, R21, R29, !PT ;  /* 0x0000001d151c7209 */ /* 0x000fe20007800000 */
[----:B0-----:R-:W3:Y:S01]  /*6b150*/  LDL R18, [R1+0xb4] ;  /* 0x0000b40001127983 */ /* 0x001ee20000100800 */
[----:B------:R-:W-:Y:S02]  /*6b160*/  STL [R1+0x3a48], R17 ;  /* 0x003a481101007387 */ /* 0x000fe40000100800 */
[----:B------:R2:W-:Y:S02]  /*6b170*/  STL [R1+0x3a3c], R19 ;  /* 0x003a3c1301007387 */ /* 0x0005e40000100800 */
[----:B------:R0:W-:Y:S01]  /*6b180*/  STL [R1+0x3acc], R3 ;  /* 0x003acc0301007387 */ /* 0x0001e20000100800 */
[----:B------:R1:W-:Y:S01]  /*6b190*/  STL [R1+0x3ac8], R28 ;  /* 0x003ac81c01007387 */ /* 0x0003e20000100800 */
[----:B----4-:R-:W-:-:S02]  /*6b1a0*/  FMUL R29, R15, c[0x0][0x188] ;  /* 0x000062000f1d7a20 */ /* 0x010fc40000400000 */
[----:B--2---:R-:W-:Y:S01]  /*6b1b0*/  FMUL R19, R13, c[0x0][0x188] ;  /* 0x000062000d137a20 */ /* 0x004fe20000400000 */
[----:B------:R-:W2:Y:S04]  /*6b1c0*/  LDL R15, [R1+0x50] ;  /* 0x00005000010f7983 */ /* 0x000ea80000100800 */
[----:B------:R-:W4:Y:S01]  /*6b1d0*/  LDL R13, [R1+0x54] ;  /* 0x00005400010d7983 */ /* 0x000f220000100800 */
[----:B---3--:R-:W-:Y:S02]  /*6b1e0*/  FMUL R21, R20, c[0x0][0x188] ;  /* 0x0000620014157a20 */ /* 0x008fe40000400000 */
[----:B------:R-:W-:Y:S02]  /*6b1f0*/  FMUL R20, R12, c[0x0][0x188] ;  /* 0x000062000c147a20 */ /* 0x000fe40000400000 */
[----:B------:R-:W3:Y:S01]  /*6b200*/  LDL R12, [R1+0x58] ;  /* 0x00005800010c7983 */ /* 0x000ee20000100800 */
[----:B------:R-:W-:-:S05]  /*6b210*/  FMNMX R29, R21, R29, !PT ;  /* 0x0000001d151d7209 */ /* 0x000fca0007800000 */
[----:B------:R4:W-:Y:S01]  /*6b220*/  STL [R1+0x3ad0], R29 ;  /* 0x003ad01d01007387 */ /* 0x0009e20000100800 */
[----:B------:R-:W-:Y:S01]  /*6b230*/  FMNMX R21, R19, R20, !PT ;  /* 0x0000001413157209 */ /* 0x000fe20007800000 */
[----:B------:R-:W-:Y:S02]  /*6b240*/  FMUL R20, R0, c[0x0][0x188] ;  /* 0x0000620000147a20 */ /* 0x000fe40000400000 */
[----:B------:R-:W-:Y:S02]  /*6b250*/  FMUL R17, R23, c[0x0][0x188] ;  /* 0x0000620017117a20 */ /* 0x000fe40000400000 */
[----:B------:R-:W-:-:S05]  /*6b260*/  FMUL R16, R16, c[0x0][0x188] ;  /* 0x0000620010107a20 */ /* 0x000fca0000400000 */
[----:B------:R-:W-:Y:S01]  /*6b270*/  FMNMX R23, R16, R17, !PT ;  /* 0x0000001110177209 */ /* 0x000fe20007800000 */
[----:B------:R-:W-:Y:S02]  /*6b280*/  FMUL R17, R2, c[0x0][0x188] ;  /* 0x0000620002117a20 */ /* 0x000fe40000400000 */
[----:B------:R-:W3:Y:S01]  /*6b290*/  LDL.LU R2, [R1+0x3ad8] ;  /* 0x003ad80001027983 */ /* 0x000ee20000300800 */
[----:B------:R-:W3:Y:S02]  /*6b2a0*/  LDL.LU R0, [R1+0x3ad4] ;  /* 0x003ad40001007983 */ /* 0x000ee40000300800 */
[----:B------:R-:W-:Y:S02]  /*6b2b0*/  FMUL R6, R6, c[0x0][0x188] ;  /* 0x0000620006067a20 */ /* 0x000fe40000400000 */
[----:B0-----:R-:W-:Y:S02]  /*6b2c0*/  FMUL R3, R22, c[0x0][0x188] ;  /* 0x0000620016037a20 */ /* 0x001fe40000400000 */
[----:B------:R-:W-:-:S02]  /*6b2d0*/  FMUL R7, R7, c[0x0][0x188] ;  /* 0x0000620007077a20 */ /* 0x000fc40000400000 */
[----:B------:R-:W-:Y:S02]  /*6b2e0*/  FMUL R18, R18, c[0x0][0x188] ;  /* 0x0000620012127a20 */ /* 0x000fe40000400000 */
[----:B------:R-:W-:Y:S01]  /*6b2f0*/  FMUL R19, R4, c[0x0][0x188] ;  /* 0x0000620004137a20 */ /* 0x000fe20000400000 */
[----:B------:R-:W-:Y:S01]  /*6b300*/  FMNMX R17, R17, R20, !PT ;  /* 0x0000001411117209 */ /* 0x000fe20007800000 */
[----:B------:R-:W-:Y:S01]  /*6b310*/  FMUL R14, R14, c[0x0][0x188] ;  /* 0x000062000e0e7a20 */ /* 0x000fe20000400000 */
[----:B------:R-:W-:Y:S02]  /*6b320*/  FMNMX R22, R3, R7, !PT ;  /* 0x0000000703167209 */ /* 0x000fe40007800000 */
[----:B------:R-:W-:Y:S01]  /*6b330*/  FMNMX R6, R6, R18, !PT ;  /* 0x0000001206067209 */ /* 0x000fe20007800000 */
[----:B------:R-:W-:Y:S02]  /*6b340*/  FMUL R18, R5, c[0x0][0x188] ;  /* 0x0000620005127a20 */ /* 0x000fe40000400000 */
[----:B------:R-:W-:-:S02]  /*6b350*/  FMUL R5, R25, c[0x0][0x188] ;  /* 0x0000620019057a20 */ /* 0x000fc40000400000 */
[----:B------:R-:W-:Y:S02]  /*6b360*/  FMUL R7, R26, c[0x0][0x188] ;  /* 0x000062001a077a20 */ /* 0x000fe40000400000 */
[----:B------:R-:W-:Y:S02]  /*6b370*/  FMUL R3, R24, c[0x0][0x188] ;  /* 0x0000620018037a20 */ /* 0x000fe40000400000 */
[----:B------:R-:W-:Y:S01]  /*6b380*/  FMUL R16, R27, c[0x0][0x188] ;  /* 0x000062001b107a20 */ /* 0x000fe20000400000 */
[----:B------:R-:W-:Y:S01]  /*6b390*/  FMNMX R20, R18, R19, !PT ;  /* 0x0000001312147209 */ /* 0x000fe20007800000 */
[----:B-1----:R-:W3:Y:S01]  /*6b3a0*/  LDL R28, [R1+0x190] ;  /* 0x00019000011c7983 */ /* 0x002ee20000100800 */
[----:B------:R-:W-:-:S03]  /*6b3b0*/  FMNMX R7, R5, R7, !PT ;  /* 0x0000000705077209 */ /* 0x000fc60007800000 */
[----:B------:R-:W3:Y:S04]  /*6b3c0*/  LDL R19, [R1+0x10] ;  /* 0x0000100001137983 */ /* 0x000ee80000100800 */
[----:B------:R-:W3:Y:S04]  /*6b3d0*/  LDL R27, [R1+0x150] ;  /* 0x00015000011b7983 */ /* 0x000ee80000100800 */
[----:B------:R-:W3:Y:S04]  /*6b3e0*/  LDL R25, [R1+0x158] ;  /* 0x0001580001197983 */ /* 0x000ee80000100800 */
[----:B------:R-:W3:Y:S01]  /*6b3f0*/  LDL R26, [R1+0xd0] ;  /* 0x0000d000011a7983 */ /* 0x000ee20000100800 */
[----:B------:R-:W-:Y:S01]  /*6b400*/  FMNMX R16, R14, R16, !PT ;  /* 0x000000100e107209 */ /* 0x000fe20007800000 */
[----:B------:R-:W-:-:S02]  /*6b410*/  FMUL R14, R10, c[0x0][0x188] ;  /* 0x000062000a0e7a20 */ /* 0x000fc40000400000 */
[----:B--2---:R-:W-:Y:S02]  /*6b420*/  FMUL R24, R15, c[0x0][0x188] ;  /* 0x000062000f187a20 */ /* 0x004fe40000400000 */
[----:B----4-:R-:W-:Y:S02]  /*6b430*/  FMUL R29, R13, c[0x0][0x188] ;  /* 0x000062000d1d7a20 */ /* 0x010fe40000400000 */
[----:B------:R-:W-:-:S03]  /*6b440*/  FMUL R13, R9, c[0x0][0x188] ;  /* 0x00006200090d7a20 */ /* 0x000fc60000400000 */
[----:B------:R-:W-:Y:S01]  /*6b450*/  FMNMX R24, R24, R29, !PT ;  /* 0x0000001d18187209 */ /* 0x000fe20007800000 */
[----:B---3--:R-:W-:Y:S02]  /*6b460*/  FMUL R5, R12, c[0x0][0x188] ;  /* 0x000062000c057a20 */ /* 0x008fe40000400000 */
[----:B------:R-:W-:Y:S02]  /*6b470*/  FMUL R12, R8, c[0x0][0x188] ;  /* 0x00006200080c7a20 */ /* 0x000fe40000400000 */
[----:B------:R-:W-:-:S05]  /*6b480*/  FMUL R4, R2, c[0x0][0x188] ;  /* 0x0000620002047a20 */ /* 0x000fca0000400000 */
[----:B------:R-:W-:Y:S02]  /*6b490*/  FMNMX R18, R3, R4, !PT ;  /* 0x0000000403127209 */ /* 0x000fe40007800000 */
[----:B------:R-:W2:Y:S01]  /*6b4a0*/  LDL R4, [R1+0x198] ;  /* 0x0001980001047983 */ /* 0x000ea20000100800 */
[----:B------:R0:W-:Y:S02]  /*6b4b0*/  STL [R1+0x3918], R8 ;  /* 0x0039180801007387 */ /* 0x0001e40000100800 */
[----:B------:R-:W-:Y:S02]  /*6b4c0*/  FMUL R15, R0, c[0x0][0x188] ;  /* 0x00006200000f7a20 */ /* 0x000fe40000400000 */
[----:B------:R-:W-:Y:S01]  /*6b4d0*/  FMUL R3, R11, c[0x0][0x188] ;  /* 0x000062000b037a20 */ /* 0x000fe20000400000 */
[----:B0-----:R-:W3:Y:S01]  /*6b4e0*/  LDL R8, [R1+0xa0] ;  /* 0x0000a00001087983 */ /* 0x001ee20000100800 */
[----:B------:R0:W-:Y:S01]  /*6b4f0*/  STL [R1+0x391c], R9 ;  /* 0x00391c0901007387 */ /* 0x0001e20000100800 */
[----:B------:R-:W-:-:S02]  /*6b500*/  FMNMX R5, R5, R15, !PT ;  /* 0x0000000f05057209 */ /* 0x000fc40007800000 */
[----:B------:R-:W-:Y:S01]  /*6b510*/  FMNMX R14, R14, R3, !PT ;  /* 0x000000030e0e7209 */ /* 0x000fe20007800000 */
[----:B0-----:R-:W4:Y:S01]  /*6b520*/  LDL R9, [R1+0x18] ;  /* 0x0000180001097983 */ /* 0x001f220000100800 */
[----:B------:R0:W-:Y:S03]  /*6b530*/  STL [R1+0x3920], R10 ;  /* 0x0039200a01007387 */ /* 0x0001e60000100800 */
[----:B0-----:R-:W2:Y:S01]  /*6b540*/  LDL R10, [R1+0x128] ;  /* 0x00012800010a7983 */ /* 0x001ea20000100800 */
[----:B------:R0:W-:Y:S03]  /*6b550*/  STL [R1+0x39d4], R11 ;  /* 0x0039d40b01007387 */ /* 0x0001e60000100800 */
[----:B0-----:R-:W2:Y:S01]  /*6b560*/  LDL R11, [R1+0x120] ;  /* 0x00012000010b7983 */ /* 0x001ea20000100800 */
[----:B------:R-:W2:Y:S02]  /*6b570*/  LDL.LU R29, [R1+0x3ad0] ;  /* 0x003ad000011d7983 */ /* 0x000ea40000300800 */
[----:B------:R0:W-:Y:S02]  /*6b580*/  STL [R1+0x1d4], R24 ;  /* 0x0001d41801007387 */ /* 0x0001e40000100800 */
[----:B------:R-:W2:Y:S01]  /*6b590*/  LDL R15, [R1+0xd8] ;  /* 0x0000d800010f7983 */ /* 0x000ea20000100800 */
[----:B0-----:R-:W-:-:S02]  /*6b5a0*/  FMNMX R24, R12, R13, !PT ;  /* 0x0000000d0c187209 */ /* 0x001fc40007800000 */
[----:B------:R-:W2:Y:S04]  /*6b5b0*/  LDL R13, [R1+0x40] ;  /* 0x00004000010d7983 */ /* 0x000ea80000100800 */
[----:B------:R-:W2:Y:S01]  /*6b5c0*/  LDL R12, [R1+0x48] ;  /* 0x00004800010c7983 */ /* 0x000ea20000100800 */
[----:B------:R-:W2:Y:S02]  /*6b5d0*/  LDL.LU R3, [R1+0x3acc] ;  /* 0x003acc0001037983 */ /* 0x000ea40000300800 */
[----:B------:R-:W-:-:S05]  /*6b5e0*/  FMUL R28, R28, c[0x0][0x188] ;  /* 0x000062001c1c7a20 */ /* 0x000fca0000400000 */
[----:B--2---:R-:W-:Y:S02]  /*6b5f0*/  FMNMX R3, R28, R3, !PT ;  /* 0x000000031c037209 */ /* 0x004fe40007800000 */
[----:B------:R-:W2:Y:S03]  /*6b600*/  LDL.LU R28, [R1+0x3ac8] ;  /* 0x003ac800011c7983 */ /* 0x000ea60000300800 */
[----:B------:R0:W-:Y:S02]  /*6b610*/  STL [R1+0x3abc], R3 ;  /* 0x003abc0301007387 */ /* 0x0001e40000100800 */
[----:B0-----:R-:W4:Y:S01]  /*6b620*/  LDL R3, [R1+0xa8] ;  /* 0x0000a80001037983 */ /* 0x001f220000100800 */
[----:B------:R-:W-:Y:S02]  /*6b630*/  FMUL R4, R4, c[0x0][0x188] ;  /* 0x0000620004047a20 */ /* 0x000fe40000400000 */
[----:B---3--:R-:W-:-:S05]  /*6b640*/  FMUL R8, R8, c[0x0][0x188] ;  /* 0x0000620008087a20 */ /* 0x008fca0000400000 */
[----:B------:R-:W-:Y:S02]  /*6b650*/  FMNMX R8, R8, R6, !PT ;  /* 0x0000000608087209 */ /* 0x000fe40007800000 */
[----:B--2---:R-:W-:Y:S02]  /*6b660*/  FMNMX R28, R4, R28, !PT ;  /* 0x0000001c041c7209 */ /* 0x004fe40007800000 */
[----:B------:R-:W2:Y:S01]  /*6b670*/  LDL.LU R4, [R1+0x3ac4] ;  /* 0x003ac40001047983 */ /* 0x000ea20000300800 */
[----:B------:R-:W3:Y:S02]  /*6b680*/  LDL.LU R6, [R1+0x3ac0] ;  /* 0x003ac00001067983 */ /* 0x000ee40000300800 */
[----:B------:R-:W-:Y:S02]  /*6b690*/  FMUL R11, R11, c[0x0][0x188] ;  /* 0x000062000b0b7a20 */ /* 0x000fe40000400000 */
[----:B------:R-:W-:Y:S02]  /*6b6a0*/  FMUL R10, R10, c[0x0][0x188] ;  /* 0x000062000a0a7a20 */ /* 0x000fe40000400000 */
[----:B----4-:R-:W-:Y:S01]  /*6b6b0*/  FMUL R3, R3, c[0x0][0x188] ;  /* 0x0000620003037a20 */ /* 0x010fe20000400000 */
[----:B------:R-:W-:-:S02]  /*6b6c0*/  FMNMX R29, R11, R29, !PT ;  /* 0x0000001d0b1d7209 */ /* 0x000fc40007800000 */
[----:B------:R-:W-:Y:S01]  /*6b6d0*/  FMNMX R21, R10, R21, !PT ;  /* 0x000000150a157209 */ /* 0x000fe20007800000 */
[----:B------:R-:W-:Y:S01]  /*6b6e0*/  FMUL R11, R9, c[0x0][0x188] ;  /* 0x00006200090b7a20 */ /* 0x000fe20000400000 */
[----:B------:R-:W-:Y:S01]  /*6b6f0*/  FMNMX R23, R3, R23, !PT ;  /* 0x0000001703177209 */ /* 0x000fe20007800000 */
[----:B------:R-:W-:Y:S02]  /*6b700*/  FMUL R3, R26, c[0x0][0x188] ;  /* 0x000062001a037a20 */ /* 0x000fe40000400000 */
[----:B------:R-:W-:Y:S02]  /*6b710*/  FMUL R19, R19, c[0x0][0x188] ;  /* 0x0000620013137a20 */ /* 0x000fe40000400000 */
[----:B------:R-:W-:Y:S02]  /*6b720*/  FMUL R10, R27, c[0x0][0x188] ;  /* 0x000062001b0a7a20 */ /* 0x000fe40000400000 */
[----:B------:R-:W-:Y:S01]  /*6b730*/  FMUL R9, R25, c[0x0][0x188] ;  /* 0x0000620019097a20 */ /* 0x000fe20000400000 */
[----:B------:R-:W-:-:S02]  /*6b740*/  FMNMX R17, R11, R17, !PT ;  /* 0x000000110b117209 */ /* 0x000fc40007800000 */
[----:B------:R-:W-:Y:S02]  /*6b750*/  FMNMX R3, R3, R7, !PT ;  /* 0x0000000703037209 */ /* 0x000fe40007800000 */
[----:B------:R-:W-:Y:S02]  /*6b760*/  FMNMX R19, R19, R22, !PT ;  /* 0x0000001613137209 */ /* 0x000fe40007800000 */
[----:B------:R-:W-:Y:S02]  /*6b770*/  FMNMX R11, R10, R20, !PT ;  /* 0x000000140a0b7209 */ /* 0x000fe40007800000 */
[----:B------:R-:W-:Y:S01]  /*6b780*/  FMNMX R9, R9, R16, !PT ;  /* 0x0000001009097209 */ /* 0x000fe20007800000 */
[----:B------:R-:W4:Y:S04]  /*6b790*/  LDL R22, [R1+0x19c] ;  /* 0x00019c0001167983 */ /* 0x000f280000100800 */
[----:B------:R-:W4:Y:S04]  /*6b7a0*/  LDL R20, [R1+0x124] ;  /* 0x0001240001147983 */ /* 0x000f280000100800 */
[----:B------:R-:W4:Y:S04]  /*6b7b0*/  LDL R27, [R1+0x12c] ;  /* 0x00012c00011b7983 */ /* 0x000f280000100800 */
[----:B------:R-:W4:Y:S01]  /*6b7c0*/  LDL R25, [R1+0xa4] ;  /* 0x0000a40001197983 */ /* 0x000f220000100800 */
[----:B------:R-:W-:-:S02]  /*6b7d0*/  FMUL R16, R15, c[0x0][0x188] ;  /* 0x000062000f107a20 */ /* 0x000fc40000400000 */
[----:B------:R-:W4:Y:S02]  /*6b7e0*/  LDL.LU R10, [R1+0x4c] ;  /* 0x00004c00010a7983 */ /* 0x000f240000300800 */
[----:B------:R0:W-:Y:S02]  /*6b7f0*/  STL [R1+0x1c8], R3 ;  /* 0x0001c80301007387 */ /* 0x0001e40000100800 */
[----:B------:R-:W-:Y:S02]  /*6b800*/  FMUL R7, R12, c[0x0][0x188] ;  /* 0x000062000c077a20 */ /* 0x000fe40000400000 */
[----:B------:R-:W4:Y:S01]  /*6b810*/  LDL R12, [R1+0xac] ;  /* 0x0000ac00010c7983 */ /* 0x000f220000100800 */
[----:B0-----:R-:W-:Y:S02]  /*6b820*/  FMUL R3, R13, c[0x0][0x188] ;  /* 0x000062000d037a20 */ /* 0x001fe40000400000 */
[----:B--2---:R-:W-:Y:S01]  /*6b830*/  FMUL R15, R4, c[0x0][0x188] ;  /* 0x00006200040f7a20 */ /* 0x004fe20000400000 */
[----:B------:R0:W-:Y:S01]  /*6b840*/  STL [R1+0x39d8], R4 ;  /* 0x0039d80401007387 */ /* 0x0001e20000100800 */
[----:B---3--:R-:W-:-:S02]  /*6b850*/  FMUL R13, R6, c[0x0][0x188] ;  /* 0x00006200060d7a20 */ /* 0x008fc40000400000 */
[----:B------:R1:W-:Y:S01]  /*6b860*/  STL [R1+0x39dc], R6 ;  /* 0x0039dc0601007387 */ /* 0x0003e20000100800 */
[----:B0-----:R-:W-:Y:S01]  /*6b870*/  FMNMX R4, R16, R18, !PT ;  /* 0x0000001210047209 */ /* 0x001fe20007800000 */
[----:B-1----:R-:W2:Y:S04]  /*6b880*/  LDL R6, [R1+0x194] ;  /* 0x0001940001067983 */ /* 0x002ea80000100800 */
[----:B------:R-:W3:Y:S04]  /*6b890*/  LDL R18, [R1+0x14] ;  /* 0x0000140001127983 */ /* 0x000ee80000100800 */
[----:B------:R-:W2:Y:S01]  /*6b8a0*/  LDL R16, [R1+0x1c] ;  /* 0x00001c0001107983 */ /* 0x000ea20000100800 */
[----:B------:R0:W-:Y:S02]  /*6b8b0*/  STL [R1+0x1d0], R4 ;  /* 0x0001d00401007387 */ /* 0x0001e40000100800 */
[----:B------:R-:W2:Y:S01]  /*6b8c0*/  LDL R26, [R1+0x15c] ;  /* 0x00015c00011a7983 */ /* 0x000ea20000100800 */
[----:B0-----:R-:W2:Y:S01]  /*6b8d0*/  LDL R4, [R1+0x154] ;  /* 0x0001540001047983 */ /* 0x001ea20000100800 */
[----:B------:R0:W-:Y:S03]  /*6b8e0*/  STL [R1+0x3ab4], R2 ;  /* 0x003ab40201007387 */ /* 0x0001e60000100800 */
[----:B0-----:R-:W2:Y:S01]  /*6b8f0*/  LDL.LU R2, [R1+0x1d4] ;  /* 0x0001d40001027983 */ /* 0x001ea20000300800 */
[----:B------:R-:W-:-:S02]  /*6b900*/  FMNMX R7, R7, R5, !PT ;  /* 0x0000000507077209 */ /* 0x000fc40007800000 */
[----:B--2---:R-:W-:Y:S02]  /*6b910*/  FMNMX R2, R3, R2, !PT ;  /* 0x0000000203027209 */ /* 0x004fe40007800000 */
[----:B------:R-:W2:Y:S01]  /*6b920*/  LDL.LU R3, [R1+0x3abc] ;  /* 0x003abc0001037983 */ /* 0x000ea20000300800 */
[----:B------:R-:W3:Y:S02]  /*6b930*/  LDL.LU R5, [R1+0x3ab8] ;  /* 0x003ab80001057983 */ /* 0x000ee40000300800 */
[----:B------:R-:W-:Y:S02]  /*6b940*/  STL [R1+0x1d4], R2 ;  /* 0x0001d40201007387 */ /* 0x000fe40000100800 */
[----:B------:R-:W-:Y:S01]  /*6b950*/  STL [R1+0x3ab0], R7 ;  /* 0x003ab00701007387 */ /* 0x000fe20000100800 */
[----:B------:R0:W-:Y:S02]  /*6b960*/  STL [R1+0x3aac], R0 ;  /* 0x003aac0001007387 */ /* 0x0001e40000100800 */
[----:B0-----:R-:W-:Y:S01]  /*6b970*/  FMNMX R0, R15, R24, !PT ;  /* 0x000000180f007209 */ /* 0x001fe20007800000 */
[----:B------:R-:W-:Y:S01]  /*6b980*/  FMUL R2, R6, c[0x0][0x188] ;  /* 0x0000620006027a20 */ /* 0x000fe20000400000 */
[----:B------:R-:W3:Y:S01]  /*6b990*/  LDL R15, [R1+0xd4] ;  /* 0x0000d400010f7983 */ /* 0x000ee20000100800 */
[----:B------:R-:W-:-:S02]  /*6b9a0*/  FMNMX R24, R13, R14, !PT ;  /* 0x0000000e0d187209 */ /* 0x000fc40007800000 */
[----:B------:R4:W-:Y:S02]  /*6b9b0*/  STL [R1+0x1e0], R0 ;  /* 0x0001e00001007387 */ /* 0x0009e40000100800 */
[----:B------:R-:W3:Y:S01]  /*6b9c0*/  LDL R13, [R1+0xdc] ;  /* 0x0000dc00010d7983 */ /* 0x000ee20000100800 */
[----:B------:R-:W3:Y:S01]  /*6b9d0*/  LDL R14, [R1+0x44] ;  /* 0x00004400010e7983 */ /* 0x000ee20000100800 */
[----:B--2---:R-:W-:-:S03]  /*6b9e0*/  FMNMX R3, R2, R3, !PT ;  /* 0x0000000302037209 */ /* 0x004fc60007800000 */
[----:B------:R-:W2:Y:S01]  /*6b9f0*/  LDL.LU R2, [R1+0x1c8] ;  /* 0x0001c80001027983 */ /* 0x000ea20000300800 */
[----:B------:R-:W2:Y:S02]  /*6ba00*/  LDL.LU R7, [R1+0x1d0] ;  /* 0x0001d00001077983 */ /* 0x000ea40000300800 */
[----:B----4-:R-:W-:Y:S02]  /*6ba10*/  FMUL R0, R22, c[0x0][0x188] ;  /* 0x0000620016007a20 */ /* 0x010fe40000400000 */
[----:B------:R-:W-:Y:S02]  /*6ba20*/  FMUL R22, R20, c[0x0][0x188] ;  /* 0x0000620014167a20 */ /* 0x000fe40000400000 */
[----:B------:R-:W-:Y:S02]  /*6ba30*/  FMUL R20, R27, c[0x0][0x188] ;  /* 0x000062001b147a20 */ /* 0x000fe40000400000 */
[----:B------:R-:W-:Y:S02]  /*6ba40*/  FMUL R6, R25, c[0x0][0x188] ;  /* 0x0000620019067a20 */ /* 0x000fe40000400000 */
[----:B---3--:R-:W-:Y:S01]  /*6ba50*/  FMUL R18, R18, c[0x0][0x188] ;  /* 0x0000620012127a20 */ /* 0x008fe20000400000 */
[----:B------:R-:W-:-:S02]  /*6ba60*/  FMNMX R20, R20, R21, !PT ;  /* 0x0000001514147209 */ /* 0x000fc40007800000 */
[----:B------:R-:W-:Y:S01]  /*6ba70*/  FMNMX R25, R6, R8, !PT ;  /* 0x0000000806197209 */ /* 0x000fe20007800000 */
[----:B------:R-:W-:Y:S02]  /*6ba80*/  FMUL R21, R12, c[0x0][0x188] ;  /* 0x000062000c157a20 */ /* 0x000fe40000400000 */
[----:B------:R-:W-:Y:S02]  /*6ba90*/  FMUL R6, R4, c[0x0][0x188] ;  /* 0x0000620004067a20 */ /* 0x000fe40000400000 */
[----:B------:R-:W-:Y:S02]  /*6baa0*/  FMUL R4, R26, c[0x0][0x188] ;  /* 0x000062001a047a20 */ /* 0x000fe40000400000 */
[----:B------:R-:W-:Y:S01]  /*6bab0*/  FMUL R16, R16, c[0x0][0x188] ;  /* 0x0000620010107a20 */ /* 0x000fe20000400000 */
[----:B------:R-:W-:Y:S02]  /*6bac0*/  FMNMX R28, R0, R28, !PT ;  /* 0x0000001c001c7209 */ /* 0x000fe40007800000 */
[----:B------:R-:W-:Y:S01]  /*6bad0*/  FMNMX R29, R22, R29, !PT ;  /* 0x0000001d161d7209 */ /* 0x000fe20007800000 */
[----:B------:R-:W3:Y:S01]  /*6bae0*/  LDL.LU R0, [R1+0x1d4] ;  /* 0x0001d40001007983 */ /* 0x000ee20000300800 */
[----:B------:R-:W-:Y:S01]  /*6baf0*/  FMNMX R21, R21, R23, !PT ;  /* 0x0000001715157209 */ /* 0x000fe20007800000 */
[----:B------:R-:W-:-:S02]  /*6bb00*/  FMUL R15, R15, c[0x0][0x188] ;  /* 0x000062000f0f7a20 */ /* 0x000fc40000400000 */
[----:B------:R-:W4:Y:S01]  /*6bb10*/  LDL R8, [R1+0x180] ;  /* 0x0001800001087983 */ /* 0x000f220000100800 */
[----:B------:R-:W4:Y:S04]  /*6bb20*/  LDL R22, [R1+0x188] ;  /* 0x0001880001167983 */ /* 0x000f280000100800 */
[----:B------:R-:W4:Y:S04]  /*6bb30*/  LDL R27, [R1+0x110] ;  /* 0x00011000011b7983 */ /* 0x000f280000100800 */
[----:B------:R-:W4:Y:S01]  /*6bb40*/  LDL R12, [R1+0x118] ;  /* 0x00011800010c7983 */ /* 0x000f220000100800 */
[----:B------:R-:W-:Y:S01]  /*6bb50*/  FMNMX R23, R4, R9, !PT ;  /* 0x0000000904177209 */ /* 0x000fe20007800000 */
[----:B------:R-:W-:Y:S01]  /*6bb60*/  FMUL R13, R13, c[0x0][0x188] ;  /* 0x000062000d0d7a20 */ /* 0x000fe20000400000 */
[----:B------:R-:W-:-:S02]  /*6bb70*/  FMNMX R18, R18, R19, !PT ;  /* 0x0000001312127209 */ /* 0x000fc40007800000 */
[----:B------:R-:W-:Y:S02]  /*6bb80*/  FMNMX R16, R16, R17, !PT ;  /* 0x0000001110107209 */ /* 0x000fe40007800000 */
[----:B------:R-:W-:Y:S01]  /*6bb90*/  FMNMX R11, R6, R11, !PT ;  /* 0x0000000b060b7209 */ /* 0x000fe20007800000 */
[----:B------:R-:W4:Y:S01]  /*6bba0*/  LDL.LU R9, [R1+0x38] ;  /* 0x0000380001097983 */ /* 0x000f220000300800 */
[----:B------:R-:W-:Y:S02]  /*6bbb0*/  FMUL R6, R14, c[0x0][0x188] ;  /* 0x000062000e067a20 */ /* 0x000fe40000400000 */
[----:B------:R-:W4:Y:S02]  /*6bbc0*/  LDL R19, [R1+0x98] ;  /* 0x0000980001137983 */ /* 0x000f240000100800 */
[----:B------:R-:W4:Y:S01]  /*6bbd0*/  LDL R17, [R1] ;  /* 0x0000000001117983 */ /* 0x000f220000100800 */
[----:B------:R-:W4:Y:S01]  /*6bbe0*/  LDL R26, [R1+0x140] ;  /* 0x00014000011a7983 */ /* 0x000f220000100800 */
[----:B------:R-:W-:-:S02]  /*6bbf0*/  FMUL R14, R5, c[0x0][0x188] ;  /* 0x00006200050e7a20 */ /* 0x000fc40000400000 */
[----:B------:R0:W-:Y:S02]  /*6bc00*/  STL [R1+0x39e0], R5 ;  /* 0x0039e00501007387 */ /* 0x0001e40000100800 */
[----:B0-----:R-:W4:Y:S01]  /*6bc10*/  LDL.LU R5, [R1+0x1e0] ;  /* 0x0001e00001057983 */ /* 0x001f220000300800 */
[----:B--2---:R-:W-:Y:S02]  /*6bc20*/  FMNMX R15, R15, R2, !PT ;  /* 0x000000020f0f7209 */ /* 0x004fe40007800000 */
[----:B------:R-:W-:Y:S01]  /*6bc30*/  FMNMX R13, R13, R7, !PT ;  /* 0x000000070d0d7209 */ /* 0x000fe20007800000 */
[----:B------:R-:W2:Y:S01]  /*6bc40*/  LDL.LU R2, [R1+0x3ab4] ;  /* 0x003ab40001027983 */ /* 0x000ea20000300800 */
[----:B------:R-:W2:Y:S02]  /*6bc50*/  LDL.LU R7, [R1+0x3ab0] ;  /* 0x003ab00001077983 */ /* 0x000ea40000300800 */
[----:B------:R-:W-:Y:S01]  /*6bc60*/  FMUL R4, R10, c[0x0][0x188] ;  /* 0x000062000a047a20 */ /* 0x000fe20000400000 */
[----:B---3--:R-:W-:-:S02]  /*6bc70*/  FMNMX R6, R6, R0, !PT ;  /* 0x0000000006067209 */ /* 0x008fc40007800000 */
[----:B------:R-:W3:Y:S02]  /*6bc80*/  LDL.LU R0, [R1+0x3aac] ;  /* 0x003aac0001007983 */ /* 0x000ee40000300800 */
[----:B--2---:R-:W-:Y:S02]  /*6bc90*/  FMNMX R4, R4, R7, !PT ;  /* 0x0000000704047209 */ /* 0x004fe40007800000 */
[----:B------:R-:W2:Y:S01]  /*6bca0*/  LDL.LU R7, [R1+0x3aa8] ;  /* 0x003aa80001077983 */ /* 0x000ea20000300800 */
[----:B----4-:R-:W-:Y:S01]  /*6bcb0*/  FMNMX R5, R14, R5, !PT ;  /* 0x000000050e057209 */ /* 0x010fe20007800000 */
[----:B------:R-:W-:-:S05]  /*6bcc0*/  FMUL R8, R8, c[0x0][0x188] ;  /* 0x0000620008087a20 */ /* 0x000fca0000400000 */
[----:B------:R-:W-:Y:S01]  /*6bcd0*/  FMNMX R8, R8, R3, !PT ;  /* 0x0000000308087209 */ /* 0x000fe20007800000 */
[----:B--2---:R0:W-:Y:S01]  /*6bce0*/  STL [R1+0x39e4], R7 ;  /* 0x0039e40701007387 */ /* 0x0041e20000100800 */
[----:B------:R1:W-:Y:S02]  /*6bcf0*/  STL [R1+0x1ec], R5 ;  /* 0x0001ec0501007387 */ /* 0x0003e40000100800 */
[----:B------:R-:W2:Y:S02]  /*6bd00*/  LDL R3, [R1+0x90] ;  /* 0x0000900001037983 */ /* 0x000ea40000100800 */
[----:B------:R-:W-:Y:S02]  /*6bd10*/  FMUL R14, R7, c[0x0][0x188] ;  /* 0x00006200070e7a20 */ /* 0x000fe40000400000 */
[----:B0-----:R-:W4:Y:S03]  /*6bd20*/  LDL R7, [R1+0x8] ;  /* 0x0000080001077983 */ /* 0x001f260000100800 */
[----:B------:R-:W-:Y:S01]  /*6bd30*/  FMNMX R14, R14, R24, !PT ;  /* 0x000000180e0e7209 */ /* 0x000fe20007800000 */
[----:B-1----:R-:W-:-:S02]  /*6bd40*/  FMUL R5, R22, c[0x0][0x188] ;  /* 0x0000620016057a20 */ /* 0x002fc40000400000 */
[----:B------:R-:W-:Y:S02]  /*6bd50*/  FMUL R27, R27, c[0x0][0x188] ;  /* 0x000062001b1b7a20 */ /* 0x000fe40000400000 */
[----:B------:R-:W-:Y:S02]  /*6bd60*/  FMUL R22, R12, c[0x0][0x188] ;  /* 0x000062000c167a20 */ /* 0x000fe40000400000 */
[----:B------:R-:W3:Y:S01]  /*6bd70*/  LDL R12, [R1+0x148] ;  /* 0x00014800010c7983 */ /* 0x000ee20000100800 */
[----:B------:R0:W-:Y:S01]  /*6bd80*/  STL [R1+0x1f0], R14 ;  /* 0x0001f00e01007387 */ /* 0x0001e20000100800 */
[----:B------:R-:W-:Y:S01]  /*6bd90*/  FMNMX R27, R27, R29, !PT ;  /* 0x0000001d1b1b7209 */ /* 0x000fe20007800000 */
[----:B------:R-:W-:Y:S01]  /*6bda0*/  FMUL R19, R19, c[0x0][0x188] ;  /* 0x0000620013137a20 */ /* 0x000fe20000400000 */
[----:B------:R1:W-:Y:S01]  /*6bdb0*/  STL [R1+0x68], R8 ;  /* 0x0000680801007387 */ /* 0x0003e20000100800 */
[----:B------:R-:W3:Y:S01]  /*6bdc0*/  LDL R24, [R1+0x30] ;  /* 0x0000300001187983 */ /* 0x000ee20000100800 */
[----:B------:R-:W-:-:S02]  /*6bdd0*/  FMNMX R29, R22, R20, !PT ;  /* 0x00000014161d7209 */ /* 0x000fc40007800000 */
[----:B0-----:R-:W-:Y:S02]  /*6bde0*/  FMNMX R14, R5, R28, !PT ;  /* 0x0000001c050e7209 */ /* 0x001fe40007800000 */
[----:B------:R-:W3:Y:S04]  /*6bdf0*/  LDL R5, [R1+0xc0] ;  /* 0x0000c00001057983 */ /* 0x000ee80000100800 */
[----:B-1----:R-:W3:Y:S01]  /*6be00*/  LDL R8, [R1+0xc8] ;  /* 0x0000c80001087983 */ /* 0x002ee20000100800 */
[----:B------:R4:W-:Y:S02]  /*6be10*/  STL [R1+0x3a88], R14 ;  /* 0x003a880e01007387 */ /* 0x0009e40000100800 */
[----:B------:R-:W-:Y:S02]  /*6be20*/  STL [R1+0x3a8c], R27 ;  /* 0x003a8c1b01007387 */ /* 0x000fe40000100800 */
[----:B------:R-:W3:Y:S02]  /*6be30*/  LDL.LU R20, [R1+0x3aa4] ;  /* 0x003aa40001147983 */ /* 0x000ee40000300800 */
[----:B------:R-:W-:Y:S01]  /*6be40*/  FMUL R17, R17, c[0x0][0x188] ;  /* 0x0000620011117a20 */ /* 0x000fe20000400000 */
[----:B------:R-:W3:Y:S01]  /*6be50*/  LDL.LU R22, [R1+0x3aa0] ;  /* 0x003aa00001167983 */ /* 0x000ee20000300800 */
[----:B------:R-:W-:Y:S02]  /*6be60*/  STL [R1+0x3a90], R29 ;  /* 0x003a901d01007387 */ /* 0x000fe40000100800 */
[----:B--2---:R-:W-:-:S05]  /*6be70*/  FMUL R3, R3, c[0x0][0x188] ;  /* 0x0000620003037a20 */ /* 0x004fca0000400000 */
[----:B------:R-:W-:Y:S01]  /*6be80*/  FMNMX R28, R3, R25, !PT ;  /* 0x00000019031c7209 */ /* 0x000fe20007800000 */
[----:B------:R-:W-:Y:S02]  /*6be90*/  FMNMX R3, R19, R21, !PT ;  /* 0x0000001513037209 */ /* 0x000fe40007800000 */
[----:B----4-:R-:W-:Y:S02]  /*6bea0*/  FMUL R14, R7, c[0x0][0x188] ;  /* 0x00006200070e7a20 */ /* 0x010fe40000400000 */
[----:B------:R-:W-:Y:S01]  /*6beb0*/  STL [R1+0x3a94], R28 ;  /* 0x003a941c01007387 */ /* 0x000fe20000100800 */
[----:B------:R0:W-:Y:S02]  /*6bec0*/  STL [R1+0x3a98], R3 ;  /* 0x003a980301007387 */ /* 0x0001e40000100800 */
[----:B0-----:R-:W-:Y:S01]  /*6bed0*/  FMNMX R3, R17, R18, !PT ;  /* 0x0000001211037209 */ /* 0x001fe20007800000 */
[----:B------:R-:W-:-:S05]  /*6bee0*/  FMNMX R17, R14, R16, !PT ;  /* 0x000000100e117209 */ /* 0x000fca0007800000 */
[----:B------:R0:W-:Y:S01]  /*6bef0*/  STL [R1+0x3a9c], R17 ;  /* 0x003a9c1101007387 */ /* 0x0001e20000100800 */
[----:B------:R1:W-:Y:S02]  /*6bf00*/  STL [R1+0x6c], R3 ;  /* 0x00006c0301007387 */ /* 0x0003e40000100800 */
[----:B------:R-:W2:Y:S02]  /*6bf10*/  LDL R14, [R1+0x184] ;  /* 0x00018400010e7983 */ /* 0x000ea40000100800 */
[----:B------:R-:W4:Y:S01]  /*6bf20*/  LDL R25, [R1+0x18c] ;  /* 0x00018c0001197983 */ /* 0x000f220000100800 */
[----:B------:R-:W4:Y:S04]  /*6bf30*/  LDL R19, [R1+0x114] ;  /* 0x0001140001137983 */ /* 0x000f280000100800 */
[----:B0-----:R-:W4:Y:S01]  /*6bf40*/  LDL.LU R17, [R1+0x1ec] ;  /* 0x0001ec0001117983 */ /* 0x001f220000300800 */
[----:B------:R-:W4:Y:S02]  /*6bf50*/  LDL.LU R28, [R1+0x1f0] ;  /* 0x0001f000011c7983 */ /* 0x000f240000300800 */
[----:B------:R-:W4:Y:S02]  /*6bf60*/  LDL.LU R27, [R1+0x68] ;  /* 0x00006800011b7983 */ /* 0x000f240000300800 */
[----:B------:R-:W-:-:S02]  /*6bf70*/  FMUL R7, R26, c[0x0][0x188] ;  /* 0x000062001a077a20 */ /* 0x000fc40000400000 */
[----:B-1----:R-:W-:Y:S02]  /*6bf80*/  FMUL R3, R9, c[0x0][0x188] ;  /* 0x0000620009037a20 */ /* 0x002fe40000400000 */
[----:B---3--:R-:W-:Y:S01]  /*6bf90*/  FMUL R8, R8, c[0x0][0x188] ;  /* 0x0000620008087a20 */ /* 0x008fe20000400000 */
[----:B------:R-:W3:Y:S04]  /*6bfa0*/  LDL R16, [R1+0x11c] ;  /* 0x00011c0001107983 */ /* 0x000ee80000100800 */
[----:B------:R-:W3:Y:S01]  /*6bfb0*/  LDL R18, [R1+0x94] ;  /* 0x0000940001127983 */ /* 0x000ee20000100800 */
[----:B------:R-:W-:Y:S01]  /*6bfc0*/  FMNMX R21, R7, R11, !PT ;  /* 0x0000000b07157209 */ /* 0x000fe20007800000 */
[----:B------:R-:W-:Y:S02]  /*6bfd0*/  FMUL R11, R12, c[0x0][0x188] ;  /* 0x000062000c0b7a20 */ /* 0x000fe40000400000 */
[----:B------:R-:W-:-:S02]  /*6bfe0*/  FMUL R7, R5, c[0x0][0x188] ;  /* 0x0000620005077a20 */ /* 0x000fc40000400000 */
[----:B------:R-:W-:Y:S01]  /*6bff0*/  FMUL R5, R24, c[0x0][0x188] ;  /* 0x0000620018057a20 */ /* 0x000fe20000400000 */
[----:B------:R-:W-:Y:S01]  /*6c000*/  FMNMX R24, R3, R4, !PT ;  /* 0x0000000403187209 */ /* 0x000fe20007800000 */
[----:B------:R-:W-:Y:S01]  /*6c010*/  FMUL R3, R20, c[0x0][0x188] ;  /* 0x0000620014037a20 */ /* 0x000fe20000400000 */
[----:B------:R-:W-:Y:S02]  /*6c020*/  FMNMX R11, R11, R23, !PT ;  /* 0x000000170b0b7209 */ /* 0x000fe40007800000 */
[----:B------:R-:W-:Y:S01]  /*6c030*/  FMNMX R7, R7, R15, !PT ;  /* 0x0000000f07077209 */ /* 0x000fe20007800000 */
[----:B------:R-:W-:Y:S01]  /*6c040*/  FMNMX R23, R8, R13, !PT ;  /* 0x0000000d08177209 */ /* 0x000fe20007800000 */
[----:B------:R-:W-:Y:S01]  /*6c050*/  FMNMX R6, R5, R6, !PT ;  /* 0x0000000605067209 */ /* 0x000fe20007800000 */
[----:B------:R-:W3:Y:S04]  /*6c060*/  LDL R12, [R1+0x9c] ;  /* 0x00009c00010c7983 */ /* 0x000ee80000100800 */
[----:B------:R-:W3:Y:S04]  /*6c070*/  LDL R26, [R1+0x4] ;  /* 0x00000400011a7983 */ /* 0x000ee80000100800 */
[----:B------:R-:W3:Y:S04]  /*6c080*/  LDL R15, [R1+0x144] ;  /* 0x00014400010f7983 */ /* 0x000ee80000100800 */
[----:B------:R-:W3:Y:S04]  /*6c090*/  LDL R13, [R1+0x14c] ;  /* 0x00014c00010d7983 */ /* 0x000ee80000100800 */
[----:B------:R-:W3:Y:S04]  /*6c0a0*/  LDL R5, [R1+0xcc] ;  /* 0x0000cc0001057983 */ /* 0x000ee80000100800 */
[----:B------:R-:W3:Y:S01]  /*6c0b0*/  LDL R4, [R1+0x34] ;  /* 0x0000340001047983 */ /* 0x000ee20000100800 */
[----:B------:R-:W-:-:S02]  /*6c0c0*/  FMUL R29, R22, c[0x0][0x188] ;  /* 0x00006200161d7a20 */ /* 0x000fc40000400000 */
[----:B------:R-:W3:Y:S02]  /*6c0d0*/  LDL.LU R8, [R1+0x3c] ;  /* 0x00003c0001087983 */ /* 0x000ee40000300800 */
[----:B------:R0:W-:Y:S02]  /*6c0e0*/  STL [R1+0x39e8], R20 ;  /* 0x0039e81401007387 */ /* 0x0001e40000100800 */
[----:B0-----:R-:W3:Y:S01]  /*6c0f0*/  LDL R20, [R1+0xc4] ;  /* 0x0000c40001147983 */ /* 0x001ee20000100800 */
[----:B------:R0:W-:Y:S03]  /*6c100*/  STL [R1+0x39ec], R22 ;  /* 0x0039ec1601007387 */ /* 0x0001e60000100800 */
[----:B0-----:R-:W3:Y:S01]  /*6c110*/  LDL.LU R22, [R1+0x6c] ;  /* 0x00006c0001167983 */ /* 0x001ee20000300800 */
[----:B--2---:R-:W-:Y:S01]  /*6c120*/  FMUL R14, R14, c[0x0][0x188] ;  /* 0x000062000e0e7a20 */ /* 0x004fe20000400000 */
[----:B----4-:R-:W-:-:S02]  /*6c130*/  FMNMX R3, R3, R17, !PT ;  /* 0x0000001103037209 */ /* 0x010fc40007800000 */
[----:B------:R-:W-:Y:S01]  /*6c140*/  FMNMX R29, R29, R28, !PT ;  /* 0x0000001c1d1d7209 */ /* 0x000fe20007800000 */
[----:B------:R-:W2:Y:S02]  /*6c150*/  LDL.LU R17, [R1+0x3a9c] ;  /* 0x003a9c0001117983 */ /* 0x000ea40000300800 */
[----:B------:R0:W-:Y:S01]  /*6c160*/  STL [R1+0x1ec], R3 ;  /* 0x0001ec0301007387 */ /* 0x0001e20000100800 */
[----:B------:R-:W-:Y:S01]  /*6c170*/  FMNMX R14, R14, R27, !PT ;  /* 0x0000001b0e0e7209 */ /* 0x000fe20007800000 */
[----:B0-----:R-:W4:Y:S01]  /*6c180*/  LDL.LU R3, [R1+0x3a98] ;  /* 0x003a980001037983 */ /* 0x001f220000300800 */
[----:B------:R-:W2:Y:S02]  /*6c190*/  LDL.LU R28, [R1+0x3a94] ;  /* 0x003a9400011c7983 */ /* 0x000ea40000300800 */
[----:B------:R0:W-:Y:S02]  /*6c1a0*/  STL [R1+0x1f0], R29 ;  /* 0x0001f01d01007387 */ /* 0x0001e40000100800 */
[----:B0-----:R-:W2:Y:S01]  /*6c1b0*/  LDL.LU R29, [R1+0x3a90] ;  /* 0x003a9000011d7983 */ /* 0x001ea20000300800 */
[----:B------:R-:W2:Y:S02]  /*6c1c0*/  LDL.LU R27, [R1+0x3a8c] ;  /* 0x003a8c00011b7983 */ /* 0x000ea40000300800 */
[----:B------:R0:W-:Y:S02]  /*6c1d0*/  STL [R1+0x1dc], R14 ;  /* 0x0001dc0e01007387 */ /* 0x0001e40000100800 */
[----:B0-----:R-:W2:Y:S01]  /*6c1e0*/  LDL.LU R14, [R1+0x3a88] ;  /* 0x003a8800010e7983 */ /* 0x001ea20000300800 */
[----:B------:R-:W-:-:S02]  /*6c1f0*/  FMUL R25, R25, c[0x0][0x188] ;  /* 0x0000620019197a20 */ /* 0x000fc40000400000 */
[----:B------:R-:W-:Y:S02]  /*6c200*/  FMUL R19, R19, c[0x0][0x188] ;  /* 0x0000620013137a20 */ /* 0x000fe40000400000 */
[----:B---3--:R-:W-:Y:S02]  /*6c210*/  FMUL R16, R16, c[0x0][0x188] ;  /* 0x0000620010107a20 */ /* 0x008fe40000400000 */
[----:B------:R-:W-:Y:S01]  /*6c220*/  FMUL R12, R12, c[0x0][0x188] ;  /* 0x000062000c0c7a20 */ /* 0x000fe20000400000 */
[----:B--2---:R-:W-:Y:S02]  /*6c230*/  FMNMX R25, R25, R14, !PT ;  /* 0x0000000e19197209 */ /* 0x004fe40007800000 */
[----:B------:R-:W2:Y:S01]  /*6c240*/  LDL.LU R14, [R1+0x3a84] ;  /* 0x003a8400010e7983 */ /* 0x000ea20000300800 */
[----:B------:R-:W-:Y:S01]  /*6c250*/  FMNMX R27, R19, R27, !PT ;  /* 0x0000001b131b7209 */ /* 0x000fe20007800000 */
[----:B------:R-:W-:Y:S02]  /*6c260*/  FMUL R18, R18, c[0x0][0x188] ;  /* 0x0000620012127a20 */ /* 0x000fe40000400000 */
[----:B------:R-:W-:Y:S01]  /*6c270*/  FMUL R19, R26, c[0x0][0x188] ;  /* 0x000062001a137a20 */ /* 0x000fe20000400000 */
[----:B------:R-:W-:-:S02]  /*6c280*/  FMNMX R16, R16, R29, !PT ;  /* 0x0000001d10107209 */ /* 0x000fc40007800000 */
[----:B----4-:R-:W-:Y:S01]  /*6c290*/  FMNMX R12, R12, R3, !PT ;  /* 0x000000030c0c7209 */ /* 0x010fe20007800000 */
[----:B------:R-:W-:Y:S02]  /*6c2a0*/  FMUL R3, R15, c[0x0][0x188] ;  /* 0x000062000f037a20 */ /* 0x000fe40000400000 */
[----:B------:R-:W-:Y:S02]  /*6c2b0*/  FMUL R29, R20, c[0x0][0x188] ;  /* 0x00006200141d7a20 */ /* 0x000fe40000400000 */
[----:B------:R-:W-:Y:S01]  /*6c2c0*/  FMUL R5, R5, c[0x0][0x188] ;  /* 0x0000620005057a20 */ /* 0x000fe20000400000 */
[----:B------:R-:W3:Y:S01]  /*6c2d0*/  LDL R26, [R1+0x170] ;  /* 0x00017000011a7983 */ /* 0x000ee20000100800 */
[----:B------:R-:W-:Y:S01]  /*6c2e0*/  FMNMX R18, R18, R28, !PT ;  /* 0x0000001c12127209 */ /* 0x000fe20007800000 */
[----:B------:R-:W-:Y:S01]  /*6c2f0*/  STL [R1+0x3a74], R16 ;  /* 0x003a741001007387 */ /* 0x000fe20000100800 */
[----:B------:R-:W-:Y:S01]  /*6c300*/  FMNMX R19, R19, R22, !PT ;  /* 0x0000001613137209 */ /* 0x000fe20007800000 */
[----:B------:R-:W-:Y:S01]  /*6c310*/  FMUL R28, R13, c[0x0][0x188] ;  /* 0x000062000d1c7a20 */ /* 0x000fe20000400000 */
[----:B------:R-:W4:Y:S04]  /*6c320*/  LDL R15, [R1+0x78] ;  /* 0x00007800010f7983 */ /* 0x000f280000100800 */
[----:B------:R-:W3:Y:S01]  /*6c330*/  LDL R13, [R1+0x70] ;  /* 0x00007000010d7983 */ /* 0x000ee20000100800 */
[----:B------:R-:W-:-:S02]  /*6c340*/  FMNMX R22, R3, R21, !PT ;  /* 0x0000001503167209 */ /* 0x000fc40007800000 */
[----:B------:R-:W-:Y:S02]  /*6c350*/  FMNMX R7, R29, R7, !PT ;  /* 0x000000071d077209 */ /* 0x000fe40007800000 */
[----:B------:R-:W-:Y:S01]  /*6c360*/  FMNMX R5, R5, R23, !PT ;  /* 0x0000001705057209 */ /* 0x000fe20007800000 */
[----:B--2---:R-:W-:-:S05]  /*6c370*/  FMUL R14, R14, c[0x0][0x188] ;  /* 0x000062000e0e7a20 */ /* 0x004fca0000400000 */
[----:B------:R-:W-:Y:S02]  /*6c380*/  FMNMX R14, R14, R17, !PT ;  /* 0x000000110e0e7209 */ /* 0x000fe40007800000 */
[----:B------:R-:W2:Y:S01]  /*6c390*/  LDL R17, [R1+0xf8] ;  /* 0x0000f80001117983 */ /* 0x000ea20000100800 */
[----:B------:R-:W2:Y:S02]  /*6c3a0*/  LDL.LU R21, [R1+0x3a80] ;  /* 0x003a800001157983 */ /* 0x000ea40000300800 */
[----:B------:R-:W3:Y:S02]  /*6c3b0*/  LDL R29, [R1+0x178] ;  /* 0x00017800011d7983 */ /* 0x000ee40000100800 */
[----:B------:R-:W3:Y:S02]  /*6c3c0*/  LDL.LU R23, [R1+0x3a7c] ;  /* 0x003a7c0001177983 */ /* 0x000ee40000300800 */
[----:B------:R-:W-:Y:S01]  /*6c3d0*/  FMUL R4, R4, c[0x0][0x188] ;  /* 0x0000620004047a20 */ /* 0x000fe20000400000 */
[----:B------:R-:W4:Y:S04]  /*6c3e0*/  LDL R20, [R1+0x100] ;  /* 0x0001000001147983 */ /* 0x000f280000100800 */
[----:B------:R-:W-:-:S02]  /*6c3f0*/  FMNMX R3, R4, R6, !PT ;  /* 0x0000000604037209 */ /* 0x000fc40007800000 */
[----:B------:R-:W4:Y:S03]  /*6c400*/  LDL R6, [R1+0x80] ;  /* 0x0000800001067983 */ /* 0x000f260000100800 */
[----:B------:R0:W-:Y:S02]  /*6c410*/  STL [R1+0x60], R3 ;  /* 0x0000600301007387 */ /* 0x0001e40000100800 */
[----:B------:R-:W4:Y:S02]  /*6c420*/  LDL R4, [R1+0x88] ;  /* 0x0000880001047983 */ /* 0x000f240000100800 */
[----:B------:R1:W-:Y:S01]  /*6c430*/  STL [R1+0x3a54], R8 ;  /* 0x003a540801007387 */ /* 0x0003e20000100800 */
[----:B------:R-:W-:Y:S01]  /*6c440*/  FMNMX R11, R28, R11, !PT ;  /* 0x0000000b1c0b7209 */ /* 0x000fe20007800000 */
[----:B0-----:R-:W-:Y:S02]  /*6c450*/  FMUL R3, R8, c[0x0][0x188] ;  /* 0x0000620008037a20 */ /* 0x001fe40000400000 */
[----:B-1----:R-:W4:Y:S01]  /*6c460*/  LDL R8, [R1+0xf0] ;  /* 0x0000f00001087983 */ /* 0x002f220000100800 */
[----:B--2---:R-:W-:-:S03]  /*6c470*/  FMUL R28, R21, c[0x0][0x188] ;  /* 0x00006200151c7a20 */ /* 0x004fc60000400000 */
[----:B------:R0:W-:Y:S01]  /*6c480*/  STL [R1+0x39f0], R21 ;  /* 0x0039f01501007387 */ /* 0x0001e20000100800 */
[----:B---3--:R-:W-:Y:S02]  /*6c490*/  FMUL R16, R23, c[0x0][0x188] ;  /* 0x0000620017107a20 */ /* 0x008fe40000400000 */
[----:B------:R1:W-:Y:S02]  /*6c4a0*/  STL [R1+0x39f4], R23 ;  /* 0x0039f41701007387 */ /* 0x0003e40000100800 */
[----:B0-----:R-:W-:Y:S01]  /*6c4b0*/  FMUL R21, R29, c[0x0][0x188] ;  /* 0x000062001d157a20 */ /* 0x001fe20000400000 */
[----:B------:R-:W-:Y:S01]  /*6c4c0*/  FMNMX R29, R3, R24, !PT ;  /* 0x00000018031d7209 */ /* 0x000fe20007800000 */
[----:B-1----:R-:W2:Y:S01]  /*6c4d0*/  LDL R23, [R1+0x108] ;  /* 0x0001080001177983 */ /* 0x002ea20000100800 */
[----:B------:R-:W3:Y:S02]  /*6c4e0*/  LDL.LU R24, [R1+0x3a78] ;  /* 0x003a780001187983 */ /* 0x000ee40000300800 */
[----:B------:R-:W2:Y:S02]  /*6c4f0*/  LDL.LU R3, [R1+0x1f0] ;  /* 0x0001f00001037983 */ /* 0x000ea40000300800 */
[----:B------:R0:W-:Y:S02]  /*6c500*/  STL [R1+0x3a5c], R10 ;  /* 0x003a5c0a01007387 */ /* 0x0001e40000100800 */
[----:B0-----:R-:W3:Y:S01]  /*6c510*/  LDL.LU R10, [R1+0x1dc] ;  /* 0x0001dc00010a7983 */ /* 0x001ee20000300800 */
[----:B------:R0:W-:Y:S03]  /*6c520*/  STL [R1+0x3a58], R0 ;  /* 0x003a580001007387 */ /* 0x0001e60000100800 */
[----:B0-----:R-:W3:Y:S01]  /*6c530*/  LDL.LU R0, [R1+0x1ec] ;  /* 0x0001ec0001007983 */ /* 0x001ee20000300800 */
[----:B------:R-:W-:Y:S01]  /*6c540*/  FMUL R26, R26, c[0x0][0x188] ;  /* 0x000062001a1a7a20 */ /* 0x000fe20000400000 */
[----:B--2---:R-:W-:-:S02]  /*6c550*/  FMNMX R3, R16, R3, !PT ;  /* 0x0000000310037209 */ /* 0x004fc40007800000 */
[----:B------:R-:W2:Y:S01]  /*6c560*/  LDL.LU R16, [R1+0x3a74] ;  /* 0x003a740001107983 */ /* 0x000ea20000300800 */
[----:B---3--:R-:W-:Y:S01]  /*6c570*/  FMNMX R28, R28, R0, !PT ;  /* 0x000000001c1c7209 */ /* 0x008fe20007800000 */
[----:B------:R-:W-:Y:S02]  /*6c580*/  FMNMX R0, R26, R10, !PT ;  /* 0x0000000a1a007209 */ /* 0x000fe40007800000 */
[----:B------:R-:W3:Y:S01]  /*6c590*/  LDL.LU R26, [R1+0x3a70] ;  /* 0x003a7000011a7983 */ /* 0x000ee20000300800 */
[----:B----4-:R-:W-:Y:S02]  /*6c5a0*/  FMUL R8, R8, c[0x0][0x188] ;  /* 0x0000620008087a20 */ /* 0x010fe40000400000 */
[----:B------:R-:W-:Y:S02]  /*6c5b0*/  FMUL R17, R17, c[0x0][0x188] ;  /* 0x0000620011117a20 */ /* 0x000fe40000400000 */
[----:B------:R-:W-:Y:S02]  /*6c5c0*/  FMUL R13, R13, c[0x0][0x188] ;  /* 0x000062000d0d7a20 */ /* 0x000fe40000400000 */
[----:B------:R-:W-:Y:S01]  /*6c5d0*/  FMUL R15, R15, c[0x0][0x188] ;  /* 0x000062000f0f7a20 */ /* 0x000fe20000400000 */
[----:B------:R0:W-:Y:S01]  /*6c5e0*/  STL [R1+0x39f8], R24 ;  /* 0x0039f81801007387 */ /* 0x0001e20000100800 */
[----:B------:R-:W-:-:S02]  /*6c5f0*/  FMNMX R27, R8, R27, !PT ;  /* 0x0000001b081b7209 */ /* 0x000fc40007800000 */
[----:B------:R-:W-:Y:S01]  /*6c600*/  FMNMX R25, R21, R25, !PT ;  /* 0x0000001915197209 */ /* 0x000fe20007800000 */
[----:B------:R-:W4:Y:S01]  /*6c610*/  LDL R8, [R1+0x174] ;  /* 0x0001740001087983 */ /* 0x000f220000100800 */
[----:B------:R-:W-:Y:S02]  /*6c620*/  FMNMX R13, R13, R18, !PT ;  /* 0x000000120d0d7209 */ /* 0x000fe40007800000 */
[----:B------:R-:W-:Y:S01]  /*6c630*/  FMNMX R15, R15, R12, !PT ;  /* 0x0000000c0f0f7209 */ /* 0x000fe20007800000 */
[----:B------:R-:W-:Y:S01]  /*6c640*/  FMUL R10, R24, c[0x0][0x188] ;  /* 0x00006200180a7a20 */ /* 0x000fe20000400000 */
[----:B--2---:R-:W-:Y:S02]  /*6c650*/  FMNMX R17, R17, R16, !PT ;  /* 0x0000001011117209 */ /* 0x004fe40007800000 */
[----:B------:R-:W2:Y:S01]  /*6c660*/  LDL.LU R16, [R1+0x3a6c] ;  /* 0x003a6c0001107983 */ /* 0x000ea20000300800 */
[----:B------:R-:W2:Y:S02]  /*6c670*/  LDL.LU R18, [R1+0x3a68] ;  /* 0x003a680001127983 */ /* 0x000ea40000300800 */
[----:B------:R-:W2:Y:S02]  /*6c680*/  LDL.LU R12, [R1+0x3a64] ;  /* 0x003a6400010c7983 */ /* 0x000ea40000300800 */
[----:B0-----:R-:W4:Y:S02]  /*6c690*/  LDL R24, [R1+0x7c] ;  /* 0x00007c0001187983 */ /* 0x001f240000100800 */
[----:B---3--:R-:W-:Y:S01]  /*6c6a0*/  FMUL R21, R26, c[0x0][0x188] ;  /* 0x000062001a157a20 */ /* 0x008fe20000400000 */
[----:B------:R0:W-:Y:S04]  /*6c6b0*/  STL [R1+0x39fc], R26 ;  /* 0x0039fc1a01007387 */ /* 0x0001e80000100800 */
[----:B0-----:R-:W-:-:S02]  /*6c6c0*/  FMNMX R26, R21, R14, !PT ;  /* 0x0000000e151a7209 */ /* 0x001fc40007800000 */
[----:B------:R-:W3:Y:S01]  /*6c6d0*/  LDL.LU R14, [R1+0x3a60] ;  /* 0x003a6000010e7983 */ /* 0x000ee20000300800 */
[----:B------:R-:W-:Y:S01]  /*6c6e0*/  FMNMX R19, R10, R19, !PT ;  /* 0x000000130a137209 */ /* 0x000fe20007800000 */
[----:B------:R-:W-:Y:S02]  /*6c6f0*/  FMUL R20, R20, c[0x0][0x188] ;  /* 0x0000620014147a20 */ /* 0x000fe40000400000 */
[----:B------:R-:W-:Y:S02]  /*6c700*/  FMUL R10, R23, c[0x0][0x188] ;  /* 0x00006200170a7a20 */ /* 0x000fe40000400000 */
[----:B------:R-:W-:Y:S02]  /*6c710*/  FMUL R6, R6, c[0x0][0x188] ;  /* 0x0000620006067a20 */ /* 0x000fe40000400000 */
[----:B------:R-:W-:Y:S01]  /*6c720*/  FMUL R4, R4, c[0x0][0x188] ;  /* 0x0000620004047a20 */ /* 0x000fe20000400000 */
[----:B------:R-:W-:Y:S01]  /*6c730*/  FMNMX R23, R20, R22, !PT ;  /* 0x0000001614177209 */ /* 0x000fe20007800000 */
[----:B------:R-:W-:Y:S01]  /*6c740*/  FMNMX R22, R10, R11, !PT ;  /* 0x0000000b0a167209 */ /* 0x000fe20007800000 */
[----:B------:R-:W-:-:S02]  /*6c750*/  FMNMX R6, R6, R7, !PT ;  /* 0x0000000706067209 */ /* 0x000fc40007800000 */
[----:B------:R-:W-:Y:S01]  /*6c760*/  FMNMX R21, R4, R5, !PT ;  /* 0x0000000504157209 */ /* 0x000fe20007800000 */
[----:B------:R-:W4:Y:S04]  /*6c770*/  LDL R7, [R1+0x10c] ;  /* 0x00010c0001077983 */ /* 0x000f280000100800 */
[----:B------:R-:W4:Y:S04]  /*6c780*/  LDL R4, [R1+0x84] ;  /* 0x0000840001047983 */ /* 0x000f280000100800 */
[----:B------:R-:W4:Y:S01]  /*6c790*/  LDL R11, [R1+0x8c] ;  /* 0x00008c00010b7983 */ /* 0x000f220000100800 */
[----:B--2---:R-:W-:-:S03]  /*6c7a0*/  FMUL R20, R12, c[0x0][0x188] ;  /* 0x000062000c147a20 */ /* 0x004fc60000400000 */
[----:B------:R0:W-:Y:S04]  /*6c7b0*/  STL [R1+0x3a00], R12 ;  /* 0x003a000c01007387 */ /* 0x0001e80000100800 */
[----:B0-----:R-:W2:Y:S01]  /*6c7c0*/  LDL R12, [R1+0x104] ;  /* 0x00010400010c7983 */ /* 0x001ea20000100800 */
[----:B---3--:R-:W-:-:S03]  /*6c7d0*/  FMUL R10, R14, c[0x0][0x188] ;  /* 0x000062000e0a7a20 */ /* 0x008fc60000400000 */
[----:B------:R0:W-:Y:S01]  /*6c7e0*/  STL [R1+0x3a04], R14 ;  /* 0x003a040e01007387 */ /* 0x0001e20000100800 */
[----:B------:R1:W-:Y:S02]  /*6c7f0*/  STL [R1+0x3a08], R16 ;  /* 0x003a081001007387 */ /* 0x0003e40000100800 */
[----:B0-----:R-:W-:Y:S02]  /*6c800*/  FMUL R14, R16, c[0x0][0x188] ;  /* 0x00006200100e7a20 */ /* 0x001fe40000400000 */
[----:B-1----:R-:W3:Y:S01]  /*6c810*/  LDL.LU R16, [R1+0x60] ;  /* 0x0000600001107983 */ /* 0x002ee20000300800 */
[----:B------:R-:W-:Y:S02]  /*6c820*/  FMUL R5, R18, c[0x0][0x188] ;  /* 0x0000620012057a20 */ /* 0x000fe40000400000 */
[----:B------:R0:W-:Y:S03]  /*6c830*/  STL [R1+0x3a0c], R18 ;  /* 0x003a0c1201007387 */ /* 0x0001e60000100800 */
[----:B------:R-:W-:-:S02]  /*6c840*/  FMNMX R5, R5, R3, !PT ;  /* 0x0000000305057209 */ /* 0x000fc40007800000 */
[----:B------:R-:W-:Y:S01]  /*6c850*/  FMNMX R14, R14, R28, !PT ;  /* 0x0000001c0e0e7209 */ /* 0x000fe20007800000 */
[----:B0-----:R-:W2:Y:S01]  /*6c860*/  LDL R18, [R1+0x74] ;  /* 0x0000740001127983 */ /* 0x001ea20000100800 */
[----:B---3--:R-:W-:Y:S01]  /*6c870*/  FMNMX R20, R20, R16, !PT ;  /* 0x0000001014147209 */ /* 0x008fe20007800000 */
[----:B------:R-:W-:Y:S02]  /*6c880*/  FMNMX R16, R10, R29, !PT ;  /* 0x0000001d0a107209 */ /* 0x000fe40007800000 */
[----:B------:R-:W3:Y:S01]  /*6c890*/  LDL.LU R10, [R1+0x3a5c] ;  /* 0x003a5c00010a7983 */ /* 0x000ee20000300800 */
[----:B------:R-:W2:Y:S02]  /*6c8a0*/  LDL R3, [R1+0x17c] ;  /* 0x00017c0001037983 */ /* 0x000ea40000100800 */
[----:B------:R-:W3:Y:S02]  /*6c8b0*/  LDL R28, [R1+0xf4] ;  /* 0x0000f400011c7983 */ /* 0x000ee40000100800 */
[----:B----4-:R-:W-:Y:S01]  /*6c8c0*/  FMUL R8, R8, c[0x0][0x188] ;  /* 0x0000620008087a20 */ /* 0x010fe20000400000 */
[----:B------:R-:W4:Y:S04]  /*6c8d0*/  LDL R29, [R1+0xfc] ;  /* 0x0000fc00011d7983 */ /* 0x000f280000100800 */
[----:B------:R-:W-:-:S02]  /*6c8e0*/  FMNMX R8, R8, R0, !PT ;  /* 0x0000000008087209 */ /* 0x000fc40007800000 */
[----:B------:R-:W4:Y:S03]  /*6c8f0*/  LDL.LU R0, [R1+0x3a58] ;  /* 0x003a580001007983 */ /* 0x000f260000300800 */
[----:B------:R0:W-:Y:S02]  /*6c900*/  STL [R1+0x1b0], R8 ;  /* 0x0001b00801007387 */ /* 0x0001e40000100800 */
[----:B0-----:R-:W4:Y:S01]  /*6c910*/  LDL.LU R8, [R1+0x3a54] ;  /* 0x003a540001087983 */ /* 0x001f220000300800 */
[----:B--2---:R-:W-:Y:S02]  /*6c920*/  FMUL R3, R3, c[0x0][0x188] ;  /* 0x0000620003037a20 */ /* 0x004fe40000400000 */
[----:B---3--:R-:W-:-:S03]  /*6c930*/  FMUL R28, R28, c[0x0][0x188] ;  /* 0x000062001c1c7a20 */ /* 0x008fc60000400000 */
[----:B------:R-:W-:Y:S02]  /*6c940*/  FMNMX R3, R3, R25, !PT ;  /* 0x0000001903037209 */ /* 0x000fe40007800000 */
[----:B------:R-:W2:Y:S01]  /*6c950*/  LDL.LU R25, [R1+0x3a50] ;  /* 0x003a500001197983 */ /* 0x000ea20000300800 */
[----:B------:R-:W-:Y:S02]  /*6c960*/  FMNMX R28, R28, R27, !PT ;  /* 0x0000001b1c1c7209 */ /* 0x000fe40007800000 */
[----:B------:R-:W3:Y:S02]  /*6c970*/  LDL.LU R27, [R1+0x3a4c] ;  /* 0x003a4c00011b7983 */ /* 0x000ee40000300800 */
[----:B----4-:R-:W-:Y:S02]  /*6c980*/  FMUL R29, R29, c[0x0][0x188] ;  /* 0x000062001d1d7a20 */ /* 0x010fe40000400000 */
[----:B------:R-:W-:Y:S01]  /*6c990*/  FMUL R18, R18, c[0x0][0x188] ;  /* 0x0000620012127a20 */ /* 0x000fe20000400000 */
[----:B------:R0:W-:Y:S01]  /*6c9a0*/  STL [R1+0x6c], R3 ;  /* 0x00006c0301007387 */ /* 0x0001e20000100800 */
[----:B------:R-:W-:-:S03]  /*6c9b0*/  FMUL R24, R24, c[0x0][0x188] ;  /* 0x0000620018187a20 */ /* 0x000fc60000400000 */
[----:B------:R-:W-:Y:S02]  /*6c9c0*/  FMNMX R18, R18, R13, !PT ;  /* 0x0000000d12127209 */ /* 0x000fe40007800000 */
[----:B0-----:R-:W-:Y:S02]  /*6c9d0*/  FMNMX R3, R29, R17, !PT ;  /* 0x000000111d037209 */ /* 0x001fe40007800000 */
[----:B------:R-:W4:Y:S01]  /*6c9e0*/  LDL.LU R17, [R1+0x3a48] ;  /* 0x003a480001117983 */ /* 0x000f220000300800 */
[----:B------:R-:W-:Y:S02]  /*6c9f0*/  STL [R1+0x68], R28 ;  /* 0x0000681c01007387 */ /* 0x000fe40000100800 */
[----:B------:R-:W4:Y:S02]  /*6ca00*/  LDL.LU R13, [R1+0x3a44] ;  /* 0x003a4400010d7983 */ /* 0x000f240000300800 */
[----:B------:R2:W-:Y:S01]  /*6ca10*/  STL [R1+0x64], R3 ;  /* 0x0000640301007387 */ /* 0x0005e20000100800 */
[----:B------:R-:W-:-:S02]  /*6ca20*/  FMNMX R29, R24, R15, !PT ;  /* 0x0000000f181d7209 */ /* 0x000fc40007800000 */
[----:B------:R-:W4:Y:S01]  /*6ca30*/  LDL.LU R15, [R1+0x3a40] ;  /* 0x003a4000010f7983 */ /* 0x000f220000300800 */
[----:B--2---:R-:W-:-:S03]  /*6ca40*/  FMUL R3, R25, c[0x0][0x188] ;  /* 0x0000620019037a20 */ /* 0x004fc60000400000 */
[----:B------:R-:W-:Y:S01]  /*6ca50*/  STL [R1+0x3a10], R25 ;  /* 0x003a101901007387 */ /* 0x000fe20000100800 */
[----:B---3--:R-:W-:Y:S02]  /*6ca60*/  FMUL R24, R27, c[0x0][0x188] ;  /* 0x000062001b187a20 */ /* 0x008fe40000400000 */
[----:B------:R0:W-:Y:S01]  /*6ca70*/  STL [R1+0x3a14], R27 ;  /* 0x003a141b01007387 */ /* 0x0001e20000100800 */
[----:B------:R-:W-:Y:S01]  /*6ca80*/  FMNMX R28, R3, R19, !PT ;  /* 0x00000013031c7209 */ /* 0x000fe20007800000 */
[----:B0-----:R-:W2:Y:S01]  /*6ca90*/  LDL.LU R27, [R1+0x64] ;  /* 0x00006400011b7983 */ /* 0x001ea20000300800 */
[----:B------:R-:W3:Y:S02]  /*6caa0*/  LDL.LU R19, [R1+0x3a3c] ;  /* 0x003a3c0001137983 */ /* 0x000ee40000300800 */
[----:B------:R-:W-:Y:S02]  /*6cab0*/  FMUL R12, R12, c[0x0][0x188] ;  /* 0x000062000c0c7a20 */ /* 0x000fe40000400000 */
[----:B------:R-:W-:Y:S01]  /*6cac0*/  FMUL R7, R7, c[0x0][0x188] ;  /* 0x0000620007077a20 */ /* 0x000fe20000400000 */
[----:B------:R-:W-:Y:S01]  /*6cad0*/  FMNMX R3, R24, R26, !PT ;  /* 0x0000001a18037209 */ /* 0x000fe20007800000 */
[----:B------:R-:W-:Y:S01]  /*6cae0*/  FMUL R4, R4, c[0x0][0x188] ;  /* 0x0000620004047a20 */ /* 0x000fe20000400000 */
[----:B------:R-:W-:-:S02]  /*6caf0*/  FMNMX R26, R12, R23, !PT ;  /* 0x000000170c1a7209 */ /* 0x000fc40007800000 */
[----:B------:R-:W-:Y:S02]  /*6cb00*/  FMNMX R23, R7, R22, !PT ;  /* 0x0000001607177209 */ /* 0x000fe40007800000 */
[----:B------:R-:W-:Y:S01]  /*6cb10*/  FMUL R7, R11, c[0x0][0x188] ;  /* 0x000062000b077a20 */ /* 0x000fe20000400000 */
[----:B----4-:R-:W-:Y:S01]  /*6cb20*/  STL [R1+0x3a18], R13 ;  /* 0x003a180d01007387 */ /* 0x010fe20000100800 */
[----:B------:R-:W-:Y:S02]  /*6cb30*/  FMUL R11, R15, c[0x0][0x188] ;  /* 0x000062000f0b7a20 */ /* 0x000fe40000400000 */
[----:B------:R0:W-:Y:S01]  /*6cb40*/  STL [R1+0x3a1c], R15 ;  /* 0x003a1c0f01007387 */ /* 0x0001e20000100800 */
[----:B------:R-:W-:Y:S01]  /*6cb50*/  FMNMX R22, R4, R6, !PT ;  /* 0x0000000604167209 */ /* 0x000fe20007800000 */
[----:B0-----:R-:W4:Y:S01]  /*6cb60*/  LDL.LU R15, [R1+0x68] ;  /* 0x00006800010f7983 */ /* 0x001f220000300800 */
[----:B------:R-:W-:Y:S02]  /*6cb70*/  STL [R1+0x3a20], R17 ;  /* 0x003a201101007387 */ /* 0x000fe40000100800 */
[----:B---3--:R-:W-:Y:S01]  /*6cb80*/  FMUL R4, R19, c[0x0][0x188] ;  /* 0x0000620013047a20 */ /* 0x008fe20000400000 */
[----:B------:R0:W-:Y:S04]  /*6cb90*/  STL [R1+0x3a24], R19 ;  /* 0x003a241301007387 */ /* 0x0001e80000100800 */
[----:B0-----:R-:W3:Y:S01]  /*6cba0*/  LDL.LU R19, [R1+0x6c] ;  /* 0x00006c0001137983 */ /* 0x001ee20000300800 */
[----:B------:R-:W-:Y:S02]  /*6cbb0*/  STL [R1+0x3a28], R2 ;  /* 0x003a280201007387 */ /* 0x000fe40000100800 */
[----:B------:R-:W-:Y:S02]  /*6cbc0*/  STL [R1+0x3a38], R8 ;  /* 0x003a380801007387 */ /* 0x000fe40000100800 */
[----:B------:R-:W-:Y:S01]  /*6cbd0*/  STL [R1+0x3a34], R9 ;  /* 0x003a340901007387 */ /* 0x000fe20000100800 */
[----:B------:R-:W-:Y:S01]  /*6cbe0*/  STL [R1+0x3a30], R10 ;  /* 0x003a300a01007387 */ /* 0x000fe20000100800 */
[----:B------:R0:W-:Y:S03]  /*6cbf0*/  STL [R1+0x3a2c], R0 ;  /* 0x003a2c0001007387 */ /* 0x0001e60000100800 */
[----:B0-----:R-:W3:Y:S01]  /*6cc00*/  LDL.LU R0, [R1+0x1b0] ;  /* 0x0001b00001007983 */ /* 0x001ee20000300800 */
[----:B------:R-:W-:Y:S01]  /*6cc10*/  FMUL R12, R17, c[0x0][0x188] ;  /* 0x00006200110c7a20 */ /* 0x000fe20000400000 */
[----:B------:R-:W-:-:S04]  /*6cc20*/  FMNMX R9, R4, R5, !PT ;  /* 0x0000000504097209 */ /* 0x000fc80007800000 */
[----:B------:R-:W-:-:S05]  /*6cc30*/  FMNMX R8, R12, R14, !PT ;  /* 0x0000000e0c087209 */ /* 0x000fca0007800000 */
[----:B------:R-:W-:Y:S02]  /*6cc40*/  STL [R1+0x1e8], R8 ;  /* 0x0001e80801007387 */ /* 0x000fe40000100800 */
[----:B------:R-:W0:Y:S02]  /*6cc50*/  SHFL.BFLY PT, R8, R8, 0x2, 0x1f ;  /* 0x0c401f0008087f89 */ /* 0x000e2400000e0000 */
[----:B------:R-:W-:Y:S02]  /*6cc60*/  STL [R1+0x1f0], R9 ;  /* 0x0001f00901007387 */ /* 0x000fe40000100800 */
[----:B------:R-:W1:Y:S04]  /*6cc70*/  SHFL.BFLY PT, R9, R9, 0x2, 0x1f ;  /* 0x0c401f0009097f89 */ /* 0x000e6800000e0000 */
[----:B----4-:R-:W4:Y:S01]  /*6cc80*/  SHFL.BFLY PT, R17, R15, 0x2, 0x1f ;  /* 0x0c401f000f117f89 */ /* 0x010f2200000e0000 */
[----:B------:R-:W-:-:S02]  /*6cc90*/  FMUL R6, R13, c[0x0][0x188] ;  /* 0x000062000d067a20 */ /* 0x000fc40000400000 */
[----:B--2---:R-:W2:Y:S01]  /*6cca0*/  SHFL.BFLY PT, R13, R27, 0x2, 0x1f ;  /* 0x0c401f001b0d7f89 */ /* 0x004ea200000e0000 */
[----:B------:R-:W1:Y:S01]  /*6ccb0*/  SHFL.BFLY PT, R25, R18, 0x2, 0x1f ;  /* 0x0c401f0012197f89 */ /* 0x000e6200000e0000 */
[----:B------:R-:W-:Y:S02]  /*6ccc0*/  FMNMX R11, R11, R16, !PT ;  /* 0x000000100b0b7209 */ /* 0x000fe40007800000 */
[----:B------:R-:W1:Y:S01]  /*6ccd0*/  SHFL.BFLY PT, R16, R29, 0x2, 0x1f ;  /* 0x0c401f001d107f89 */ /* 0x000e6200000e0000 */
[----:B------:R-:W1:Y:S04]  /*6cce0*/  SHFL.BFLY PT, R14, R28, 0x2, 0x1f ;  /* 0x0c401f001c0e7f89 */ /* 0x000e6800000e0000 */
[----:B0-----:R0:W-:Y:S04]  /*6ccf0*/  STL [R1+0x21c], R8 ;  /* 0x00021c0801007387 */ /* 0x0011e80000100800 */
[----:B0-----:R-:W3:Y:S01]  /*6cd00*/  LDL.LU R8, [R1+0x3a38] ;  /* 0x003a380001087983 */ /* 0x001ee20000300800 */
[----:B-1----:R0:W-:Y:S01]  /*6cd10*/  STL [R1+0x220], R9 ;  /* 0x0002200901007387 */ /* 0x0021e20000100800 */
[----:B----4-:R-:W-:-:S02]  /*6cd20*/  FMNMX R15, R15, R17, !PT ;  /* 0x000000110f0f7209 */ /* 0x010fc40007800000 */
[----:B0-----:R-:W4:Y:S01]  /*6cd30*/  LDL.LU R9, [R1+0x3a34] ;  /* 0x003a340001097983 */ /* 0x001f220000300800 */
[----:B--2---:R-:W-:Y:S02]  /*6cd40*/  FMNMX R27, R27, R13, !PT ;  /* 0x0000000d1b1b7209 */ /* 0x004fe40007800000 */
[----:B------:R-:W-:Y:S02]  /*6cd50*/  FMNMX R18, R18, R25, !PT ;  /* 0x0000001912127209 */ /* 0x000fe40007800000 */
[----:B------:R-:W-:Y:S02]  /*6cd60*/  FMNMX R29, R29, R16, !PT ;  /* 0x000000101d1d7209 */ /* 0x000fe40007800000 */
[----:B------:R-:W-:Y:S01]  /*6cd70*/  FMNMX R28, R28, R14, !PT ;  /* 0x0000000e1c1c7209 */ /* 0x000fe20007800000 */
[----:B---3--:R-:W0:Y:S04]  /*6cd80*/  SHFL.BFLY PT, R2, R19, 0x2, 0x1f ;  /* 0x0c401f0013027f89 */ /* 0x008e2800000e0000 */
[----:B------:R-:W1:Y:S01]  /*6cd90*/  SHFL.BFLY PT, R10, R0, 0x2, 0x1f ;  /* 0x0c401f00000a7f89 */ /* 0x000e6200000e0000 */
[----:B0-----:R-:W-:-:S02]  /*6cda0*/  FMNMX R19, R19, R2, !PT ;  /* 0x0000000213137209 */ /* 0x001fc40007800000 */
[----:B-1----:R-:W-:Y:S02]  /*6cdb0*/  FMNMX R0, R0, R10, !PT ;  /* 0x0000000a00007209 */ /* 0x002fe40007800000 */
[----:B------:R-:W2:Y:S03]  /*6cdc0*/  LDL.LU R10, [R1+0x3a30] ;  /* 0x003a3000010a7983 */ /* 0x000ea60000300800 */
[----:B------:R0:W-:Y:S02]  /*6cdd0*/  STL [R1+0x1ec], R0 ;  /* 0x0001ec0001007387 */ /* 0x0001e40000100800 */
[----:B0-----:R-:W3:Y:S01]  /*6cde0*/  LDL.LU R0, [R1+0x3a2c] ;  /* 0x003a2c0001007983 */ /* 0x001ee20000300800 */
[----:B------:R-:W3:Y:S02]  /*6cdf0*/  LDL.LU R2, [R1+0x3a28] ;  /* 0x003a280001027983 */ /* 0x000ee40000300800 */
        /* <DEDUP_REMOVED lines=12> */
[----:B------:R-:W-:Y:S02]  /*6cec0*/  STL [R1+0x1c4], R29 ;  /* 0x0001c41d01007387 */ /* 0x000fe40000100800 */
[----:B------:R-:W3:Y:S01]  /*6ced0*/  LDL.LU R14, [R1+0x3a04] ;  /* 0x003a0400010e7983 */ /* 0x000ee20000300800 */
[----:B------:R-:W0:Y:S04]  /*6cee0*/  SHFL.BFLY PT, R29, R3, 0x2, 0x1f ;  /* 0x0c401f00031d7f89 */ /* 0x000e2800000e0000 */
[----:B------:R-:W1:Y:S04]  /*6cef0*/  SHFL.BFLY PT, R12, R26, 0x2, 0x1f ;  /* 0x0c401f001a0c7f89 */ /* 0x000e6800000e0000 */
[----:B------:R-:W4:Y:S01]  /*6cf00*/  SHFL.BFLY PT, R24, R23, 0x2, 0x1f ;  /* 0x0c401f0017187f89 */ /* 0x000f2200000e0000 */
[----:B------:R-:W-:-:S02]  /*6cf10*/  FMNMX R7, R7, R21, !PT ;  /* 0x0000001507077209 */ /* 0x000fc40007800000 */
[----:B------:R-:W4:Y:S01]  /*6cf20*/  SHFL.BFLY PT, R21, R22, 0x2, 0x1f ;  /* 0x0c401f0016157f89 */ /* 0x000f2200000e0000 */
[----:B------:R-:W-:Y:S02]  /*6cf30*/  FMNMX R6, R6, R20, !PT ;  /* 0x0000001406067209 */ /* 0x000fe40007800000 */
[----:B------:R-:W-:Y:S04]  /*6cf40*/  SHFL.BFLY PT, R20, R7, 0x2, 0x1f ;  /* 0x0c401f0007147f89 */ /* 0x000fe800000e0000 */
[----:B------:R-:W-:Y:S04]  /*6cf50*/  SHFL.BFLY PT, R5, R6, 0x2, 0x1f ;  /* 0x0c401f0006057f89 */ /* 0x000fe800000e0000 */
[----:B------:R-:W-:Y:S01]  /*6cf60*/  SHFL.BFLY PT, R4, R3, 0x2, 0x1f ;  /* 0x0c401f0003047f89 */ /* 0x000fe200000e0000 */
[----:B------:R-:W4:Y:S03]  /*6cf70*/  SHFL.BFLY PT, R4, R11, 0x2, 0x1f ;  /* 0x0c401f000b047f89 */ /* 0x000f2600000e0000 */
[----:B------:R0:W-:Y:S02]  /*6cf80*/  STL [R1+0x1bc], R28 ;  /* 0x0001bc1c01007387 */ /* 0x0001e40000100800 */
[----:B0-----:R-:W-:Y:S01]  /*6cf90*/  FMNMX R28, R3, R29, !PT ;  /* 0x0000001d031c7209 */ /* 0x001fe20007800000 */
[----:B-1----:R-:W-:-:S02]  /*6cfa0*/  FMNMX R3, R26, R12, !PT ;  /* 0x0000000c1a037209 */ /* 0x002fc40007800000 */
[----:B------:R-:W3:Y:S02]  /*6cfb0*/  LDL.LU R12, [R1+0x3a00] ;  /* 0x003a0000010c7983 */ /* 0x000ee40000300800 */
[----:B------:R4:W-:Y:S02]  /*6cfc0*/  STL [R1+0x1b4], R28 ;  /* 0x0001b41c01007387 */ /* 0x0009e40000100800 */
[----:B------:R-:W3:Y:S01]  /*6cfd0*/  LDL.LU R26, [R1+0x39fc] ;  /* 0x0039fc00011a7983 */ /* 0x000ee20000300800 */
[----:B----4-:R-:W-:Y:S02]  /*6cfe0*/  FMNMX R28, R23, R24, !PT ;  /* 0x00000018171c7209 */ /* 0x010fe40007800000 */
[----:B------:R-:W4:Y:S01]  /*6cff0*/  LDL.LU R24, [R1+0x39f8] ;  /* 0x0039f80001187983 */ /* 0x000f220000300800 */
[----:B------:R0:W-:Y:S02]  /*6d000*/  STL [R1+0x1b0], R3 ;  /* 0x0001b00301007387 */ /* 0x0001e40000100800 */
[----:B------:R-:W4:Y:S01]  /*6d010*/  LDL.LU R23, [R1+0x39f4] ;  /* 0x0039f40001177983 */ /* 0x000f220000300800 */
[----:B0-----:R-:W-:-:S02]  /*6d020*/  FMNMX R3, R22, R21, !PT ;  /* 0x0000001516037209 */ /* 0x001fc40007800000 */
[----:B------:R-:W4:Y:S01]  /*6d030*/  LDL.LU R21, [R1+0x39f0] ;  /* 0x0039f00001157983 */ /* 0x000f220000300800 */
[----:B------:R0:W-:Y:S02]  /*6d040*/  STL [R1+0x6c], R28 ;  /* 0x00006c1c01007387 */ /* 0x0001e40000100800 */
[----:B------:R-:W4:Y:S01]  /*6d050*/  LDL.LU R22, [R1+0x39ec] ;  /* 0x0039ec0001167983 */ /* 0x000f220000300800 */
[----:B------:R-:W-:Y:S02]  /*6d060*/  FMNMX R29, R11, R4, !PT ;  /* 0x000000040b1d7209 */ /* 0x000fe40007800000 */
[----:B0-----:R-:W-:Y:S02]  /*6d070*/  FMNMX R28, R7, R20, !PT ;  /* 0x00000014071c7209 */ /* 0x001fe40007800000 */
[----:B------:R-:W4:Y:S01]  /*6d080*/  LDL.LU R20, [R1+0x39e8] ;  /* 0x0039e80001147983 */ /* 0x000f220000300800 */
[----:B------:R0:W-:Y:S02]  /*6d090*/  STL [R1+0x68], R3 ;  /* 0x0000680301007387 */ /* 0x0001e40000100800 */
[----:B------:R-:W4:Y:S01]  /*6d0a0*/  LDL.LU R7, [R1+0x39e4] ;  /* 0x0039e40001077983 */ /* 0x000f220000300800 */
[----:B0-----:R-:W-:-:S02]  /*6d0b0*/  FMNMX R3, R6, R5, !PT ;  /* 0x0000000506037209 */ /* 0x001fc40007800000 */
[----:B------:R-:W4:Y:S01]  /*6d0c0*/  LDL.LU R5, [R1+0x39e0] ;  /* 0x0039e00001057983 */ /* 0x000f220000300800 */
[----:B------:R0:W-:Y:S02]  /*6d0d0*/  STL [R1+0x64], R28 ;  /* 0x0000641c01007387 */ /* 0x0001e40000100800 */
[----:B------:R-:W4:Y:S02]  /*6d0e0*/  LDL.LU R6, [R1+0x39dc] ;  /* 0x0039dc0001067983 */ /* 0x000f240000300800 */
[----:B------:R-:W4:Y:S01]  /*6d0f0*/  LDL.LU R4, [R1+0x39d8] ;  /* 0x0039d80001047983 */ /* 0x000f220000300800 */
[----:B------:R1:W-:Y:S01]  /*6d100*/  STL [R1+0x60], R3 ;  /* 0x0000600301007387 */ /* 0x0003e20000100800 */
[----:B------:R-:W4:Y:S03]  /*6d110*/  LDL.LU R11, [R1+0x39d4] ;  /* 0x0039d400010b7983 */ /* 0x000f260000300800 */
[----:B0-----:R-:W4:Y:S01]  /*6d120*/  LDL.LU R28, [R1+0x1e8] ;  /* 0x0001e800011c7983 */ /* 0x001f220000300800 */
[----:B-1----:R-:W4:Y:S03]  /*6d130*/  LDL.LU R3, [R1+0x1f0] ;  /* 0x0001f00001037983 */ /* 0x002f260000300800 */
[----:B------:R0:W-:Y:S04]  /*6d140*/  STL [R1+0x39c8], R8 ;  /* 0x0039c80801007387 */ /* 0x0001e80000100800 */
[----:B0-----:R-:W4:Y:S01]  /*6d150*/  LDL.LU R8, [R1+0x1ec] ;  /* 0x0001ec0001087983 */ /* 0x001f220000300800 */
[----:B------:R0:W-:Y:S03]  /*6d160*/  STL [R1+0x39c4], R9 ;  /* 0x0039c40901007387 */ /* 0x0001e60000100800 */
[----:B0-----:R-:W4:Y:S04]  /*6d170*/  LDL.LU R9, [R1+0x220] ;  /* 0x0002200001097983 */ /* 0x001f280000300800 */
[----:B--2---:R0:W-:Y:S04]  /*6d180*/  STL [R1+0x39c0], R10 ;  /* 0x0039c00a01007387 */ /* 0x0041e80000100800 */
[----:B0-----:R-:W2:Y:S04]  /*6d190*/  LDL.LU R10, [R1+0x1e4] ;  /* 0x0001e400010a7983 */ /* 0x001ea80000300800 */
[----:B---3--:R0:W-:Y:S04]  /*6d1a0*/  STL [R1+0x39bc], R14 ;  /* 0x0039bc0e01007387 */ /* 0x0081e80000100800 */
[----:B0-----:R-:W3:Y:S01]  /*6d1b0*/  LDL.LU R14, [R1+0x21c] ;  /* 0x00021c00010e7983 */ /* 0x001ee20000300800 */
[----:B------:R0:W-:Y:S03]  /*6d1c0*/  STL [R1+0x39b8], R15 ;  /* 0x0039b80f01007387 */ /* 0x0001e60000100800 */
[----:B0-----:R-:W3:Y:S04]  /*6d1d0*/  LDL.LU R15, [R1+0x1dc] ;  /* 0x0001dc00010f7983 */ /* 0x001ee80000300800 */
[----:B----4-:R-:W-:Y:S01]  /*6d1e0*/  STL [R1+0x39b4], R4 ;  /* 0x0039b40401007387 */ /* 0x010fe20000100800 */
[----:B------:R0:W-:Y:S03]  /*6d1f0*/  STL [R1+0x39b0], R5 ;  /* 0x0039b00501007387 */ /* 0x0001e60000100800 */
[----:B0-----:R-:W4:Y:S01]  /*6d200*/  LDL.LU R5, [R1+0x1d4] ;  /* 0x0001d40001057983 */ /* 0x001f220000300800 */
[----:B------:R-:W-:Y:S02]  /*6d210*/  STL [R1+0x39ac], R20 ;  /* 0x0039ac1401007387 */ /* 0x000fe40000100800 */
[----:B------:R0:W-:Y:S02]  /*6d220*/  STL [R1+0x39a8], R21 ;  /* 0x0039a81501007387 */ /* 0x0001e40000100800 */
[----:B0-----:R-:W4:Y:S01]  /*6d230*/  LDL.LU R21, [R1+0x1cc] ;  /* 0x0001cc0001157983 */ /* 0x001f220000300800 */
[----:B------:R-:W-:Y:S02]  /*6d240*/  STL [R1+0x39a4], R16 ;  /* 0x0039a41001007387 */ /* 0x000fe40000100800 */
[----:B------:R0:W-:Y:S01]  /*6d250*/  STL [R1+0x39a0], R17 ;  /* 0x0039a01101007387 */ /* 0x0001e20000100800 */
[----:B------:R-:W-:Y:S01]  /*6d260*/  FMNMX R3, R3, R9, !PT ;  /* 0x0000000903037209 */ /* 0x000fe20007800000 */
[----:B0-----:R-:W4:Y:S01]  /*6d270*/  LDL.LU R17, [R1+0x1c4] ;  /* 0x0001c40001117983 */ /* 0x001f220000300800 */
[----:B------:R-:W-:Y:S02]  /*6d280*/  STL [R1+0x399c], R11 ;  /* 0x00399c0b01007387 */ /* 0x000fe40000100800 */
[----:B------:R0:W-:Y:S02]  /*6d290*/  STL [R1+0x3998], R6 ;  /* 0x0039980601007387 */ /* 0x0001e40000100800 */
        /* <DEDUP_REMOVED lines=19> */
[----:B------:R-:W-:Y:S03]  /*6d3d0*/  STL [R1+0x3964], R0 ;  /* 0x0039640001007387 */ /* 0x000fe60000100800 */
[----:B--2---:R-:W0:Y:S04]  /*6d3e0*/  SHFL.BFLY PT, R9, R10, 0x1, 0x1f ;  /* 0x0c201f000a097f89 */ /* 0x004e2800000e0000 */
[----:B0-----:R-:W-:Y:S01]  /*6d3f0*/  STL [R1+0x39d0], R9 ;  /* 0x0039d00901007387 */ /* 0x001fe20000100800 */
[----:B------:R-:W-:Y:S02]  /*6d400*/  STL [R1+0x39cc], R10 ;  /* 0x0039cc0a01007387 */ /* 0x000fe40000100800 */
[----:B------:R-:W0:Y:S02]  /*6d410*/  SHFL.BFLY PT, R10, R8, 0x1, 0x1f ;  /* 0x0c201f00080a7f89 */ /* 0x000e2400000e0000 */
[----:B------:R0:W-:Y:S01]  /*6d420*/  SHFL.BFLY PT, R0, R8, 0x1, 0x1f ;  /* 0x0c201f0008007f89 */ /* 0x0001e200000e0000 */
[----:B---3--:R-:W-:-:S05]  /*6d430*/  FMNMX R28, R28, R14, !PT ;  /* 0x0000000e1c1c7209 */ /* 0x008fca0007800000 */
[----:B------:R-:W-:Y:S01]  /*6d440*/  SHFL.BFLY PT, R9, R28, 0x1, 0x1f ;  /* 0x0c201f001c097f89 */ /* 0x000fe200000e0000 */
[----:B------:R-:W1:Y:S01]  /*6d450*/  SHFL.BFLY PT, R9, R3, 0x1, 0x1f ;  /* 0x0c201f0003097f89 */ /* 0x000e6200000e0000 */
[----:B0-----:R-:W-:Y:S02]  /*6d460*/  FMNMX R8, R8, R10, !PT ;  /* 0x0000000a08087209 */ /* 0x001fe40007800000 */
[----:B-1----:R-:W2:Y:S01]  /*6d470*/  LDL.LU R9, [R1+0x39d0] ;  /* 0x0039d00001097983 */ /* 0x002ea20000300800 */
[----:B------:R-:W2:Y:S03]  /*6d480*/  LDL.LU R10, [R1+0x39cc] ;  /* 0x0039cc00010a7983 */ /* 0x000ea60000300800 */
[----:B------:R-:W0:Y:S01]  /*6d490*/  SHFL.BFLY PT, R14, R15, 0x1, 0x1f ;  /* 0x0c201f000f0e7f89 */ /* 0x000e2200000e0000 */
[----:B------:R1:W-:Y:S03]  /*6d4a0*/  STL [R1+0x1ec], R8 ;  /* 0x0001ec0801007387 */ /* 0x0003e60000100800 */
[----:B-1----:R-:W3:Y:S01]  /*6d4b0*/  LDL.LU R8, [R1+0x39c8] ;  /* 0x0039c80001087983 */ /* 0x002ee20000300800 */
[----:B0-----:R-:W-:-:S03]  /*6d4c0*/  FMNMX R15, R15, R14, !PT ;  /* 0x0000000e0f0f7209 */ /* 0x001fc60007800000 */
[----:B----4-:R-:W0:Y:S04]  /*6d4d0*/  SHFL.BFLY PT, R4, R5, 0x1, 0x1f ;  /* 0x0c201f0005047f89 */ /* 0x010e2800000e0000 */
[----:B------:R-:W1:Y:S04]  /*6d4e0*/  SHFL.BFLY PT, R20, R21, 0x1, 0x1f ;  /* 0x0c201f0015147f89 */ /* 0x000e6800000e0000 */
[----:B------:R-:W4:Y:S04]  /*6d4f0*/  SHFL.BFLY PT, R16, R17, 0x1, 0x1f ;  /* 0x0c201f0011107f89 */ /* 0x000f2800000e0000 */
[----:B------:R-:W4:Y:S01]  /*6d500*/  SHFL.BFLY PT, R11, R6, 0x1, 0x1f ;  /* 0x0c201f00060b7f89 */ /* 0x000f2200000e0000 */
[----:B0-----:R-:W-:-:S03]  /*6d510*/  FMNMX R5, R5, R4, !PT ;  /* 0x0000000405057209 */ /* 0x001fc60007800000 */
[----:B------:R-:W0:Y:S01]  /*6d520*/  SHFL.BFLY PT, R7, R22, 0x1, 0x1f ;  /* 0x0c201f0016077f89 */ /* 0x000e2200000e0000 */
[----:B-1----:R-:W-:-:S03]  /*6d530*/  FMNMX R21, R21, R20, !PT ;  /* 0x0000001415157209 */ /* 0x002fc60007800000 */
[----:B------:R-:W1:Y:S01]  /*6d540*/  SHFL.BFLY PT, R23, R18, 0x1, 0x1f ;  /* 0x0c201f0012177f89 */ /* 0x000e6200000e0000 */
[----:B----4-:R-:W-:Y:S02]  /*6d550*/  FMNMX R17, R17, R16, !PT ;  /* 0x0000001011117209 */ /* 0x010fe40007800000 */
[----:B------:R-:W-:Y:S01]  /*6d560*/  FMNMX R6, R6, R11, !PT ;  /* 0x0000000b06067209 */ /* 0x000fe20007800000 */
[----:B------:R-:W4:Y:S01]  /*6d570*/  SHFL.BFLY PT, R19, R24, 0x1, 0x1f ;  /* 0x0c201f0018137f89 */ /* 0x000f2200000e0000 */
[----:B0-----:R-:W-:Y:S02]  /*6d580*/  FMNMX R22, R22, R7, !PT ;  /* 0x0000000716167209 */ /* 0x001fe40007800000 */
[----:B-1----:R-:W-:Y:S02]  /*6d590*/  FMNMX R18, R18, R23, !PT ;  /* 0x0000001712127209 */ /* 0x002fe40007800000 */
[----:B----4-:R-:W-:Y:S02]  /*6d5a0*/  FMNMX R24, R24, R19, !PT ;  /* 0x0000001318187209 */ /* 0x010fe40007800000 */
[----:B--2---:R-:W-:-:S02]  /*6d5b0*/  FMNMX R10, R10, R9, !PT ;  /* 0x000000090a0a7209 */ /* 0x004fc40007800000 */
[----:B------:R-:W2:Y:S03]  /*6d5c0*/  LDL.LU R9, [R1+0x39c4] ;  /* 0x0039c40001097983 */ /* 0x000ea60000300800 */
[----:B------:R0:W-:Y:S02]  /*6d5d0*/  STL [R1+0x1e0], R10 ;  /* 0x0001e00a01007387 */ /* 0x0001e40000100800 */
[----:B0-----:R-:W4:Y:S01]  /*6d5e0*/  LDL.LU R10, [R1+0x39c0] ;  /* 0x0039c000010a7983 */ /* 0x001f220000300800 */
[----:B------:R-:W2:Y:S02]  /*6d5f0*/  LDL.LU R14, [R1+0x39bc] ;  /* 0x0039bc00010e7983 */ /* 0x000ea40000300800 */
        /* <DEDUP_REMOVED lines=20> */
[----:B------:R-:W3:Y:S03]  /*6d740*/  LDL.LU R19, [R1+0x3984] ;  /* 0x0039840001137983 */ /* 0x000ee60000300800 */
[----:B------:R-:W0:Y:S04]  /*6d750*/  SHFL.BFLY PT, R25, R26, 0x1, 0x1f ;  /* 0x0c201f001a197f89 */ /* 0x000e2800000e0000 */
[----:B------:R-:W1:Y:S04]  /*6d760*/  SHFL.BFLY PT, R27, R2, 0x1, 0x1f ;  /* 0x0c201f00021b7f89 */ /* 0x000e6800000e0000 */
[----:B------:R-:W1:Y:S04]  /*6d770*/  SHFL.BFLY PT, R12, R13, 0x1, 0x1f ;  /* 0x0c201f000d0c7f89 */ /* 0x000e6800000e0000 */
[----:B------:R-:W1:Y:S01]  /*6d780*/  SHFL.BFLY PT, R0, R29, 0x1, 0x1f ;  /* 0x0c201f001d007f89 */ /* 0x000e6200000e0000 */
[----:B------:R0:W-:Y:S03]  /*6d790*/  STL [R1+0x6c], R24 ;  /* 0x00006c1801007387 */ /* 0x0001e60000100800 */
[----:B0-----:R-:W3:Y:S01]  /*6d7a0*/  LDL.LU R24, [R1+0x3980] ;  /* 0x0039800001187983 */ /* 0x001ee20000300800 */
[----:B------:R-:W-:-:S02]  /*6d7b0*/  FMNMX R26, R26, R25, !PT ;  /* 0x000000191a1a7209 */ /* 0x000fc40007800000 */
[----:B-1----:R-:W-:Y:S01]  /*6d7c0*/  FMNMX R2, R2, R27, !PT ;  /* 0x0000001b02027209 */ /* 0x002fe20007800000 */
[----:B------:R-:W3:Y:S02]  /*6d7d0*/  LDL.LU R25, [R1+0x397c] ;  /* 0x00397c0001197983 */ /* 0x000ee40000300800 */
[----:B------:R0:W-:Y:S01]  /*6d7e0*/  STL [R1+0x68], R26 ;  /* 0x0000681a01007387 */ /* 0x0001e20000100800 */
[----:B------:R-:W-:Y:S02]  /*6d7f0*/  FMNMX R13, R13, R12, !PT ;  /* 0x0000000c0d0d7209 */ /* 0x000fe40007800000 */
[----:B------:R-:W-:Y:S01]  /*6d800*/  FMNMX R29, R29, R0, !PT ;  /* 0x000000001d1d7209 */ /* 0x000fe20007800000 */
        /* <DEDUP_REMOVED lines=8> */
[----:B----4-:R-:W-:Y:S01]  /*6d890*/  STL [R1+0x3960], R10 ;  /* 0x0039600a01007387 */ /* 0x010fe20000100800 */
[----:B--2---:R-:W-:Y:S03]  /*6d8a0*/  STL [R1+0x395c], R14 ;  /* 0x00395c0e01007387 */ /* 0x004fe60000100800 */
[----:B---3--:R0:W-:Y:S04]  /*6d8b0*/  STL [R1+0x3958], R15 ;  /* 0x0039580f01007387 */ /* 0x0081e80000100800 */
[----:B0-----:R-:W2:Y:S01]  /*6d8c0*/  LDL.LU R15, [R1+0x1ec] ;  /* 0x0001ec00010f7983 */ /* 0x001ea20000300800 */
[----:B------:R0:W-:Y:S03]  /*6d8d0*/  STL [R1+0x3954], R4 ;  /* 0x0039540401007387 */ /* 0x0001e60000100800 */
[----:B0-----:R-:W3:Y:S01]  /*6d8e0*/  LDL.LU R4, [R1+0x1e0] ;  /* 0x0001e00001047983 */ /* 0x001ee20000300800 */
[----:B------:R0:W-:Y:S03]  /*6d8f0*/  STL [R1+0x3950], R5 ;  /* 0x0039500501007387 */ /* 0x0001e60000100800 */
[----:B0-----:R-:W4:Y:S01]  /*6d900*/  LDL.LU R5, [R1+0x1d8] ;  /* 0x0001d80001057983 */ /* 0x001f220000300800 */
[----:B------:R0:W-:Y:S03]  /*6d910*/  STL [R1+0x394c], R20 ;  /* 0x00394c1401007387 */ /* 0x0001e60000100800 */
[----:B0-----:R-:W2:Y:S01]  /*6d920*/  LDL R20, [R1+0xe0c] ;  /* 0x000e0c0001147983 */ /* 0x001ea20000100800 */
[----:B------:R0:W-:Y:S03]  /*6d930*/  STL [R1+0x3948], R21 ;  /* 0x0039481501007387 */ /* 0x0001e60000100800 */
[----:B0-----:R-:W4:Y:S01]  /*6d940*/  LDL.LU R21, [R1+0x60] ;  /* 0x0000600001157983 */ /* 0x001f220000300800 */
        /* <DEDUP_REMOVED lines=18> */
[----:B------:R-:W0:Y:S02]  /*6da70*/  SHFL.BFLY PT, R10, R28, 0x1, 0x1f ;  /* 0x0c201f001c0a7f89 */ /* 0x000e2400000e0000 */
[----:B------:R-:W1:Y:S01]  /*6da80*/  SHFL.BFLY PT, R14, R3, 0x1, 0x1f ;  /* 0x0c201f00030e7f89 */ /* 0x000e6200000e0000 */
[----:B0-----:R-:W-:-:S02]  /*6da90*/  FMNMX R28, R28, R10, !PT ;  /* 0x0000000a1c1c7209 */ /* 0x001fc40007800000 */
[----:B-1----:R-:W-:Y:S01]  /*6daa0*/  FMNMX R3, R3, R14, !PT ;  /* 0x0000000e03037209 */ /* 0x002fe20007800000 */
[----:B------:R-:W4:Y:S01]  /*6dab0*/  LDL.LU R10, [R1+0x3960] ;  /* 0x00396000010a7983 */ /* 0x000f220000300800 */
[----:B------:R-:W4:Y:S03]  /*6dac0*/  LDL.LU R14, [R1+0x395c] ;  /* 0x00395c00010e7983 */ /* 0x000f260000300800 */
[----:B--2---:R0:W-:Y:S01]  /*6dad0*/  @!P0 STS [R20+0x20000], R15 ;  /* 0x0200000f14008388 */ /* 0x0041e20000000800 */
[----:B---3--:R1:W-:Y:S02]  /*6dae0*/  @!P0 STS [R20+0x20080], R4 ;  /* 0x0200800414008388 */ /* 0x0083e40000000800 */
[----:B----4-:R2:W-:Y:S01]  /*6daf0*/  @!P0 STS [R20+0x20100], R5 ;  /* 0x0201000514008388 */ /* 0x0105e20000000800 */
[----:B0-----:R-:W3:Y:S01]  /*6db00*/  LDL.LU R15, [R1+0x3958] ;  /* 0x00395800010f7983 */ /* 0x001ee20000300800 */
[----:B-1----:R-:W4:Y:S03]  /*6db10*/  LDL.LU R4, [R1+0x3954] ;  /* 0x0039540001047983 */ /* 0x002f260000300800 */
[----:B--2---:R-:W2:Y:S04]  /*6db20*/  LDL.LU R5, [R1+0x3950] ;  /* 0x0039500001057983 */ /* 0x004ea80000300800 */
[----:B------:R0:W-:Y:S01]  /*6db30*/  @!P0 STS [R20+0x20180], R19 ;  /* 0x0201801314008388 */ /* 0x0001e20000000800 */
[----:B------:R-:W-:Y:S02]  /*6db40*/  @!P0 STS [R20+0x20200], R18 ;  /* 0x0202001214008388 */ /* 0x000fe40000000800 */
[----:B------:R-:W-:Y:S02]  /*6db50*/  @!P0 STS [R20+0x20280], R23 ;  /* 0x0202801714008388 */ /* 0x000fe40000000800 */
[----:B------:R-:W-:Y:S01]  /*6db60*/  @!P0 STS [R20+0x20300], R22 ;  /* 0x0203001614008388 */ /* 0x000fe20000000800 */
[----:B------:R1:W-:Y:S01]  /*6db70*/  @!P0 STS [R20+0x20380], R7 ;  /* 0x0203800714008388 */ /* 0x0003e20000000800 */
[----:B------:R-:W-:Y:S02]  /*6db80*/  @!P0 STS [R20+0x20400], R6 ;  /* 0x0204000614008388 */ /* 0x000fe40000000800 */
[----:B------:R1:W-:Y:S02]  /*6db90*/  @!P0 STS [R20+0x20480], R11 ;  /* 0x0204800b14008388 */ /* 0x0003e40000000800 */
[----:B------:R-:W-:Y:S01]  /*6dba0*/  @!P0 STS [R20+0x20500], R17 ;  /* 0x0205001114008388 */ /* 0x000fe20000000800 */
[----:B------:R1:W-:Y:S04]  /*6dbb0*/  @!P0 STS [R20+0x20580], R16 ;  /* 0x0205801014008388 */ /* 0x0003e80000000800 */
[----:B0-----:R-:W0:Y:S01]  /*6dbc0*/  S2R R19, SR_TID.X ;  /* 0x0000000000137919 */ /* 0x001e220000002100 */
[----:B------:R-:W-:Y:S02]  /*6dbd0*/  @!P0 STS [R20+0x20600], R21 ;  /* 0x0206001514008388 */ /* 0x000fe40000000800 */
[----:B------:R-:W-:Y:S02]  /*6dbe0*/  @!P0 STS [R20+0x20680], R29 ;  /* 0x0206801d14008388 */ /* 0x000fe40000000800 */
[----:B------:R-:W-:Y:S01]  /*6dbf0*/  @!P0 STS [R20+0x20700], R28 ;  /* 0x0207001c14008388 */ /* 0x000fe20000000800 */
[----:B------:R-:W-:Y:S01]  /*6dc00*/  @!P0 STS [R20+0x20780], R3 ;  /* 0x0207800314008388 */ /* 0x000fe20000000800 */
[----:B------:R-:W-:Y:S06]  /*6dc10*/  BAR.SYNC.DEFER_BLOCKING 0x0 ;  /* 0x0000000000007b1d */ /* 0x000fec0000010000 */
[----:B-1----:R-:W2:Y:S01]  /*6dc20*/  LDL.LU R7, [R1+0x1a0] ;  /* 0x0001a00001077983 */ /* 0x002ea20000300800 */
[----:B------:R-:W2:Y:S01]  /*6dc30*/  LDL.LU R11, [R1+0x1a4] ;  /* 0x0001a400010b7983 */ /* 0x000ea20000300800 */
[----:B0-----:R-:W-:-:S05]  /*6dc40*/  LOP3.LUT R16, R19, 0x7f, RZ, 0xc0, !PT ;  /* 0x0000007f13107812 */ /* 0x001fca00078ec0ff */
[----:B------:R-:W0:Y:S04]  /*6dc50*/  LDS R29, [R16.X4+0x20200] ;  /* 0x02020000101d7984 */ /* 0x000e280000004800 */
[----:B------:R-:W1:Y:S04]  /*6dc60*/  LDS R3, [R16.X4+0x20600] ;  /* 0x0206000010037984 */ /* 0x000e680000004800 */
[----:B------:R-:W-:Y:S04]  /*6dc70*/  LDS R18, [R16.X4+0x20000] ;  /* 0x0200000010127984 */ /* 0x000fe80000004800 */
[----:B------:R-:W-:Y:S04]  /*6dc80*/  LDS R28, [R16.X4+0x20400] ;  /* 0x02040000101c7984 */ /* 0x000fe80000004800 */
[----:B0-----:R-:W0:Y:S04]  /*6dc90*/  SHFL.BFLY PT, R17, R29, 0x2, 0x1f ;  /* 0x0c401f001d117f89 */ /* 0x001e2800000e0000 */
[----:B-1----:R-:W1:Y:S01]  /*6dca0*/  SHFL.BFLY PT, R6, R3, 0x2, 0x1f ;  /* 0x0c401f0003067f89 */ /* 0x002e6200000e0000 */
[----:B0-----:R-:W-:-:S02]  /*6dcb0*/  FMNMX R29, R29, R17, !PT ;  /* 0x000000111d1d7209 */ /* 0x001fc40007800000 */
[----:B-1----:R-:W-:Y:S01]  /*6dcc0*/  FMNMX R3, R3, R6, !PT ;  /* 0x0000000603037209 */ /* 0x002fe20007800000 */
[----:B------:R-:W2:Y:S01]  /*6dcd0*/  LDL.LU R17, [R1+0x190] ;  /* 0x0001900001117983 */ /* 0x000ea20000300800 */
[----:B------:R-:W2:Y:S03]  /*6dce0*/  LDL R6, [R1+0x798] ;  /* 0x0007980001067983 */ /* 0x000ea60000100800 */
[----:B------:R-:W0:Y:S04]  /*6dcf0*/  SHFL.BFLY PT, R21, R18, 0x2, 0x1f ;  /* 0x0c401f0012157f89 */ /* 0x000e2800000e0000 */
[----:B------:R-:W1:Y:S01]  /*6dd00*/  SHFL.BFLY PT, R20, R28, 0x2, 0x1f ;  /* 0x0c401f001c147f89 */ /* 0x000e6200000e0000 */
[----:B0-----:R-:W-:-:S02]  /*6dd10*/  FMNMX R18, R18, R21, !PT ;  /* 0x0000001512127209 */ /* 0x001fc40007800000 */
[----:B-1----:R-:W-:Y:S02]  /*6dd20*/  FMNMX R28, R28, R20, !PT ;  /* 0x000000141c1c7209 */ /* 0x002fe40007800000 */
[----:B------:R-:W0:Y:S04]  /*6dd30*/  SHFL.BFLY PT, R20, R29, 0x1, 0x1f ;  /* 0x0c201f001d147f89 */ /* 0x000e2800000e0000 */
[----:B------:R-:W1:Y:S04]  /*6dd40*/  SHFL.BFLY PT, R22, R18, 0x1, 0x1f ;  /* 0x0c201f0012167f89 */ /* 0x000e6800000e0000 */
[----:B------:R-:W1:Y:S04]  /*6dd50*/  SHFL.BFLY PT, R23, R28, 0x1, 0x1f ;  /* 0x0c201f001c177f89 */ /* 0x000e6800000e0000 */
[----:B------:R-:W1:Y:S01]  /*6dd60*/  SHFL.BFLY PT, R21, R3, 0x1, 0x1f ;  /* 0x0c201f0003157f89 */ /* 0x000e6200000e0000 */
[----:B0-----:R-:W-:-:S02]  /*6dd70*/  FMNMX R29, R29, R20, !PT ;  /* 0x000000141d1d7209 */ /* 0x001fc40007800000 */
[----:B-1----:R-:W-:Y:S02]  /*6dd80*/  FMNMX R22, R18, R22, !PT ;  /* 0x0000001612167209 */ /* 0x002fe40007800000 */
[----:B------:R-:W-:Y:S02]  /*6dd90*/  FMNMX R28, R28, R23, !PT ;  /* 0x000000171c1c7209 */ /* 0x000fe40007800000 */
[----:B------:R-:W-:Y:S02]  /*6dda0*/  FMNMX R3, R3, R21, !PT ;  /* 0x0000001503037209 */ /* 0x000fe40007800000 */
[----:B------:R-:W-:Y:S01]  /*6ddb0*/  LOP3.LUT R19, R19, 0x1c, RZ, 0xc0, !PT ;  /* 0x0000001c13137812 */ /* 0x000fe200078ec0ff */
[----:B------:R-:W3:Y:S04]  /*6ddc0*/  LDL.LU R18, [R1+0x180] ;  /* 0x0001800001127983 */ /* 0x000ee80000300800 */
[----:B------:R0:W-:Y:S01]  /*6ddd0*/  @!P0 STS [R16.X4+0x20000], R22 ;  /* 0x0200001610008388 */ /* 0x0001e20000004800 */
[----:B------:R-:W-:Y:S02]  /*6dde0*/  @!P0 STS [R16.X4+0x20200], R29 ;  /* 0x0202001d10008388 */ /* 0x000fe40000004800 */
[----:B------:R-:W-:Y:S02]  /*6ddf0*/  @!P0 STS [R16.X4+0x20400], R28 ;  /* 0x0204001c10008388 */ /* 0x000fe40000004800 */
[----:B------:R-:W-:Y:S01]  /*6de00*/  @!P0 STS [R16.X4+0x20600], R3 ;  /* 0x0206000310008388 */ /* 0x000fe20000004800 */
[----:B------:R-:W-:Y:S06]  /*6de10*/  BAR.SYNC.DEFER_BLOCKING 0x0 ;  /* 0x0000000000007b1d */ /* 0x000fec0000010000 */
[----:B------:R-:W3:Y:S01]  /*6de20*/  LDL.LU R20, [R1+0x394c] ;  /* 0x00394c0001147983 */ /* 0x000ee20000300800 */
[----:B------:R-:W3:Y:S02]  /*6de30*/  LDL.LU R23, [R1+0x184] ;  /* 0x0001840001177983 */ /* 0x000ee40000300800 */
[----:B------:R-:W3:Y:S01]  /*6de40*/  LDL.LU R21, [R1+0x3948] ;  /* 0x0039480001157983 */ /* 0x000ee20000300800 */
[----:B0-----:R-:W3:Y:S04]  /*6de50*/  LDL.LU R22, [R1+0x170] ;  /* 0x0001700001167983 */ /* 0x001ee80000300800 */
[----:B------:R-:W2:Y:S04]  /*6de60*/  LDS R3, [R19.X4+0x20000] ;  /* 0x0200000013037984 */ /* 0x000ea80000004800 */
[----:B------:R-:W0:Y:S01]  /*6de70*/  LDS R28, [R19.X4+0x20080] ;  /* 0x02008000131c7984 */ /* 0x000e220000004800 */
[----:B--2---:R-:W-:-:S03]  /*6de80*/  FMNMX R16, R3, R6, !PT ;  /* 0x0000000603107209 */ /* 0x004fc60007800000 */
[----:B------:R-:W2:Y:S02]  /*6de90*/  LDL.LU R6, [R1+0x1a8] ;  /* 0x0001a80001067983 */ /* 0x000ea40000300800 */
[----:B------:R-:W-:-:S04]  /*6dea0*/  FFMA R3, R7, c[0x0][0x188], -R16 ;  /* 0x0000620007037a23 */ /* 0x000fc80000000810 */
[----:B------:R-:W-:Y:S02]  /*6deb0*/  FMUL R29, R3, 1.4426950216293334961 ;  /* 0x3fb8aa3b031d7820 */ /* 0x000fe40000400000 */
[----:B------:R-:W-:Y:S02]  /*6dec0*/  FFMA R3, R11, c[0x0][0x188], -R16 ;  /* 0x000062000b037a23 */ /* 0x000fe40000000810 */
[----:B------:R1:W0:Y:S02]  /*6ded0*/  MUFU.EX2 R7, R29 ;  /* 0x0000001d00077308 */ /* 0x0002240000000800 */
[----:B-1----:R-:W-:-:S06]  /*6dee0*/  FMUL R29, R3, 1.4426950216293334961 ;  /* 0x3fb8aa3b031d7820 */ /* 0x002fcc0000400000 */
[----:B------:R-:W1:Y:S01]  /*6def0*/  MUFU.EX2 R29, R29 ;  /* 0x0000001d001d7308 */ /* 0x000e620000000800 */
[----:B------:R-:W-:Y:S01]  /*6df00*/  STL [R1+0xe54], R16 ;  /* 0x000e541001007387 */ /* 0x000fe20000100800 */
[----:B------:R-:W2:Y:S02]  /*6df10*/  LDL.LU R11, [R1+0x1ac] ;  /* 0x0001ac00010b7983 */ /* 0x000ea40000300800 */
[----:B------:R-:W-:Y:S02]  /*6df20*/  FFMA R3, R17, c[0x0][0x188], -R16 ;  /* 0x0000620011037a23 */ /* 0x000fe40000000810 */
[----:B0-----:R0:W-:Y:S01]  /*6df30*/  STL [R1+0x264], R7 ;  /* 0x0002640701007387 */ /* 0x0011e20000100800 */
[----:B------:R-:W2:Y:S04]  /*6df40*/  LDL R17, [R1+0x79c] ;  /* 0x00079c0001117983 */ /* 0x000ea80000100800 */
[----:B0-----:R-:W2:Y:S01]  /*6df50*/  LDL.LU R7, [R1+0x198] ;  /* 0x0001980001077983 */ /* 0x001ea20000300800 */
[----:B-1----:R0:W-:Y:S02]  /*6df60*/  STL [R1+0x260], R29 ;  /* 0x0002601d01007387 */ /* 0x0021e40000100800 */
[----:B0-----:R-:W-:-:S02]  /*6df70*/  FMUL R29, R3, 1.4426950216293334961 ;  /* 0x3fb8aa3b031d7820 */ /* 0x001fc40000400000 */
[----:B------:R-:W2:Y:S04]  /*6df80*/  LDL.LU R3, [R1+0x194] ;  /* 0x0001940001037983 */ /* 0x000ea80000300800 */
[----:B------:R-:W0:Y:S02]  /*6df90*/  MUFU.EX2 R29, R29 ;  /* 0x0000001d001d7308 */ /* 0x000e240000000800 */
[----:B0-----:R0:W-:Y:S01]  /*6dfa0*/  STL [R1+0x25c], R29 ;  /* 0x00025c1d01007387 */ /* 0x0011e20000100800 */
[----:B--2---:R-:W-:-:S04]  /*6dfb0*/  FFMA R3, R3, c[0x0][0x188], -R16 ;  /* 0x0000620003037a23 */ /* 0x004fc80000000810 */
[----:B0-----:R-:W-:Y:S02]  /*6dfc0*/  FMUL R29, R3, 1.4426950216293334961 ;  /* 0x3fb8aa3b031d7820 */ /* 0x001fe40000400000 */
[--C-:B---3--:R-:W-:Y:S02]  /*6dfd0*/  FFMA R3, R18, c[0x0][0x188], -R16.reuse ;  /* 0x0000620012037a23 */ /* 0x108fe40000000810 */
[----:B------:R0:W1:Y:S02]  /*6dfe0*/  MUFU.EX2 R18, R29 ;  /* 0x0000001d00127308 */ /* 0x0000640000000800 */
[----:B0-----:R-:W-:Y:S01]  /*6dff0*/  FMUL R29, R3, 1.4426950216293334961 ;  /* 0x3fb8aa3b031d7820 */ /* 0x001fe20000400000 */
[----:B-1----:R0:W-:Y:S01]  /*6e000*/  STL [R1+0x258], R18 ;  /* 0x0002581201007387 */ /* 0x0021e20000100800 */
[--C-:B------:R-:W-:Y:S02]  /*6e010*/  FFMA R3, R23, c[0x0][0x188], -R16.reuse ;  /* 0x0000620017037a23 */ /* 0x100fe40000000810 */
[----:B------:R-:W2:Y:S02]  /*6e020*/  LDL.LU R23, [R1+0x18c] ;  /* 0x00018c0001177983 */ /* 0x000ea40000300800 */
[----:B0-----:R0:W1:Y:S02]  /*6e030*/  MUFU.EX2 R18, R29 ;  /* 0x0000001d00127308 */ /* 0x0010640000000800 */
[----:B0-----:R-:W-:Y:S01]  /*6e040*/  FMUL R29, R3, 1.4426950216293334961 ;  /* 0x3fb8aa3b031d7820 */ /* 0x001fe20000400000 */
[----:B-1----:R0:W-:Y:S05]  /*6e050*/  STL [R1+0x254], R18 ;  /* 0x0002541201007387 */ /* 0x0021ea0000100800 */
[----:B0-----:R0:W1:Y:S01]  /*6e060*/  MUFU.EX2 R18, R29 ;  /* 0x0000001d00127308 */ /* 0x0010620000000800 */
[----:B------:R-:W-:-:S02]  /*6e070*/  FFMA R3, R22, c[0x0][0x188], -R16 ;  /* 0x0000620016037a23 */ /* 0x000fc40000000810 */
[----:B------:R-:W3:Y:S02]  /*6e080*/  LDL.LU R22, [R1+0x178] ;  /* 0x0001780001167983 */ /* 0x000ee40000300800 */
[----:B0-----:R-:W-:Y:S02]  /*6e090*/  FMUL R29, R3, 1.4426950216293334961 ;  /* 0x3fb8aa3b031d7820 */ /* 0x001fe40000400000 */
[----:B-1----:R0:W-:Y:S01]  /*6e0a0*/  STL [R1+0x250], R18 ;  /* 0x0002501201007387 */ /* 0x0021e20000100800 */
[----:B------:R-:W2:Y:S03]  /*6e0b0*/  LDL.LU R3, [R1+0x174] ;  /* 0x0001740001037983 */ /* 0x000ea60000300800 */
[----:B------:R-:W1:Y:S01]  /*6e0c0*/  MUFU.EX2 R29, R29 ;  /* 0x0000001d001d7308 */ /* 0x000e620000000800 */
[----:B0-----:R-:W-:Y:S02]  /*6e0d0*/  FMNMX R18, R28, R17, !PT ;  /* 0x000000111c127209 */ /* 0x001fe40007800000 */
[----:B------:R-:W3:Y:S04]  /*6e0e0*/  LDL.LU R17, [R1+0x17c] ;  /* 0x00017c0001117983 */ /* 0x000ee80000300800 */
[----:B------:R-:W0:Y:S01]  /*6e0f0*/  LDS R28, [R19.X4+0x20100] ;  /* 0x02010000131c7984 */ /* 0x000e220000004800 */
[----:B--2---:R-:W-:-:S03]  /*6e100*/  FFMA R3, R3, c[0x0][0x188], -R16 ;  /* 0x0000620003037a23 */ /* 0x004fc60000000810 */
[----:B------:R-:W2:Y:S01]  /*6e110*/  LDL.LU R16, [R1+0x3944] ;  /* 0x0039440001107983 */ /* 0x000ea20000300800 */
[----:B------:R-:W-:Y:S02]  /*6e120*/  STL [R1+0xe50], R18 ;  /* 0x000e501201007387 */ /* 0x000fe40000100800 */
[----:B-1----:R1:W-:Y:S02]  /*6e130*/  STL [R1+0x24c], R29 ;  /* 0x00024c1d01007387 */ /* 0x0023e40000100800 */
[----:B-1----:R-:W-:-:S06]  /*6e140*/  FMUL R29, R3, 1.4426950216293334961 ;  /* 0x3fb8aa3b031d7820 */ /* 0x002fcc0000400000 */
[----:B------:R-:W1:Y:S01]  /*6e150*/  MUFU.EX2 R29, R29 ;  /* 0x0000001d001d7308 */ /* 0x000e620000000800 */
[----:B------:R-:W-:Y:S02]  /*6e160*/  FFMA R3, R6, c[0x0][0x188], -R18 ;  /* 0x0000620006037a23 */ /* 0x000fe40000000812 */
[----:B------:R-:W2:Y:S04]  /*6e170*/  LDL.LU R6, [R1+0x130] ;  /* 0x0001300001067983 */ /* 0x000ea80000300800 */
        /* <DEDUP_REMOVED lines=8> */
[--C-:B------:R-:W-:Y:S02]  /*6e200*/  FFMA R3, R7, c[0x0][0x188], -R18.reuse ;  /* 0x0000620007037a23 */ /* 0x100fe40000000812 */
[----:B------:R-:W0:Y:S04]  /*6e210*/  LDL R7, [R1+0x7f0] ;  /* 0x0007f00001077983 */ /* 0x000e280000100800 */
[----:B-1----:R1:W-:Y:S02]  /*6e220*/  STL [R1+0x240], R29 ;  /* 0x0002401d01007387 */ /* 0x0023e40000100800 */
[----:B-1----:R-:W-:Y:S02]  /*6e230*/  FMUL R29, R3, 1.4426950216293334961 ;  /* 0x3fb8aa3b031d7820 */ /* 0x002fe40000400000 */
[----:B------:R-:W2:Y:S04]  /*6e240*/  LDL.LU R3, [R1+0x19c] ;  /* 0x00019c0001037983 */ /* 0x000ea80000300800 */
[----:B------:R-:W1:Y:S02]  /*6e250*/  MUFU.EX2 R29, R29 ;  /* 0x0000001d001d7308 */ /* 0x000e640000000800 */
[----:B-1----:R1:W-:Y:S01]  /*6e260*/  STL [R1+0x23c], R29 ;  /* 0x00023c1d01007387 */ /* 0x0023e20000100800 */
[----:B--2---:R-:W-:-:S04]  /*6e270*/  FFMA R3, R3, c[0x0][0x188], -R18 ;  /* 0x0000620003037a23 */ /* 0x004fc80000000812 */
[----:B-1----:R-:W-:Y:S02]  /*6e280*/  FMUL R29, R3, 1.4426950216293334961 ;  /* 0x3fb8aa3b031d7820 */ /* 0x002fe40000400000 */
[----:B------:R-:W2:Y:S04]  /*6e290*/  LDL.LU R3, [R1+0x188] ;  /* 0x0001880001037983 */ /* 0x000ea80000300800 */
[----:B------:R-:W1:Y:S02]  /*6e2a0*/  MUFU.EX2 R29, R29 ;  /* 0x0000001d001d7308 */ /* 0x000e640000000800 */
[----:B-1----:R1:W-:Y:S01]  /*6e2b0*/  STL [R1+0x238], R29 ;  /* 0x0002381d01007387 */ /* 0x0023e20000100800 */
[----:B--2---:R-:W-:-:S04]  /*6e2c0*/  FFMA R3, R3, c[0x0][0x188], -R18 ;  /* 0x0000620003037a23 */ /* 0x004fc80000000812 */
[----:B-1----:R-:W-:-:S06]  /*6e2d0*/  FMUL R29, R3, 1.4426950216293334961 ;  /* 0x3fb8aa3b031d7820 */ /* 0x002fcc0000400000 */
[----:B------:R-:W1:Y:S01]  /*6e2e0*/  MUFU.EX2 R29, R29 ;  /* 0x0000001d001d7308 */ /* 0x000e620000000800 */
[----:B------:R-:W-:Y:S02]  /*6e2f0*/  FFMA R3, R23, c[0x0][0x188], -R18 ;  /* 0x0000620017037a23 */ /* 0x000fe40000000812 */
[----:B------:R-:W2:Y:S04]  /*6e300*/  LDL.LU R23, [R1+0x114] ;  /* 0x0001140001177983 */ /* 0x000ea80000300800 */
[----:B-1----:R1:W-:Y:S02]  /*6e310*/  STL [R1+0x234], R29 ;  /* 0x0002341d01007387 */ /* 0x0023e40000100800 */
[----:B-1----:R-:W-:-:S06]  /*6e320*/  FMUL R29, R3, 1.4426950216293334961 ;  /* 0x3fb8aa3b031d7820 */ /* 0x002fcc0000400000 */
[----:B------:R-:W1:Y:S01]  /*6e330*/  MUFU.EX2 R29, R29 ;  /* 0x0000001d001d7308 */ /* 0x000e620000000800 */
[----:B---3--:R-:W-:Y:S02]  /*6e340*/  FFMA R3, R22, c[0x0][0x188], -R18 ;  /* 0x0000620016037a23 */ /* 0x008fe40000000812 */
[----:B------:R-:W3:Y:S04]  /*6e350*/  LDL.LU R22, [R1+0xf0] ;  /* 0x0000f00001167983 */ /* 0x000ee80000300800 */
[----:B-1----:R1:W-:Y:S02]  /*6e360*/  STL [R1+0x230], R29 ;  /* 0x0002301d01007387 */ /* 0x0023e40000100800 */
[----:B-1----:R-:W-:-:S06]  /*6e370*/  FMUL R29, R3, 1.4426950216293334961 ;  /* 0x3fb8aa3b031d7820 */ /* 0x002fcc0000400000 */
[----:B------:R-:W1:Y:S01]  /*6e380*/  MUFU.EX2 R29, R29 ;  /* 0x0000001d001d7308 */ /* 0x000e620000000800 */
[----:B------:R-:W-:Y:S01]  /*6e390*/  FFMA R3, R17, c[0x0][0x188], -R18 ;  /* 0x0000620011037a23 */ /* 0x000fe20000000812 */
[----:B0-----:R-:W-:Y:S01]  /*6e3a0*/  FMNMX R17, R28, R7, !PT ;  /* 0x000000071c117209 */ /* 0x001fe20007800000 */
[----:B------:R-:W2:Y:S01]  /*6e3b0*/  LDL.LU R18, [R1+0xf4] ;  /* 0x0000f40001127983 */ /* 0x000ea20000300800 */
[----:B------:R-:W2:Y:S03]  /*6e3c0*/  LDL.LU R7, [R1+0x138] ;  /* 0x0001380001077983 */ /* 0x000ea60000300800 */
[----:B------:R-:W0:Y:S04]  /*6e3d0*/  LDS R28, [R19.X4+0x20180] ;  /* 0x02018000131c7984 */ /* 0x000e280000004800 */
[----:B-1----:R1:W-:Y:S02]  /*6e3e0*/  STL [R1+0x22c], R29 ;  /* 0x00022c1d01007387 */ /* 0x0023e40000100800 */
[----:B-1----:R-:W-:-:S06]  /*6e3f0*/  FMUL R29, R3, 1.4426950216293334961 ;  /* 0x3fb8aa3b031d7820 */ /* 0x002fcc0000400000 */
[----:B------:R-:W1:Y:S01]  /*6e400*/  MUFU.EX2 R29, R29 ;  /* 0x0000001d001d7308 */ /* 0x000e620000000800 */
[----:B------:R-:W-:Y:S01]  /*6e410*/  FFMA R3, R6, c[0x0][0x188], -R17 ;  /* 0x0000620006037a23 */ /* 0x000fe20000000811 */
[----:B------:R-:W-:Y:S01]  /*6e420*/  STL [R1+0xe4c], R17 ;  /* 0x000e4c1101007387 */ /* 0x000fe20000100800 */
[----:B------:R-:W2:Y:S03]  /*6e430*/  LDL.LU R6, [R1+0x13c] ;  /* 0x00013c0001067983 */ /* 0x000ea60000300800 */
        /* <DEDUP_REMOVED lines=20> */
[----:B0-----:R-:W-:Y:S01]  /*6e580*/  FMNMX R11, R28, R11, !PT ;  /* 0x0000000b1c0b7209 */ /* 0x001fe20007800000 */
[----:B--2---:R-:W-:-:S04]  /*6e590*/  FFMA R3, R3, c[0x0][0x188], -R17 ;  /* 0x0000620003037a23 */ /* 0x004fc80000000811 */
[----:B-1----:R-:W-:-:S06]  /*6e5a0*/  FMUL R29, R3, 1.4426950216293334961 ;  /* 0x3fb8aa3b031d7820 */ /* 0x002fcc0000400000 */
[----:B------:R-:W0:Y:S01]  /*6e5b0*/  MUFU.EX2 R29, R29 ;  /* 0x0000001d001d7308 */ /* 0x000e220000000800 */
[----:B------:R-:W-:Y:S02]  /*6e5c0*/  FFMA R3, R23, c[0x0][0x188], -R17 ;  /* 0x0000620017037a23 */ /* 0x000fe40000000811 */
[----:B------:R-:W2:Y:S04]  /*6e5d0*/  LDL.LU R23, [R1+0xf8] ;  /* 0x0000f80001177983 */ /* 0x000ea80000300800 */
[----:B0-----:R0:W-:Y:S02]  /*6e5e0*/  STL [R1+0x214], R29 ;  /* 0x0002141d01007387 */ /* 0x0011e40000100800 */
[----:B0-----:R-:W-:-:S06]  /*6e5f0*/  FMUL R29, R3, 1.4426950216293334961 ;  /* 0x3fb8aa3b031d7820 */ /* 0x001fcc0000400000 */
[----:B------:R-:W0:Y:S01]  /*6e600*/  MUFU.EX2 R29, R29 ;  /* 0x0000001d001d7308 */ /* 0x000e220000000800 */
[--C-:B---3--:R-:W-:Y:S02]  /*6e610*/  FFMA R3, R22, c[0x0][0x188], -R17.reuse ;  /* 0x0000620016037a23 */ /* 0x108fe40000000811 */
[----:B------:R-:W3:Y:S04]  /*6e620*/  LDL.LU R22, [R1+0xfc] ;  /* 0x0000fc0001167983 */ /* 0x000ee80000300800 */
[----:B0-----:R0:W-:Y:S02]  /*6e630*/  STL [R1+0x210], R29 ;  /* 0x0002101d01007387 */ /* 0x0011e40000100800 */
[----:B0-----:R-:W-:Y:S02]  /*6e640*/  FMUL R29, R3, 1.4426950216293334961 ;  /* 0x3fb8aa3b031d7820 */ /* 0x001fe40000400000 */
[----:B------:R-:W-:-:S02]  /*6e650*/  FFMA R3, R18, c[0x0][0x188], -R17 ;  /* 0x0000620012037a23 */ /* 0x000fc40000000811 */
[----:B------:R-:W2:Y:S01]  /*6e660*/  LDL.LU R17, [R1+0x3940] ;  /* 0x0039400001117983 */ /* 0x000ea20000300800 */
[----:B------:R0:W1:Y:S01]  /*6e670*/  MUFU.EX2 R28, R29 ;  /* 0x0000001d001c7308 */ /* 0x0000620000000800 */
[----:B------:R-:W2:Y:S02]  /*6e680*/  LDL.LU R18, [R1+0xb0] ;  /* 0x0000b00001127983 */ /* 0x000ea40000300800 */
[----:B0-----:R-:W-:-:S06]  /*6e690*/  FMUL R29, R3, 1.4426950216293334961 ;  /* 0x3fb8aa3b031d7820 */ /* 0x001fcc0000400000 */
[----:B------:R-:W0:Y:S01]  /*6e6a0*/  MUFU.EX2 R29, R29 ;  /* 0x0000001d001d7308 */ /* 0x000e220000000800 */
[----:B------:R-:W-:Y:S01]  /*6e6b0*/  STL [R1+0xe48], R11 ;  /* 0x000e480b01007387 */ /* 0x000fe20000100800 */
[----:B------:R-:W-:Y:S02]  /*6e6c0*/  FFMA R3, R7, c[0x0][0x188], -R11 ;  /* 0x0000620007037a23 */ /* 0x000fe4000000080b */
[----:B-1----:R-:W-:Y:S02]  /*6e6d0*/  STL [R1+0x20c], R28 ;  /* 0x00020c1c01007387 */ /* 0x002fe40000100800 */
[----:B------:R-:W2:Y:S01]  /*6e6e0*/  LDL.LU R7, [R1+0xb4] ;  /* 0x0000b40001077983 */ /* 0x000ea20000300800 */
[----:B------:R-:W1:Y:S04]  /*6e6f0*/  LDS R28, [R19.X4+0x20200] ;  /* 0x02020000131c7984 */ /* 0x000e680000004800 */
[----:B0-----:R0:W-:Y:S02]  /*6e700*/  STL [R1+0x208], R29 ;  /* 0x0002081d01007387 */ /* 0x0011e40000100800 */
[----:B0-----:R-:W-:-:S06]  /*6e710*/  FMUL R29, R3, 1.4426950216293334961 ;  /* 0x3fb8aa3b031d7820 */ /* 0x001fcc0000400000 */
[----:B------:R-:W0:Y:S01]  /*6e720*/  MUFU.EX2 R29, R29 ;  /* 0x0000001d001d7308 */ /* 0x000e220000000800 */
[--C-:B------:R-:W-:Y:S02]  /*6e730*/  FFMA R3, R6, c[0x0][0x188], -R11.reuse ;  /* 0x0000620006037a23 */ /* 0x100fe4000000080b */
[----:B------:R-:W1:Y:S04]  /*6e740*/  LDL R6, [R1+0x7f8] ;  /* 0x0007f80001067983 */ /* 0x000e680000100800 */
[----:B0-----:R0:W-:Y:S02]  /*6e750*/  STL [R1+0x204], R29 ;  /* 0x0002041d01007387 */ /* 0x0011e40000100800 */
[----:B0-----:R-:W-:Y:S02]  /*6e760*/  FMUL R29, R3, 1.4426950216293334961 ;  /* 0x3fb8aa3b031d7820 */ /* 0x001fe40000400000 */
[----:B------:R-:W2:Y:S04]  /*6e770*/  LDL.LU R3, [R1+0x128] ;  /* 0x0001280001037983 */ /* 0x000ea80000300800 */
[----:B------:R-:W0:Y:S02]  /*6e780*/  MUFU.EX2 R29, R29 ;  /* 0x0000001d001d7308 */ /* 0x000e240000000800 */
[----:B0-----:R0:W-:Y:S01]  /*6e790*/  STL [R1+0x200], R29 ;  /* 0x0002001d01007387 */ /* 0x0011e20000100800 */
[----:B--2---:R-:W-:-:S04]  /*6e7a0*/  FFMA R3, R3, c[0x0][0x188], -R11 ;  /* 0x0000620003037a23 */ /* 0x004fc8000000080b */
        /* <DEDUP_REMOVED lines=14> */
[----:B-1----:R-:W-:Y:S02]  /*6e890*/  FMNMX R6, R28, R6, !PT ;  /* 0x000000061c067209 */ /* 0x002fe40007800000 */
[----:B------:R-:W1:Y:S04]  /*6e8a0*/  LDS R28, [R19.X4+0x20280] ;  /* 0x02028000131c7984 */ /* 0x000e680000004800 */
[----:B--2---:R-:W-:-:S04]  /*6e8b0*/  FFMA R3, R3, c[0x0][0x188], -R11 ;  /* 0x0000620003037a23 */ /* 0x004fc8000000080b */
[----:B0-----:R-:W-:-:S06]  /*6e8c0*/  FMUL R29, R3, 1.4426950216293334961 ;  /* 0x3fb8aa3b031d7820 */ /* 0x001fcc0000400000 */
[----:B------:R-:W0:Y:S01]  /*6e8d0*/  MUFU.EX2 R29, R29 ;  /* 0x0000001d001d7308 */ /* 0x000e220000000800 */
[----:B------:R-:W-:Y:S02]  /*6e8e0*/  FFMA R3, R23, c[0x0][0x188], -R11 ;  /* 0x0000620017037a23 */ /* 0x000fe4000000080b */
[----:B------:R-:W2:Y:S04]  /*6e8f0*/  LDL.LU R23, [R1+0x74] ;  /* 0x0000740001177983 */ /* 0x000ea80000300800 */
[----:B0-----:R0:W-:Y:S02]  /*6e900*/  STL [R1+0x1f0], R29 ;  /* 0x0001f01d01007387 */ /* 0x0011e40000100800 */
[----:B0-----:R-:W-:-:S06]  /*6e910*/  FMUL R29, R3, 1.4426950216293334961 ;  /* 0x3fb8aa3b031d7820 */ /* 0x001fcc0000400000 */
[----:B------:R-:W0:Y:S01]  /*6e920*/  MUFU.EX2 R29, R29 ;  /* 0x0000001d001d7308 */ /* 0x000e220000000800 */
[----:B---3--:R-:W-:Y:S02]  /*6e930*/  FFMA R3, R22, c[0x0][0x188], -R11 ;  /* 0x0000620016037a23 */ /* 0x008fe4000000080b */
[----:B------:R-:W3:Y:S01]  /*6e940*/  LDL.LU R11, [R1+0x393c] ;  /* 0x00393c00010b7983 */ /* 0x000ee20000300800 */
[----:B------:R-:W2:Y:S03]  /*6e950*/  LDL.LU R22, [R1+0xb8] ;  /* 0x0000b80001167983 */ /* 0x000ea60000300800 */
[----:B0-----:R0:W-:Y:S02]  /*6e960*/  STL [R1+0x1ec], R29 ;  /* 0x0001ec1d01007387 */ /* 0x0011e40000100800 */
[----:B0-----:R-:W-:-:S06]  /*6e970*/  FMUL R29, R3, 1.4426950216293334961 ;  /* 0x3fb8aa3b031d7820 */ /* 0x001fcc0000400000 */
[----:B------:R-:W0:Y:S01]  /*6e980*/  MUFU.EX2 R29, R29 ;  /* 0x0000001d001d7308 */ /* 0x000e220000000800 */
[----:B------:R-:W-:Y:S01]  /*6e990*/  FFMA R3, R18, c[0x0][0x188], -R6 ;  /* 0x0000620012037a23 */ /* 0x000fe20000000806 */
[----:B------:R-:W-:Y:S01]  /*6e9a0*/  STL [R1+0xe44], R6 ;  /* 0x000e440601007387 */ /* 0x000fe20000100800 */
[----:B------:R-:W2:Y:S03]  /*6e9b0*/  LDL.LU R18, [R1+0xbc] ;  /* 0x0000bc0001127983 */ /* 0x000ea60000300800 */
        /* <DEDUP_REMOVED lines=28> */
[----:B------:R-:W0:Y:S01]  /*6eb80*/  MUFU.EX2 R29, R29 ;  /* 0x0000001d001d7308 */ /* 0x000e220000000800 */
[----:B-1----:R-:W-:Y:S01]  /*6eb90*/  FMNMX R7, R28, R7, !PT ;  /* 0x000000071c077209 */ /* 0x002fe20007800000 */
[----:B0-----:R0:W-:Y:S01]  /*6eba0*/  STL [R1+0x1d0], R29 ;  /* 0x0001d01d01007387 */ /* 0x0011e20000100800 */
[----:B--2---:R-:W-:-:S04]  /*6ebb0*/  FFMA R3, R3, c[0x0][0x188], -R6 ;  /* 0x0000620003037a23 */ /* 0x004fc80000000806 */
[----:B0-----:R-:W-:-:S04]  /*6ebc0*/  FMUL R29, R3, 1.4426950216293334961 ;  /* 0x3fb8aa3b031d7820 */ /* 0x001fc80000400000 */
[----:B------:R0:W1:Y:S01]  /*6ebd0*/  MUFU.EX2 R28, R29 ;  /* 0x0000001d001c7308 */ /* 0x0000620000000800 */
[----:B------:R-:W-:Y:S02]  /*6ebe0*/  FFMA R3, R23, c[0x0][0x188], -R6 ;  /* 0x0000620017037a23 */ /* 0x000fe40000000806 */
[----:B------:R-:W2:Y:S01]  /*6ebf0*/  LDL.LU R6, [R1+0x3938] ;  /* 0x0039380001067983 */ /* 0x000ea20000300800 */
[----:B------:R-:W2:Y:S02]  /*6ec00*/  LDL.LU R23, [R1+0x20] ;  /* 0x0000200001177983 */ /* 0x000ea40000300800 */
[----:B------:R-:W-:Y:S02]  /*6ec10*/  STL [R1+0xe40], R7 ;  /* 0x000e400701007387 */ /* 0x000fe40000100800 */
[----:B0-----:R-:W-:Y:S02]  /*6ec20*/  FMUL R29, R3, 1.4426950216293334961 ;  /* 0x3fb8aa3b031d7820 */ /* 0x001fe40000400000 */
[----:B------:R-:W-:Y:S01]  /*6ec30*/  FFMA R3, R22, c[0x0][0x188], -R7 ;  /* 0x0000620016037a23 */ /* 0x000fe20000000807 */
[----:B-1----:R-:W-:Y:S02]  /*6ec40*/  STL [R1+0x1cc], R28 ;  /* 0x0001cc1c01007387 */ /* 0x002fe40000100800 */
[----:B------:R0:W1:Y:S04]  /*6ec50*/  LDS R28, [R19.X4+0x20300] ;  /* 0x02030000131c7984 */ /* 0x0000680000004800 */
[----:B------:R-:W2:Y:S01]  /*6ec60*/  LDL.LU R22, [R1+0x24] ;  /* 0x0000240001167983 */ /* 0x000ea20000300800 */
[----:B0-----:R0:W3:Y:S02]  /*6ec70*/  MUFU.EX2 R19, R29 ;  /* 0x0000001d00137308 */ /* 0x0010e40000000800 */
[----:B0-----:R-:W-:-:S06]  /*6ec80*/  FMUL R29, R3, 1.4426950216293334961 ;  /* 0x3fb8aa3b031d7820 */ /* 0x001fcc0000400000 */
[----:B------:R-:W0:Y:S01]  /*6ec90*/  MUFU.EX2 R29, R29 ;  /* 0x0000001d001d7308 */ /* 0x000e220000000800 */
[----:B------:R-:W-:Y:S01]  /*6eca0*/  FFMA R3, R18, c[0x0][0x188], -R7 ;  /* 0x0000620012037a23 */ /* 0x000fe20000000807 */
[----:B---3--:R3:W-:Y:S04]  /*6ecb0*/  STL [R1+0x1c8], R19 ;  /* 0x0001c81301007387 */ /* 0x0087e80000100800 */
[----:B---3--:R-:W1:Y:S01]  /*6ecc0*/  LDL R19, [R1+0x16e8] ;  /* 0x0016e80001137983 */ /* 0x008e620000100800 */
[----:B------:R-:W3:Y:S03]  /*6ecd0*/  LDL.LU R18, [R1+0x10] ;  /* 0x0000100001127983 */ /* 0x000ee60000300800 */
[----:B0-----:R0:W-:Y:S02]  /*6ece0*/  STL [R1+0x1c4], R29 ;  /* 0x0001c41d01007387 */ /* 0x0011e40000100800 */
[----:B0-----:R-:W-:-:S02]  /*6ecf0*/  FMUL R29, R3, 1.4426950216293334961 ;  /* 0x3fb8aa3b031d7820 */ /* 0x001fc40000400000 */
        /* <DEDUP_REMOVED lines=28> */
[----:B--2---:R-:W-:Y:S02]  /*6eec0*/  FFMA R3, R3, c[0x0][0x188], -R7 ;  /* 0x0000620003037a23 */ /* 0x004fe40000000807 */
[----:B------:R-:W2:Y:S01]  /*6eed0*/  LDL.LU R7, [R1+0x3934] ;  /* 0x0039340001077983 */ /* 0x000ea20000300800 */
        /* <DEDUP_REMOVED lines=18> */
[----:B------:R-:W2:Y:S04]  /*6f000*/  LDL.LU R3, [R1+0x14] ;  /* 0x0000140001037983 */ /* 0x000ea80000300800 */
[----:B------:R-:W0:Y:S02]  /*6f010*/  MUFU.EX2 R29, R29 ;  /* 0x0000001d001d7308 */ /* 0x000e240000000800 */
[----:B0-----:R0:W-:Y:S01]  /*6f020*/  STL [R1+0x19c], R29 ;  /* 0x00019c1d01007387 */ /* 0x0011e20000100800 */
[----:B--2---:R-:W-:-:S04]  /*6f030*/  FFMA R3, R3, c[0x0][0x188], -R19 ;  /* 0x0000620003037a23 */ /* 0x004fc80000000813 */
[----:B0-----:R-:W-:Y:S02]  /*6f040*/  FMUL R29, R3, 1.4426950216293334961 ;  /* 0x3fb8aa3b031d7820 */ /* 0x001fe40000400000 */
[----:B------:R-:W2:Y:S04]  /*6f050*/  LDL.LU R3, [R1] ;  /* 0x0000000001037983 */ /* 0x000ea80000300800 */
[----:B------:R-:W0:Y:S02]  /*6f060*/  MUFU.EX2 R29, R29 ;  /* 0x0000001d001d7308 */ /* 0x000e240000000800 */
[----:B0-----:R0:W-:Y:S01]  /*6f070*/  STL [R1+0x198], R29 ;  /* 0x0001981d01007387 */ /* 0x0011e20000100800 */
[----:B--2---:R-:W-:-:S04]  /*6f080*/  FFMA R3, R3, c[0x0][0x188], -R19 ;  /* 0x0000620003037a23 */ /* 0x004fc80000000813 */
[----:B0-----:R-:W-:Y:S02]  /*6f090*/  FMUL R29, R3, 1.4426950216293334961 ;  /* 0x3fb8aa3b031d7820 */ /* 0x001fe40000400000 */
[----:B------:R-:W2:Y:S04]  /*6f0a0*/  LDL.LU R3, [R1+0x4] ;  /* 0x0000040001037983 */ /* 0x000ea80000300800 */
[----:B------:R-:W0:Y:S02]  /*6f0b0*/  MUFU.EX2 R29, R29 ;  /* 0x0000001d001d7308 */ /* 0x000e240000000800 */
[----:B0-----:R0:W-:Y:S04]  /*6f0c0*/  STL [R1+0x194], R29 ;  /* 0x0001941d01007387 */ /* 0x0011e80000100800 */
[----:B------:R-:W1:Y:S01]  /*6f0d0*/  S2R R28, SR_TID.X ;  /* 0x00000000001c7919 */ /* 0x000e620000002100 */
[----:B--2---:R-:W-:-:S04]  /*6f0e0*/  FFMA R3, R3, c[0x0][0x188], -R19 ;  /* 0x0000620003037a23 */ /* 0x004fc80000000813 */
[----:B0-----:R-:W-:Y:S02]  /*6f0f0*/  FMUL R29, R3, 1.4426950216293334961 ;  /* 0x3fb8aa3b031d7820 */ /* 0x001fe40000400000 */
[----:B------:R-:W-:Y:S02]  /*6f100*/  FFMA R3, R24, c[0x0][0x188], -R19 ;  /* 0x0000620018037a23 */ /* 0x000fe40000000813 */
[----:B------:R0:W2:Y:S02]  /*6f110*/  MUFU.EX2 R24, R29 ;  /* 0x0000001d00187308 */ /* 0x0000a40000000800 */
[----:B0-----:R-:W3:Y:S01]  /*6f120*/  LDL R29, [R1+0x16ec] ;  /* 0x0016ec00011d7983 */ /* 0x001ee20000100800 */
[----:B-1----:R-:W-:-:S06]  /*6f130*/  LOP3.LUT R28, R28, 0x1c, RZ, 0xc0, !PT ;  /* 0x0000001c1c1c7812 */ /* 0x002fcc00078ec0ff */
[----:B------:R-:W3:Y:S04]  /*6f140*/  LDS R28, [R28.X4+0x20380] ;  /* 0x020380001c1c7984 */ /* 0x000ee80000004800 */
[----:B--2---:R0:W-:Y:S02]  /*6f150*/  STL [R1+0x190], R24 ;  /* 0x0001901801007387 */ /* 0x0041e40000100800 */
[----:B0-----:R-:W-:Y:S02]  /*6f160*/  FMUL R24, R3, 1.4426950216293334961 ;  /* 0x3fb8aa3b03187820 */ /* 0x001fe40000400000 */
[----:B------:R-:W0:Y:S04]  /*6f170*/  S2R R3, SR_TID.X ;  /* 0x0000000000037919 */ /* 0x000e280000002100 */
[----:B------:R-:W1:Y:S01]  /*6f180*/  MUFU.EX2 R24, R24 ;  /* 0x0000001800187308 */ /* 0x000e620000000800 */
[----:B---3--:R-:W-:Y:S01]  /*6f190*/  FMNMX R29, R28, R29, !PT ;  /* 0x0000001d1c1d7209 */ /* 0x008fe20007800000 */
[----:B0-----:R-:W-:-:S02]  /*6f1a0*/  LOP3.LUT R28, R3, 0x1c, RZ, 0xc0, !PT ;  /* 0x0000001c031c7812 */ /* 0x001fc400078ec0ff */
[----:B------:R-:W-:Y:S02]  /*6f1b0*/  FFMA R3, R25, c[0x0][0x188], -R19 ;  /* 0x0000620019037a23 */ /* 0x000fe40000000813 */
[----:B------:R-:W-:Y:S01]  /*6f1c0*/  STL [R1+0xe34], R29 ;  /* 0x000e341d01007387 */ /* 0x000fe20000100800 */
[----:B------:R-:W2:Y:S02]  /*6f1d0*/  LDL.LU R19, [R1+0x160] ;  /* 0x0001600001137983 */ /* 0x000ea40000300800 */
[----:B-1----:R-:W-:Y:S02]  /*6f1e0*/  STL [R1+0x18c], R24 ;  /* 0x00018c1801007387 */ /* 0x002fe40000100800 */
[----:B------:R-:W-:Y:S01]  /*6f1f0*/  FMUL R25, R3, 1.4426950216293334961 ;  /* 0x3fb8aa3b03197820 */ /* 0x000fe20000400000 */
[----:B------:R-:W0:Y:S04]  /*6f200*/  LDS R24, [R28.X4+0x20400] ;  /* 0x020400001c187984 */ /* 0x000e280000004800 */
[----:B------:R-:W3:Y:S01]  /*6f210*/  LDL.LU R3, [R1+0x28] ;  /* 0x0000280001037983 */ /* 0x000ee20000300800 */
[----:B------:R-:W1:Y:S03]  /*6f220*/  MUFU.EX2 R25, R25 ;  /* 0x0000001900197308 */ /* 0x000e660000000800 */
[----:B-1----:R1:W-:Y:S01]  /*6f230*/  STL [R1+0x188], R25 ;  /* 0x0001881901007387 */ /* 0x0023e20000100800 */
[----:B---3--:R-:W-:-:S04]  /*6f240*/  FFMA R3, R3, c[0x0][0x188], -R29 ;  /* 0x0000620003037a23 */ /* 0x008fc8000000081d */
[----:B-1----:R-:W-:-:S06]  /*6f250*/  FMUL R25, R3, 1.4426950216293334961 ;  /* 0x3fb8aa3b03197820 */ /* 0x002fcc0000400000 */
[----:B------:R-:W1:Y:S01]  /*6f260*/  MUFU.EX2 R25, R25 ;  /* 0x0000001900197308 */ /* 0x000e620000000800 */
[----:B------:R-:W-:Y:S02]  /*6f270*/  FFMA R3, R23, c[0x0][0x188], -R29 ;  /* 0x0000620017037a23 */ /* 0x000fe4000000081d */
[----:B------:R-:W3:Y:S04]  /*6f280*/  LDL.LU R23, [R1+0x164] ;  /* 0x0001640001177983 */ /* 0x000ee80000300800 */
[----:B-1----:R1:W-:Y:S02]  /*6f290*/  STL [R1+0x184], R25 ;  /* 0x0001841901007387 */ /* 0x0023e40000100800 */
[----:B-1----:R-:W-:-:S06]  /*6f2a0*/  FMUL R25, R3, 1.4426950216293334961 ;  /* 0x3fb8aa3b03197820 */ /* 0x002fcc0000400000 */
[----:B------:R-:W1:Y:S01]  /*6f2b0*/  MUFU.EX2 R25, R25 ;  /* 0x0000001900197308 */ /* 0x000e620000000800 */
[----:B------:R-:W-:Y:S02]  /*6f2c0*/  FFMA R3, R22, c[0x0][0x188], -R29 ;  /* 0x0000620016037a23 */ /* 0x000fe4000000081d */
[----:B------:R-:W0:Y:S04]  /*6f2d0*/  LDL R22, [R1+0x16f4] ;  /* 0x0016f40001167983 */ /* 0x000e280000100800 */
[----:B-1----:R1:W-:Y:S02]  /*6f2e0*/  STL [R1+0x180], R25 ;  /* 0x0001801901007387 */ /* 0x0023e40000100800 */
[----:B-1----:R-:W-:-:S06]  /*6f2f0*/  FMUL R25, R3, 1.4426950216293334961 ;  /* 0x3fb8aa3b03197820 */ /* 0x002fcc0000400000 */
[----:B------:R-:W1:Y:S01]  /*6f300*/  MUFU.EX2 R25, R25 ;  /* 0x0000001900197308 */ /* 0x000e620000000800 */
[--C-:B------:R-:W-:Y:S02]  /*6f310*/  FFMA R3, R18, c[0x0][0x188], -R29.reuse ;  /* 0x0000620012037a23 */ /* 0x100fe4000000081d */
[----:B------:R-:W2:Y:S04]  /*6f320*/  LDL.LU R18, [R1+0x154] ;  /* 0x0001540001127983 */ /* 0x000ea80000300800 */
        /* <DEDUP_REMOVED lines=10> */
[----:B0-----:R-:W-:Y:S02]  /*6f3d0*/  FMNMX R22, R24, R22, !PT ;  /* 0x0000001618167209 */ /* 0x001fe40007800000 */
[----:B------:R-:W0:Y:S04]  /*6f3e0*/  LDS R24, [R28.X4+0x20480] ;  /* 0x020480001c187984 */ /* 0x000e280000004800 */
[----:B--2---:R-:W-:-:S04]  /*6f3f0*/  FFMA R3, R3, c[0x0][0x188], -R29 ;  /* 0x0000620003037a23 */ /* 0x004fc8000000081d */
[----:B-1----:R-:W-:-:S06]  /*6f400*/  FMUL R25, R3, 1.4426950216293334961 ;  /* 0x3fb8aa3b03197820 */ /* 0x002fcc0000400000 */
[----:B------:R-:W1:Y:S01]  /*6f410*/  MUFU.EX2 R25, R25 ;  /* 0x0000001900197308 */ /* 0x000e620000000800 */
[--C-:B------:R-:W-:Y:S02]  /*6f420*/  FFMA R3, R26, c[0x0][0x188], -R29.reuse ;  /* 0x000062001a037a23 */ /* 0x100fe4000000081d */
[----:B------:R-:W2:Y:S04]  /*6f430*/  LDL.LU R26, [R1+0x144] ;  /* 0x00014400011a7983 */ /* 0x000ea80000300800 */
[----:B-1----:R1:W-:Y:S02]  /*6f440*/  STL [R1+0x170], R25 ;  /* 0x0001701901007387 */ /* 0x0023e40000100800 */
[----:B-1----:R-:W-:Y:S02]  /*6f450*/  FMUL R25, R3, 1.4426950216293334961 ;  /* 0x3fb8aa3b03197820 */ /* 0x002fe40000400000 */
[----:B------:R-:W-:-:S02]  /*6f460*/  FFMA R3, R27, c[0x0][0x188], -R29 ;  /* 0x000062001b037a23 */ /* 0x000fc4000000081d */
[----:B------:R-:W2:Y:S01]  /*6f470*/  LDL.LU R27, [R1+0x104] ;  /* 0x00010400011b7983 */ /* 0x000ea20000300800 */
[----:B------:R1:W0:Y:S02]  /*6f480*/  MUFU.EX2 R29, R25 ;  /* 0x00000019001d7308 */ /* 0x0002240000000800 */
[----:B-1----:R-:W-:-:S06]  /*6f490*/  FMUL R25, R3, 1.4426950216293334961 ;  /* 0x3fb8aa3b03197820 */ /* 0x002fcc0000400000 */
[----:B------:R-:W1:Y:S01]  /*6f4a0*/  MUFU.EX2 R25, R25 ;  /* 0x0000001900197308 */ /* 0x000e620000000800 */
[----:B0-----:R0:W-:Y:S01]  /*6f4b0*/  STL [R1+0x13c], R29 ;  /* 0x00013c1d01007387 */ /* 0x0011e20000100800 */
[----:B------:R-:W-:Y:S02]  /*6f4c0*/  STL [R1+0xe2c], R22 ;  /* 0x000e2c1601007387 */ /* 0x000fe40000100800 */
[----:B------:R-:W-:Y:S01]  /*6f4d0*/  FFMA R3, R19, c[0x0][0x188], -R22 ;  /* 0x0000620013037a23 */ /* 0x000fe20000000816 */
[----:B0-----:R-:W2:Y:S01]  /*6f4e0*/  LDL.LU R29, [R1+0x168] ;  /* 0x00016800011d7983 */ /* 0x001ea20000300800 */
[----:B------:R-:W2:Y:S03]  /*6f4f0*/  LDL.LU R19, [R1+0x16c] ;  /* 0x00016c0001137983 */ /* 0x000ea60000300800 */
[----:B-1----:R0:W-:Y:S02]  /*6f500*/  STL [R1+0x138], R25 ;  /* 0x0001381901007387 */ /* 0x0021e40000100800 */
[----:B0-----:R-:W-:-:S06]  /*6f510*/  FMUL R25, R3, 1.4426950216293334961 ;  /* 0x3fb8aa3b03197820 */ /* 0x001fcc0000400000 */
[----:B------:R-:W0:Y:S01]  /*6f520*/  MUFU.EX2 R25, R25 ;  /* 0x0000001900197308 */ /* 0x000e220000000800 */
[--C-:B---3--:R-:W-:Y:S02]  /*6f530*/  FFMA R3, R23, c[0x0][0x188], -R22.reuse ;  /* 0x0000620017037a23 */ /* 0x108fe40000000816 */
[----:B------:R-:W3:Y:S04]  /*6f540*/  LDL R23, [R1+0x16f8] ;  /* 0x0016f80001177983 */ /* 0x000ee80000100800 */
[----:B0-----:R0:W-:Y:S02]  /*6f550*/  STL [R1+0x134], R25 ;  /* 0x0001341901007387 */ /* 0x0011e40000100800 */
[----:B0-----:R-:W-:Y:S02]  /*6f560*/  FMUL R25, R3, 1.4426950216293334961 ;  /* 0x3fb8aa3b03197820 */ /* 0x001fe40000400000 */
[----:B------:R-:W2:Y:S04]  /*6f570*/  LDL.LU R3, [R1+0x150] ;  /* 0x0001500001037983 */ /* 0x000ea80000300800 */
[----:B------:R-:W0:Y:S02]  /*6f580*/  MUFU.EX2 R25, R25 ;  /* 0x0000001900197308 */ /* 0x000e240000000800 */
[----:B0-----:R0:W-:Y:S01]  /*6f590*/  STL [R1+0x130], R25 ;  /* 0x0001301901007387 */ /* 0x0011e20000100800 */
[----:B--2---:R-:W-:-:S04]  /*6f5a0*/  FFMA R3, R3, c[0x0][0x188], -R22 ;  /* 0x0000620003037a23 */ /* 0x004fc80000000816 */
[----:B0-----:R-:W-:-:S06]  /*6f5b0*/  FMUL R25, R3, 1.4426950216293334961 ;  /* 0x3fb8aa3b03197820 */ /* 0x001fcc0000400000 */
[----:B------:R-:W0:Y:S01]  /*6f5c0*/  MUFU.EX2 R25, R25 ;  /* 0x0000001900197308 */ /* 0x000e220000000800 */
[--C-:B------:R-:W-:Y:S02]  /*6f5d0*/  FFMA R3, R18, c[0x0][0x188], -R22.reuse ;  /* 0x0000620012037a23 */ /* 0x100fe40000000816 */
[----:B------:R-:W2:Y:S04]  /*6f5e0*/  LDL.LU R18, [R1+0x158] ;  /* 0x0001580001127983 */ /* 0x000ea80000300800 */
        /* <DEDUP_REMOVED lines=13> */
[----:B------:R-:W0:Y:S01]  /*6f6c0*/  MUFU.EX2 R25, R25 ;  /* 0x0000001900197308 */ /* 0x000e220000000800 */
[----:B---3--:R-:W-:Y:S01]  /*6f6d0*/  FMNMX R23, R24, R23, !PT ;  /* 0x0000001718177209 */ /* 0x008fe20007800000 */
[----:B0-----:R0:W-:Y:S01]  /*6f6e0*/  STL [R1+0x120], R25 ;  /* 0x0001201901007387 */ /* 0x0011e20000100800 */
[----:B--2---:R-:W-:-:S04]  /*6f6f0*/  FFMA R3, R3, c[0x0][0x188], -R22 ;  /* 0x0000620003037a23 */ /* 0x004fc80000000816 */
[----:B0-----:R-:W-:Y:S02]  /*6f700*/  FMUL R25, R3, 1.4426950216293334961 ;  /* 0x3fb8aa3b03197820 */ /* 0x001fe40000400000 */
[----:B------:R-:W-:Y:S02]  /*6f710*/  FFMA R3, R27, c[0x0][0x188], -R22 ;  /* 0x000062001b037a23 */ /* 0x000fe40000000816 */
[----:B------:R-:W2:Y:S01]  /*6f720*/  LDL.LU R22, [R1+0x3930] ;  /* 0x0039300001167983 */ /* 0x000ea20000300800 */
[----:B------:R0:W1:Y:S01]  /*6f730*/  MUFU.EX2 R24, R25 ;  /* 0x0000001900187308 */ /* 0x0000620000000800 */
[----:B------:R-:W3:Y:S02]  /*6f740*/  LDL.LU R27, [R1+0x10c] ;  /* 0x00010c00011b7983 */ /* 0x000ee40000300800 */
[----:B0-----:R-:W-:Y:S02]  /*6f750*/  FMUL R25, R3, 1.4426950216293334961 ;  /* 0x3fb8aa3b03197820 */ /* 0x001fe40000400000 */
[----:B------:R-:W-:-:S03]  /*6f760*/  FFMA R3, R29, c[0x0][0x188], -R23 ;  /* 0x000062001d037a23 */ /* 0x000fc60000000817 */
[----:B------:R0:W1:Y:S02]  /*6f770*/  MUFU.EX2 R29, R25 ;  /* 0x00000019001d7308 */ /* 0x0000640000000800 */
[----:B0-----:R-:W-:-:S06]  /*6f780*/  FMUL R25, R3, 1.4426950216293334961 ;  /* 0x3fb8aa3b03197820 */ /* 0x001fcc0000400000 */
[----:B------:R-:W0:Y:S01]  /*6f790*/  MUFU.EX2 R25, R25 ;  /* 0x0000001900197308 */ /* 0x000e220000000800 */
[----:B------:R-:W-:Y:S01]  /*6f7a0*/  STL [R1+0xe3c], R23 ;  /* 0x000e3c1701007387 */ /* 0x000fe20000100800 */
[----:B-1----:R-:W-:Y:S02]  /*6f7b0*/  STL [R1+0x11c], R24 ;  /* 0x00011c1801007387 */ /* 0x002fe40000100800 */
[----:B------:R1:W2:Y:S04]  /*6f7c0*/  LDS R24, [R28.X4+0x20500] ;  /* 0x020500001c187984 */ /* 0x0002a80000004800 */
[----:B------:R-:W-:Y:S01]  /*6f7d0*/  FFMA R3, R19, c[0x0][0x188], -R23 ;  /* 0x0000620013037a23 */ /* 0x000fe20000000817 */
[----:B-1----:R-:W2:Y:S01]  /*6f7e0*/  LDL.LU R28, [R1+0xe0] ;  /* 0x0000e000011c7983 */ /* 0x002ea20000300800 */
[----:B------:R-:W2:Y:S02]  /*6f7f0*/  LDL.LU R19, [R1+0xe4] ;  /* 0x0000e40001137983 */ /* 0x000ea40000300800 */
[----:B------:R-:W-:Y:S01]  /*6f800*/  STL [R1+0x118], R29 ;  /* 0x0001181d01007387 */ /* 0x000fe20000100800 */
[----:B0-----:R0:W-:Y:S02]  /*6f810*/  STL [R1+0x114], R25 ;  /* 0x0001141901007387 */ /* 0x0011e40000100800 */
[----:B0-----:R-:W-:-:S06]  /*6f820*/  FMUL R25, R3, 1.4426950216293334961 ;  /* 0x3fb8aa3b03197820 */ /* 0x001fcc0000400000 */
[----:B------:R-:W0:Y:S01]  /*6f830*/  MUFU.EX2 R25, R25 ;  /* 0x0000001900197308 */ /* 0x000e220000000800 */
[----:B------:R-:W-:Y:S01]  /*6f840*/  FFMA R3, R18, c[0x0][0x188], -R23 ;  /* 0x0000620012037a23 */ /* 0x000fe20000000817 */
[----:B------:R1:W-:Y:S04]  /*6f850*/  STL [R1+0x386c], R29 ;  /* 0x00386c1d01007387 */ /* 0x0003e80000100800 */
[----:B-1----:R-:W2:Y:S01]  /*6f860*/  LDL.LU R29, [R1+0x108] ;  /* 0x00010800011d7983 */ /* 0x002ea20000300800 */
[----:B------:R-:W2:Y:S03]  /*6f870*/  LDL R18, [R1+0x16fc] ;  /* 0x0016fc0001127983 */ /* 0x000ea60000100800 */
        /* <DEDUP_REMOVED lines=10> */
[----:B------:R-:W-:Y:S01]  /*6f920*/  FMNMX R18, R24, R18, !PT ;  /* 0x0000001218127209 */ /* 0x000fe20007800000 */
[----:B--2---:R-:W-:-:S04]  /*6f930*/  FFMA R3, R3, c[0x0][0x188], -R23 ;  /* 0x0000620003037a23 */ /* 0x004fc80000000817 */
[----:B0-----:R-:W-:Y:S02]  /*6f940*/  FMUL R25, R3, 1.4426950216293334961 ;  /* 0x3fb8aa3b03197820 */ /* 0x001fe40000400000 */
[--C-:B------:R-:W-:Y:S02]  /*6f950*/  FFMA R3, R26, c[0x0][0x188], -R23.reuse ;  /* 0x000062001a037a23 */ /* 0x100fe40000000817 */
[----:B------:R0:W1:Y:S02]  /*6f960*/  MUFU.EX2 R26, R25 ;  /* 0x00000019001a7308 */ /* 0x0000640000000800 */
[----:B0-----:R-:W-:Y:S02]  /*6f970*/  FMUL R25, R3, 1.4426950216293334961 ;  /* 0x3fb8aa3b03197820 */ /* 0x001fe40000400000 */
[----:B------:R-:W-:Y:S01]  /*6f980*/  FFMA R3, R29, c[0x0][0x188], -R23 ;  /* 0x000062001d037a23 */ /* 0x000fe20000000817 */
[----:B-1----:R0:W-:Y:S03]  /*6f990*/  STL [R1+0xfc], R26 ;  /* 0x0000fc1a01007387 */ /* 0x0021e60000100800 */
[----:B------:R1:W2:Y:S01]  /*6f9a0*/  MUFU.EX2 R29, R25 ;  /* 0x00000019001d7308 */ /* 0x0002a20000000800 */
[----:B0-----:R-:W0:Y:S01]  /*6f9b0*/  S2R R26, SR_TID.X ;  /* 0x00000000001a7919 */ /* 0x001e220000002100 */
[----:B-1----:R-:W-:-:S06]  /*6f9c0*/  FMUL R25, R3, 1.4426950216293334961 ;  /* 0x3fb8aa3b03197820 */ /* 0x002fcc0000400000 */
[----:B------:R-:W1:Y:S01]  /*6f9d0*/  MUFU.EX2 R25, R25 ;  /* 0x0000001900197308 */ /* 0x000e620000000800 */
[----:B--2---:R0:W-:Y:S01]  /*6f9e0*/  STL [R1+0xf8], R29 ;  /* 0x0000f81d01007387 */ /* 0x0041e20000100800 */
[----:B---3--:R-:W-:Y:S01]  /*6f9f0*/  FFMA R3, R27, c[0x0][0x188], -R23 ;  /* 0x000062001b037a23 */ /* 0x008fe20000000817 */
[----:B0-----:R-:W-:Y:S02]  /*6fa00*/  LOP3.LUT R29, R26, 0x1c, RZ, 0xc0, !PT ;  /* 0x0000001c1a1d7812 */ /* 0x001fe400078ec0ff */
[----:B------:R-:W2:Y:S01]  /*6fa10*/  LDL.LU R26, [R1+0x84] ;  /* 0x00008400011a7983 */ /* 0x000ea20000300800 */
[----:B------:R-:W3:Y:S02]  /*6fa20*/  LDL.LU R23, [R1+0x392c] ;  /* 0x00392c0001177983 */ /* 0x000ee40000300800 */
[----:B------:R-:W2:Y:S02]  /*6fa30*/  LDL.LU R27, [R1+0xe8] ;  /* 0x0000e800011b7983 */ /* 0x000ea40000300800 */
[----:B-1----:R0:W-:Y:S01]  /*6fa40*/  STL [R1+0xf4], R25 ;  /* 0x0000f41901007387 */ /* 0x0021e20000100800 */
[----:B------:R-:W1:Y:S01]  /*6fa50*/  LDS R24, [R29.X4+0x20580] ;  /* 0x020580001d187984 */ /* 0x000e620000004800 */
[----:B0-----:R-:W-:-:S02]  /*6fa60*/  FMUL R25, R3, 1.4426950216293334961 ;  /* 0x3fb8aa3b03197820 */ /* 0x001fc40000400000 */
[----:B------:R-:W-:Y:S02]  /*6fa70*/  FFMA R3, R28, c[0x0][0x188], -R18 ;  /* 0x000062001c037a23 */ /* 0x000fe40000000812 */
[----:B------:R0:W4:Y:S02]  /*6fa80*/  MUFU.EX2 R28, R25 ;  /* 0x00000019001c7308 */ /* 0x0001240000000800 */
[----:B0-----:R-:W-:-:S06]  /*6fa90*/  FMUL R25, R3, 1.4426950216293334961 ;  /* 0x3fb8aa3b03197820 */ /* 0x001fcc0000400000 */
[----:B------:R-:W0:Y:S01]  /*6faa0*/  MUFU.EX2 R25, R25 ;  /* 0x0000001900197308 */ /* 0x000e220000000800 */
[----:B------:R-:W-:Y:S01]  /*6fab0*/  STL [R1+0xe30], R18 ;  /* 0x000e301201007387 */ /* 0x000fe20000100800 */
[--C-:B------:R-:W-:Y:S02]  /*6fac0*/  FFMA R3, R19, c[0x0][0x188], -R18.reuse ;  /* 0x0000620013037a23 */ /* 0x100fe40000000812 */
[----:B------:R-:W1:Y:S02]  /*6fad0*/  LDL R19, [R1+0x1700] ;  /* 0x0017000001137983 */ /* 0x000e640000100800 */
[----:B----4-:R-:W-:Y:S01]  /*6fae0*/  STL [R1+0xf0], R28 ;  /* 0x0000f01c01007387 */ /* 0x010fe20000100800 */
[----:B0-----:R0:W-:Y:S01]  /*6faf0*/  STL [R1+0xe4], R25 ;  /* 0x0000e41901007387 */ /* 0x0011e20000100800 */
[----:B------:R4:W-:Y:S02]  /*6fb00*/  STL [R1+0x3870], R28 ;  /* 0x0038701c01007387 */ /* 0x0009e40000100800 */
[----:B0-----:R-:W-:Y:S01]  /*6fb10*/  FMUL R25, R3, 1.4426950216293334961 ;  /* 0x3fb8aa3b03197820 */ /* 0x001fe20000400000 */
[----:B----4-:R-:W4:Y:S01]  /*6fb20*/  LDL.LU R28, [R1+0x80] ;  /* 0x00008000011c7983 */ /* 0x010f220000300800 */
        /* <DEDUP_REMOVED lines=20> */
[----:B0-----:R-:W-:Y:S02]  /*6fc70*/  FMUL R25, R3, 1.4426950216293334961 ;  /* 0x3fb8aa3b03197820 */ /* 0x001fe40000400000 */
[--C-:B----4-:R-:W-:Y:S02]  /*6fc80*/  FFMA R3, R28, c[0x0][0x188], -R18.reuse ;  /* 0x000062001c037a23 */ /* 0x110fe40000000812 */
[----:B------:R0:W1:Y:S02]  /*6fc90*/  MUFU.EX2 R28, R25 ;  /* 0x00000019001c7308 */ /* 0x0000640000000800 */
[----:B0-----:R-:W-:Y:S02]  /*6fca0*/  FMUL R25, R3, 1.4426950216293334961 ;  /* 0x3fb8aa3b03197820 */ /* 0x001fe40000400000 */
[----:B------:R-:W-:-:S04]  /*6fcb0*/  FFMA R3, R26, c[0x0][0x188], -R18 ;  /* 0x000062001a037a23 */ /* 0x000fc80000000812 */
[----:B------:R0:W2:Y:S02]  /*6fcc0*/  MUFU.EX2 R24, R25 ;  /* 0x0000001900187308 */ /* 0x0000a40000000800 */
[----:B0-----:R-:W-:Y:S02]  /*6fcd0*/  FMUL R25, R3, 1.4426950216293334961 ;  /* 0x3fb8aa3b03197820 */ /* 0x001fe40000400000 */
[----:B------:R-:W-:-:S04]  /*6fce0*/  FFMA R3, R27, c[0x0][0x188], -R19 ;  /* 0x000062001b037a23 */ /* 0x000fc80000000813 */
[----:B------:R0:W4:Y:S02]  /*6fcf0*/  MUFU.EX2 R27, R25 ;  /* 0x00000019001b7308 */ /* 0x0001240000000800 */
[----:B0-----:R-:W-:-:S06]  /*6fd00*/  FMUL R25, R3, 1.4426950216293334961 ;  /* 0x3fb8aa3b03197820 */ /* 0x001fcc0000400000 */
[----:B------:R-:W0:Y:S01]  /*6fd10*/  MUFU.EX2 R25, R25 ;  /* 0x0000001900197308 */ /* 0x000e220000000800 */
[----:B-1----:R1:W-:Y:S01]  /*6fd20*/  STL [R1+0xbc], R28 ;  /* 0x0000bc1c01007387 */ /* 0x0023e20000100800 */
[----:B------:R-:W3:Y:S02]  /*6fd30*/  LDL.LU R18, [R1+0x3928] ;  /* 0x0039280001127983 */ /* 0x000ee40000300800 */
[----:B------:R-:W3:Y:S02]  /*6fd40*/  LDL.LU R26, [R1+0x50] ;  /* 0x00005000011a7983 */ /* 0x000ee40000300800 */
[----:B------:R-:W-:Y:S01]  /*6fd50*/  STL [R1+0xe28], R19 ;  /* 0x000e281301007387 */ /* 0x000fe20000100800 */
[----:B--2---:R-:W-:Y:S01]  /*6fd60*/  STL [R1+0xb8], R24 ;  /* 0x0000b81801007387 */ /* 0x004fe20000100800 */
[--C-:B------:R-:W-:Y:S02]  /*6fd70*/  FFMA R3, R2, c[0x0][0x188], -R19.reuse ;  /* 0x0000620002037a23 */ /* 0x100fe40000000813 */
[----:B------:R-:W2:Y:S01]  /*6fd80*/  LDS R24, [R29.X4+0x20600] ;  /* 0x020600001d187984 */ /* 0x000ea20000004800 */
[----:B-1----:R-:W2:Y:S03]  /*6fd90*/  LDL.LU R28, [R1+0x54] ;  /* 0x00005400011c7983 */ /* 0x002ea60000300800 */
[----:B------:R-:W2:Y:S02]  /*6fda0*/  LDL R2, [R1+0x170c] ;  /* 0x00170c0001027983 */ /* 0x000ea40000100800 */
[----:B----4-:R-:W-:Y:S01]  /*6fdb0*/  STL [R1+0xb4], R27 ;  /* 0x0000b41b01007387 */ /* 0x010fe20000100800 */
[----:B0-----:R0:W-:Y:S01]  /*6fdc0*/  STL [R1+0xb0], R25 ;  /* 0x0000b01901007387 */ /* 0x0011e20000100800 */
[----:B------:R1:W-:Y:S02]  /*6fdd0*/  STL [R1+0x3874], R27 ;  /* 0x0038741b01007387 */ /* 0x0003e40000100800 */
[----:B0-----:R-:W-:Y:S01]  /*6fde0*/  FMUL R25, R3, 1.4426950216293334961 ;  /* 0x3fb8aa3b03197820 */ /* 0x001fe20000400000 */
[----:B-1----:R-:W4:Y:S01]  /*6fdf0*/  LDL.LU R27, [R1+0x8c] ;  /* 0x00008c00011b7983 */ /* 0x002f220000300800 */
        /* <DEDUP_REMOVED lines=23> */
[----:B------:R-:W-:Y:S02]  /*6ff70*/  FMNMX R2, R24, R2, !PT ;  /* 0x0000000218027209 */ /* 0x000fe40007800000 */
[----:B------:R-:W1:Y:S04]  /*6ff80*/  LDS R24, [R29.X4+0x20680] ;  /* 0x020680001d187984 */ /* 0x000e680000004800 */
[----:B--2---:R-:W-:-:S04]  /*6ff90*/  FFMA R3, R3, c[0x0][0x188], -R19 ;  /* 0x0000620003037a23 */ /* 0x004fc80000000813 */
[----:B0-----:R-:W-:-:S06]  /*6ffa0*/  FMUL R25, R3, 1.4426950216293334961 ;  /* 0x3fb8aa3b03197820 */ /* 0x001fcc0000400000 */
[----:B------:R-:W0:Y:S01]  /*6ffb0*/  MUFU.EX2 R25, R25 ;  /* 0x0000001900197308 */ /* 0x000e220000000800 */
[----:B----4-:R-:W-:Y:S02]  /*6ffc0*/  FFMA R3, R27, c[0x0][0x188], -R19 ;  /* 0x000062001b037a23 */ /* 0x010fe40000000813 */
[----:B------:R-:W2:Y:S01]  /*6ffd0*/  LDL.LU R19, [R1+0x3924] ;  /* 0x0039240001137983 */ /* 0x000ea20000300800 */
[----:B------:R-:W4:Y:S03]  /*6ffe0*/  LDL.LU R27, [R1+0x58] ;  /* 0x00005800011b7983 */ /* 0x000f260000300800 */
[----:B0-----:R0:W-:Y:S02]  /*6fff0*/  STL [R1+0x98], R25 ;  /* 0x0000981901007387 */ /* 0x0011e40000100800 */
[----:B0-----:R-:W-:Y:S02]  /*70000*/  FMUL R25, R3, 1.4426950216293334961 ;  /* 0x3fb8aa3b03197820 */ /* 0x001fe40000400000 */
[----:B---3--:R-:W-:-:S02]  /*70010*/  FFMA R3, R26, c[0x0][0x188], -R2 ;  /* 0x000062001a037a23 */ /* 0x008fc40000000802 */
[----:B------:R0:W3:Y:S02]  /*70020*/  MUFU.EX2 R26, R25 ;  /* 0x00000019001a7308 */ /* 0x0000e40000000800 */
[----:B0-----:R-:W-:-:S06]  /*70030*/  FMUL R25, R3, 1.4426950216293334961 ;  /* 0x3fb8aa3b03197820 */ /* 0x001fcc0000400000 */
[----:B------:R-:W0:Y:S01]  /*70040*/  MUFU.EX2 R25, R25 ;  /* 0x0000001900197308 */ /* 0x000e220000000800 */
[----:B------:R-:W-:Y:S01]  /*70050*/  STL [R1+0xe24], R2 ;  /* 0x000e240201007387 */ /* 0x000fe20000100800 */
[--C-:B------:R-:W-:Y:S02]  /*70060*/  FFMA R3, R28, c[0x0][0x188], -R2.reuse ;  /* 0x000062001c037a23 */ /* 0x100fe40000000802 */
[----:B------:R-:W2:Y:S02]  /*70070*/  LDL.LU R28, [R1+0x48] ;  /* 0x00004800011c7983 */ /* 0x000ea40000300800 */
[----:B---3--:R-:W-:Y:S01]  /*70080*/  STL [R1+0x94], R26 ;  /* 0x0000941a01007387 */ /* 0x008fe20000100800 */
[----:B0-----:R0:W-:Y:S01]  /*70090*/  STL [R1+0x90], R25 ;  /* 0x0000901901007387 */ /* 0x0011e20000100800 */
[----:B------:R3:W-:Y:S02]  /*700a0*/  STL [R1+0x3878], R26 ;  /* 0x0038781a01007387 */ /* 0x0007e40000100800 */
[----:B0-----:R-:W-:Y:S01]  /*700b0*/  FMUL R25, R3, 1.4426950216293334961 ;  /* 0x3fb8aa3b03197820 */ /* 0x001fe20000400000 */
[----:B---3--:R-:W1:Y:S01]  /*700c0*/  LDL R26, [R1+0x171c] ;  /* 0x00171c00011a7983 */ /* 0x008e620000100800 */
[----:B------:R-:W3:Y:S04]  /*700d0*/  LDL.LU R3, [R1+0x40] ;  /* 0x0000400001037983 */ /* 0x000ee80000300800 */
[----:B------:R-:W0:Y:S02]  /*700e0*/  MUFU.EX2 R25, R25 ;  /* 0x0000001900197308 */ /* 0x000e240000000800 */
[----:B0-----:R0:W-:Y:S01]  /*700f0*/  STL [R1+0x8c], R25 ;  /* 0x00008c1901007387 */ /* 0x0011e20000100800 */
[----:B---3--:R-:W-:-:S04]  /*70100*/  FFMA R3, R3, c[0x0][0x188], -R2 ;  /* 0x0000620003037a23 */ /* 0x008fc80000000802 */
[----:B0-----:R-:W-:Y:S02]  /*70110*/  FMUL R25, R3, 1.4426950216293334961 ;  /* 0x3fb8aa3b03197820 */ /* 0x001fe40000400000 */
        /* <DEDUP_REMOVED lines=13> */
[----:B------:R-:W-:Y:S01]  /*701f0*/  FFMA R13, R13, c[0x0][0x188], -R2 ;  /* 0x000062000d0d7a23 */ /* 0x000fe20000000802 */
[----:B-1----:R-:W-:-:S03]  /*70200*/  FMNMX R24, R24, R26, !PT ;  /* 0x0000001a18187209 */ /* 0x002fc60007800000 */
[----:B------:R-:W-:Y:S02]  /*70210*/  FMUL R13, R13, 1.4426950216293334961 ;  /* 0x3fb8aa3b0d0d7820 */ /* 0x000fe40000400000 */
[----:B---3--:R-:W-:-:S04]  /*70220*/  FFMA R3, R3, c[0x0][0x188], -R2 ;  /* 0x0000620003037a23 */ /* 0x008fc80000000802 */
[----:B0-----:R-:W-:Y:S02]  /*70230*/  FMUL R25, R3, 1.4426950216293334961 ;  /* 0x3fb8aa3b03197820 */ /* 0x001fe40000400000 */
[----:B------:R-:W-:Y:S02]  /*70240*/  FFMA R3, R12, c[0x0][0x188], -R2 ;  /* 0x000062000c037a23 */ /* 0x000fe40000000802 */
[----:B------:R-:W0:Y:S02]  /*70250*/  MUFU.EX2 R12, R25 ;  /* 0x00000019000c7308 */ /* 0x000e240000000800 */
[----:B------:R-:W-:Y:S01]  /*70260*/  FMUL R3, R3, 1.4426950216293334961 ;  /* 0x3fb8aa3b03037820 */ /* 0x000fe20000400000 */
[----:B0-----:R-:W-:Y:S01]  /*70270*/  STL [R1+0x7c], R12 ;  /* 0x00007c0c01007387 */ /* 0x001fe20000100800 */
[----:B------:R0:W-:Y:S04]  /*70280*/  STL [R1+0x3778], R2 ;  /* 0x0037780201007387 */ /* 0x0001e80000100800 */
[----:B0-----:R0:W1:Y:S01]  /*70290*/  MUFU.EX2 R2, R3 ;  /* 0x0000000300027308 */ /* 0x0010620000000800 */
[----:B----4-:R-:W-:Y:S01]  /*702a0*/  FFMA R12, R27, c[0x0][0x188], -R24 ;  /* 0x000062001b0c7a23 */ /* 0x010fe20000000818 */
[----:B------:R-:W-:Y:S03]  /*702b0*/  STL [R1+0xe20], R24 ;  /* 0x000e201801007387 */ /* 0x000fe60000100800 */
[----:B------:R-:W-:-:S03]  /*702c0*/  FMUL R12, R12, 1.4426950216293334961 ;  /* 0x3fb8aa3b0c0c7820 */ /* 0x000fc60000400000 */
[----:B------:R3:W4:Y:S01]  /*702d0*/  MUFU.EX2 R25, R13 ;  /* 0x0000000d00197308 */ /* 0x0007220000000800 */
[----:B0-----:R-:W0:Y:S04]  /*702e0*/  LDS R3, [R29.X4+0x20700] ;  /* 0x020700001d037984 */ /* 0x001e280000004800 */
[----:B-1----:R1:W-:Y:S01]  /*702f0*/  STL [R1+0x78], R2 ;  /* 0x0000780201007387 */ /* 0x0023e20000100800 */
[--C-:B---3--:R-:W-:Y:S02]  /*70300*/  FFMA R13, R0, c[0x0][0x188], -R24.reuse ;  /* 0x00006200000d7a23 */ /* 0x108fe40000000818 */
[----:B------:R-:W0:Y:S01]  /*70310*/  LDL R0, [R1+0x1720] ;  /* 0x0017200001007983 */ /* 0x000e220000100800 */
[----:B-1----:R-:W1:Y:S01]  /*70320*/  MUFU.EX2 R2, R12 ;  /* 0x0000000c00027308 */ /* 0x002e620000000800 */
[----:B------:R-:W-:Y:S01]  /*70330*/  FMUL R13, R13, 1.4426950216293334961 ;  /* 0x3fb8aa3b0d0d7820 */ /* 0x000fe20000400000 */
[----:B----4-:R-:W-:Y:S04]  /*70340*/  STL [R1+0x74], R25 ;  /* 0x0000741901007387 */ /* 0x010fe80000100800 */
[----:B-1----:R1:W-:Y:S01]  /*70350*/  STL [R1+0x70], R2 ;  /* 0x0000700201007387 */ /* 0x0023e20000100800 */
[--C-:B--2---:R-:W-:Y:S01]  /*70360*/  FFMA R12, R28, c[0x0][0x188], -R24.reuse ;  /* 0x000062001c0c7a23 */ /* 0x104fe20000000818 */
[----:B-1----:R-:W1:Y:S03]  /*70370*/  MUFU.EX2 R2, R13 ;  /* 0x0000000d00027308 */ /* 0x002e660000000800 */
[----:B------:R-:W-:Y:S01]  /*70380*/  FMUL R12, R12, 1.4426950216293334961 ;  /* 0x3fb8aa3b0c0c7820 */ /* 0x000fe20000400000 */
[----:B------:R-:W-:Y:S04]  /*70390*/  STL [R1+0x387c], R25 ;  /* 0x00387c1901007387 */ /* 0x000fe80000100800 */
[----:B-1----:R1:W-:Y:S01]  /*703a0*/  STL [R1+0x6c], R2 ;  /* 0x00006c0201007387 */ /* 0x0023e20000100800 */
[----:B------:R-:W-:-:S02]  /*703b0*/  FFMA R13, R10, c[0x0][0x188], -R24 ;  /* 0x000062000a0d7a23 */ /* 0x000fc40000000818 */
[----:B------:R-:W2:Y:S01]  /*703c0*/  LDL.LU R10, [R1+0x3920] ;  /* 0x00392000010a7983 */ /* 0x000ea20000300800 */
[----:B-1----:R-:W1:Y:S01]  /*703d0*/  MUFU.EX2 R2, R12 ;  /* 0x0000000c00027308 */ /* 0x002e620000000800 */
[----:B------:R-:W-:Y:S01]  /*703e0*/  FMUL R13, R13, 1.4426950216293334961 ;  /* 0x3fb8aa3b0d0d7820 */ /* 0x000fe20000400000 */
[----:B-1----:R1:W-:Y:S06]  /*703f0*/  STL [R1+0x68], R2 ;  /* 0x0000680201007387 */ /* 0x0023ec0000100800 */
[----:B-1----:R1:W3:Y:S01]  /*70400*/  MUFU.EX2 R2, R13 ;  /* 0x0000000d00027308 */ /* 0x0022e20000000800 */
[----:B------:R-:W-:-:S02]  /*70410*/  FFMA R12, R9, c[0x0][0x188], -R24 ;  /* 0x00006200090c7a23 */ /* 0x000fc40000000818 */
[----:B------:R-:W4:Y:S01]  /*70420*/  LDL.LU R9, [R1+0x391c] ;  /* 0x00391c0001097983 */ /* 0x000f220000300800 */
[----:B-1----:R-:W-:-:S03]  /*70430*/  FFMA R13, R8, c[0x0][0x188], -R24 ;  /* 0x00006200080d7a23 */ /* 0x002fc60000000818 */
[----:B---3--:R1:W-:Y:S01]  /*70440*/  STL [R1+0x64], R2 ;  /* 0x0000640201007387 */ /* 0x0083e20000100800 */
[----:B------:R-:W3:Y:S02]  /*70450*/  LDL.LU R8, [R1+0x3918] ;  /* 0x0039180001087983 */ /* 0x000ee40000300800 */
[----:B------:R-:W-:-:S04]  /*70460*/  FMUL R12, R12, 1.4426950216293334961 ;  /* 0x3fb8aa3b0c0c7820 */ /* 0x000fc80000400000 */
[----:B-1----:R1:W1:Y:S01]  /*70470*/  MUFU.EX2 R2, R12 ;  /* 0x0000000c00027308 */ /* 0x0022620000000800 */
[----:B------:R-:W-:Y:S02]  /*70480*/  FMUL R13, R13, 1.4426950216293334961 ;  /* 0x3fb8aa3b0d0d7820 */ /* 0x000fe40000400000 */
[--C-:B------:R-:W-:Y:S02]  /*70490*/  FFMA R15, R15, c[0x0][0x188], -R24.reuse ;  /* 0x000062000f0f7a23 */ /* 0x100fe40000000818 */
[----:B------:R-:W-:Y:S01]  /*704a0*/  FFMA R14, R14, c[0x0][0x188], -R24 ;  /* 0x000062000e0e7a23 */ /* 0x000fe20000000818 */
[----:B-1----:R-:W1:Y:S04]  /*704b0*/  LDS R12, [R29.X4+0x20780] ;  /* 0x020780001d0c7984 */ /* 0x002e680000004800 */
[----:B------:R1:W-:Y:S01]  /*704c0*/  STL [R1+0x60], R2 ;  /* 0x0000600201007387 */ /* 0x0003e20000100800 */
[----:B------:R-:W-:-:S02]  /*704d0*/  FMUL R14, R14, 1.4426950216293334961 ;  /* 0x3fb8aa3b0e0e7820 */ /* 0x000fc40000400000 */
[----:B------:R-:W-:Y:S06]  /*704e0*/  BAR.SYNC.DEFER_BLOCKING 0x0 ;  /* 0x0000000000007b1d */ /* 0x000fec0000010000 */
[----:B-1----:R-:W1:Y:S02]  /*704f0*/  MUFU.EX2 R2, R13 ;  /* 0x0000000d00027308 */ /* 0x002e640000000800 */
[----:B-1----:R1:W-:Y:S04]  /*70500*/  STL [R1+0x5c], R2 ;  /* 0x00005c0201007387 */ /* 0x0023e80000100800 */
[----:B-1----:R-:W2:Y:S02]  /*70510*/  LDL R2, [R1+0x1724] ;  /* 0x0017240001027983 */ /* 0x002ea40000100800 */
[----:B------:R-:W1:Y:S02]  /*70520*/  MUFU.EX2 R13, R14 ;  /* 0x0000000e000d7308 */ /* 0x000e640000000800 */
[----:B-1----:R-:W-:Y:S01]  /*70530*/  STL [R1+0x58], R13 ;  /* 0x0000580d01007387 */ /* 0x002fe20000100800 */
[----:B0-----:R-:W-:Y:S01]  /*70540*/  FMNMX R0, R3, R0, !PT ;  /* 0x0000000003007209 */ /* 0x001fe20007800000 */
[----:B------:R-:W-:-:S04]  /*70550*/  FMUL R3, R15, 1.4426950216293334961 ;  /* 0x3fb8aa3b0f037820 */ /* 0x000fc80000400000 */
[----:B------:R-:W0:Y:S01]  /*70560*/  MUFU.EX2 R24, R3 ;  /* 0x0000000300187308 */ /* 0x000e220000000800 */
[----:B------:R-:W-:Y:S04]  /*70570*/  STL [R1+0xe1c], R0 ;  /* 0x000e1c0001007387 */ /* 0x000fe80000100800 */
[----:B0-----:R-:W-:Y:S01]  /*70580*/  STL [R1+0x54], R24 ;  /* 0x0000541801007387 */ /* 0x001fe20000100800 */
[----:B------:R-:W-:Y:S02]  /*70590*/  STL [R1+0x3880], R24 ;  /* 0x0038801801007387 */ /* 0x000fe40000100800 */
[--C-:B------:R-:W-:Y:S02]  /*705a0*/  FFMA R4, R4, c[0x0][0x188], -R0.reuse ;  /* 0x0000620004047a23 */ /* 0x100fe40000000800 */
[----:B------:R-:W-:-:S02]  /*705b0*/  FFMA R5, R5, c[0x0][0x188], -R0 ;  /* 0x0000620005057a23 */ /* 0x000fc40000000800 */
[----:B---3--:R-:W-:-:S04]  /*705c0*/  FFMA R8, R8, c[0x0][0x188], -R0 ;  /* 0x0000620008087a23 */ /* 0x008fc80000000800 */
[----:B------:R-:W-:-:S06]  /*705d0*/  FMUL R3, R8, 1.4426950216293334961 ;  /* 0x3fb8aa3b08037820 */ /* 0x000fcc0000400000 */
[----:B------:R-:W0:Y:S01]  /*705e0*/  MUFU.EX2 R3, R3 ;  /* 0x0000000300037308 */ /* 0x000e220000000800 */
[----:B----4-:R-:W-:Y:S01]  /*705f0*/  FFMA R9, R9, c[0x0][0x188], -R0 ;  /* 0x0000620009097a23 */ /* 0x010fe20000000800 */
[----:B0-----:R0:W-:Y:S03]  /*70600*/  STL [R1+0x50], R3 ;  /* 0x0000500301007387 */ /* 0x0011e60000100800 */
[----:B0-----:R-:W-:-:S04]  /*70610*/  FMUL R3, R9, 1.4426950216293334961 ;  /* 0x3fb8aa3b09037820 */ /* 0x001fc80000400000 */
[----:B------:R0:W1:Y:S02]  /*70620*/  MUFU.EX2 R8, R3 ;  /* 0x0000000300087308 */ /* 0x0000640000000800 */
[----:B0-----:R-:W-:Y:S01]  /*70630*/  FMUL R3, R4, 1.4426950216293334961 ;  /* 0x3fb8aa3b04037820 */ /* 0x001fe20000400000 */
[----:B-1----:R0:W-:Y:S05]  /*70640*/  STL [R1+0x4c], R8 ;  /* 0x00004c0801007387 */ /* 0x0021ea0000100800 */
[----:B0-----:R0:W1:Y:S02]  /*70650*/  MUFU.EX2 R8, R3 ;  /* 0x0000000300087308 */ /* 0x0010640000000800 */
[----:B0-----:R-:W-:-:S06]  /*70660*/  FMUL R3, R5, 1.4426950216293334961 ;  /* 0x3fb8aa3b05037820 */ /* 0x001fcc0000400000 */
[----:B------:R0:W3:Y:S01]  /*70670*/  MUFU.EX2 R5, R3 ;  /* 0x0000000300057308 */ /* 0x0000e20000000800 */
[--C-:B------:R-:W-:Y:S01]  /*70680*/  FFMA R4, R20, c[0x0][0x188], -R0.reuse ;  /* 0x0000620014047a23 */ /* 0x100fe20000000800 */
[----:B-1----:R-:W-:Y:S03]  /*70690*/  STL [R1+0x48], R8 ;  /* 0x0000480801007387 */ /* 0x002fe60000100800 */
[----:B0-----:R-:W-:Y:S01]  /*706a0*/  FMUL R3, R4, 1.4426950216293334961 ;  /* 0x3fb8aa3b04037820 */ /* 0x001fe20000400000 */
[----:B---3--:R0:W-:Y:S01]  /*706b0*/  STL [R1+0x44], R5 ;  /* 0x0000440501007387 */ /* 0x0081e20000100800 */
[----:B------:R-:W-:Y:S02]  /*706c0*/  FFMA R4, R21, c[0x0][0x188], -R0 ;  /* 0x0000620015047a23 */ /* 0x000fe40000000800 */
[----:B0-----:R0:W1:Y:S01]  /*706d0*/  MUFU.EX2 R5, R3 ;  /* 0x0000000300057308 */ /* 0x0010620000000800 */
[----:B--2---:R-:W-:Y:S01]  /*706e0*/  FMNMX R2, R12, R2, !PT ;  /* 0x000000020c027209 */ /* 0x004fe20007800000 */
[----:B0-----:R-:W-:-:S02]  /*706f0*/  FMUL R3, R4, 1.4426950216293334961 ;  /* 0x3fb8aa3b04037820 */ /* 0x001fc40000400000 */
[--C-:B------:R-:W-:Y:S01]  /*70700*/  FFMA R4, R16, c[0x0][0x188], -R0.reuse ;  /* 0x0000620010047a23 */ /* 0x100fe20000000800 */
[----:B-1----:R0:W-:Y:S03]  /*70710*/  STL [R1+0x40], R5 ;  /* 0x0000400501007387 */ /* 0x0021e60000100800 */
[----:B0-----:R0:W1:Y:S02]  /*70720*/  MUFU.EX2 R5, R3 ;  /* 0x0000000300057308 */ /* 0x0010640000000800 */
[----:B0-----:R-:W-:Y:S02]  /*70730*/  FMUL R3, R4, 1.4426950216293334961 ;  /* 0x3fb8aa3b04037820 */ /* 0x001fe40000400000 */
[----:B------:R-:W-:-:S04]  /*70740*/  FFMA R4, R17, c[0x0][0x188], -R0 ;  /* 0x0000620011047a23 */ /* 0x000fc80000000800 */
[----:B------:R0:W2:Y:S02]  /*70750*/  MUFU.EX2 R24, R3 ;  /* 0x0000000300187308 */ /* 0x0000a40000000800 */
[----:B0-----:R-:W-:Y:S02]  /*70760*/  FMUL R3, R4, 1.4426950216293334961 ;  /* 0x3fb8aa3b04037820 */ /* 0x001fe40000400000 */
[----:B------:R-:W-:-:S04]  /*70770*/  FFMA R4, R10, c[0x0][0x188], -R2 ;  /* 0x000062000a047a23 */ /* 0x000fc80000000802 */
[----:B------:R0:W3:Y:S02]  /*70780*/  MUFU.EX2 R20, R3 ;  /* 0x0000000300147308 */ /* 0x0000e40000000800 */
[----:B0-----:R-:W-:Y:S02]  /*70790*/  FMUL R3, R4, 1.4426950216293334961 ;  /* 0x3fb8aa3b04037820 */ /* 0x001fe40000400000 */
[----:B------:R-:W-:-:S04]  /*707a0*/  FFMA R4, R11, c[0x0][0x188], -R2 ;  /* 0x000062000b047a23 */ /* 0x000fc80000000802 */
[----:B------:R0:W4:Y:S02]  /*707b0*/  MUFU.EX2 R17, R3 ;  /* 0x0000000300117308 */ /* 0x0001240000000800 */
[----:B0-----:R-:W-:-:S06]  /*707c0*/  FMUL R3, R4, 1.4426950216293334961 ;  /* 0x3fb8aa3b04037820 */ /* 0x001fcc0000400000 */
[----:B------:R0:W0:Y:S01]  /*707d0*/  MUFU.EX2 R0, R3 ;  /* 0x0000000300007308 */ /* 0x0000220000000800 */
[----:B-1----:R1:W-:Y:S01]  /*707e0*/  STL [R1+0x3c], R5 ;  /* 0x00003c0501007387 */ /* 0x0023e20000100800 */
[----:B------:R-:W-:Y:S02]  /*707f0*/  STL [R1+0xe18], R2 ;  /* 0x000e180201007387 */ /* 0x000fe40000100800 */
[----:B--2---:R-:W-:Y:S02]  /*70800*/  STL [R1+0x38], R24 ;  /* 0x0000381801007387 */ /* 0x004fe40000100800 */
[--C-:B------:R-:W-:Y:S01]  /*70810*/  FFMA R6, R6, c[0x0][0x188], -R2.reuse ;  /* 0x0000620006067a23 */ /* 0x100fe20000000802 */
[----:B------:R-:W-:Y:S01]  /*70820*/  STL [R1+0x3884], R24 ;  /* 0x0038841801007387 */ /* 0x000fe20000100800 */
[----:B---3--:R-:W-:Y:S02]  /*70830*/  STL [R1+0x34], R20 ;  /* 0x0000341401007387 */ /* 0x008fe40000100800 */
[----:B------:R-:W-:Y:S02]  /*70840*/  STL [R1+0x3888], R20 ;  /* 0x0038881401007387 */ /* 0x000fe40000100800 */
[----:B----4-:R-:W-:Y:S02]  /*70850*/  STL [R1+0x30], R17 ;  /* 0x0000301101007387 */ /* 0x010fe40000100800 */
[----:B0-----:R-:W-:Y:S01]  /*70860*/  FMUL R3, R6, 1.4426950216293334961 ;  /* 0x3fb8aa3b06037820 */ /* 0x001fe20000400000 */
[----:B------:R-:W-:Y:S01]  /*70870*/  STL [R1+0x3914], R17 ;  /* 0x0039141101007387 */ /* 0x000fe20000100800 */
[----:B------:R-:W2:Y:S02]  /*70880*/  LDL R27, [R1+0x260] ;  /* 0x00026000011b7983 */ /* 0x000ea40000100800 */
[----:B------:R-:W2:Y:S01]  /*70890*/  LDL R29, [R1+0x264] ;  /* 0x00026400011d7983 */ /* 0x000ea20000100800 */
[----:B------:R0:W-:Y:S01]  /*708a0*/  STL [R1+0x2c], R0 ;  /* 0x00002c0001007387 */ /* 0x0001e20000100800 */
[----:B------:R-:W3:Y:S02]  /*708b0*/  LDL R10, [R1+0x240] ;  /* 0x00024000010a7983 */ /* 0x000ee40000100800 */
[----:B-1----:R-:W3:Y:S01]  /*708c0*/  LDL R5, [R1+0x244] ;  /* 0x0002440001057983 */ /* 0x002ee20000100800 */
[----:B0-----:R-:W0:Y:S02]  /*708d0*/  MUFU.EX2 R0, R3 ;  /* 0x0000000300007308 */ /* 0x001e240000000800 */
[----:B0-----:R0:W-:Y:S01]  /*708e0*/  STL [R1+0x28], R0 ;  /* 0x0000280001007387 */ /* 0x0011e20000100800 */
[----:B------:R-:W4:Y:S02]  /*708f0*/  LDL R21, [R1+0x200] ;  /* 0x0002000001157983 */ /* 0x000f240000100800 */
[----:B------:R-:W4:Y:S02]  /*70900*/  LDL R9, [R1+0x204] ;  /* 0x0002040001097983 */ /* 0x000f240000100800 */
[----:B------:R-:W4:Y:S01]  /*70910*/  LDL R14, [R1+0x1c0] ;  /* 0x0001c000010e7983 */ /* 0x000f220000100800 */
[----:B------:R-:W4:Y:S04]  /*70920*/  LDL R13, [R1+0x1c4] ;  /* 0x0001c400010d7983 */ /* 0x000f280000100800 */
[----:B------:R-:W4:Y:S04]  /*70930*/  LDL R26, [R1+0x1a0] ;  /* 0x0001a000011a7983 */ /* 0x000f280000100800 */
[----:B------:R-:W4:Y:S04]  /*70940*/  LDL R28, [R1+0x1a4] ;  /* 0x0001a400011c7983 */ /* 0x000f280000100800 */
[----:B------:R-:W4:Y:S04]  /*70950*/  LDL R12, [R1+0x220] ;  /* 0x00022000010c7983 */ /* 0x000f280000100800 */
[----:B------:R-:W4:Y:S04]  /*70960*/  LDL R16, [R1+0x224] ;  /* 0x0002240001107983 */ /* 0x000f280000100800 */
[----:B------:R-:W4:Y:S04]  /*70970*/  LDL R8, [R1+0x1e0] ;  /* 0x0001e00001087983 */ /* 0x000f280000100800 */
[----:B------:R-:W4:Y:S01]  /*70980*/  LDL R15, [R1+0x1e4] ;  /* 0x0001e400010f7983 */ /* 0x000f220000100800 */
[----:B------:R-:W-:-:S02]  /*70990*/  FFMA R7, R7, c[0x0][0x188], -R2 ;  /* 0x0000620007077a23 */ /* 0x000fc40000000802 */
[----:B------:R-:W-:Y:S02]  /*709a0*/  FFMA R4, R22, c[0x0][0x188], -R2 ;  /* 0x0000620016047a23 */ /* 0x000fe40000000802 */
[----:B------:R-:W-:-:S04]  /*709b0*/  FMUL R3, R7, 1.4426950216293334961 ;  /* 0x3fb8aa3b07037820 */ /* 0x000fc80000400000 */
[----:B------:R1:W0:Y:S02]  /*709c0*/  MUFU.EX2 R24, R3 ;  /* 0x0000000300187308 */ /* 0x0002240000000800 */
[----:B-1----:R-:W-:-:S06]  /*709d0*/  FMUL R3, R4, 1.4426950216293334961 ;  /* 0x3fb8aa3b04037820 */ /* 0x002fcc0000400000 */
[----:B0-----:R0:W1:Y:S01]  /*709e0*/  MUFU.EX2 R0, R3 ;  /* 0x0000000300007308 */ /* 0x0010620000000800 */
[--C-:B------:R-:W-:Y:S01]  /*709f0*/  FFMA R4, R23, c[0x0][0x188], -R2.reuse ;  /* 0x0000620017047a23 */ /* 0x100fe20000000802 */
[----:B------:R-:W-:Y:S01]  /*70a00*/  STL [R1+0x24], R24 ;  /* 0x0000241801007387 */ /* 0x000fe20000100800 */
[----:B------:R-:W-:Y:S02]  /*70a10*/  STL [R1+0x38ec], R24 ;  /* 0x0038ec1801007387 */ /* 0x000fe40000100800 */
[----:B0-----:R-:W-:Y:S02]  /*70a20*/  FMUL R3, R4, 1.4426950216293334961 ;  /* 0x3fb8aa3b04037820 */ /* 0x001fe40000400000 */
[----:B------:R-:W-:Y:S01]  /*70a30*/  FFMA R4, R18, c[0x0][0x188], -R2 ;  /* 0x0000620012047a23 */ /* 0x000fe20000000802 */
[----:B-1----:R0:W-:Y:S02]  /*70a40*/  STL [R1+0x38d8], R0 ;  /* 0x0038d80001007387 */ /* 0x0021e40000100800 */
[----:B0-----:R0:W1:Y:S02]  /*70a50*/  MUFU.EX2 R0, R3 ;  /* 0x0000000300007308 */ /* 0x0010640000000800 */
[----:B0-----:R-:W-:-:S02]  /*70a60*/  FMUL R3, R4, 1.4426950216293334961 ;  /* 0x3fb8aa3b04037820 */ /* 0x001fc40000400000 */
[----:B------:R-:W-:-:S04]  /*70a70*/  FFMA R4, R19, c[0x0][0x188], -R2 ;  /* 0x0000620013047a23 */ /* 0x000fc80000000802 */
[----:B------:R0:W2:Y:S02]  /*70a80*/  MUFU.EX2 R25, R3 ;  /* 0x0000000300197308 */ /* 0x0000a40000000800 */
[----:B0-----:R-:W-:-:S06]  /*70a90*/  FMUL R3, R4, 1.4426950216293334961 ;  /* 0x3fb8aa3b04037820 */ /* 0x001fcc0000400000 */
[----:B------:R-:W0:Y:S01]  /*70aa0*/  MUFU.EX2 R2, R3 ;  /* 0x0000000300027308 */ /* 0x000e220000000800 */
[----:B-1----:R1:W-:Y:S01]  /*70ab0*/  STL [R1+0x1c], R0 ;  /* 0x00001c0001007387 */ /* 0x0023e20000100800 */
[----:B--2---:R-:W-:-:S03]  /*70ac0*/  FADD R4, R29, R27 ;  /* 0x0000001b1d047221 */ /* 0x004fc60000000000 */
[----:B------:R-:W2:Y:S04]  /*70ad0*/  LDL R27, [R1+0x180] ;  /* 0x00018000011b7983 */ /* 0x000ea80000100800 */
[----:B------:R-:W2:Y:S01]  /*70ae0*/  LDL R29, [R1+0x184] ;  /* 0x00018400011d7983 */ /* 0x000ea20000100800 */
[----:B------:R1:W-:Y:S02]  /*70af0*/  STL [R1+0x3910], R4 ;  /* 0x0039100401007387 */ /* 0x0003e40000100800 */
[----:B------:R-:W-:Y:S02]  /*70b00*/  STL [R1+0x18], R25 ;  /* 0x0000181901007387 */ /* 0x000fe40000100800 */
[----:B------:R-:W-:Y:S02]  /*70b10*/  STL [R1+0x388c], R25 ;  /* 0x00388c1901007387 */ /* 0x000fe40000100800 */
[----:B---3--:R-:W-:Y:S01]  /*70b20*/  FADD R5, R5, R10 ;  /* 0x0000000a05057221 */ /* 0x008fe20000000000 */
[----:B0-----:R-:W-:Y:S01]  /*70b30*/  STL [R1+0x14], R2 ;  /* 0x0000140201007387 */ /* 0x001fe20000100800 */
[----:B------:R0:W-:Y:S02]  /*70b40*/  STL [R1+0x3890], R2 ;  /* 0x0038900201007387 */ /* 0x0001e40000100800 */
[----:B----4-:R-:W-:-:S02]  /*70b50*/  FADD R7, R9, R21 ;  /* 0x0000001509077221 */ /* 0x010fc40000000000 */
[----:B------:R-:W-:Y:S02]  /*70b60*/  FADD R9, R13, R14 ;  /* 0x0000000e0d097221 */ /* 0x000fe40000000000 */
[----:B------:R-:W-:Y:S01]  /*70b70*/  FADD R10, R28, R26 ;  /* 0x0000001a1c0a7221 */ /* 0x000fe20000000000 */
[----:B------:R3:W-:Y:S01]  /*70b80*/  STL [R1+0x390c], R7 ;  /* 0x00390c0701007387 */ /* 0x0007e20000100800 */
[----:B------:R-:W-:Y:S02]  /*70b90*/  FADD R6, R16, R12 ;  /* 0x0000000c10067221 */ /* 0x000fe40000000000 */
[----:B------:R4:W-:Y:S02]  /*70ba0*/  STL [R1+0x3908], R9 ;  /* 0x0039080901007387 */ /* 0x0009e40000100800 */
[----:B------:R-:W-:Y:S01]  /*70bb0*/  FADD R8, R15, R8 ;  /* 0x000000080f087221 */ /* 0x000fe20000000000 */
[----:B-1----:R-:W2:Y:S04]  /*70bc0*/  LDL R0, [R1+0x130] ;  /* 0x0001300001007983 */ /* 0x002ea80000100800 */
[----:B------:R-:W2:Y:S04]  /*70bd0*/  LDL R12, [R1+0x134] ;  /* 0x00013400010c7983 */ /* 0x000ea80000100800 */
        /* <DEDUP_REMOVED lines=14> */
[----:B------:R-:W2:Y:S01]  /*70cc0*/  LDL R28, [R1+0x23c] ;  /* 0x00023c00011c7983 */ /* 0x000ea20000100800 */
[----:B------:R1:W-:Y:S02]  /*70cd0*/  STL [R1+0x3904], R10 ;  /* 0x0039040a01007387 */ /* 0x0003e40000100800 */
[----:B0-----:R-:W2:Y:S02]  /*70ce0*/  LDL R2, [R1+0xd0] ;  /* 0x0000d00001027983 */ /* 0x001ea40000100800 */
[----:B---3--:R-:W3:Y:S01]  /*70cf0*/  LDL R7, [R1+0x21c] ;  /* 0x00021c0001077983 */ /* 0x008ee20000100800 */
[----:B----4-:R-:W4:Y:S04]  /*70d00*/  LDL R9, [R1+0x1dc] ;  /* 0x0001dc0001097983 */ /* 0x010f280000100800 */
[----:B-1----:R-:W3:Y:S01]  /*70d10*/  LDL R10, [R1+0x1bc] ;  /* 0x0001bc00010a7983 */ /* 0x002ee20000100800 */
[----:B--2---:R-:W-:-:S03]  /*70d20*/  FADD R11, R29, R27 ;  /* 0x0000001b1d0b7221 */ /* 0x004fc60000000000 */
[----:B------:R-:W2:Y:S04]  /*70d30*/  LDL R29, [R1+0x1fc] ;  /* 0x0001fc00011d7983 */ /* 0x000ea80000100800 */
[----:B------:R-:W2:Y:S04]  /*70d40*/  LDL R27, [R1+0x19c] ;  /* 0x00019c00011b7983 */ /* 0x000ea80000100800 */
[----:B------:R0:W-:Y:S04]  /*70d50*/  STL [R1+0x38f8], R2 ;  /* 0x0038f80201007387 */ /* 0x0001e80000100800 */
[----:B0-----:R-:W2:Y:S04]  /*70d60*/  LDL R2, [R1+0x104] ;  /* 0x0001040001027983 */ /* 0x001ea80000100800 */
[----:B--2---:R0:W-:Y:S04]  /*70d70*/  STL [R1+0x38fc], R2 ;  /* 0x0038fc0201007387 */ /* 0x0041e80000100800 */
[----:B0-----:R-:W2:Y:S01]  /*70d80*/  LDL R2, [R1+0x12c] ;  /* 0x00012c0001027983 */ /* 0x001ea20000100800 */
[----:B------:R-:W-:-:S02]  /*70d90*/  FADD R12, R12, R0 ;  /* 0x000000000c0c7221 */ /* 0x000fc40000000000 */
[----:B------:R-:W-:Y:S02]  /*70da0*/  FADD R13, R13, R24 ;  /* 0x000000180d0d7221 */ /* 0x000fe40000000000 */
[----:B------:R-:W-:Y:S02]  /*70db0*/  FADD R14, R14, R23 ;  /* 0x000000170e0e7221 */ /* 0x000fe40000000000 */
[----:B------:R-:W-:Y:S02]  /*70dc0*/  FADD R15, R15, R22 ;  /* 0x000000160f0f7221 */ /* 0x000fe40000000000 */
[----:B------:R-:W-:Y:S02]  /*70dd0*/  FADD R16, R16, R20 ;  /* 0x0000001410107221 */ /* 0x000fe40000000000 */
[----:B------:R-:W-:Y:S02]  /*70de0*/  FADD R3, R21, R3 ;  /* 0x0000000315037221 */ /* 0x000fe40000000000 */
[----:B------:R-:W-:Y:S01]  /*70df0*/  FADD R18, R18, R17 ;  /* 0x0000001112127221 */ /* 0x000fe20000000000 */
[----:B--2---:R0:W-:Y:S01]  /*70e00*/  STL [R1+0x3900], R2 ;  /* 0x0039000201007387 */ /* 0x0041e20000100800 */
[----:B------:R-:W2:Y:S02]  /*70e10*/  LDL R25, [R1+0xa8] ;  /* 0x0000a80001197983 */ /* 0x000ea40000100800 */
[----:B------:R-:W2:Y:S02]  /*70e20*/  LDL R19, [R1+0x88] ;  /* 0x0000880001137983 */ /* 0x000ea40000100800 */
[----:B------:R-:W2:Y:S01]  /*70e30*/  LDL R0, [R1+0x68] ;  /* 0x0000680001007983 */ /* 0x000ea20000100800 */
[----:B------:R-:W2:Y:S04]  /*70e40*/  LDL R24, [R1+0x48] ;  /* 0x0000480001187983 */ /* 0x000ea80000100800 */
[----:B------:R-:W2:Y:S04]  /*70e50*/  LDL R23, [R1+0x28] ;  /* 0x0000280001177983 */ /* 0x000ea80000100800 */
[----:B------:R-:W2:Y:S04]  /*70e60*/  LDL R22, [R1+0x258] ;  /* 0x0002580001167983 */ /* 0x000ea80000100800 */
[----:B------:R-:W2:Y:S04]  /*70e70*/  LDL R20, [R1+0x238] ;  /* 0x0002380001147983 */ /* 0x000ea80000100800 */
[----:B0-----:R-:W2:Y:S04]  /*70e80*/  LDL R2, [R1+0x17c] ;  /* 0x00017c0001027983 */ /* 0x001ea80000100800 */
[----:B------:R-:W2:Y:S01]  /*70e90*/  LDL R21, [R1+0x218] ;  /* 0x0002180001157983 */ /* 0x000ea20000100800 */
[----:B------:R-:W2:Y:S02]  /*70ea0*/  LDL.LU R17, [R1+0x3914] ;  /* 0x0039140001117983 */ /* 0x000ea40000300800 */
[----:B--2---:R-:W-:-:S02]  /*70eb0*/  FADD R17, R17, R4 ;  /* 0x0000000411117221 */ /* 0x004fc40000000000 */
[----:B------:R-:W2:Y:S01]  /*70ec0*/  LDL.LU R4, [R1+0x3910] ;  /* 0x0039100001047983 */ /* 0x000ea20000300800 */
[----:B------:R-:W-:Y:S02]  /*70ed0*/  FADD R5, R28, R5 ;  /* 0x000000051c057221 */ /* 0x000fe40000000000 */
[----:B------:R-:W4:Y:S02]  /*70ee0*/  LDL R28, [R1+0x1d8] ;  /* 0x0001d800011c7983 */ /* 0x000f240000100800 */
[----:B---3--:R-:W-:Y:S02]  /*70ef0*/  FADD R6, R7, R6 ;  /* 0x0000000607067221 */ /* 0x008fe40000000000 */
[----:B--2---:R-:W-:Y:S02]  /*70f00*/  FADD R4, R26, R4 ;  /* 0x000000041a047221 */ /* 0x004fe40000000000 */
[----:B------:R-:W2:Y:S01]  /*70f10*/  LDL R26, [R1+0x1f8] ;  /* 0x0001f800011a7983 */ /* 0x000ea20000100800 */
[----:B------:R-:W3:Y:S02]  /*70f20*/  LDL.LU R7, [R1+0x390c] ;  /* 0x00390c0001077983 */ /* 0x000ee40000300800 */
[----:B----4-:R-:W-:-:S02]  /*70f30*/  FADD R8, R9, R8 ;  /* 0x0000000809087221 */ /* 0x010fc40000000000 */
[----:B---3--:R-:W-:Y:S02]  /*70f40*/  FADD R7, R29, R7 ;  /* 0x000000071d077221 */ /* 0x008fe40000000000 */
[----:B------:R-:W3:Y:S01]  /*70f50*/  LDL R29, [R1+0x1b4] ;  /* 0x0001b400011d7983 */ /* 0x000ee20000100800 */
[----:B------:R-:W4:Y:S02]  /*70f60*/  LDL.LU R9, [R1+0x3908] ;  /* 0x0039080001097983 */ /* 0x000f240000300800 */
[----:B----4-:R-:W-:Y:S02]  /*70f70*/  FADD R9, R10, R9 ;  /* 0x000000090a097221 */ /* 0x010fe40000000000 */
[----:B------:R-:W4:Y:S01]  /*70f80*/  LDL.LU R10, [R1+0x3904] ;  /* 0x00390400010a7983 */ /* 0x000f220000300800 */
[----:B------:R-:W-:Y:S02]  /*70f90*/  FADD R11, R2, R11 ;  /* 0x0000000b020b7221 */ /* 0x000fe40000000000 */
[----:B----4-:R-:W-:-:S02]  /*70fa0*/  FADD R10, R27, R10 ;  /* 0x0000000a1b0a7221 */ /* 0x010fc40000000000 */
[----:B------:R-:W4:Y:S01]  /*70fb0*/  LDL R27, [R1+0x198] ;  /* 0x00019800011b7983 */ /* 0x000f220000100800 */
[----:B------:R-:W2:Y:S02]  /*70fc0*/  LDL.LU R2, [R1+0x3900] ;  /* 0x0039000001027983 */ /* 0x000ea40000300800 */
[----:B------:R-:W-:Y:S02]  /*70fd0*/  FADD R16, R19, R16 ;  /* 0x0000001013107221 */ /* 0x000fe40000000000 */
[----:B--2---:R-:W-:Y:S02]  /*70fe0*/  FADD R12, R2, R12 ;  /* 0x0000000c020c7221 */ /* 0x004fe40000000000 */
[----:B------:R-:W2:Y:S01]  /*70ff0*/  LDL.LU R2, [R1+0x38fc] ;  /* 0x0038fc0001027983 */ /* 0x000ea20000300800 */
[----:B------:R-:W-:Y:S02]  /*71000*/  FADD R3, R0, R3 ;  /* 0x0000000300037221 */ /* 0x000fe40000000000 */
[----:B------:R-:W-:-:S02]  /*71010*/  FADD R8, R28, R8 ;  /* 0x000000081c087221 */ /* 0x000fc40000000000 */
[----:B---3--:R-:W-:Y:S02]  /*71020*/  FADD R9, R29, R9 ;  /* 0x000000091d097221 */ /* 0x008fe40000000000 */
[----:B------:R-:W-:Y:S02]  /*71030*/  FADD R15, R25, R15 ;  /* 0x0000000f190f7221 */ /* 0x000fe40000000000 */
[----:B------:R-:W-:Y:S02]  /*71040*/  FADD R18, R24, R18 ;  /* 0x0000001218127221 */ /* 0x000fe40000000000 */
[----:B------:R-:W-:Y:S02]  /*71050*/  FADD R17, R23, R17 ;  /* 0x0000001117117221 */ /* 0x000fe40000000000 */
[----:B------:R-:W-:Y:S02]  /*71060*/  FADD R4, R22, R4 ;  /* 0x0000000416047221 */ /* 0x000fe40000000000 */
[----:B------:R-:W-:-:S02]  /*71070*/  FADD R5, R20, R5 ;  /* 0x0000000514057221 */ /* 0x000fc40000000000 */
[----:B------:R-:W-:Y:S02]  /*71080*/  FADD R6, R21, R6 ;  /* 0x0000000615067221 */ /* 0x000fe40000000000 */
[----:B--2---:R-:W-:Y:S02]  /*71090*/  FADD R13, R2, R13 ;  /* 0x0000000d020d7221 */ /* 0x004fe40000000000 */
[----:B------:R-:W2:Y:S01]  /*710a0*/  LDL.LU R2, [R1+0x38f8] ;  /* 0x0038f80001027983 */ /* 0x000ea20000300800 */
[----:B------:R0:W-:Y:S02]  /*710b0*/  STL [R1+0x38f4], R16 ;  /* 0x0038f41001007387 */ /* 0x0001e40000100800 */
[----:B------:R1:W-:Y:S02]  /*710c0*/  STL [R1+0x38f0], R3 ;  /* 0x0038f00301007387 */ /* 0x0003e40000100800 */
[----:B------:R-:W3:Y:S01]  /*710d0*/  LDL R25, [R1+0x178] ;  /* 0x0001780001197983 */ /* 0x000ee20000100800 */
[----:B------:R-:W2:Y:S04]  /*710e0*/  LDL R19, [R1+0x128] ;  /* 0x0001280001137983 */ /* 0x000ea80000100800 */
[----:B------:R-:W2:Y:S04]  /*710f0*/  LDL R23, [R1+0x100] ;  /* 0x0001000001177983 */ /* 0x000ea80000100800 */
[----:B------:R-:W2:Y:S04]  /*71100*/  LDL R22, [R1+0xc0] ;  /* 0x0000c00001167983 */ /* 0x000ea80000100800 */
[----:B------:R-:W2:Y:S04]  /*71110*/  LDL R24, [R1+0x64] ;  /* 0x0000640001187983 */ /* 0x000ea80000100800 */
[----:B------:R-:W2:Y:S04]  /*71120*/  LDL R20, [R1+0x44] ;  /* 0x0000440001147983 */ /* 0x000ea80000100800 */
[----:B0-----:R-:W2:Y:S04]  /*71130*/  LDL R16, [R1+0xa4] ;  /* 0x0000a40001107983 */ /* 0x001ea80000100800 */
[----:B-1----:R-:W2:Y:S04]  /*71140*/  LDL R3, [R1+0x84] ;  /* 0x0000840001037983 */ /* 0x002ea80000100800 */
[----:B------:R-:W2:Y:S01]  /*71150*/  LDL R21, [R1+0x254] ;  /* 0x0002540001157983 */ /* 0x000ea20000100800 */
[----:B------:R0:W-:Y:S02]  /*71160*/  STL [R1+0x38e8], R8 ;  /* 0x0038e80801007387 */ /* 0x0001e40000100800 */
[----:B------:R-:W2:Y:S02]  /*71170*/  LDL R28, [R1+0x234] ;  /* 0x00023400011c7983 */ /* 0x000ea40000100800 */
[----:B------:R-:W2:Y:S01]  /*71180*/  LDL R29, [R1+0x214] ;  /* 0x00021400011d7983 */ /* 0x000ea20000100800 */
[----:B------:R1:W-:Y:S01]  /*71190*/  STL [R1+0x38e4], R9 ;  /* 0x0038e40901007387 */ /* 0x0003e20000100800 */
[----:B------:R-:W2:Y:S02]  /*711a0*/  LDL R0, [R1+0xfc] ;  /* 0x0000fc0001007983 */ /* 0x000ea40000100800 */
[----:B------:R-:W-:-:S02]  /*711b0*/  FADD R7, R26, R7 ;  /* 0x000000071a077221 */ /* 0x000fc40000000000 */
[----:B----4-:R-:W-:Y:S01]  /*711c0*/  FADD R10, R27, R10 ;  /* 0x0000000a1b0a7221 */ /* 0x010fe20000000000 */
[----:B------:R-:W4:Y:S04]  /*711d0*/  LDL R26, [R1+0x1b8] ;  /* 0x0001b800011a7983 */ /* 0x000f280000100800 */
[----:B0-----:R-:W3:Y:S04]  /*711e0*/  LDL R8, [R1+0x1f4] ;  /* 0x0001f40001087983 */ /* 0x001ee80000100800 */
[----:B------:R-:W3:Y:S04]  /*711f0*/  LDL R27, [R1+0x194] ;  /* 0x00019400011b7983 */ /* 0x000ee80000100800 */
[----:B-1----:R-:W3:Y:S04]  /*71200*/  LDL R9, [R1+0x1d4] ;  /* 0x0001d40001097983 */ /* 0x002ee80000100800 */
[----:B--2---:R0:W-:Y:S04]  /*71210*/  STL [R1+0x38dc], R0 ;  /* 0x0038dc0001007387 */ /* 0x0041e80000100800 */
[----:B0-----:R-:W2:Y:S01]  /*71220*/  LDL R0, [R1+0x124] ;  /* 0x0001240001007983 */ /* 0x001ea20000100800 */
[----:B------:R-:W-:-:S02]  /*71230*/  FADD R14, R2, R14 ;  /* 0x0000000e020e7221 */ /* 0x000fc40000000000 */
[----:B---3--:R-:W-:Y:S02]  /*71240*/  FADD R11, R25, R11 ;  /* 0x0000000b190b7221 */ /* 0x008fe40000000000 */
[----:B------:R-:W-:Y:S02]  /*71250*/  FADD R12, R19, R12 ;  /* 0x0000000c130c7221 */ /* 0x000fe40000000000 */
[----:B------:R-:W-:Y:S02]  /*71260*/  FADD R13, R23, R13 ;  /* 0x0000000d170d7221 */ /* 0x000fe40000000000 */
[----:B------:R-:W-:Y:S02]  /*71270*/  FADD R14, R22, R14 ;  /* 0x0000000e160e7221 */ /* 0x000fe40000000000 */
[----:B------:R-:W-:Y:S01]  /*71280*/  FADD R15, R16, R15 ;  /* 0x0000000f100f7221 */ /* 0x000fe20000000000 */
[----:B--2---:R0:W-:Y:S01]  /*71290*/  STL [R1+0x38e0], R0 ;  /* 0x0038e00001007387 */ /* 0x0041e20000100800 */
[----:B------:R-:W2:Y:S02]  /*712a0*/  LDL R2, [R1+0xc4] ;  /* 0x0000c40001027983 */ /* 0x000ea40000100800 */
[----:B------:R-:W3:Y:S02]  /*712b0*/  LDL R25, [R1+0xa0] ;  /* 0x0000a00001197983 */ /* 0x000ee40000100800 */
[----:B------:R-:W2:Y:S01]  /*712c0*/  LDL R19, [R1+0x80] ;  /* 0x0000800001137983 */ /* 0x000ea20000100800 */
[----:B------:R-:W2:Y:S04]  /*712d0*/  LDL R23, [R1+0x60] ;  /* 0x0000600001177983 */ /* 0x000ea80000100800 */
[----:B------:R-:W2:Y:S04]  /*712e0*/  LDL R22, [R1+0x40] ;  /* 0x0000400001167983 */ /* 0x000ea80000100800 */
[----:B0-----:R-:W2:Y:S01]  /*712f0*/  LDL R0, [R1+0x174] ;  /* 0x0001740001007983 */ /* 0x001ea20000100800 */
[----:B------:R-:W2:Y:S02]  /*71300*/  LDL.LU R16, [R1+0x38f4] ;  /* 0x0038f40001107983 */ /* 0x000ea40000300800 */
[----:B--2---:R-:W-:-:S02]  /*71310*/  FADD R16, R3, R16 ;  /* 0x0000001003107221 */ /* 0x004fc40000000000 */
[----:B------:R-:W2:Y:S02]  /*71320*/  LDL.LU R3, [R1+0x38f0] ;  /* 0x0038f00001037983 */ /* 0x000ea40000300800 */
[----:B--2---:R-:W-:Y:S02]  /*71330*/  FADD R3, R24, R3 ;  /* 0x0000000318037221 */ /* 0x004fe40000000000 */
[----:B------:R-:W2:Y:S01]  /*71340*/  LDL.LU R24, [R1+0x38ec] ;  /* 0x0038ec0001187983 */ /* 0x000ea20000300800 */
[----:B------:R-:W-:Y:S02]  /*71350*/  FADD R18, R20, R18 ;  /* 0x0000001214127221 */ /* 0x000fe40000000000 */
[----:B------:R-:W-:Y:S02]  /*71360*/  FADD R4, R21, R4 ;  /* 0x0000000415047221 */ /* 0x000fe40000000000 */
[----:B------:R-:W-:Y:S02]  /*71370*/  FADD R5, R28, R5 ;  /* 0x000000051c057221 */ /* 0x000fe40000000000 */
[----:B------:R-:W-:Y:S01]  /*71380*/  FADD R6, R29, R6 ;  /* 0x000000061d067221 */ /* 0x000fe20000000000 */
[----:B------:R-:W3:Y:S04]  /*71390*/  LDL R20, [R1+0x250] ;  /* 0x0002500001147983 */ /* 0x000ee80000100800 */
[----:B------:R-:W3:Y:S04]  /*713a0*/  LDL R21, [R1+0x210] ;  /* 0x0002100001157983 */ /* 0x000ee80000100800 */
[----:B------:R-:W3:Y:S04]  /*713b0*/  LDL R28, [R1+0x1f0] ;  /* 0x0001f000011c7983 */ /* 0x000ee80000100800 */
[----:B------:R-:W3:Y:S01]  /*713c0*/  LDL R29, [R1+0x1d0] ;  /* 0x0001d000011d7983 */ /* 0x000ee20000100800 */
[----:B------:R-:W-:-:S02]  /*713d0*/  FADD R7, R8, R7 ;  /* 0x0000000708077221 */ /* 0x000fc40000000000 */
[----:B--2---:R-:W-:Y:S02]  /*713e0*/  FADD R17, R24, R17 ;  /* 0x0000001118117221 */ /* 0x004fe40000000000 */
[----:B------:R-:W2:Y:S01]  /*713f0*/  LDL R24, [R1+0x230] ;  /* 0x0002300001187983 */ /* 0x000ea20000100800 */
[----:B------:R-:W2:Y:S02]  /*71400*/  LDL.LU R8, [R1+0x38e8] ;  /* 0x0038e80001087983 */ /* 0x000ea40000300800 */
[----:B--2---:R-:W-:Y:S02]  /*71410*/  FADD R8, R9, R8 ;  /* 0x0000000809087221 */ /* 0x004fe40000000000 */
[----:B------:R-:W4:Y:S01]  /*71420*/  LDL.LU R9, [R1+0x38e4] ;  /* 0x0038e40001097983 */ /* 0x000f220000300800 */
[----:B------:R-:W-:Y:S02]  /*71430*/  FADD R10, R27, R10 ;  /* 0x0000000a1b0a7221 */ /* 0x000fe40000000000 */
[----:B------:R-:W2:Y:S02]  /*71440*/  LDL R27, [R1+0x190] ;  /* 0x00019000011b7983 */ /* 0x000ea40000100800 */
[----:B------:R-:W-:-:S02]  /*71450*/  FADD R11, R0, R11 ;  /* 0x0000000b000b7221 */ /* 0x000fc40000000000 */
[----:B----4-:R-:W-:Y:S02]  /*71460*/  FADD R9, R26, R9 ;  /* 0x000000091a097221 */ /* 0x010fe40000000000 */
[----:B------:R-:W4:Y:S01]  /*71470*/  LDL R26, [R1+0x1b0] ;  /* 0x0001b000011a7983 */ /* 0x000f220000100800 */
[----:B------:R-:W2:Y:S02]  /*71480*/  LDL.LU R0, [R1+0x38e0] ;  /* 0x0038e00001007983 */ /* 0x000ea40000300800 */
[----:B--2---:R-:W-:Y:S02]  /*71490*/  FADD R12, R0, R12 ;  /* 0x0000000c000c7221 */ /* 0x004fe40000000000 */
[----:B------:R-:W2:Y:S01]  /*714a0*/  LDL.LU R0, [R1+0x38dc] ;  /* 0x0038dc0001007983 */ /* 0x000ea20000300800 */
[----:B------:R-:W-:Y:S02]  /*714b0*/  FADD R14, R2, R14 ;  /* 0x0000000e020e7221 */ /* 0x000fe40000000000 */
[----:B---3--:R-:W-:-:S02]  /*714c0*/  FADD R15, R25, R15 ;  /* 0x0000000f190f7221 */ /* 0x008fc40000000000 */
[----:B--2---:R-:W-:Y:S02]  /*714d0*/  FADD R13, R0, R13 ;  /* 0x0000000d000d7221 */ /* 0x004fe40000000000 */
[----:B------:R-:W2:Y:S01]  /*714e0*/  LDL.LU R0, [R1+0x38d8] ;  /* 0x0038d80001007983 */ /* 0x000ea20000300800 */
[----:B------:R-:W-:Y:S02]  /*714f0*/  FADD R16, R19, R16 ;  /* 0x0000001013107221 */ /* 0x000fe40000000000 */
[----:B------:R-:W-:Y:S02]  /*71500*/  FADD R3, R23, R3 ;  /* 0x0000000317037221 */ /* 0x000fe40000000000 */
[----:B------:R-:W-:Y:S01]  /*71510*/  FADD R18, R22, R18 ;  /* 0x0000001216127221 */ /* 0x000fe20000000000 */
[----:B------:R0:W-:Y:S01]  /*71520*/  STL [R1+0x38d4], R14 ;  /* 0x0038d40e01007387 */ /* 0x0001e20000100800 */
[----:B------:R1:W-:Y:S02]  /*71530*/  STL [R1+0x38d0], R15 ;  /* 0x0038d00f01007387 */ /* 0x0003e40000100800 */
[----:B------:R3:W-:Y:S02]  /*71540*/  STL [R1+0x38cc], R16 ;  /* 0x0038cc1001007387 */ /* 0x0007e40000100800 */
[----:B------:R-:W-:Y:S01]  /*71550*/  FADD R4, R20, R4 ;  /* 0x0000000414047221 */ /* 0x000fe20000000000 */
[----:B------:R0:W-:Y:S01]  /*71560*/  STL [R1+0x38c8], R3 ;  /* 0x0038c80301007387 */ /* 0x0001e20000100800 */
[----:B------:R-:W-:-:S02]  /*71570*/  FADD R5, R24, R5 ;  /* 0x0000000518057221 */ /* 0x000fc40000000000 */
[----:B------:R0:W-:Y:S02]  /*71580*/  STL [R1+0x38c4], R18 ;  /* 0x0038c41201007387 */ /* 0x0001e40000100800 */
[----:B------:R-:W-:Y:S02]  /*71590*/  FADD R6, R21, R6 ;  /* 0x0000000615067221 */ /* 0x000fe40000000000 */
[----:B------:R-:W-:Y:S02]  /*715a0*/  FADD R7, R28, R7 ;  /* 0x000000071c077221 */ /* 0x000fe40000000000 */
[----:B------:R-:W-:Y:S02]  /*715b0*/  FADD R8, R29, R8 ;  /* 0x000000081d087221 */ /* 0x000fe40000000000 */
[----:B----4-:R-:W-:Y:S02]  /*715c0*/  FADD R9, R26, R9 ;  /* 0x000000091a097221 */ /* 0x010fe40000000000 */
[----:B------:R-:W-:-:S02]  /*715d0*/  FADD R10, R27, R10 ;  /* 0x0000000a1b0a7221 */ /* 0x000fc40000000000 */
[----:B--2---:R-:W-:-:S05]  /*715e0*/  FADD R17, R0, R17 ;  /* 0x0000001100117221 */ /* 0x004fca0000000000 */
[----:B------:R2:W-:Y:S01]  /*715f0*/  STL [R1+0x38c0], R17 ;  /* 0x0038c01101007387 */ /* 0x0005e20000100800 */
[----:B------:R-:W-:Y:S02]  /*71600*/  STL [R1+0x3894], R0 ;  /* 0x0038940001007387 */ /* 0x000fe40000100800 */
[----:B------:R2:W-:Y:S02]  /*71610*/  STL [R1+0x38bc], R4 ;  /* 0x0038bc0401007387 */ /* 0x0005e40000100800 */
[----:B------:R2:W-:Y:S01]  /*71620*/  STL [R1+0x38b8], R5 ;  /* 0x0038b80501007387 */ /* 0x0005e20000100800 */
[----:B------:R2:W-:Y:S01]  /*71630*/  STL [R1+0x38b4], R6 ;  /* 0x0038b40601007387 */ /* 0x0005e20000100800 */
[----:B------:R2:W-:Y:S02]  /*71640*/  STL [R1+0x38b0], R7 ;  /* 0x0038b00701007387 */ /* 0x0005e40000100800 */
[----:B------:R-:W4:Y:S02]  /*71650*/  LDL R28, [R1+0x170] ;  /* 0x00017000011c7983 */ /* 0x000f240000100800 */
[----:B------:R-:W4:Y:S01]  /*71660*/  LDL R29, [R1+0x120] ;  /* 0x00012000011d7983 */ /* 0x000f220000100800 */
[----:B------:R2:W-:Y:S01]  /*71670*/  STL [R1+0x38ac], R8 ;  /* 0x0038ac0801007387 */ /* 0x0005e20000100800 */
[----:B------:R2:W-:Y:S02]  /*71680*/  STL [R1+0x38a8], R9 ;  /* 0x0038a80901007387 */ /* 0x0005e40000100800 */
[----:B0-----:R-:W4:Y:S02]  /*71690*/  LDL R14, [R1+0xf8] ;  /* 0x0000f800010e7983 */ /* 0x001f240000100800 */
[----:B-1----:R-:W4:Y:S01]  /*716a0*/  LDL R15, [R1+0xbc] ;  /* 0x0000bc00010f7983 */ /* 0x002f220000100800 */
[----:B---3--:R-:W3:Y:S04]  /*716b0*/  LDL R16, [R1+0x9c] ;  /* 0x00009c0001107983 */ /* 0x008ee80000100800 */
[----:B------:R-:W3:Y:S04]  /*716c0*/  LDL R3, [R1+0x7c] ;  /* 0x00007c0001037983 */ /* 0x000ee80000100800 */
[----:B------:R-:W3:Y:S04]  /*716d0*/  LDL R18, [R1+0x5c] ;  /* 0x00005c0001127983 */ /* 0x000ee80000100800 */
[----:B--2---:R-:W2:Y:S04]  /*716e0*/  LDL R17, [R1+0x3c] ;  /* 0x00003c0001117983 */ /* 0x004ea80000100800 */
[----:B------:R-:W2:Y:S04]  /*716f0*/  LDL R4, [R1+0x1c] ;  /* 0x00001c0001047983 */ /* 0x000ea80000100800 */
[----:B------:R-:W2:Y:S04]  /*71700*/  LDL R5, [R1+0x24c] ;  /* 0x00024c0001057983 */ /* 0x000ea80000100800 */
[----:B------:R-:W2:Y:S04]  /*71710*/  LDL R6, [R1+0x22c] ;  /* 0x00022c0001067983 */ /* 0x000ea80000100800 */
[----:B------:R-:W2:Y:S04]  /*71720*/  LDL R7, [R1+0x20c] ;  /* 0x00020c0001077983 */ /* 0x000ea80000100800 */
[----:B------:R-:W2:Y:S04]  /*71730*/  LDL R8, [R1+0x1ec] ;  /* 0x0001ec0001087983 */ /* 0x000ea80000100800 */
[----:B------:R-:W2:Y:S01]  /*71740*/  LDL R9, [R1+0x1cc] ;  /* 0x0001cc0001097983 */ /* 0x000ea20000100800 */
[----:B------:R0:W-:Y:S02]  /*71750*/  STL [R1+0x38a4], R10 ;  /* 0x0038a40a01007387 */ /* 0x0001e40000100800 */
[----:B------:R-:W2:Y:S01]  /*71760*/  LDL R0, [R1+0xf4] ;  /* 0x0000f40001007983 */ /* 0x000ea20000100800 */
[----:B0-----:R-:W3:Y:S04]  /*71770*/  LDL R10, [R1+0x1ac] ;  /* 0x0001ac00010a7983 */ /* 0x001ee80000100800 */
[----:B--2---:R0:W-:Y:S04]  /*71780*/  STL [R1+0x3898], R0 ;  /* 0x0038980001007387 */ /* 0x0041e80000100800 */
[----:B0-----:R-:W2:Y:S04]  /*71790*/  LDL R0, [R1+0x11c] ;  /* 0x00011c0001007983 */ /* 0x001ea80000100800 */
[----:B--2---:R0:W-:Y:S04]  /*717a0*/  STL [R1+0x389c], R0 ;  /* 0x00389c0001007387 */ /* 0x0041e80000100800 */
[----:B0-----:R-:W2:Y:S01]  /*717b0*/  LDL R0, [R1+0x13c] ;  /* 0x00013c0001007983 */ /* 0x001ea20000100800 */
[----:B----4-:R-:W-:-:S02]  /*717c0*/  FADD R11, R28, R11 ;  /* 0x0000000b1c0b7221 */ /* 0x010fc40000000000 */
[----:B------:R-:W-:Y:S02]  /*717d0*/  FADD R12, R29, R12 ;  /* 0x0000000c1d0c7221 */ /* 0x000fe40000000000 */
[----:B------:R-:W-:Y:S01]  /*717e0*/  FADD R13, R14, R13 ;  /* 0x0000000d0e0d7221 */ /* 0x000fe20000000000 */
[----:B--2---:R0:W-:Y:S01]  /*717f0*/  STL [R1+0x38a0], R0 ;  /* 0x0038a00001007387 */ /* 0x0041e20000100800 */
[----:B------:R-:W2:Y:S02]  /*71800*/  LDL R2, [R1+0xb8] ;  /* 0x0000b80001027983 */ /* 0x000ea40000100800 */
[----:B------:R-:W4:Y:S02]  /*71810*/  LDL R25, [R1+0x98] ;  /* 0x0000980001197983 */ /* 0x000f240000100800 */
[----:B------:R-:W2:Y:S01]  /*71820*/  LDL R20, [R1+0x78] ;  /* 0x0000780001147983 */ /* 0x000ea20000100800 */
[----:B------:R-:W2:Y:S04]  /*71830*/  LDL R24, [R1+0x58] ;  /* 0x0000580001187983 */ /* 0x000ea80000100800 */
[----:B------:R-:W2:Y:S04]  /*71840*/  LDL R26, [R1+0x248] ;  /* 0x00024800011a7983 */ /* 0x000ea80000100800 */
[----:B------:R-:W2:Y:S04]  /*71850*/  LDL R27, [R1+0x228] ;  /* 0x00022800011b7983 */ /* 0x000ea80000100800 */
[----:B------:R-:W2:Y:S04]  /*71860*/  LDL R28, [R1+0x208] ;  /* 0x00020800011c7983 */ /* 0x000ea80000100800 */
[----:B0-----:R-:W2:Y:S04]  /*71870*/  LDL R0, [R1+0x18c] ;  /* 0x00018c0001007983 */ /* 0x001ea80000100800 */
[----:B------:R-:W2:Y:S04]  /*71880*/  LDL R29, [R1+0x1e8] ;  /* 0x0001e800011d7983 */ /* 0x000ea80000100800 */
[----:B------:R-:W2:Y:S04]  /*71890*/  LDL R19, [R1+0x1c8] ;  /* 0x0001c80001137983 */ /* 0x000ea80000100800 */
[----:B------:R-:W2:Y:S04]  /*718a0*/  LDL R23, [R1+0x1a8] ;  /* 0x0001a80001177983 */ /* 0x000ea80000100800 */
[----:B------:R-:W2:Y:S04]  /*718b0*/  LDL R22, [R1+0x188] ;  /* 0x0001880001167983 */ /* 0x000ea80000100800 */
[----:B------:R-:W2:Y:S01]  /*718c0*/  LDL R21, [R1+0x138] ;  /* 0x0001380001157983 */ /* 0x000ea20000100800 */
[----:B------:R-:W2:Y:S02]  /*718d0*/  LDL.LU R14, [R1+0x38d4] ;  /* 0x0038d400010e7983 */ /* 0x000ea40000300800 */
[----:B--2---:R-:W-:-:S02]  /*718e0*/  FADD R14, R15, R14 ;  /* 0x0000000e0f0e7221 */ /* 0x004fc40000000000 */
[----:B------:R-:W3:Y:S02]  /*718f0*/  LDL.LU R15, [R1+0x38d0] ;  /* 0x0038d000010f7983 */ /* 0x000ee40000300800 */
[----:B---3--:R-:W-:Y:S02]  /*71900*/  FADD R15, R16, R15 ;  /* 0x0000000f100f7221 */ /* 0x008fe40000000000 */
[----:B------:R-:W2:Y:S02]  /*71910*/  LDL.LU R16, [R1+0x38cc] ;  /* 0x0038cc0001107983 */ /* 0x000ea40000300800 */
[----:B--2---:R-:W-:Y:S02]  /*71920*/  FADD R16, R3, R16 ;  /* 0x0000001003107221 */ /* 0x004fe40000000000 */
[----:B------:R-:W2:Y:S02]  /*71930*/  LDL.LU R3, [R1+0x38c8] ;  /* 0x0038c80001037983 */ /* 0x000ea40000300800 */
[----:B--2---:R-:W-:-:S02]  /*71940*/  FADD R3, R18, R3 ;  /* 0x0000000312037221 */ /* 0x004fc40000000000 */
[----:B------:R-:W2:Y:S02]  /*71950*/  LDL.LU R18, [R1+0x38c4] ;  /* 0x0038c40001127983 */ /* 0x000ea40000300800 */
[----:B--2---:R-:W-:Y:S02]  /*71960*/  FADD R18, R17, R18 ;  /* 0x0000001211127221 */ /* 0x004fe40000000000 */
        /* <DEDUP_REMOVED lines=20> */
[----:B------:R-:W2:Y:S01]  /*71ab0*/  LDL.LU R0, [R1+0x3898] ;  /* 0x0038980001007983 */ /* 0x000ea20000300800 */
[----:B------:R-:W-:Y:S02]  /*71ac0*/  FADD R14, R2, R14 ;  /* 0x0000000e020e7221 */ /* 0x000fe40000000000 */
[----:B----4-:R-:W-:-:S02]  /*71ad0*/  FADD R15, R25, R15 ;  /* 0x0000000f190f7221 */ /* 0x010fc40000000000 */
[----:B------:R-:W-:Y:S02]  /*71ae0*/  FADD R16, R20, R16 ;  /* 0x0000001014107221 */ /* 0x000fe40000000000 */
[----:B------:R-:W-:Y:S02]  /*71af0*/  FADD R3, R24, R3 ;  /* 0x0000000318037221 */ /* 0x000fe40000000000 */
[----:B--2---:R-:W-:Y:S02]  /*71b00*/  FADD R13, R0, R13 ;  /* 0x0000000d000d7221 */ /* 0x004fe40000000000 */
[----:B------:R-:W2:Y:S01]  /*71b10*/  LDL.LU R0, [R1+0x3894] ;  /* 0x0038940001007983 */ /* 0x000ea20000300800 */
[----:B------:R-:W3:Y:S02]  /*71b20*/  LDL.LU R2, [R1+0x3890] ;  /* 0x0038900001027983 */ /* 0x000ee40000300800 */
[----:B------:R-:W4:Y:S02]  /*71b30*/  LDL.LU R25, [R1+0x388c] ;  /* 0x00388c0001197983 */ /* 0x000f240000300800 */
[----:B------:R-:W2:Y:S01]  /*71b40*/  LDL.LU R20, [R1+0x3888] ;  /* 0x0038880001147983 */ /* 0x000ea20000300800 */
[----:B------:R-:W2:Y:S01]  /*71b50*/  LDL.LU R24, [R1+0x3884] ;  /* 0x0038840001187983 */ /* 0x000ea20000300800 */
[----:B------:R-:W-:-:S02]  /*71b60*/  FADD R4, R26, R4 ;  /* 0x000000041a047221 */ /* 0x000fc40000000000 */
[----:B------:R-:W-:Y:S02]  /*71b70*/  FADD R5, R27, R5 ;  /* 0x000000051b057221 */ /* 0x000fe40000000000 */
[----:B------:R-:W-:Y:S02]  /*71b80*/  FADD R6, R28, R6 ;  /* 0x000000061c067221 */ /* 0x000fe40000000000 */
[----:B------:R-:W-:Y:S02]  /*71b90*/  FADD R7, R29, R7 ;  /* 0x000000071d077221 */ /* 0x000fe40000000000 */
[----:B----4-:R-:W-:Y:S02]  /*71ba0*/  FADD R17, R25, R17 ;  /* 0x0000001119117221 */ /* 0x010fe40000000000 */
[----:B--2---:R-:W-:Y:S02]  /*71bb0*/  FADD R18, R24, R18 ;  /* 0x0000001218127221 */ /* 0x004fe40000000000 */
[----:B------:R-:W2:Y:S01]  /*71bc0*/  LDL.LU R24, [R1+0x3880] ;  /* 0x0038800001187983 */ /* 0x000ea20000300800 */
[----:B------:R-:W4:Y:S02]  /*71bd0*/  LDL.LU R25, [R1+0x387c] ;  /* 0x00387c0001197983 */ /* 0x000f240000300800 */
[----:B------:R-:W2:Y:S02]  /*71be0*/  LDL.LU R26, [R1+0x3878] ;  /* 0x00387800011a7983 */ /* 0x000ea40000300800 */
[----:B------:R-:W2:Y:S01]  /*71bf0*/  LDL.LU R27, [R1+0x3874] ;  /* 0x00387400011b7983 */ /* 0x000ea20000300800 */
[----:B------:R-:W2:Y:S01]  /*71c00*/  LDL.LU R28, [R1+0x3870] ;  /* 0x00387000011c7983 */ /* 0x000ea20000300800 */
[----:B------:R-:W2:Y:S02]  /*71c10*/  LDL.LU R29, [R1+0x386c] ;  /* 0x00386c00011d7983 */ /* 0x000ea40000300800 */
[----:B------:R-:W-:-:S02]  /*71c20*/  FADD R8, R19, R8 ;  /* 0x0000000813087221 */ /* 0x000fc40000000000 */
[----:B------:R-:W-:Y:S02]  /*71c30*/  FADD R9, R23, R9 ;  /* 0x0000000917097221 */ /* 0x000fe40000000000 */
[----:B------:R-:W-:Y:S02]  /*71c40*/  FADD R18, R20, R18 ;  /* 0x0000001214127221 */ /* 0x000fe40000000000 */
[----:B---3--:R-:W-:Y:S01]  /*71c50*/  FADD R17, R2, R17 ;  /* 0x0000001102117221 */ /* 0x008fe20000000000 */
[----:B------:R-:W-:Y:S01]  /*71c60*/  STL [R1+0x3790], R0 ;  /* 0x0037900001007387 */ /* 0x000fe20000100800 */
[----:B----4-:R-:W-:Y:S02]  /*71c70*/  FADD R16, R25, R16 ;  /* 0x0000001019107221 */ /* 0x010fe40000000000 */
[----:B--2---:R-:W-:Y:S01]  /*71c80*/  FADD R13, R28, R13 ;  /* 0x0000000d1c0d7221 */ /* 0x004fe20000000000 */
[----:B------:R-:W0:Y:S04]  /*71c90*/  SHFL.BFLY PT, R25, R8, 0x2, 0x1f ;  /* 0x0c401f0008197f89 */ /* 0x000e2800000e0000 */
[----:B------:R-:W1:Y:S01]  /*71ca0*/  SHFL.BFLY PT, R28, R5, 0x2, 0x1f ;  /* 0x0c401f00051c7f89 */ /* 0x000e6200000e0000 */
[----:B------:R-:W-:-:S02]  /*71cb0*/  FADD R15, R26, R15 ;  /* 0x0000000f1a0f7221 */ /* 0x000fc40000000000 */
[----:B------:R-:W-:Y:S02]  /*71cc0*/  FADD R3, R24, R3 ;  /* 0x0000000318037221 */ /* 0x000fe40000000000 */
[----:B------:R-:W-:Y:S02]  /*71cd0*/  FADD R14, R27, R14 ;  /* 0x0000000e1b0e7221 */ /* 0x000fe40000000000 */
[----:B------:R-:W-:Y:S01]  /*71ce0*/  FADD R12, R29, R12 ;  /* 0x0000000c1d0c7221 */ /* 0x000fe20000000000 */
[----:B------:R-:W2:Y:S04]  /*71cf0*/  SHFL.BFLY PT, R26, R7, 0x2, 0x1f ;  /* 0x0c401f00071a7f89 */ /* 0x000ea800000e0000 */
[----:B------:R-:W3:Y:S04]  /*71d00*/  SHFL.BFLY PT, R29, R4, 0x2, 0x1f ;  /* 0x0c401f00041d7f89 */ /* 0x000ee800000e0000 */
[----:B------:R-:W4:Y:S04]  /*71d10*/  SHFL.BFLY PT, R24, R9, 0x2, 0x1f ;  /* 0x0c401f0009187f89 */ /* 0x000f2800000e0000 */
[----:B------:R-:W-:Y:S01]  /*71d20*/  SHFL.BFLY PT, R2, R15, 0x2, 0x1f ;  /* 0x0c401f000f027f89 */ /* 0x000fe200000e0000 */
[----:B------:R-:W-:Y:S03]  /*71d30*/  SHFL.BFLY PT, R2, R16, 0x2, 0x1f ;  /* 0x0c401f0010027f89 */ /* 0x000fe600000e0000 */
[----:B------:R-:W4:Y:S01]  /*71d40*/  SHFL.BFLY PT, R27, R6, 0x2, 0x1f ;  /* 0x0c401f00061b7f89 */ /* 0x000f2200000e0000 */
[----:B------:R-:W-:Y:S03]  /*71d50*/  SHFL.BFLY PT, R2, R3, 0x2, 0x1f ;  /* 0x0c401f0003027f89 */ /* 0x000fe600000e0000 */
[----:B------:R-:W4:Y:S01]  /*71d60*/  SHFL.BFLY PT, R19, R14, 0x2, 0x1f ;  /* 0x0c401f000e137f89 */ /* 0x000f2200000e0000 */
[----:B------:R-:W-:Y:S02]  /*71d70*/  SHFL.BFLY PT, R2, R18, 0x2, 0x1f ;  /* 0x0c401f0012027f89 */ /* 0x000fe400000e0000 */
[----:B------:R-:W4:Y:S02]  /*71d80*/  SHFL.BFLY PT, R2, R17, 0x2, 0x1f ;  /* 0x0c401f0011027f89 */ /* 0x000f2400000e0000 */
[----:B0-----:R-:W-:-:S02]  /*71d90*/  FADD R8, R8, R25 ;  /* 0x0000001908087221 */ /* 0x001fc40000000000 */
[----:B-1----:R-:W-:-:S05]  /*71da0*/  FADD R5, R5, R28 ;  /* 0x0000001c05057221 */ /* 0x002fca0000000000 */
[----:B------:R-:W-:Y:S01]  /*71db0*/  SHFL.BFLY PT, R0, R5, 0x1, 0x1f ;  /* 0x0c201f0005007f89 */ /* 0x000fe200000e0000 */
[----:B------:R-:W0:Y:S02]  /*71dc0*/  SHFL.BFLY PT, R0, R8, 0x1, 0x1f ;  /* 0x0c201f0008007f89 */ /* 0x000e2400000e0000 */
[----:B--2---:R-:W-:Y:S02]  /*71dd0*/  FADD R7, R7, R26 ;  /* 0x0000001a07077221 */ /* 0x004fe40000000000 */
[----:B---3--:R-:W-:Y:S02]  /*71de0*/  FADD R4, R4, R29 ;  /* 0x0000001d04047221 */ /* 0x008fe40000000000 */
[----:B----4-:R-:W-:Y:S02]  /*71df0*/  FADD R9, R9, R24 ;  /* 0x0000001809097221 */ /* 0x010fe40000000000 */
[----:B------:R-:W-:Y:S02]  /*71e00*/  FADD R6, R6, R27 ;  /* 0x0000001b06067221 */ /* 0x000fe40000000000 */
[----:B------:R-:W-:Y:S01]  /*71e10*/  FADD R14, R14, R19 ;  /* 0x000000130e0e7221 */ /* 0x000fe20000000000 */
[----:B------:R-:W1:Y:S01]  /*71e20*/  SHFL.BFLY PT, R20, R13, 0x2, 0x1f ;  /* 0x0c401f000d147f89 */ /* 0x000e6200000e0000 */
[----:B------:R-:W-:-:S03]  /*71e30*/  FADD R17, R17, R2 ;  /* 0x0000000211117221 */ /* 0x000fc60000000000 */
[----:B------:R-:W-:Y:S01]  /*71e40*/  SHFL.BFLY PT, R19, R7, 0x1, 0x1f ;  /* 0x0c201f0007137f89 */ /* 0x000fe200000e0000 */
[----:B------:R-:W2:Y:S02]  /*71e50*/  SHFL.BFLY PT, R2, R4, 0x1, 0x1f ;  /* 0x0c201f0004027f89 */ /* 0x000ea400000e0000 */
[----:B------:R-:W-:Y:S01]  /*71e60*/  SHFL.BFLY PT, R19, R9, 0x1, 0x1f ;  /* 0x0c201f0009137f89 */ /* 0x000fe200000e0000 */
[----:B0-----:R-:W-:Y:S01]  /*71e70*/  STL [R1+0x3864], R0 ;  /* 0x0038640001007387 */ /* 0x001fe20000100800 */
[----:B------:R-:W-:Y:S02]  /*71e80*/  STL [R1+0x3860], R8 ;  /* 0x0038600801007387 */ /* 0x000fe40000100800 */
[----:B------:R-:W-:Y:S02]  /*71e90*/  STL [R1+0x3868], R9 ;  /* 0x0038680901007387 */ /* 0x000fe40000100800 */
[----:B------:R-:W0:Y:S04]  /*71ea0*/  SHFL.BFLY PT, R9, R5, 0x1, 0x1f ;  /* 0x0c201f0005097f89 */ /* 0x000e2800000e0000 */
[----:B------:R-:W3:Y:S04]  /*71eb0*/  SHFL.BFLY PT, R0, R6, 0x1, 0x1f ;  /* 0x0c201f0006007f89 */ /* 0x000ee800000e0000 */
[----:B------:R-:W4:Y:S01]  /*71ec0*/  SHFL.BFLY PT, R8, R7, 0x1, 0x1f ;  /* 0x0c201f0007087f89 */ /* 0x000f2200000e0000 */
[----:B-1----:R-:W-:-:S03]  /*71ed0*/  FADD R13, R13, R20 ;  /* 0x000000140d0d7221 */ /* 0x002fc60000000000 */
[----:B------:R3:W-:Y:S01]  /*71ee0*/  SHFL.BFLY PT, R20, R6, 0x1, 0x1f ;  /* 0x0c201f0006147f89 */ /* 0x0007e200000e0000 */
[----:B--2---:R-:W-:-:S03]  /*71ef0*/  FADD R4, R4, R2 ;  /* 0x0000000204047221 */ /* 0x004fc60000000000 */
[----:B------:R-:W2:Y:S01]  /*71f00*/  LDL R2, [R1+0xe0c] ;  /* 0x000e0c0001027983 */ /* 0x000ea20000100800 */
[----:B0-----:R-:W-:Y:S02]  /*71f10*/  FADD R5, R5, R9 ;  /* 0x0000000905057221 */ /* 0x001fe40000000000 */
[----:B---3--:R-:W-:Y:S01]  /*71f20*/  FADD R6, R6, R0 ;  /* 0x0000000006067221 */ /* 0x008fe20000000000 */
[----:B------:R-:W3:Y:S01]  /*71f30*/  LDL.LU R9, [R1+0x3868] ;  /* 0x0038680001097983 */ /* 0x000ee20000300800 */
[----:B------:R-:W2:Y:S02]  /*71f40*/  LDL.LU R0, [R1+0x3864] ;  /* 0x0038640001007983 */ /* 0x000ea40000300800 */
[----:B----4-:R-:W-:Y:S02]  /*71f50*/  FADD R7, R7, R8 ;  /* 0x0000000807077221 */ /* 0x010fe40000000000 */
[----:B------:R-:W2:Y:S01]  /*71f60*/  LDL.LU R8, [R1+0x3860] ;  /* 0x0038600001087983 */ /* 0x000ea20000300800 */
[----:B------:R-:W-:-:S02]  /*71f70*/  FADD R10, R22, R10 ;  /* 0x0000000a160a7221 */ /* 0x000fc40000000000 */
[----:B------:R-:W-:Y:S02]  /*71f80*/  FADD R11, R21, R11 ;  /* 0x0000000b150b7221 */ /* 0x000fe40000000000 */
[----:B------:R-:W-:Y:S04]  /*71f90*/  SHFL.BFLY PT, R21, R12, 0x2, 0x1f ;  /* 0x0c401f000c157f89 */ /* 0x000fe800000e0000 */
[----:B------:R-:W0:Y:S04]  /*71fa0*/  SHFL.BFLY PT, R23, R10, 0x2, 0x1f ;  /* 0x0c401f000a177f89 */ /* 0x000e2800000e0000 */
[----:B------:R-:W1:Y:S04]  /*71fb0*/  SHFL.BFLY PT, R22, R11, 0x2, 0x1f ;  /* 0x0c401f000b167f89 */ /* 0x000e6800000e0000 */
[----:B------:R-:W4:Y:S04]  /*71fc0*/  SHFL.BFLY PT, R26, R15, 0x2, 0x1f ;  /* 0x0c401f000f1a7f89 */ /* 0x000f2800000e0000 */
[----:B------:R-:W0:Y:S04]  /*71fd0*/  SHFL.BFLY PT, R27, R16, 0x2, 0x1f ;  /* 0x0c401f00101b7f89 */ /* 0x000e2800000e0000 */
[----:B------:R-:W0:Y:S04]  /*71fe0*/  SHFL.BFLY PT, R28, R3, 0x2, 0x1f ;  /* 0x0c401f00031c7f89 */ /* 0x000e2800000e0000 */
[----:B------:R-:W0:Y:S04]  /*71ff0*/  SHFL.BFLY PT, R29, R18, 0x2, 0x1f ;  /* 0x0c401f00121d7f89 */ /* 0x000e2800000e0000 */
[----:B------:R-:W0:Y:S01]  /*72000*/  SHFL.BFLY PT, R24, R14, 0x1, 0x1f ;  /* 0x0c201f000e187f89 */ /* 0x000e2200000e0000 */
[----:B--2---:R-:W-:-:S03]  /*72010*/  FADD R8, R8, R0 ;  /* 0x0000000008087221 */ /* 0x004fc60000000000 */
[----:B------:R-:W2:Y:S01]  /*72020*/  LDL.LU R0, [R1+0x1f4] ;  /* 0x0001f40001007983 */ /* 0x000ea20000300800 */
[----:B0-----:R-:W-:Y:S02]  /*72030*/  FADD R10, R10, R23 ;  /* 0x000000170a0a7221 */ /* 0x001fe40000000000 */
[----:B-1----:R-:W-:Y:S02]  /*72040*/  FADD R11, R11, R22 ;  /* 0x000000160b0b7221 */ /* 0x002fe40000000000 */
[----:B------:R-:W-:Y:S02]  /*72050*/  FADD R12, R12, R21 ;  /* 0x000000150c0c7221 */ /* 0x000fe40000000000 */
[----:B----4-:R-:W-:Y:S02]  /*72060*/  FADD R15, R15, R26 ;  /* 0x0000001a0f0f7221 */ /* 0x010fe40000000000 */
[----:B------:R-:W-:Y:S01]  /*72070*/  FADD R16, R16, R27 ;  /* 0x0000001b10107221 */ /* 0x000fe20000000000 */
[----:B------:R-:W0:Y:S04]  /*72080*/  SHFL.BFLY PT, R20, R10, 0x1, 0x1f ;  /* 0x0c201f000a147f89 */ /* 0x000e2800000e0000 */
[----:B------:R-:W1:Y:S01]  /*72090*/  SHFL.BFLY PT, R21, R11, 0x1, 0x1f ;  /* 0x0c201f000b157f89 */ /* 0x000e6200000e0000 */
[----:B------:R-:W-:-:S03]  /*720a0*/  FADD R3, R3, R28 ;  /* 0x0000001c03037221 */ /* 0x000fc60000000000 */
[----:B------:R-:W4:Y:S01]  /*720b0*/  SHFL.BFLY PT, R22, R12, 0x1, 0x1f ;  /* 0x0c201f000c167f89 */ /* 0x000f2200000e0000 */
[----:B------:R-:W-:-:S03]  /*720c0*/  FADD R18, R18, R29 ;  /* 0x0000001d12127221 */ /* 0x000fc60000000000 */
[----:B------:R-:W4:Y:S04]  /*720d0*/  SHFL.BFLY PT, R23, R13, 0x1, 0x1f ;  /* 0x0c201f000d177f89 */ /* 0x000f2800000e0000 */
[----:B------:R-:W4:Y:S04]  /*720e0*/  SHFL.BFLY PT, R25, R15, 0x1, 0x1f ;  /* 0x0c201f000f197f89 */ /* 0x000f2800000e0000 */
[----:B------:R-:W4:Y:S04]  /*720f0*/  SHFL.BFLY PT, R26, R16, 0x1, 0x1f ;  /* 0x0c201f00101a7f89 */ /* 0x000f2800000e0000 */
[----:B------:R-:W4:Y:S04]  /*72100*/  SHFL.BFLY PT, R27, R3, 0x1, 0x1f ;  /* 0x0c201f00031b7f89 */ /* 0x000f2800000e0000 */
[----:B------:R-:W4:Y:S01]  /*72110*/  SHFL.BFLY PT, R28, R18, 0x1, 0x1f ;  /* 0x0c201f00121c7f89 */ /* 0x000f2200000e0000 */
[----:B------:R-:W4:Y:S02]  /*72120*/  SHFL.BFLY PT, R29, R17, 0x1, 0x1f ;  /* 0x0c201f00111d7f89 */ /* 0x000f2400000e0000 */
[----:B---3--:R-:W-:-:S02]  /*72130*/  FADD R9, R9, R19 ;  /* 0x0000001309097221 */ /* 0x008fc40000000000 */
[----:B------:R-:W-:Y:S01]  /*72140*/  FADD R14, R14, R24 ;  /* 0x000000180e0e7221 */ /* 0x000fe20000000000 */
[----:B------:R-:W-:Y:S01]  /*72150*/  @!P0 STS [R2+0x20000], R4 ;  /* 0x0200000402008388 */ /* 0x000fe20000000800 */
[----:B0-----:R-:W-:Y:S02]  /*72160*/  FADD R10, R10, R20 ;  /* 0x000000140a0a7221 */ /* 0x001fe40000000000 */
[----:B-1----:R-:W-:Y:S02]  /*72170*/  FADD R11, R11, R21 ;  /* 0x000000150b0b7221 */ /* 0x002fe40000000000 */
[----:B----4-:R-:W-:Y:S02]  /*72180*/  FADD R12, R12, R22 ;  /* 0x000000160c0c7221 */ /* 0x010fe40000000000 */
[----:B------:R-:W-:Y:S02]  /*72190*/  FADD R13, R13, R23 ;  /* 0x000000170d0d7221 */ /* 0x000fe40000000000 */
[----:B------:R-:W-:-:S02]  /*721a0*/  FADD R15, R15, R25 ;  /* 0x000000190f0f7221 */ /* 0x000fc40000000000 */
[----:B------:R-:W-:Y:S02]  /*721b0*/  FADD R16, R16, R26 ;  /* 0x0000001a10107221 */ /* 0x000fe40000000000 */
[----:B------:R-:W-:Y:S02]  /*721c0*/  FADD R3, R3, R27 ;  /* 0x0000001b03037221 */ /* 0x000fe40000000000 */
[----:B------:R-:W-:Y:S02]  /*721d0*/  FADD R18, R18, R28 ;  /* 0x0000001c12127221 */ /* 0x000fe40000000000 */
[----:B------:R-:W-:Y:S01]  /*721e0*/  FADD R17, R17, R29 ;  /* 0x0000001d11117221 */ /* 0x000fe20000000000 */
[----:B------:R-:W-:Y:S04]  /*721f0*/  @!P0 STS [R2+0x20080], R5 ;  /* 0x0200800502008388 */ /* 0x000fe80000000800 */
[----:B--2---:R0:W-:Y:S04]  /*72200*/  STL [R1+0x385c], R0 ;  /* 0x00385c0001007387 */ /* 0x0041e80000100800 */
[----:B0-----:R-:W2:Y:S01]  /*72210*/  LDL.LU R0, [R1+0x260] ;  /* 0x0002600001007983 */ /* 0x001ea20000300800 */
[----:B------:R-:W3:Y:S02]  /*72220*/  LDL.LU R19, [R1+0x1f0] ;  /* 0x0001f00001137983 */ /* 0x000ee40000300800 */
[----:B------:R-:W3:Y:S02]  /*72230*/  LDL.LU R20, [R1+0x1fc] ;  /* 0x0001fc0001147983 */ /* 0x000ee40000300800 */
[----:B------:R-:W3:Y:S01]  /*72240*/  LDL.LU R21, [R1+0x1f8] ;  /* 0x0001f80001157983 */ /* 0x000ee20000300800 */
        /* <DEDUP_REMOVED lines=9> */
[----:B------:R-:W2:Y:S03]  /*722e0*/  LDL R5, [R1+0xe0c] ;  /* 0x000e0c0001057983 */ /* 0x000ea60000100800 */
[----:B------:R-:W0:Y:S02]  /*722f0*/  S2R R2, SR_TID.X ;  /* 0x0000000000027919 */ /* 0x000e240000002100 */
[----:B0-----:R-:W-:-:S02]  /*72300*/  LOP3.LUT R2, R2, 0x7f, RZ, 0xc0, !PT ;  /* 0x0000007f02027812 */ /* 0x001fc400078ec0ff */
[----:B--2---:R-:W-:Y:S01]  /*72310*/  @!P0 STS [R5+0x20100], R6 ;  /* 0x0201000605008388 */ /* 0x004fe20000000800 */
[----:B------:R-:W-:Y:S02]  /*72320*/  @!P0 STS [R5+0x20180], R7 ;  /* 0x0201800705008388 */ /* 0x000fe40000000800 */
[----:B------:R0:W-:Y:S02]  /*72330*/  @!P0 STS [R5+0x20200], R8 ;  /* 0x0202000805008388 */ /* 0x0001e40000000800 */
[----:B------:R-:W-:Y:S01]  /*72340*/  @!P0 STS [R5+0x20280], R9 ;  /* 0x0202800905008388 */ /* 0x000fe20000000800 */
[----:B------:R1:W-:Y:S01]  /*72350*/  @!P0 STS [R5+0x20300], R10 ;  /* 0x0203000a05008388 */ /* 0x0003e20000000800 */
[----:B------:R2:W-:Y:S02]  /*72360*/  @!P0 STS [R5+0x20380], R11 ;  /* 0x0203800b05008388 */ /* 0x0005e40000000800 */
[----:B------:R1:W-:Y:S02]  /*72370*/  @!P0 STS [R5+0x20400], R12 ;  /* 0x0204000c05008388 */ /* 0x0003e40000000800 */
[----:B------:R2:W-:Y:S01]  /*72380*/  @!P0 STS [R5+0x20480], R13 ;  /* 0x0204800d05008388 */ /* 0x0005e20000000800 */
[----:B------:R3:W-:Y:S01]  /*72390*/  @!P0 STS [R5+0x20500], R14 ;  /* 0x0205000e05008388 */ /* 0x0007e20000000800 */
[----:B------:R3:W-:Y:S02]  /*723a0*/  @!P0 STS [R5+0x20580], R15 ;  /* 0x0205800f05008388 */ /* 0x0007e40000000800 */
[----:B------:R3:W-:Y:S02]  /*723b0*/  @!P0 STS [R5+0x20600], R16 ;  /* 0x0206001005008388 */ /* 0x0007e40000000800 */
[----:B------:R3:W-:Y:S01]  /*723c0*/  @!P0 STS [R5+0x20680], R3 ;  /* 0x0206800305008388 */ /* 0x0007e20000000800 */
[----:B------:R3:W-:Y:S01]  /*723d0*/  @!P0 STS [R5+0x20700], R18 ;  /* 0x0207001205008388 */ /* 0x0007e20000000800 */
[----:B------:R3:W-:Y:S02]  /*723e0*/  @!P0 STS [R5+0x20780], R17 ;  /* 0x0207801105008388 */ /* 0x0007e40000000800 */
[----:B------:R-:W-:Y:S06]  /*723f0*/  BAR.SYNC.DEFER_BLOCKING 0x0 ;  /* 0x0000000000007b1d */ /* 0x000fec0000010000 */
[----:B0-----:R-:W4:Y:S01]  /*72400*/  LDL.LU R8, [R1+0x220] ;  /* 0x0002200001087983 */ /* 0x001f220000300800 */
[----:B-1----:R-:W4:Y:S02]  /*72410*/  LDL.LU R10, [R1+0x22c] ;  /* 0x00022c00010a7983 */ /* 0x002f240000300800 */
[----:B--2---:R-:W2:Y:S02]  /*72420*/  LDL.LU R11, [R1+0x228] ;  /* 0x00022800010b7983 */ /* 0x004ea40000300800 */
[----:B------:R-:W2:Y:S01]  /*72430*/  LDL.LU R12, [R1+0x234] ;  /* 0x00023400010c7983 */ /* 0x000ea20000300800 */
[----:B------:R-:W2:Y:S01]  /*72440*/  LDL.LU R13, [R1+0x230] ;  /* 0x00023000010d7983 */ /* 0x000ea20000300800 */
[----:B---3--:R-:W3:Y:S03]  /*72450*/  LDL.LU R14, [R1+0x23c] ;  /* 0x00023c00010e7983 */ /* 0x008ee60000300800 */
[----:B------:R-:W3:Y:S01]  /*72460*/  LDL.LU R15, [R1+0x238] ;  /* 0x00023800010f7983 */ /* 0x000ee20000300800 */
[----:B------:R-:W2:Y:S03]  /*72470*/  LDL.LU R16, [R1+0x244] ;  /* 0x0002440001107983 */ /* 0x000ea60000300800 */
[----:B------:R-:W2:Y:S01]  /*72480*/  LDL.LU R3, [R1+0x240] ;  /* 0x0002400001037983 */ /* 0x000ea20000300800 */
[----:B------:R-:W2:Y:S02]  /*72490*/  LDL.LU R18, [R1+0x24c] ;  /* 0x00024c0001127983 */ /* 0x000ea40000300800 */
[----:B------:R-:W2:Y:S01]  /*724a0*/  LDL.LU R17, [R1+0x248] ;  /* 0x0002480001117983 */ /* 0x000ea20000300800 */
[----:B------:R-:W0:Y:S04]  /*724b0*/  LDS R9, [R2.X4+0x20000] ;  /* 0x0200000002097984 */ /* 0x000e280000004800 */
[----:B------:R-:W1:Y:S04]  /*724c0*/  LDS R7, [R2.X4+0x20200] ;  /* 0x0202000002077984 */ /* 0x000e680000004800 */
[----:B------:R-:W1:Y:S04]  /*724d0*/  LDS R6, [R2.X4+0x20400] ;  /* 0x0204000002067984 */ /* 0x000e680000004800 */
[----:B------:R-:W1:Y:S04]  /*724e0*/  LDS R5, [R2.X4+0x20600] ;  /* 0x0206000002057984 */ /* 0x000e680000004800 */
[----:B0-----:R0:W-:Y:S04]  /*724f0*/  STL [R1+0x3834], R9 ;  /* 0x0038340901007387 */ /* 0x0011e80000100800 */
[----:B0-----:R-:W2:Y:S01]  /*72500*/  LDL.LU R9, [R1+0x254] ;  /* 0x0002540001097983 */ /* 0x001ea20000300800 */
[----:B-1----:R0:W-:Y:S03]  /*72510*/  STL [R1+0x3838], R7 ;  /* 0x0038380701007387 */ /* 0x0021e60000100800 */
[----:B0-----:R-:W2:Y:S01]  /*72520*/  LDL.LU R7, [R1+0x250] ;  /* 0x0002500001077983 */ /* 0x001ea20000300800 */
[----:B------:R0:W-:Y:S03]  /*72530*/  STL [R1+0x383c], R6 ;  /* 0x00383c0601007387 */ /* 0x0001e60000100800 */
[----:B0-----:R-:W2:Y:S01]  /*72540*/  LDL.LU R6, [R1+0x25c] ;  /* 0x00025c0001067983 */ /* 0x001ea20000300800 */
[----:B------:R0:W-:Y:S03]  /*72550*/  STL [R1+0x3840], R5 ;  /* 0x0038400501007387 */ /* 0x0001e60000100800 */
[----:B0-----:R-:W2:Y:S01]  /*72560*/  LDL.LU R5, [R1+0x258] ;  /* 0x0002580001057983 */ /* 0x001ea20000300800 */
[----:B------:R0:W-:Y:S03]  /*72570*/  STL [R1+0x3794], R2 ;  /* 0x0037940201007387 */ /* 0x0001e60000100800 */
[----:B0-----:R-:W2:Y:S01]  /*72580*/  LDL.LU R2, [R1+0x264] ;  /* 0x0002640001027983 */ /* 0x001ea20000300800 */
[----:B----4-:R-:W-:-:S02]  /*72590*/  F2FP.PACK_AB R4, R8, R4 ;  /* 0x000000040804723e */ /* 0x010fc400000000ff */
[----:B--2---:R-:W-:Y:S02]  /*725a0*/  F2FP.PACK_AB R2, R0, R2 ;  /* 0x000000020002723e */ /* 0x004fe400000000ff */
[----:B------:R-:W2:Y:S03]  /*725b0*/  LDL.LU R0, [R1+0x385c] ;  /* 0x00385c0001007983 */ /* 0x000ea60000300800 */
[----:B------:R0:W-:Y:S02]  /*725c0*/  STL [R1+0xab4], R2 ;  /* 0x000ab40201007387 */ /* 0x0001e40000100800 */
[----:B0-----:R-:W-:Y:S01]  /*725d0*/  F2FP.PACK_AB R2, R5, R6 ;  /* 0x000000060502723e */ /* 0x001fe200000000ff */
[----:B------:R-:W-:Y:S01]  /*725e0*/  F2FP.PACK_AB R5, R7, R9 ;  /* 0x000000090705723e */ /* 0x000fe200000000ff */
[----:B------:R-:W-:-:S03]  /*725f0*/  F2FP.PACK_AB R6, R17, R18 ;  /* 0x000000121106723e */ /* 0x000fc600000000ff */
[----:B------:R0:W-:Y:S01]  /*72600*/  STL [R1+0xab0], R2 ;  /* 0x000ab00201007387 */ /* 0x0001e20000100800 */
[----:B------:R3:W-:Y:S02]  /*72610*/  STL [R1+0xaa8], R5 ;  /* 0x000aa80501007387 */ /* 0x0007e40000100800 */
[----:B------:R-:W-:Y:S01]  /*72620*/  STL [R1+0xaa4], R6 ;  /* 0x000aa40601007387 */ /* 0x000fe20000100800 */
[----:B0-----:R-:W-:Y:S02]  /*72630*/  F2FP.PACK_AB R2, R3, R16 ;  /* 0x000000100302723e */ /* 0x001fe400000000ff */
[----:B---3--:R-:W-:Y:S01]  /*72640*/  F2FP.PACK_AB R5, R15, R14 ;  /* 0x0000000e0f05723e */ /* 0x008fe200000000ff */
[----:B------:R-:W-:Y:S02]  /*72650*/  F2FP.PACK_AB R3, R13, R12 ;  /* 0x0000000c0d03723e */ /* 0x000fe400000000ff */
[----:B------:R0:W-:Y:S02]  /*72660*/  STL [R1+0xaa0], R2 ;  /* 0x000aa00201007387 */ /* 0x0001e40000100800 */
[----:B------:R-:W-:Y:S02]  /*72670*/  STL [R1+0xa98], R5 ;  /* 0x000a980501007387 */ /* 0x000fe40000100800 */
[----:B------:R1:W-:Y:S01]  /*72680*/  STL [R1+0xa94], R3 ;  /* 0x000a940301007387 */ /* 0x0003e20000100800 */
[----:B0-----:R-:W-:-:S02]  /*72690*/  F2FP.PACK_AB R2, R11, R10 ;  /* 0x0000000a0b02723e */ /* 0x001fc400000000ff */
[----:B-1----:R-:W-:-:S03]  /*726a0*/  F2FP.PACK_AB R3, R29, R28 ;  /* 0x0000001c1d03723e */ /* 0x002fc600000000ff */
[----:B------:R0:W-:Y:S01]  /*726b0*/  STL [R1+0xa8c], R2 ;  /* 0x000a8c0201007387 */ /* 0x0001e20000100800 */
[----:B------:R1:W-:Y:S02]  /*726c0*/  STL [R1+0xa88], R4 ;  /* 0x000a880401007387 */ /* 0x0003e40000100800 */
[----:B------:R3:W-:Y:S01]  /*726d0*/  STL [R1+0xa84], R3 ;  /* 0x000a840301007387 */ /* 0x0007e20000100800 */
[----:B0-----:R-:W-:Y:S02]  /*726e0*/  F2FP.PACK_AB R2, R27, R26 ;  /* 0x0000001a1b02723e */ /* 0x001fe400000000ff */
[----:B-1----:R-:W-:Y:S02]  /*726f0*/  F2FP.PACK_AB R4, R25, R24 ;  /* 0x000000181904723e */ /* 0x002fe400000000ff */
[----:B---3--:R-:W-:Y:S01]  /*72700*/  F2FP.PACK_AB R3, R23, R22 ;  /* 0x000000161703723e */ /* 0x008fe200000000ff */
[----:B------:R0:W-:Y:S02]  /*72710*/  STL [R1+0xa7c], R2 ;  /* 0x000a7c0201007387 */ /* 0x0001e40000100800 */
[----:B------:R-:W-:Y:S02]  /*72720*/  STL [R1+0xa78], R4 ;  /* 0x000a780401007387 */ /* 0x000fe40000100800 */
[----:B------:R-:W-:Y:S02]  /*72730*/  STL [R1+0xa70], R3 ;  /* 0x000a700301007387 */ /* 0x000fe40000100800 */
[----:B------:R-:W3:Y:S01]  /*72740*/  LDL.LU R5, [R1+0x1d0] ;  /* 0x0001d00001057983 */ /* 0x000ee20000300800 */
[----:B0-----:R-:W-:-:S05]  /*72750*/  F2FP.PACK_AB R2, R21, R20 ;  /* 0x000000141502723e */ /* 0x001fca00000000ff */
[----:B------:R-:W-:Y:S01]  /*72760*/  STL [R1+0xa6c], R2 ;  /* 0x000a6c0201007387 */ /* 0x000fe20000100800 */
[----:B--2---:R-:W-:-:S03]  /*72770*/  F2FP.PACK_AB R0, R19, R0 ;  /* 0x000000001300723e */ /* 0x004fc600000000ff */
[----:B---3--:R0:W-:Y:S02]  /*72780*/  STL [R1+0x3844], R5 ;  /* 0x0038440501007387 */ /* 0x0081e40000100800 */
[----:B------:R-:W-:Y:S02]  /*72790*/  STL [R1+0xa64], R0 ;  /* 0x000a640001007387 */ /* 0x000fe40000100800 */
[----:B0-----:R-:W2:Y:S04]  /*727a0*/  LDL.LU R5, [R1+0x1dc] ;  /* 0x0001dc0001057983 */ /* 0x001ea80000300800 */
[----:B--2---:R0:W-:Y:S04]  /*727b0*/  STL [R1+0x384c], R5 ;  /* 0x00384c0501007387 */ /* 0x0041e80000100800 */
[----:B0-----:R-:W2:Y:S04]  /*727c0*/  LDL.LU R5, [R1+0x1e4] ;  /* 0x0001e40001057983 */ /* 0x001ea80000300800 */
[----:B--2---:R0:W-:Y:S04]  /*727d0*/  STL [R1+0x3854], R5 ;  /* 0x0038540501007387 */ /* 0x0041e80000100800 */
[----:B0-----:R-:W2:Y:S01]  /*727e0*/  LDL.LU R5, [R1+0x1ec] ;  /* 0x0001ec0001057983 */ /* 0x001ea20000300800 */
[----:B------:R-:W3:Y:S03]  /*727f0*/  LDL.LU R6, [R1+0x1d4] ;  /* 0x0001d40001067983 */ /* 0x000ee60000300800 */
[----:B---3--:R0:W-:Y:S04]  /*72800*/  STL [R1+0x3848], R6 ;  /* 0x0038480601007387 */ /* 0x0081e80000100800 */
[----:B0-----:R-:W3:Y:S04]  /*72810*/  LDL.LU R6, [R1+0x1d8] ;  /* 0x0001d80001067983 */ /* 0x001ee80000300800 */
[----:B---3--:R0:W-:Y:S04]  /*72820*/  STL [R1+0x3850], R6 ;  /* 0x0038500601007387 */ /* 0x0081e80000100800 */
[----:B0-----:R-:W3:Y:S04]  /*72830*/  LDL.LU R6, [R1+0x1e0] ;  /* 0x0001e00001067983 */ /* 0x001ee80000300800 */
[----:B---3--:R0:W-:Y:S04]  /*72840*/  STL [R1+0x3858], R6 ;  /* 0x0038580601007387 */ /* 0x0081e80000100800 */
[----:B0-----:R-:W2:Y:S01]  /*72850*/  LDL.LU R6, [R1+0x1e8] ;  /* 0x0001e80001067983 */ /* 0x001ea20000300800 */
[----:B------:R-:W3:Y:S02]  /*72860*/  LDL.LU R7, [R1+0x1c8] ;  /* 0x0001c80001077983 */ /* 0x000ee40000300800 */
[----:B------:R-:W3:Y:S02]  /*72870*/  LDL.LU R9, [R1+0x1cc] ;  /* 0x0001cc0001097983 */ /* 0x000ee40000300800 */
[----:B------:R-:W4:Y:S01]  /*72880*/  LDL.LU R3, [R1+0x1c0] ;  /* 0x0001c00001037983 */ /* 0x000f220000300800 */
[----:B------:R-:W4:Y:S01]  /*72890*/  LDL.LU R10, [R1+0x1c4] ;  /* 0x0001c400010a7983 */ /* 0x000f220000300800 */
[----:B------:R-:W2:Y:S02]  /*728a0*/  LDL.LU R8, [R1+0x1b4] ;  /* 0x0001b40001087983 */ /* 0x000ea40000300800 */
[----:B------:R-:W2:Y:S02]  /*728b0*/  LDL.LU R4, [R1+0x1bc] ;  /* 0x0001bc0001047983 */ /* 0x000ea40000300800 */
[----:B------:R-:W2:Y:S02]  /*728c0*/  LDL.LU R2, [R1+0x13c] ;  /* 0x00013c0001027983 */ /* 0x000ea40000300800 */
[----:B--2---:R0:W-:Y:S04]  /*728d0*/  STL [R1+0x37ec], R2 ;  /* 0x0037ec0201007387 */ /* 0x0041e80000100800 */
[----:B0-----:R-:W2:Y:S04]  /*728e0*/  LDL.LU R2, [R1+0x174] ;  /* 0x0001740001027983 */ /* 0x001ea80000300800 */
        /* <DEDUP_REMOVED lines=15> */
[----:B0-----:R-:W2:Y:S01]  /*729e0*/  LDL.LU R2, [R1+0x1b8] ;  /* 0x0001b80001027983 */ /* 0x001ea20000300800 */
[----:B------:R-:W2:Y:S03]  /*729f0*/  LDL.LU R17, [R1+0x130] ;  /* 0x0001300001117983 */ /* 0x000ea60000300800 */
        /* <DEDUP_REMOVED lines=18> */
[----:B------:R-:W-:-:S03]  /*72b20*/  F2FP.PACK_AB R5, R6, R5 ;  /* 0x000000050605723e */ /* 0x000fc600000000ff */
[----:B--2---:R0:W-:Y:S04]  /*72b30*/  STL [R1+0x3830], R17 ;  /* 0x0038301101007387 */ /* 0x0041e80000100800 */
        /* <DEDUP_REMOVED lines=21> */
[----:B------:R0:W-:Y:S03]  /*72c90*/  STL [R1+0xa60], R5 ;  /* 0x000a600501007387 */ /* 0x0001e60000100800 */
[----:B0-----:R-:W2:Y:S02]  /*72ca0*/  LDL.LU R5, [R1+0x3854] ;  /* 0x0038540001057983 */ /* 0x001ea40000300800 */
[----:B--2---:R-:W-:-:S02]  /*72cb0*/  F2FP.PACK_AB R5, R6, R5 ;  /* 0x000000050605723e */ /* 0x004fc400000000ff */
[----:B------:R-:W2:Y:S03]  /*72cc0*/  LDL.LU R6, [R1+0x3850] ;  /* 0x0038500001067983 */ /* 0x000ea60000300800 */
[----:B------:R0:W-:Y:S02]  /*72cd0*/  STL [R1+0xa5c], R5 ;  /* 0x000a5c0501007387 */ /* 0x0001e40000100800 */
[----:B0-----:R-:W2:Y:S02]  /*72ce0*/  LDL.LU R5, [R1+0x384c] ;  /* 0x00384c0001057983 */ /* 0x001ea40000300800 */
[----:B--2---:R-:W-:Y:S02]  /*72cf0*/  F2FP.PACK_AB R5, R6, R5 ;  /* 0x000000050605723e */ /* 0x004fe400000000ff */
[----:B------:R-:W2:Y:S03]  /*72d00*/  LDL.LU R6, [R1+0x3848] ;  /* 0x0038480001067983 */ /* 0x000ea60000300800 */
[----:B------:R0:W-:Y:S02]  /*72d10*/  STL [R1+0xa54], R5 ;  /* 0x000a540501007387 */ /* 0x0001e40000100800 */
[----:B0-----:R-:W2:Y:S01]  /*72d20*/  LDL.LU R5, [R1+0x3844] ;  /* 0x0038440001057983 */ /* 0x001ea20000300800 */
[----:B---3--:R-:W-:-:S02]  /*72d30*/  F2FP.PACK_AB R9, R7, R9 ;  /* 0x000000090709723e */ /* 0x008fc400000000ff */
[----:B----4-:R-:W-:Y:S01]  /*72d40*/  F2FP.PACK_AB R10, R3, R10 ;  /* 0x0000000a030a723e */ /* 0x010fe200000000ff */
[----:B------:R-:W-:Y:S01]  /*72d50*/  F2FP.PACK_AB R3, R8, R4 ;  /* 0x000000040803723e */ /* 0x000fe200000000ff */
[----:B------:R-:W-:Y:S02]  /*72d60*/  F2FP.PACK_AB R2, R17, R2 ;  /* 0x000000021102723e */ /* 0x000fe400000000ff */
[----:B--2---:R-:W-:Y:S02]  /*72d70*/  F2FP.PACK_AB R6, R5, R6 ;  /* 0x000000060506723e */ /* 0x004fe400000000ff */
[----:B------:R-:W2:Y:S03]  /*72d80*/  LDL.LU R5, [R1+0x3840] ;  /* 0x0038400001057983 */ /* 0x000ea60000300800 */
[----:B------:R0:W-:Y:S02]  /*72d90*/  STL [R1+0xa50], R6 ;  /* 0x000a500601007387 */ /* 0x0001e40000100800 */
[----:B0-----:R-:W3:Y:S01]  /*72da0*/  LDL.LU R6, [R1+0x383c] ;  /* 0x00383c0001067983 */ /* 0x001ee20000300800 */
[----:B------:R-:W4:Y:S02]  /*72db0*/  LDL.LU R7, [R1+0x3838] ;  /* 0x0038380001077983 */ /* 0x000f240000300800 */
[----:B------:R0:W-:Y:S02]  /*72dc0*/  STL [R1+0xa48], R9 ;  /* 0x000a480901007387 */ /* 0x0001e40000100800 */
[----:B0-----:R-:W2:Y:S01]  /*72dd0*/  LDL.LU R9, [R1+0x3834] ;  /* 0x0038340001097983 */ /* 0x001ea20000300800 */
[----:B------:R-:W-:Y:S02]  /*72de0*/  STL [R1+0xa44], R10 ;  /* 0x000a440a01007387 */ /* 0x000fe40000100800 */
[----:B------:R-:W-:Y:S02]  /*72df0*/  STL [R1+0xa3c], R3 ;  /* 0x000a3c0301007387 */ /* 0x000fe40000100800 */
[----:B------:R-:W2:Y:S01]  /*72e00*/  LDL.LU R17, [R1+0x3830] ;  /* 0x0038300001117983 */ /* 0x000ea20000300800 */
[----:B------:R0:W-:Y:S04]  /*72e10*/  STL [R1+0xa38], R2 ;  /* 0x000a380201007387 */ /* 0x0001e80000100800 */
        /* <DEDUP_REMOVED lines=34> */
[----:B------:R-:W2:Y:S01]  /*73040*/  LDL.LU R17, [R1+0x37e8] ;  /* 0x0037e80001117983 */ /* 0x000ea20000300800 */
[----:B------:R-:W-:Y:S02]  /*73050*/  F2FP.PACK_AB R15, R16, R15 ;  /* 0x0000000f100f723e */ /* 0x000fe400000000ff */
[----:B------:R0:W-:Y:S01]  /*73060*/  STL [R1+0xa04], R2 ;  /* 0x000a040201007387 */ /* 0x0001e20000100800 */
[----:B------:R-:W-:Y:S01]  /*73070*/  F2FP.PACK_AB R12, R12, R11 ;  /* 0x0000000b0c0c723e */ /* 0x000fe200000000ff */
[----:B------:R-:W-:Y:S01]  /*73080*/  F2FP.PACK_AB R11, R29, R28 ;  /* 0x0000001c1d0b723e */ /* 0x000fe200000000ff */
[----:B0-----:R-:W-:Y:S02]  /*73090*/  F2FP.PACK_AB R2, R14, R13 ;  /* 0x0000000d0e02723e */ /* 0x001fe400000000ff */
[----:B------:R-:W-:Y:S02]  /*730a0*/  F2FP.PACK_AB R0, R19, R0 ;  /* 0x000000001300723e */ /* 0x000fe400000000ff */
[----:B--2---:R-:W-:-:S05]  /*730b0*/  F2FP.PACK_AB R17, R17, R18 ;  /* 0x000000121111723e */ /* 0x004fca00000000ff */
[----:B------:R-:W-:Y:S01]  /*730c0*/  STL [R1+0xa00], R17 ;  /* 0x000a001101007387 */ /* 0x000fe20000100800 */
[----:B------:R-:W-:Y:S02]  /*730d0*/  STL [R1+0x9f8], R15 ;  /* 0x0009f80f01007387 */ /* 0x000fe40000100800 */
[----:B------:R0:W-:Y:S02]  /*730e0*/  STL [R1+0x9f4], R2 ;  /* 0x0009f40201007387 */ /* 0x0001e40000100800 */
[----:B------:R1:W-:Y:S01]  /*730f0*/  STL [R1+0x9ec], R12 ;  /* 0x0009ec0c01007387 */ /* 0x0003e20000100800 */
[----:B------:R2:W-:Y:S01]  /*73100*/  STL [R1+0x9e8], R11 ;  /* 0x0009e80b01007387 */ /* 0x0005e20000100800 */
[----:B0-----:R-:W-:Y:S02]  /*73110*/  F2FP.PACK_AB R2, R27, R26 ;  /* 0x0000001a1b02723e */ /* 0x001fe400000000ff */
[----:B-1----:R-:W-:Y:S02]  /*73120*/  F2FP.PACK_AB R12, R25, R24 ;  /* 0x00000018190c723e */ /* 0x002fe400000000ff */
[----:B--2---:R-:W-:Y:S01]  /*73130*/  F2FP.PACK_AB R11, R23, R22 ;  /* 0x00000016170b723e */ /* 0x004fe200000000ff */
[----:B------:R0:W-:Y:S02]  /*73140*/  STL [R1+0x9e4], R2 ;  /* 0x0009e40201007387 */ /* 0x0001e40000100800 */
[----:B------:R-:W-:Y:S02]  /*73150*/  STL [R1+0x9dc], R12 ;  /* 0x0009dc0c01007387 */ /* 0x000fe40000100800 */
[----:B------:R-:W-:Y:S02]  /*73160*/  STL [R1+0x9d8], R11 ;  /* 0x0009d80b01007387 */ /* 0x000fe40000100800 */
[----:B------:R-:W2:Y:S01]  /*73170*/  LDL.LU R23, [R1+0xbc] ;  /* 0x0000bc0001177983 */ /* 0x000ea20000300800 */
[----:B0-----:R-:W-:-:S05]  /*73180*/  F2FP.PACK_AB R2, R21, R20 ;  /* 0x000000141502723e */ /* 0x001fca00000000ff */
[----:B------:R0:W-:Y:S01]  /*73190*/  STL [R1+0x9d0], R2 ;  /* 0x0009d00201007387 */ /* 0x0001e20000100800 */
[----:B------:R-:W2:Y:S02]  /*731a0*/  LDL.LU R22, [R1+0xc4] ;  /* 0x0000c40001167983 */ /* 0x000ea40000300800 */
[----:B------:R-:W-:Y:S01]  /*731b0*/  STL [R1+0x9cc], R0 ;  /* 0x0009cc0001007387 */ /* 0x000fe20000100800 */
        /* <DEDUP_REMOVED lines=40> */
[----:B------:R-:W0:Y:S04]  /*73440*/  SHFL.BFLY PT, R3, R5, 0x2, 0x1f ;  /* 0x0c401f0005037f89 */ /* 0x000e2800000e0000 */
[----:B--2---:R1:W-:Y:S04]  /*73450*/  STL [R1+0x37e4], R0 ;  /* 0x0037e40001007387 */ /* 0x0043e80000100800 */
[----:B-1----:R-:W2:Y:S01]  /*73460*/  LDL.LU R0, [R1+0xb4] ;  /* 0x0000b40001007983 */ /* 0x002ea20000300800 */
        /* <DEDUP_REMOVED lines=14> */
[----:B0-----:R-:W-:Y:S01]  /*73550*/  FADD R3, R5, R3 ;  /* 0x0000000305037221 */ /* 0x001fe20000000000 */
[----:B------:R-:W3:Y:S01]  /*73560*/  LDL.LU R26, [R1+0x24] ;  /* 0x00002400011a7983 */ /* 0x000ee20000300800 */
[----:B------:R-:W-:Y:S01]  /*73570*/  F2FP.PACK_AB R5, R23, R22 ;  /* 0x000000161705723e */ /* 0x000fe200000000ff */
[----:B------:R-:W3:Y:S02]  /*73580*/  LDL.LU R25, [R1+0x28] ;  /* 0x0000280001197983 */ /* 0x000ee40000300800 */
[----:B------:R-:W3:Y:S01]  /*73590*/  LDL.LU R24, [R1+0x1c] ;  /* 0x00001c0001187983 */ /* 0x000ee20000300800 */
[----:B------:R-:W3:Y:S01]  /*735a0*/  LDL.LU R23, [R1+0x14] ;  /* 0x0000140001177983 */ /* 0x000ee20000300800 */
[----:B------:R-:W3:Y:S02]  /*735b0*/  LDL.LU R22, [R1+0x18] ;  /* 0x0000180001167983 */ /* 0x000ee40000300800 */
[----:B------:R-:W-:Y:S01]  /*735c0*/  STL [R1+0x9bc], R5 ;  /* 0x0009bc0501007387 */ /* 0x000fe20000100800 */
        /* <DEDUP_REMOVED lines=41> */
[----:B------:R-:W-:Y:S02]  /*73860*/  F2FP.PACK_AB R15, R16, R15 ;  /* 0x0000000f100f723e */ /* 0x000fe400000000ff */
[----:B------:R-:W-:Y:S02]  /*73870*/  F2FP.PACK_AB R14, R14, R13 ;  /* 0x0000000d0e0e723e */ /* 0x000fe400000000ff */
[----:B------:R-:W-:Y:S02]  /*73880*/  F2FP.PACK_AB R11, R12, R11 ;  /* 0x0000000b0c0b723e */ /* 0x000fe400000000ff */
[----:B--2---:R-:W-:Y:S02]  /*73890*/  F2FP.PACK_AB R0, R2, R0 ;  /* 0x000000000200723e */ /* 0x004fe400000000ff */
[----:B------:R-:W2:Y:S03]  /*738a0*/  LDL.LU R2, [R1+0x3794] ;  /* 0x0037940001027983 */ /* 0x000ea60000300800 */
[----:B------:R0:W-:Y:S02]  /*738b0*/  STL [R1+0x97c], R0 ;  /* 0x00097c0001007387 */ /* 0x0001e40000100800 */
[----:B0-----:R-:W3:Y:S01]  /*738c0*/  LDL.LU R0, [R1+0x3790] ;  /* 0x0037900001007983 */ /* 0x001ee20000300800 */
[----:B------:R-:W-:Y:S01]  /*738d0*/  STL [R1+0x978], R17 ;  /* 0x0009781101007387 */ /* 0x000fe20000100800 */
[----:B------:R-:W-:Y:S01]  /*738e0*/  F2FP.PACK_AB R13, R29, R28 ;  /* 0x0000001c1d0d723e */ /* 0x000fe200000000ff */
[----:B------:R-:W-:Y:S01]  /*738f0*/  STL [R1+0x974], R15 ;  /* 0x0009740f01007387 */ /* 0x000fe20000100800 */
[----:B------:R-:W-:Y:S01]  /*73900*/  STL [R1+0x96c], R14 ;  /* 0x00096c0e01007387 */ /* 0x000fe20000100800 */
[----:B------:R-:W-:Y:S01]  /*73910*/  F2FP.PACK_AB R12, R27, R21 ;  /* 0x000000151b0c723e */ /* 0x000fe200000000ff */
[----:B------:R0:W-:Y:S02]  /*73920*/  STL [R1+0x968], R11 ;  /* 0x0009680b01007387 */ /* 0x0001e40000100800 */
[----:B------:R-:W-:Y:S01]  /*73930*/  STL [R1+0x960], R13 ;  /* 0x0009600d01007387 */ /* 0x000fe20000100800 */
[----:B0-----:R-:W-:-:S02]  /*73940*/  F2FP.PACK_AB R11, R20, R19 ;  /* 0x00000013140b723e */ /* 0x001fc400000000ff */
[----:B------:R-:W2:Y:S01]  /*73950*/  LDL.64 R20, [R1+0xca8] ;  /* 0x000ca80001147983 */ /* 0x000ea20000100a00 */
[----:B------:R-:W-:Y:S02]  /*73960*/  STL [R1+0x95c], R12 ;  /* 0x00095c0c01007387 */ /* 0x000fe40000100800 */
[----:B------:R-:W2:Y:S02]  /*73970*/  LDL.64 R18, [R1+0x2770] ;  /* 0x0027700001127983 */ /* 0x000ea40000100a00 */
[----:B------:R-:W-:Y:S01]  /*73980*/  STL [R1+0x954], R11 ;  /* 0x0009540b01007387 */ /* 0x000fe20000100800 */
[----:B------:R-:W0:Y:S04]  /*73990*/  SHFL.BFLY PT, R10, R9, 0x2, 0x1f ;  /* 0x0c401f00090a7f89 */ /* 0x000e2800000e0000 */
[----:B----4-:R-:W1:Y:S04]  /*739a0*/  SHFL.BFLY PT, R8, R7, 0x2, 0x1f ;  /* 0x0c401f0007087f89 */ /* 0x010e6800000e0000 */
[----:B------:R-:W4:Y:S01]  /*739b0*/  SHFL.BFLY PT, R4, R6, 0x2, 0x1f ;  /* 0x0c401f0006047f89 */ /* 0x000f2200000e0000 */
[----:B0-----:R-:W-:-:S02]  /*739c0*/  FADD R10, R9, R10 ;  /* 0x0000000a090a7221 */ /* 0x001fc40000000000 */
[----:B-1----:R-:W-:Y:S02]  /*739d0*/  FADD R7, R7, R8 ;  /* 0x0000000807077221 */ /* 0x002fe40000000000 */
[----:B----4-:R-:W-:Y:S01]  /*739e0*/  FADD R4, R6, R4 ;  /* 0x0000000406047221 */ /* 0x010fe20000000000 */
[----:B------:R-:W0:Y:S01]  /*739f0*/  SHFL.BFLY PT, R5, R10, 0x1, 0x1f ;  /* 0x0c201f000a057f89 */ /* 0x000e2200000e0000 */
[----:B---3--:R-:W-:-:S03]  /*73a00*/  F2FP.PACK_AB R11, R24, R0 ;  /* 0x00000000180b723e */ /* 0x008fc600000000ff */
[----:B------:R-:W3:Y:S04]  /*73a10*/  LDL.LU R0, [R1+0x378c] ;  /* 0x00378c0001007983 */ /* 0x000ee80000300800 */
[----:B------:R-:W1:Y:S04]  /*73a20*/  SHFL.BFLY PT, R6, R7, 0x1, 0x1f ;  /* 0x0c201f0007067f89 */ /* 0x000e6800000e0000 */
[----:B------:R-:W4:Y:S04]  /*73a30*/  SHFL.BFLY PT, R8, R4, 0x1, 0x1f ;  /* 0x0c201f0004087f89 */ /* 0x000f2800000e0000 */
[----:B------:R-:W4:Y:S01]  /*73a40*/  SHFL.BFLY PT, R9, R3, 0x1, 0x1f ;  /* 0x0c201f0003097f89 */ /* 0x000f2200000e0000 */
[----:B0-----:R-:W-:-:S05]  /*73a50*/  FADD R5, R10, R5 ;  /* 0x000000050a057221 */ /* 0x001fca0000000000 */
[----:B--2---:R-:W-:Y:S01]  /*73a60*/  @!P0 STS [R2.X4+0x20000], R5 ;  /* 0x0200000502008388 */ /* 0x004fe20000004800 */
[----:B-1----:R-:W-:Y:S02]  /*73a70*/  FADD R6, R7, R6 ;  /* 0x0000000607067221 */ /* 0x002fe40000000000 */
[----:B----4-:R-:W-:Y:S02]  /*73a80*/  FADD R4, R4, R8 ;  /* 0x0000000804047221 */ /* 0x010fe40000000000 */
[----:B------:R-:W-:Y:S01]  /*73a90*/  FADD R3, R3, R9 ;  /* 0x0000000903037221 */ /* 0x000fe20000000000 */
[----:B------:R-:W-:Y:S02]  /*73aa0*/  @!P0 STS [R2.X4+0x20200], R6 ;  /* 0x0202000602008388 */ /* 0x000fe40000004800 */
[----:B------:R-:W-:Y:S02]  /*73ab0*/  @!P0 STS [R2.X4+0x20400], R4 ;  /* 0x0204000402008388 */ /* 0x000fe40000004800 */
[----:B------:R-:W-:Y:S02]  /*73ac0*/  @!P0 STS [R2.X4+0x20600], R3 ;  /* 0x0206000302008388 */ /* 0x000fe40000004800 */
[----:B------:R-:W-:Y:S01]  /*73ad0*/  BAR.SYNC.DEFER_BLOCKING 0x0 ;  /* 0x0000000000007b1d */ /* 0x000fe20000010000 */
[----:B------:R-:W-:-:S02]  /*73ae0*/  F2FP.PACK_AB R12, R26, R25 ;  /* 0x000000191a0c723e */ /* 0x000fc400000000ff */
[----:B------:R-:W-:-:S03]  /*73af0*/  F2FP.PACK_AB R7, R23, R22 ;  /* 0x000000161707723e */ /* 0x000fc600000000ff */
[----:B------:R0:W-:Y:S01]  /*73b00*/  STL [R1+0x94c], R12 ;  /* 0x00094c0c01007387 */ /* 0x0001e20000100800 */
[----:B------:R-:W2:Y:S02]  /*73b10*/  LDL.64 R16, [R1+0x2768] ;  /* 0x0027680001107983 */ /* 0x000ea40000100a00 */
[----:B------:R-:W4:Y:S02]  /*73b20*/  LDL.64 R14, [R1+0x2760] ;  /* 0x00276000010e7983 */ /* 0x000f240000100a00 */
[----:B------:R-:W-:Y:S01]  /*73b30*/  STL [R1+0x948], R11 ;  /* 0x0009480b01007387 */ /* 0x000fe20000100800 */
[----:B0-----:R-:W4:Y:S01]  /*73b40*/  LDL.64 R12, [R1+0x2758] ;  /* 0x00275800010c7983 */ /* 0x001f220000100a00 */
[----:B------:R0:W-:Y:S02]  /*73b50*/  STL [R1+0x938], R7 ;  /* 0x0009380701007387 */ /* 0x0001e40000100800 */
[----:B------:R-:W4:Y:S02]  /*73b60*/  LDL.64 R22, [R1+0x2750] ;  /* 0x0027500001167983 */ /* 0x000f240000100a00 */
[----:B------:R-:W4:Y:S02]  /*73b70*/  LDL.64 R24, [R1+0x2738] ;  /* 0x0027380001187983 */ /* 0x000f240000100a00 */
[----:B---3--:R-:W-:-:S02]  /*73b80*/  IMAD.WIDE R4, R0, 0x2, R20 ;  /* 0x0000000200047825 */ /* 0x008fc400078e0214 */
[----:B------:R-:W3:Y:S04]  /*73b90*/  LDL.64 R20, [R1+0x2748] ;  /* 0x0027480001147983 */ /* 0x000ee80000100a00 */
[----:B------:R1:W3:Y:S01]  /*73ba0*/  LDG.E.U16 R3, [R4.64] ;  /* 0x0000000404037981 */ /* 0x0002e2000c1e1500 */
[----:B0-----:R-:W-:-:S04]  /*73bb0*/  IMAD.WIDE R6, R0, 0x2, R18 ;  /* 0x0000000200067825 */ /* 0x001fc800078e0212 */
[----:B------:R-:W3:Y:S01]  /*73bc0*/  LDL.64 R18, [R1+0x2740] ;  /* 0x0027400001127983 */ /* 0x000ee20000100a00 */
[----:B------:R3:W3:Y:S01]  /*73bd0*/  LDG.E.U16 R28, [R6.64] ;  /* 0x00000004061c7981 */ /* 0x0006e2000c1e1500 */
[----:B--2---:R-:W-:-:S04]  /*73be0*/  IMAD.WIDE R8, R0, 0x2, R16 ;  /* 0x0000000200087825 */ /* 0x004fc800078e0210 */
[C---:B----4-:R-:W-:Y:S01]  /*73bf0*/  IMAD.WIDE R10, R0.reuse, 0x2, R14 ;  /* 0x00000002000a7825 */ /* 0x050fe200078e020e */
[----:B------:R-:W2:Y:S04]  /*73c00*/  LDL.64 R16, [R1+0x2728] ;  /* 0x0027280001107983 */ /* 0x000ea80000100a00 */
[----:B------:R-:W4:Y:S04]  /*73c10*/  LDL.64 R14, [R1+0x2730] ;  /* 0x00273000010e7983 */ /* 0x000f280000100a00 */
[----:B------:R0:W4:Y:S04]  /*73c20*/  LDG.E.U16 R29, [R8.64] ;  /* 0x00000004081d7981 */ /* 0x000128000c1e1500 */
[----:B------:R0:W4:Y:S01]  /*73c30*/  LDG.E.U16 R26, [R10.64] ;  /* 0x000000040a1a7981 */ /* 0x000122000c1e1500 */
[----:B------:R-:W-:-:S04]  /*73c40*/  IMAD.WIDE R12, R0, 0x2, R12 ;  /* 0x00000002000c7825 */ /* 0x000fc800078e020c */
[C---:B-1----:R-:W-:Y:S02]  /*73c50*/  IMAD.WIDE R4, R0.reuse, 0x2, R22 ;  /* 0x0000000200047825 */ /* 0x042fe400078e0216 */
[----:B------:R-:W4:Y:S04]  /*73c60*/  LDL.64 R22, [R1+0x2720] ;  /* 0x0027200001167983 */ /* 0x000f280000100a00 */
[----:B------:R4:W4:Y:S01]  /*73c70*/  LDG.E.U16 R27, [R12.64] ;  /* 0x000000040c1b7981 */ /* 0x000922000c1e1500 */
[----:B0-----:R-:W-:-:S03]  /*73c80*/  IMAD.WIDE R10, R0, 0x2, R24 ;  /* 0x00000002000a7825 */ /* 0x001fc600078e0218 */
[----:B------:R2:W4:Y:S01]  /*73c90*/  LDG.E.U16 R25, [R4.64] ;  /* 0x0000000404197981 */ /* 0x000522000c1e1500 */
[----:B---3--:R-:W-:-:S03]  /*73ca0*/  IMAD.WIDE R6, R0, 0x2, R20 ;  /* 0x0000000200067825 */ /* 0x008fc600078e0214 */
[----:B------:R0:W-:Y:S01]  /*73cb0*/  STL [R1+0x16d8], R3 ;  /* 0x0016d80301007387 */ /* 0x0001e20000100800 */
[----:B------:R-:W3:Y:S02]  /*73cc0*/  LDL.64 R20, [R1+0x2710] ;  /* 0x0027100001147983 */ /* 0x000ee40000100a00 */
[C---:B------:R-:W-:Y:S02]  /*73cd0*/  IMAD.WIDE R8, R0.reuse, 0x2, R18 ;  /* 0x0000000200087825 */ /* 0x040fe400078e0212 */
[----:B------:R-:W3:Y:S04]  /*73ce0*/  LDL.64 R18, [R1+0x2708] ;  /* 0x0027080001127983 */ /* 0x000ee80000100a00 */
[----:B0-----:R-:W3:Y:S01]  /*73cf0*/  LDL.64 R2, [R1+0x2718] ;  /* 0x0027180001027983 */ /* 0x001ee20000100a00 */
[----:B------:R0:W-:Y:S03]  /*73d00*/  STL [R1+0x16d4], R28 ;  /* 0x0016d41c01007387 */ /* 0x0001e60000100800 */
[----:B0-----:R0:W3:Y:S01]  /*73d10*/  LDG.E.U16 R28, [R6.64] ;  /* 0x00000004061c7981 */ /* 0x0010e2000c1e1500 */
[----:B--2---:R-:W-:-:S04]  /*73d20*/  IMAD.WIDE R4, R0, 0x2, R16 ;  /* 0x0000000200047825 */ /* 0x004fc800078e0210 */
[C---:B----4-:R-:W-:Y:S01]  /*73d30*/  IMAD.WIDE R12, R0.reuse, 0x2, R14 ;  /* 0x00000002000c7825 */ /* 0x050fe200078e020e */
[----:B------:R1:W-:Y:S03]  /*73d40*/  STL [R1+0x16d0], R29 ;  /* 0x0016d01d01007387 */ /* 0x0003e60000100800 */
[----:B------:R2:W-:Y:S02]  /*73d50*/  STL [R1+0x16cc], R26 ;  /* 0x0016cc1a01007387 */ /* 0x0005e40000100800 */
[----:B------:R-:W4:Y:S01]  /*73d60*/  LDL.64 R14, [R1+0x2700] ;  /* 0x00270000010e7983 */ /* 0x000f220000100a00 */
[----:B-1----:R1:W4:Y:S04]  /*73d70*/  LDG.E.U16 R29, [R8.64] ;  /* 0x00000004081d7981 */ /* 0x002328000c1e1500 */
[----:B--2---:R3:W2:Y:S04]  /*73d80*/  LDG.E.U16 R26, [R10.64] ;  /* 0x000000040a1a7981 */ /* 0x0046a8000c1e1500 */
[----:B------:R1:W-:Y:S01]  /*73d90*/  STL [R1+0x16c8], R27 ;  /* 0x0016c81b01007387 */ /* 0x0003e20000100800 */
[----:B------:R1:W-:Y:S02]  /*73da0*/  STL [R1+0x16c4], R25 ;  /* 0x0016c41901007387 */ /* 0x0003e40000100800 */
[----:B0-----:R-:W-:-:S04]  /*73db0*/  IMAD.WIDE R6, R0, 0x2, R22 ;  /* 0x0000000200067825 */ /* 0x001fc800078e0216 */
[----:B------:R-:W2:Y:S01]  /*73dc0*/  LDL.64 R16, [R1+0x26f0] ;  /* 0x0026f00001107983 */ /* 0x000ea20000100a00 */
[----:B------:R-:W2:Y:S04]  /*73dd0*/  LDL.64 R22, [R1+0x26e8] ;  /* 0x0026e80001167983 */ /* 0x000ea80000100a00 */
[----:B-1----:R0:W2:Y:S04]  /*73de0*/  LDG.E.U16 R27, [R12.64] ;  /* 0x000000040c1b7981 */ /* 0x0020a8000c1e1500 */
[----:B------:R-:W2:Y:S01]  /*73df0*/  LDL.64 R24, [R1+0x26f8] ;  /* 0x0026f80001187983 */ /* 0x000ea20000100a00 */
[----:B---3--:R-:W-:-:S03]  /*73e00*/  IMAD.WIDE R10, R0, 0x2, R20 ;  /* 0x00000002000a7825 */ /* 0x008fc600078e0214 */
[----:B------:R4:W3:Y:S01]  /*73e10*/  LDG.E.U16 R21, [R4.64] ;  /* 0x0000000404157981 */ /* 0x0008e2000c1e1500 */
[----:B0-----:R-:W-:-:S04]  /*73e20*/  IMAD.WIDE R12, R0, 0x2, R18 ;  /* 0x00000002000c7825 */ /* 0x001fc800078e0212 */
[C---:B------:R-:W-:Y:S02]  /*73e30*/  IMAD.WIDE R8, R0.reuse, 0x2, R2 ;  /* 0x0000000200087825 */ /* 0x040fe400078e0202 */
[----:B------:R-:W3:Y:S04]  /*73e40*/  LDL.64 R2, [R1+0x26e0] ;  /* 0x0026e00001027983 */ /* 0x000ee80000100a00 */
[----:B------:R0:W-:Y:S04]  /*73e50*/  STL [R1+0x16c0], R28 ;  /* 0x0016c01c01007387 */ /* 0x0001e80000100800 */
[----:B0-----:R0:W3:Y:S01]  /*73e60*/  LDG.E.U16 R28, [R6.64] ;  /* 0x00000004061c7981 */ /* 0x0010e2000c1e1500 */
[----:B----4-:R-:W-:-:S03]  /*73e70*/  IMAD.WIDE R4, R0, 0x2, R14 ;  /* 0x0000000200047825 */ /* 0x010fc600078e020e */
[----:B------:R1:W-:Y:S01]  /*73e80*/  STL [R1+0x16bc], R29 ;  /* 0x0016bc1d01007387 */ /* 0x0003e20000100800 */
[----:B--2---:R2:W-:Y:S03]  /*73e90*/  STL [R1+0x16b8], R26 ;  /* 0x0016b81a01007387 */ /* 0x0045e60000100800 */
[----:B------:R-:W4:Y:S04]  /*73ea0*/  LDL.64 R18, [R1+0x26d8] ;  /* 0x0026d80001127983 */ /* 0x000f280000100a00 */
[----:B-1----:R1:W4:Y:S04]  /*73eb0*/  LDG.E.U16 R29, [R8.64] ;  /* 0x00000004081d7981 */ /* 0x002328000c1e1500 */
[----:B--2---:R2:W4:Y:S04]  /*73ec0*/  LDG.E.U16 R26, [R10.64] ;  /* 0x000000040a1a7981 */ /* 0x004528000c1e1500 */
[----:B------:R1:W-:Y:S01]  /*73ed0*/  STL [R1+0x16b4], R27 ;  /* 0x0016b41b01007387 */ /* 0x0003e20000100800 */
[----:B0-----:R-:W-:-:S04]  /*73ee0*/  IMAD.WIDE R6, R0, 0x2, R24 ;  /* 0x0000000200067825 */ /* 0x001fc800078e0218 */
[C---:B--2---:R-:W-:Y:S01]  /*73ef0*/  IMAD.WIDE R10, R0.reuse, 0x2, R22 ;  /* 0x00000002000a7825 */ /* 0x044fe200078e0216 */
[----:B-1----:R0:W2:Y:S04]  /*73f00*/  LDG.E.U16 R27, [R12.64] ;  /* 0x000000040c1b7981 */ /* 0x0020a8000c1e1500 */
[----:B------:R4:W2:Y:S04]  /*73f10*/  LDG.E.U16 R23, [R4.64] ;  /* 0x0000000404177981 */ /* 0x0008a8000c1e1500 */
[----:B---3--:R1:W-:Y:S01]  /*73f20*/  STL [R1+0x16b0], R21 ;  /* 0x0016b01501007387 */ /* 0x0083e20000100800 */
[----:B------:R-:W3:Y:S02]  /*73f30*/  LDL.64 R24, [R1+0x26c0] ;  /* 0x0026c00001187983 */ /* 0x000ee40000100a00 */
[----:B------:R-:W-:-:S04]  /*73f40*/  IMAD.WIDE R8, R0, 0x2, R16 ;  /* 0x0000000200087825 */ /* 0x000fc800078e0210 */
[----:B------:R-:W3:Y:S01]  /*73f50*/  LDL.64 R14, [R1+0x26c8] ;  /* 0x0026c800010e7983 */ /* 0x000ee20000100a00 */
[----:B------:R-:W3:Y:S04]  /*73f60*/  LDL.64 R16, [R1+0x26b8] ;  /* 0x0026b80001107983 */ /* 0x000ee80000100a00 */
[----:B-1----:R-:W3:Y:S01]  /*73f70*/  LDL.64 R20, [R1+0x26d0] ;  /* 0x0026d00001147983 */ /* 0x002ee20000100a00 */
[----:B0-----:R-:W-:-:S03]  /*73f80*/  IMAD.WIDE R12, R0, 0x2, R2 ;  /* 0x00000002000c7825 */ /* 0x001fc600078e0202 */
[----:B------:R0:W-:Y:S04]  /*73f90*/  STL [R1+0x16ac], R28 ;  /* 0x0016ac1c01007387 */ /* 0x0001e80000100800 */
[----:B0-----:R0:W3:Y:S01]  /*73fa0*/  LDG.E.U16 R28, [R6.64] ;  /* 0x00000004061c7981 */ /* 0x0010e2000c1e1500 */
[----:B----4-:R-:W-:-:S03]  /*73fb0*/  IMAD.WIDE R4, R0, 0x2, R18 ;  /* 0x0000000200047825 */ /* 0x010fc600078e0212 */
[----:B------:R1:W-:Y:S01]  /*73fc0*/  STL [R1+0x16a8], R29 ;  /* 0x0016a81d01007387 */ /* 0x0003e20000100800 */
[----:B------:R4:W-:Y:S02]  /*73fd0*/  STL [R1+0x16a4], R26 ;  /* 0x0016a41a01007387 */ /* 0x0009e40000100800 */
[----:B------:R-:W3:Y:S01]  /*73fe0*/  LDL.64 R2, [R1+0x26b0] ;  /* 0x0026b00001027983 */ /* 0x000ee20000100a00 */
[----:B-1----:R1:W3:Y:S04]  /*73ff0*/  LDG.E.U16 R29, [R8.64] ;  /* 0x00000004081d7981 */ /* 0x0022e8000c1e1500 */
[----:B----4-:R3:W4:Y:S04]  /*74000*/  LDG.E.U16 R26, [R10.64] ;  /* 0x000000040a1a7981 */ /* 0x010728000c1e1500 */
[----:B--2---:R2:W-:Y:S01]  /*74010*/  STL [R1+0x16a0], R27 ;  /* 0x0016a01b01007387 */ /* 0x0045e20000100800 */
[----:B------:R0:W-:Y:S02]  /*74020*/  STL [R1+0x169c], R23 ;  /* 0x00169c1701007387 */ /* 0x0001e40000100800 */
[----:B------:R-:W4:Y:S01]  /*74030*/  LDL.64 R18, [R1+0x26a0] ;  /* 0x0026a00001127983 */ /* 0x000f220000100a00 */
[----:B--2---:R2:W4:Y:S04]  /*74040*/  LDG.E.U16 R27, [R12.64] ;  /* 0x000000040c1b7981 */ /* 0x004528000c1e1500 */
[----:B0-----:R-:W4:Y:S01]  /*74050*/  LDL.64 R22, [R1+0x26a8] ;  /* 0x0026a80001167983 */ /* 0x001f220000100a00 */
[----:B---3--:R-:W-:-:S03]  /*74060*/  IMAD.WIDE R10, R0, 0x2, R24 ;  /* 0x00000002000a7825 */ /* 0x008fc600078e0218 */
[----:B------:R0:W3:Y:S01]  /*74070*/  LDG.E.U16 R25, [R4.64] ;  /* 0x0000000404197981 */ /* 0x0000e2000c1e1500 */
[----:B------:R-:W-:-:S03]  /*74080*/  IMAD.WIDE R6, R0, 0x2, R20 ;  /* 0x0000000200067825 */ /* 0x000fc600078e0214 */
[----:B------:R-:W3:Y:S01]  /*74090*/  LDL.64 R20, [R1+0x2698] ;  /* 0x0026980001147983 */ /* 0x000ee20000100a00 */
[----:B-1----:R-:W-:-:S04]  /*740a0*/  IMAD.WIDE R8, R0, 0x2, R14 ;  /* 0x0000000200087825 */ /* 0x002fc800078e020e */
[----:B------:R-:W3:Y:S02]  /*740b0*/  LDL.64 R14, [R1+0x2690] ;  /* 0x00269000010e7983 */ /* 0x000ee40000100a00 */
[C---:B--2---:R-:W-:Y:S01]  /*740c0*/  IMAD.WIDE R12, R0.reuse, 0x2, R16 ;  /* 0x00000002000c7825 */ /* 0x044fe200078e0210 */
[----:B------:R1:W-:Y:S04]  /*740d0*/  STL [R1+0x1698], R28 ;  /* 0x0016981c01007387 */ /* 0x0003e80000100800 */
[----:B-1----:R1:W2:Y:S01]  /*740e0*/  LDG.E.U16 R28, [R6.64] ;  /* 0x00000004061c7981 */ /* 0x0022a2000c1e1500 */
[----:B0-----:R-:W-:-:S03]  /*740f0*/  IMAD.WIDE R4, R0, 0x2, R2 ;  /* 0x0000000200047825 */ /* 0x001fc600078e0202 */
[----:B------:R0:W-:Y:S01]  /*74100*/  STL [R1+0x1694], R29 ;  /* 0x0016941d01007387 */ /* 0x0001e20000100800 */
[----:B----4-:R4:W-:Y:S02]  /*74110*/  STL [R1+0x1690], R26 ;  /* 0x0016901a01007387 */ /* 0x0109e40000100800 */
[----:B------:R-:W2:Y:S01]  /*74120*/  LDL.64 R16, [R1+0x2688] ;  /* 0x0026880001107983 */ /* 0x000ea20000100a00 */
[----:B0-----:R0:W2:Y:S04]  /*74130*/  LDG.E.U16 R29, [R8.64] ;  /* 0x00000004081d7981 */ /* 0x0010a8000c1e1500 */
[----:B----4-:R4:W2:Y:S04]  /*74140*/  LDG.E.U16 R26, [R10.64] ;  /* 0x000000040a1a7981 */ /* 0x0108a8000c1e1500 */
[----:B------:R0:W-:Y:S01]  /*74150*/  STL [R1+0x168c], R27 ;  /* 0x00168c1b01007387 */ /* 0x0001e20000100800 */
[----:B-1----:R-:W-:-:S03]  /*74160*/  IMAD.WIDE R6, R0, 0x2, R22 ;  /* 0x0000000200067825 */ /* 0x002fc600078e0216 */
[----:B0-----:R0:W2:Y:S04]  /*74170*/  LDG.E.U16 R27, [R12.64] ;  /* 0x000000040c1b7981 */ /* 0x0010a8000c1e1500 */
[----:B---3--:R1:W-:Y:S01]  /*74180*/  STL [R1+0x1688], R25 ;  /* 0x0016881901007387 */ /* 0x0083e20000100800 */
[----:B------:R-:W3:Y:S02]  /*74190*/  LDL.64 R22, [R1+0x2670] ;  /* 0x0026700001167983 */ /* 0x000ee40000100a00 */
[----:B------:R-:W-:-:S04]  /*741a0*/  IMAD.WIDE R8, R0, 0x2, R18 ;  /* 0x0000000200087825 */ /* 0x000fc800078e0212 */
[----:B------:R-:W3:Y:S01]  /*741b0*/  LDL.64 R2, [R1+0x2678] ;  /* 0x0026780001027983 */ /* 0x000ee20000100a00 */
[----:B------:R-:W3:Y:S01]  /*741c0*/  LDL.64 R18, [R1+0x2668] ;  /* 0x0026680001127983 */ /* 0x000ee20000100a00 */
[----:B----4-:R-:W-:-:S03]  /*741d0*/  IMAD.WIDE R10, R0, 0x2, R20 ;  /* 0x00000002000a7825 */ /* 0x010fc600078e0214 */
[----:B-1----:R-:W4:Y:S04]  /*741e0*/  LDL.64 R24, [R1+0x2680] ;  /* 0x0026800001187983 */ /* 0x002f280000100a00 */
[----:B------:R1:W4:Y:S01]  /*741f0*/  LDG.E.U16 R21, [R4.64] ;  /* 0x0000000404157981 */ /* 0x000322000c1e1500 */
[----:B0-----:R-:W-:-:S03]  /*74200*/  IMAD.WIDE R12, R0, 0x2, R14 ;  /* 0x00000002000c7825 */ /* 0x001fc600078e020e */
[----:B--2---:R0:W-:Y:S04]  /*74210*/  STL [R1+0x1684], R28 ;  /* 0x0016841c01007387 */ /* 0x0041e80000100800 */
[----:B0-----:R4:W3:Y:S01]  /*74220*/  LDG.E.U16 R28, [R6.64] ;  /* 0x00000004061c7981 */ /* 0x0018e2000c1e1500 */
[----:B-1----:R-:W-:-:S03]  /*74230*/  IMAD.WIDE R4, R0, 0x2, R16 ;  /* 0x0000000200047825 */ /* 0x002fc600078e0210 */
[----:B------:R0:W-:Y:S01]  /*74240*/  STL [R1+0x1680], R29 ;  /* 0x0016801d01007387 */ /* 0x0001e20000100800 */
[----:B------:R1:W-:Y:S02]  /*74250*/  STL [R1+0x167c], R26 ;  /* 0x00167c1a01007387 */ /* 0x0003e40000100800 */
[----:B------:R-:W3:Y:S01]  /*74260*/  LDL.64 R14, [R1+0x2660] ;  /* 0x00266000010e7983 */ /* 0x000ee20000100a00 */
[----:B0-----:R0:W3:Y:S04]  /*74270*/  LDG.E.U16 R29, [R8.64] ;  /* 0x00000004081d7981 */ /* 0x0010e8000c1e1500 */
[----:B-1----:R3:W3:Y:S04]  /*74280*/  LDG.E.U16 R26, [R10.64] ;  /* 0x000000040a1a7981 */ /* 0x0026e8000c1e1500 */
[----:B------:R1:W-:Y:S04]  /*74290*/  STL [R1+0x1678], R27 ;  /* 0x0016781b01007387 */ /* 0x0003e80000100800 */
[----:B-1----:R1:W3:Y:S02]  /*742a0*/  LDG.E.U16 R27, [R12.64] ;  /* 0x000000040c1b7981 */ /* 0x0022e4000c1e1500 */
[----:B---3--:R-:W-:-:S02]  /*742b0*/  IMAD.WIDE R10, R0, 0x2, R22 ;  /* 0x00000002000a7825 */ /* 0x008fc400078e0216 */
[----:B------:R3:W2:Y:S02]  /*742c0*/  LDG.E.U16 R23, [R4.64] ;  /* 0x0000000404177981 */ /* 0x0006a4000c1e1500 */
[C---:B----4-:R-:W-:Y:S02]  /*742d0*/  IMAD.WIDE R6, R0.reuse, 0x2, R24 ;  /* 0x0000000200067825 */ /* 0x050fe400078e0218 */
[----:B------:R4:W-:Y:S02]  /*742e0*/  STL [R1+0x1674], R21 ;  /* 0x0016741501007387 */ /* 0x0009e40000100800 */
[----:B------:R-:W2:Y:S02]  /*742f0*/  LDL.64 R24, [R1+0x2648] ;  /* 0x0026480001187983 */ /* 0x000ea40000100a00 */
[----:B0-----:R-:W-:-:S04]  /*74300*/  IMAD.WIDE R8, R0, 0x2, R2 ;  /* 0x0000000200087825 */ /* 0x001fc800078e0202 */
[----:B------:R-:W2:Y:S01]  /*74310*/  LDL.64 R16, [R1+0x2650] ;  /* 0x0026500001107983 */ /* 0x000ea20000100a00 */
[----:B------:R-:W2:Y:S04]  /*74320*/  LDL.64 R2, [R1+0x2640] ;  /* 0x0026400001027983 */ /* 0x000ea80000100a00 */
[----:B----4-:R-:W4:Y:S01]  /*74330*/  LDL.64 R20, [R1+0x2658] ;  /* 0x0026580001147983 */ /* 0x010f220000100a00 */
[----:B-1----:R-:W-:-:S03]  /*74340*/  IMAD.WIDE R12, R0, 0x2, R18 ;  /* 0x00000002000c7825 */ /* 0x002fc600078e0212 */
[----:B---3--:R0:W-:Y:S04]  /*74350*/  STL [R1+0x1670], R28 ;  /* 0x0016701c01007387 */ /* 0x0081e80000100800 */
[----:B0-----:R4:W4:Y:S01]  /*74360*/  LDG.E.U16 R28, [R6.64] ;  /* 0x00000004061c7981 */ /* 0x001922000c1e1500 */
[----:B------:R-:W-:-:S03]  /*74370*/  IMAD.WIDE R4, R0, 0x2, R14 ;  /* 0x0000000200047825 */ /* 0x000fc600078e020e */
[----:B------:R0:W-:Y:S01]  /*74380*/  STL [R1+0x166c], R29 ;  /* 0x00166c1d01007387 */ /* 0x0001e20000100800 */
[----:B------:R1:W-:Y:S02]  /*74390*/  STL [R1+0x1668], R26 ;  /* 0x0016681a01007387 */ /* 0x0003e40000100800 */
[----:B------:R-:W4:Y:S01]  /*743a0*/  LDL.64 R18, [R1+0x2638] ;  /* 0x0026380001127983 */ /* 0x000f220000100a00 */
[----:B0-----:R0:W4:Y:S04]  /*743b0*/  LDG.E.U16 R29, [R8.64] ;  /* 0x00000004081d7981 */ /* 0x001128000c1e1500 */
[----:B-1----:R1:W4:Y:S04]  /*743c0*/  LDG.E.U16 R26, [R10.64] ;  /* 0x000000040a1a7981 */ /* 0x002328000c1e1500 */
[----:B------:R0:W-:Y:S04]  /*743d0*/  STL [R1+0x1664], R27 ;  /* 0x0016641b01007387 */ /* 0x0001e80000100800 */
[----:B0-----:R0:W4:Y:S04]  /*743e0*/  LDG.E.U16 R27, [R12.64] ;  /* 0x000000040c1b7981 */ /* 0x001128000c1e1500 */
[----:B--2---:R2:W-:Y:S01]  /*743f0*/  STL [R1+0x1660], R23 ;  /* 0x0016601701007387 */ /* 0x0045e20000100800 */
[----:B------:R-:W3:Y:S02]  /*74400*/  LDL.64 R14, [R1+0x2628] ;  /* 0x00262800010e7983 */ /* 0x000ee40000100a00 */
[C---:B-1----:R-:W-:Y:S01]  /*74410*/  IMAD.WIDE R10, R0.reuse, 0x2, R24 ;  /* 0x00000002000a7825 */ /* 0x042fe200078e0218 */
[----:B--2---:R-:W2:Y:S04]  /*74420*/  LDL.64 R22, [R1+0x2630] ;  /* 0x0026300001167983 */ /* 0x004ea80000100a00 */
[----:B------:R1:W3:Y:S01]  /*74430*/  LDG.E.U16 R25, [R4.64] ;  /* 0x0000000404197981 */ /* 0x0002e2000c1e1500 */
[----:B----4-:R-:W-:-:S03]  /*74440*/  IMAD.WIDE R6, R0, 0x2, R20 ;  /* 0x0000000200067825 */ /* 0x010fc600078e0214 */
[----:B------:R-:W4:Y:S01]  /*74450*/  LDL.64 R20, [R1+0x2620] ;  /* 0x0026200001147983 */ /* 0x000f220000100a00 */
[----:B------:R-:W-:-:S04]  /*74460*/  IMAD.WIDE R8, R0, 0x2, R16 ;  /* 0x0000000200087825 */ /* 0x000fc800078e0210 */
[----:B------:R-:W4:Y:S02]  /*74470*/  LDL.64 R16, [R1+0x2618] ;  /* 0x0026180001107983 */ /* 0x000f240000100a00 */
[C---:B0-----:R-:W-:Y:S01]  /*74480*/  IMAD.WIDE R12, R0.reuse, 0x2, R2 ;  /* 0x00000002000c7825 */ /* 0x041fe200078e0202 */
[----:B------:R0:W-:Y:S04]  /*74490*/  STL [R1+0x165c], R28 ;  /* 0x00165c1c01007387 */ /* 0x0001e80000100800 */
[----:B0-----:R2:W4:Y:S01]  /*744a0*/  LDG.E.U16 R28, [R6.64] ;  /* 0x00000004061c7981 */ /* 0x001522000c1e1500 */
[----:B-1----:R-:W-:-:S03]  /*744b0*/  IMAD.WIDE R4, R0, 0x2, R18 ;  /* 0x0000000200047825 */ /* 0x002fc600078e0212 */
[----:B------:R0:W-:Y:S01]  /*744c0*/  STL [R1+0x1658], R29 ;  /* 0x0016581d01007387 */ /* 0x0001e20000100800 */
[----:B------:R1:W-:Y:S02]  /*744d0*/  STL [R1+0x1654], R26 ;  /* 0x0016541a01007387 */ /* 0x0003e40000100800 */
[----:B------:R-:W4:Y:S01]  /*744e0*/  LDL.64 R2, [R1+0x2610] ;  /* 0x0026100001027983 */ /* 0x000f220000100a00 */
[----:B0-----:R0:W4:Y:S04]  /*744f0*/  LDG.E.U16 R29, [R8.64] ;  /* 0x00000004081d7981 */ /* 0x001128000c1e1500 */
[----:B-1----:R4:W4:Y:S04]  /*74500*/  LDG.E.U16 R26, [R10.64] ;  /* 0x000000040a1a7981 */ /* 0x002928000c1e1500 */
[----:B------:R1:W-:Y:S04]  /*74510*/  STL [R1+0x1650], R27 ;  /* 0x0016501b01007387 */ /* 0x0003e80000100800 */
[----:B-1----:R1:W4:Y:S01]  /*74520*/  LDG.E.U16 R27, [R12.64] ;  /* 0x000000040c1b7981 */ /* 0x002322000c1e1500 */
[----:B--2---:R-:W-:-:S03]  /*74530*/  IMAD.WIDE R6, R0, 0x2, R22 ;  /* 0x0000000200067825 */ /* 0x004fc600078e0216 */
[----:B---3--:R2:W-:Y:S01]  /*74540*/  STL [R1+0x164c], R25 ;  /* 0x00164c1901007387 */ /* 0x0085e20000100800 */
[----:B------:R-:W3:Y:S02]  /*74550*/  LDL.64 R22, [R1+0x25f8] ;  /* 0x0025f80001167983 */ /* 0x000ee40000100a00 */
[----:B0-----:R-:W-:-:S04]  /*74560*/  IMAD.WIDE R8, R0, 0x2, R14 ;  /* 0x0000000200087825 */ /* 0x001fc800078e020e */
[----:B------:R-:W3:Y:S01]  /*74570*/  LDL.64 R18, [R1+0x2600] ;  /* 0x0026000001127983 */ /* 0x000ee20000100a00 */
[----:B------:R-:W3:Y:S01]  /*74580*/  LDL.64 R14, [R1+0x25f0] ;  /* 0x0025f000010e7983 */ /* 0x000ee20000100a00 */
[----:B----4-:R-:W-:-:S03]  /*74590*/  IMAD.WIDE R10, R0, 0x2, R20 ;  /* 0x00000002000a7825 */ /* 0x010fc600078e0214 */
[----:B--2---:R-:W2:Y:S04]  /*745a0*/  LDL.64 R24, [R1+0x2608] ;  /* 0x0026080001187983 */ /* 0x004ea80000100a00 */
[----:B------:R0:W2:Y:S01]  /*745b0*/  LDG.E.U16 R21, [R4.64] ;  /* 0x0000000404157981 */ /* 0x0000a2000c1e1500 */
[----:B-1----:R-:W-:-:S03]  /*745c0*/  IMAD.WIDE R12, R0, 0x2, R16 ;  /* 0x00000002000c7825 */ /* 0x002fc600078e0210 */
[----:B------:R1:W-:Y:S04]  /*745d0*/  STL [R1+0x1648], R28 ;  /* 0x0016481c01007387 */ /* 0x0003e80000100800 */
[----:B-1----:R2:W2:Y:S01]  /*745e0*/  LDG.E.U16 R28, [R6.64] ;  /* 0x00000004061c7981 */ /* 0x0024a2000c1e1500 */
[----:B0-----:R-:W-:-:S03]  /*745f0*/  IMAD.WIDE R4, R0, 0x2, R2 ;  /* 0x0000000200047825 */ /* 0x001fc600078e0202 */
[----:B------:R0:W-:Y:S01]  /*74600*/  STL [R1+0x1644], R29 ;  /* 0x0016441d01007387 */ /* 0x0001e20000100800 */
[----:B------:R1:W-:Y:S02]  /*74610*/  STL [R1+0x1640], R26 ;  /* 0x0016401a01007387 */ /* 0x0003e40000100800 */
[----:B------:R-:W2:Y:S01]  /*74620*/  LDL.64 R16, [R1+0x25e8] ;  /* 0x0025e80001107983 */ /* 0x000ea20000100a00 */
[----:B0-----:R0:W2:Y:S04]  /*74630*/  LDG.E.U16 R29, [R8.64] ;  /* 0x00000004081d7981 */ /* 0x0010a8000c1e1500 */
[----:B-1----:R3:W2:Y:S04]  /*74640*/  LDG.E.U16 R26, [R10.64] ;  /* 0x000000040a1a7981 */ /* 0x0026a8000c1e1500 */
[----:B------:R1:W-:Y:S04]  /*74650*/  STL [R1+0x163c], R27 ;  /* 0x00163c1b01007387 */ /* 0x0003e80000100800 */
[----:B-1----:R1:W2:Y:S01]  /*74660*/  LDG.E.U16 R27, [R12.64] ;  /* 0x000000040c1b7981 */ /* 0x0022a2000c1e1500 */
[----:B---3--:R-:W-:-:S03]  /*74670*/  IMAD.WIDE R10, R0, 0x2, R22 ;  /* 0x00000002000a7825 */ /* 0x008fc600078e0216 */
[----:B------:R3:W4:Y:S01]  /*74680*/  LDG.E.U16 R23, [R4.64] ;  /* 0x0000000404177981 */ /* 0x000722000c1e1500 */
[----:B--2---:R-:W-:-:S03]  /*74690*/  IMAD.WIDE R6, R0, 0x2, R24 ;  /* 0x0000000200067825 */ /* 0x004fc600078e0218 */
[----:B------:R2:W-:Y:S01]  /*746a0*/  STL [R1+0x1638], R21 ;  /* 0x0016381501007387 */ /* 0x0005e20000100800 */
[----:B------:R-:W4:Y:S02]  /*746b0*/  LDL.64 R24, [R1+0x25d0] ;  /* 0x0025d00001187983 */ /* 0x000f240000100a00 */
[----:B0-----:R-:W-:-:S04]  /*746c0*/  IMAD.WIDE R8, R0, 0x2, R18 ;  /* 0x0000000200087825 */ /* 0x001fc800078e0212 */
[----:B------:R-:W4:Y:S01]  /*746d0*/  LDL.64 R2, [R1+0x25d8] ;  /* 0x0025d80001027983 */ /* 0x000f220000100a00 */
[----:B------:R-:W4:Y:S04]  /*746e0*/  LDL.64 R18, [R1+0x25c8] ;  /* 0x0025c80001127983 */ /* 0x000f280000100a00 */
[----:B--2---:R-:W2:Y:S01]  /*746f0*/  LDL.64 R20, [R1+0x25e0] ;  /* 0x0025e00001147983 */ /* 0x004ea20000100a00 */
[----:B-1----:R-:W-:-:S03]  /*74700*/  IMAD.WIDE R12, R0, 0x2, R14 ;  /* 0x00000002000c7825 */ /* 0x002fc600078e020e */
[----:B------:R0:W-:Y:S04]  /*74710*/  STL [R1+0x1634], R28 ;  /* 0x0016341c01007387 */ /* 0x0001e80000100800 */
[----:B0-----:R2:W2:Y:S01]  /*74720*/  LDG.E.U16 R28, [R6.64] ;  /* 0x00000004061c7981 */ /* 0x0014a2000c1e1500 */
[----:B---3--:R-:W-:-:S03]  /*74730*/  IMAD.WIDE R4, R0, 0x2, R16 ;  /* 0x0000000200047825 */ /* 0x008fc600078e0210 */
[----:B------:R0:W-:Y:S01]  /*74740*/  STL [R1+0x1630], R29 ;  /* 0x0016301d01007387 */ /* 0x0001e20000100800 */
[----:B------:R1:W-:Y:S02]  /*74750*/  STL [R1+0x162c], R26 ;  /* 0x00162c1a01007387 */ /* 0x0003e40000100800 */
[----:B------:R-:W2:Y:S01]  /*74760*/  LDL.64 R14, [R1+0x25c0] ;  /* 0x0025c000010e7983 */ /* 0x000ea20000100a00 */
[----:B0-----:R0:W2:Y:S04]  /*74770*/  LDG.E.U16 R29, [R8.64] ;  /* 0x00000004081d7981 */ /* 0x0010a8000c1e1500 */
[----:B-1----:R1:W2:Y:S04]  /*74780*/  LDG.E.U16 R26, [R10.64] ;  /* 0x000000040a1a7981 */ /* 0x0022a8000c1e1500 */
[----:B------:R0:W-:Y:S04]  /*74790*/  STL [R1+0x1628], R27 ;  /* 0x0016281b01007387 */ /* 0x0001e80000100800 */
[----:B0-----:R0:W2:Y:S04]  /*747a0*/  LDG.E.U16 R27, [R12.64] ;  /* 0x000000040c1b7981 */ /* 0x0010a8000c1e1500 */
[----:B----4-:R4:W-:Y:S01]  /*747b0*/  STL [R1+0x1624], R23 ;  /* 0x0016241701007387 */ /* 0x0109e20000100800 */
[----:B------:R-:W3:Y:S02]  /*747c0*/  LDL.64 R16, [R1+0x25b0] ;  /* 0x0025b00001107983 */ /* 0x000ee40000100a00 */
[C---:B-1----:R-:W-:Y:S01]  /*747d0*/  IMAD.WIDE R10, R0.reuse, 0x2, R24 ;  /* 0x00000002000a7825 */ /* 0x042fe200078e0218 */
[----:B----4-:R-:W4:Y:S04]  /*747e0*/  LDL.64 R22, [R1+0x25b8] ;  /* 0x0025b80001167983 */ /* 0x010f280000100a00 */
[----:B------:R1:W3:Y:S01]  /*747f0*/  LDG.E.U16 R25, [R4.64] ;  /* 0x0000000404197981 */ /* 0x0002e2000c1e1500 */
[----:B--2---:R-:W-:-:S03]  /*74800*/  IMAD.WIDE R6, R0, 0x2, R20 ;  /* 0x0000000200067825 */ /* 0x004fc600078e0214 */
[----:B------:R-:W2:Y:S01]  /*74810*/  LDL.64 R20, [R1+0x25a8] ;  /* 0x0025a80001147983 */ /* 0x000ea20000100a00 */
[----:B------:R-:W-:-:S04]  /*74820*/  IMAD.WIDE R8, R0, 0x2, R2 ;  /* 0x0000000200087825 */ /* 0x000fc800078e0202 */
[----:B------:R-:W2:Y:S02]  /*74830*/  LDL.64 R2, [R1+0x17a0] ;  /* 0x0017a00001027983 */ /* 0x000ea40000100a00 */
[C---:B0-----:R-:W-:Y:S01]  /*74840*/  IMAD.WIDE R12, R0.reuse, 0x2, R18 ;  /* 0x00000002000c7825 */ /* 0x041fe200078e0212 */
[----:B------:R0:W-:Y:S04]  /*74850*/  STL [R1+0x1620], R28 ;  /* 0x0016201c01007387 */ /* 0x0001e80000100800 */
[----:B0-----:R4:W2:Y:S01]  /*74860*/  LDG.E.U16 R28, [R6.64] ;  /* 0x00000004061c7981 */ /* 0x0018a2000c1e1500 */
[----:B-1----:R-:W-:-:S03]  /*74870*/  IMAD.WIDE R4, R0, 0x2, R14 ;  /* 0x0000000200047825 */ /* 0x002fc600078e020e */
[----:B------:R0:W-:Y:S01]  /*74880*/  STL [R1+0x161c], R29 ;  /* 0x00161c1d01007387 */ /* 0x0001e20000100800 */
[----:B------:R1:W-:Y:S02]  /*74890*/  STL [R1+0x1618], R26 ;  /* 0x0016181a01007387 */ /* 0x0003e40000100800 */
[----:B------:R-:W2:Y:S01]  /*748a0*/  LDL.64 R18, [R1+0x25a0] ;  /* 0x0025a00001127983 */ /* 0x000ea20000100a00 */
[----:B0-----:R0:W2:Y:S04]  /*748b0*/  LDG.E.U16 R29, [R8.64] ;  /* 0x00000004081d7981 */ /* 0x0010a8000c1e1500 */
[----:B-1----:R2:W2:Y:S04]  /*748c0*/  LDG.E.U16 R26, [R10.64] ;  /* 0x000000040a1a7981 */ /* 0x0024a8000c1e1500 */
[----:B------:R1:W-:Y:S04]  /*748d0*/  STL [R1+0x1614], R27 ;  /* 0x0016141b01007387 */ /* 0x0003e80000100800 */
[----:B-1----:R1:W2:Y:S01]  /*748e0*/  LDG.E.U16 R27, [R12.64] ;  /* 0x000000040c1b7981 */ /* 0x0022a2000c1e1500 */
[----:B----4-:R-:W-:-:S03]  /*748f0*/  IMAD.WIDE R6, R0, 0x2, R22 ;  /* 0x0000000200067825 */ /* 0x010fc600078e0216 */
[----:B---3--:R3:W-:Y:S01]  /*74900*/  STL [R1+0x1610], R25 ;  /* 0x0016101901007387 */ /* 0x0087e20000100800 */
[----:B------:R-:W4:Y:S02]  /*74910*/  LDL.64 R22, [R1+0x2588] ;  /* 0x0025880001167983 */ /* 0x000f240000100a00 */
[----:B0-----:R-:W-:-:S04]  /*74920*/  IMAD.WIDE R8, R0, 0x2, R16 ;  /* 0x0000000200087825 */ /* 0x001fc800078e0210 */
[----:B------:R-:W4:Y:S01]  /*74930*/  LDL.64 R14, [R1+0x2590] ;  /* 0x00259000010e7983 */ /* 0x000f220000100a00 */
[----:B------:R-:W4:Y:S01]  /*74940*/  LDL.64 R16, [R1+0x2580] ;  /* 0x0025800001107983 */ /* 0x000f220000100a00 */
[----:B--2---:R-:W-:-:S03]  /*74950*/  IMAD.WIDE R10, R0, 0x2, R20 ;  /* 0x00000002000a7825 */ /* 0x004fc600078e0214 */
[----:B---3--:R-:W2:Y:S04]  /*74960*/  LDL.64 R24, [R1+0x2598] ;  /* 0x0025980001187983 */ /* 0x008ea80000100a00 */
        /* <DEDUP_REMOVED lines=13> */
[----:B------:R4:W3:Y:S01]  /*74a40*/  LDG.E.U16 R23, [R4.64] ;  /* 0x0000000404177981 */ /* 0x0008e2000c1e1500 */
[----:B--2---:R-:W-:-:S03]  /*74a50*/  IMAD.WIDE R6, R0, 0x2, R24 ;  /* 0x0000000200067825 */ /* 0x004fc600078e0218 */
[----:B------:R2:W-:Y:S01]  /*74a60*/  STL [R1+0x15fc], R21 ;  /* 0x0015fc1501007387 */ /* 0x0005e20000100800 */
[----:B------:R-:W3:Y:S02]  /*74a70*/  LDL.64 R24, [R1+0x2560] ;  /* 0x0025600001187983 */ /* 0x000ee40000100a00 */
[----:B0-----:R-:W-:-:S04]  /*74a80*/  IMAD.WIDE R8, R0, 0x2, R14 ;  /* 0x0000000200087825 */ /* 0x001fc800078e020e */
[----:B------:R-:W3:Y:S01]  /*74a90*/  LDL.64 R18, [R1+0x2568] ;  /* 0x0025680001127983 */ /* 0x000ee20000100a00 */
[----:B------:R-:W3:Y:S04]  /*74aa0*/  LDL.64 R14, [R1+0x2558] ;  /* 0x00255800010e7983 */ /* 0x000ee80000100a00 */
[----:B--2---:R-:W2:Y:S01]  /*74ab0*/  LDL.64 R20, [R1+0x2570] ;  /* 0x0025700001147983 */ /* 0x004ea20000100a00 */
[----:B-1----:R-:W-:-:S03]  /*74ac0*/  IMAD.WIDE R12, R0, 0x2, R16 ;  /* 0x00000002000c7825 */ /* 0x002fc600078e0210 */
[----:B------:R0:W-:Y:S04]  /*74ad0*/  STL [R1+0x15f8], R28 ;  /* 0x0015f81c01007387 */ /* 0x0001e80000100800 */
[----:B0-----:R2:W2:Y:S01]  /*74ae0*/  LDG.E.U16 R28, [R6.64] ;  /* 0x00000004061c7981 */ /* 0x0014a2000c1e1500 */
[----:B----4-:R-:W-:-:S03]  /*74af0*/  IMAD.WIDE R4, R0, 0x2, R2 ;  /* 0x0000000200047825 */ /* 0x010fc600078e0202 */
[----:B------:R0:W-:Y:S01]  /*74b00*/  STL [R1+0x15f4], R29 ;  /* 0x0015f41d01007387 */ /* 0x0001e20000100800 */
[----:B------:R1:W-:Y:S02]  /*74b10*/  STL [R1+0x15f0], R26 ;  /* 0x0015f01a01007387 */ /* 0x0003e40000100800 */
[----:B------:R-:W2:Y:S01]  /*74b20*/  LDL.64 R16, [R1+0x2550] ;  /* 0x0025500001107983 */ /* 0x000ea20000100a00 */
[----:B0-----:R0:W2:Y:S04]  /*74b30*/  LDG.E.U16 R29, [R8.64] ;  /* 0x00000004081d7981 */ /* 0x0010a8000c1e1500 */
[----:B-1----:R1:W2:Y:S04]  /*74b40*/  LDG.E.U16 R26, [R10.64] ;  /* 0x000000040a1a7981 */ /* 0x0022a8000c1e1500 */
[----:B------:R0:W-:Y:S04]  /*74b50*/  STL [R1+0x15ec], R27 ;  /* 0x0015ec1b01007387 */ /* 0x0001e80000100800 */
[----:B0-----:R0:W2:Y:S04]  /*74b60*/  LDG.E.U16 R27, [R12.64] ;  /* 0x000000040c1b7981 */ /* 0x0010a8000c1e1500 */
[----:B---3--:R3:W-:Y:S01]  /*74b70*/  STL [R1+0x15e8], R23 ;  /* 0x0015e81701007387 */ /* 0x0087e20000100800 */
[----:B------:R-:W4:Y:S02]  /*74b80*/  LDL.64 R2, [R1+0x2540] ;  /* 0x0025400001027983 */ /* 0x000f240000100a00 */
[C---:B-1----:R-:W-:Y:S01]  /*74b90*/  IMAD.WIDE R10, R0.reuse, 0x2, R24 ;  /* 0x00000002000a7825 */ /* 0x042fe200078e0218 */
[----:B---3--:R-:W3:Y:S04]  /*74ba0*/  LDL.64 R22, [R1+0x2548] ;  /* 0x0025480001167983 */ /* 0x008ee80000100a00 */
[----:B------:R1:W4:Y:S01]  /*74bb0*/  LDG.E.U16 R25, [R4.64] ;  /* 0x0000000404197981 */ /* 0x000322000c1e1500 */
        /* <DEDUP_REMOVED lines=16> */
[----:B----4-:R3:W-:Y:S01]  /*74cc0*/  STL [R1+0x15d4], R25 ;  /* 0x0015d41901007387 */ /* 0x0107e20000100800 */
        /* <DEDUP_REMOVED lines=69> */
[----:B-1----:R2:W3:Y:S01]  /*75120*/  LDG.E.U16 R28, [R6.64] ;  /* 0x00000004061c7981 */ /* 0x0024e2000c1e1500 */
[----:B0-----:R-:W-:-:S03]  /*75130*/  IMAD.WIDE R4, R0, 0x2, R16 ;  /* 0x0000000200047825 */ /* 0x001fc600078e0210 */
[----:B------:R0:W-:Y:S01]  /*75140*/  STL [R1+0x1590], R29 ;  /* 0x0015901d01007387 */ /* 0x0001e20000100800 */
[----:B------:R1:W-:Y:S02]  /*75150*/  STL [R1+0x158c], R26 ;  /* 0x00158c1a01007387 */ /* 0x0003e40000100800 */
[----:B------:R-:W3:Y:S01]  /*75160*/  LDL.64 R14, [R1+0x2488] ;  /* 0x00248800010e7983 */ /* 0x000ee20000100a00 */
[----:B0-----:R0:W3:Y:S04]  /*75170*/  LDG.E.U16 R29, [R8.64] ;  /* 0x00000004081d7981 */ /* 0x0010e8000c1e1500 */
[----:B-1----:R4:W3:Y:S04]  /*75180*/  LDG.E.U16 R26, [R10.64] ;  /* 0x000000040a1a7981 */ /* 0x0028e8000c1e1500 */
[----:B------:R1:W-:Y:S04]  /*75190*/  STL [R1+0x1588], R27 ;  /* 0x0015881b01007387 */ /* 0x0003e80000100800 */
[----:B-1----:R1:W3:Y:S01]  /*751a0*/  LDG.E.U16 R27, [R12.64] ;  /* 0x000000040c1b7981 */ /* 0x0022e2000c1e1500 */
        /* <DEDUP_REMOVED lines=10> */
[----:B---3--:R0:W-:Y:S04]  /*75250*/  STL [R1+0x1580], R28 ;  /* 0x0015801c01007387 */ /* 0x0081e80000100800 */
[----:B0-----:R2:W3:Y:S01]  /*75260*/  LDG.E.U16 R28, [R6.64] ;  /* 0x00000004061c7981 */ /* 0x0014e2000c1e1500 */
[----:B----4-:R-:W-:-:S03]  /*75270*/  IMAD.WIDE R4, R0, 0x2, R14 ;  /* 0x0000000200047825 */ /* 0x010fc600078e020e */
[----:B------:R0:W-:Y:S01]  /*75280*/  STL [R1+0x157c], R29 ;  /* 0x00157c1d01007387 */ /* 0x0001e20000100800 */
[----:B------:R1:W-:Y:S02]  /*75290*/  STL [R1+0x1578], R26 ;  /* 0x0015781a01007387 */ /* 0x0003e40000100800 */
[----:B------:R-:W3:Y:S01]  /*752a0*/  LDL.64 R18, [R1+0x2460] ;  /* 0x0024600001127983 */ /* 0x000ee20000100a00 */
[----:B0-----:R0:W3:Y:S04]  /*752b0*/  LDG.E.U16 R29, [R8.64] ;  /* 0x00000004081d7981 */ /* 0x0010e8000c1e1500 */
[----:B-1----:R1:W3:Y:S04]  /*752c0*/  LDG.E.U16 R26, [R10.64] ;  /* 0x000000040a1a7981 */ /* 0x0022e8000c1e1500 */
[----:B------:R0:W-:Y:S04]  /*752d0*/  STL [R1+0x1574], R27 ;  /* 0x0015741b01007387 */ /* 0x0001e80000100800 */
[----:B0-----:R0:W3:Y:S04]  /*752e0*/  LDG.E.U16 R27, [R12.64] ;  /* 0x000000040c1b7981 */ /* 0x0010e8000c1e1500 */
[----:B------:R0:W-:Y:S01]  /*752f0*/  STL [R1+0x1570], R23 ;  /* 0x0015701701007387 */ /* 0x0001e20000100800 */
[----:B------:R-:W4:Y:S02]  /*75300*/  LDL.64 R14, [R1+0x2450] ;  /* 0x00245000010e7983 */ /* 0x000f240000100a00 */
[C---:B-1----:R-:W-:Y:S01]  /*75310*/  IMAD.WIDE R10, R0.reuse, 0x2, R24 ;  /* 0x00000002000a7825 */ /* 0x042fe200078e0218 */
[----:B0-----:R-:W4:Y:S04]  /*75320*/  LDL.64 R22, [R1+0x2458] ;  /* 0x0024580001167983 */ /* 0x001f280000100a00 */
[----:B------:R0:W4:Y:S01]  /*75330*/  LDG.E.U16 R25, [R4.64] ;  /* 0x0000000404197981 */ /* 0x000122000c1e1500 */
[----:B--2---:R-:W-:-:S03]  /*75340*/  IMAD.WIDE R6, R0, 0x2, R20 ;  /* 0x0000000200067825 */ /* 0x004fc600078e0214 */
[----:B------:R-:W2:Y:S01]  /*75350*/  LDL.64 R20, [R1+0x2448] ;  /* 0x0024480001147983 */ /* 0x000ea20000100a00 */
[----:B------:R-:W-:-:S04]  /*75360*/  IMAD.WIDE R8, R0, 0x2, R16 ;  /* 0x0000000200087825 */ /* 0x000fc800078e0210 */
[----:B------:R-:W2:Y:S02]  /*75370*/  LDL.64 R16, [R1+0x2440] ;  /* 0x0024400001107983 */ /* 0x000ea40000100a00 */
[C---:B------:R-:W-:Y:S01]  /*75380*/  IMAD.WIDE R12, R0.reuse, 0x2, R2 ;  /* 0x00000002000c7825 */ /* 0x040fe200078e0202 */
[----:B---3--:R1:W-:Y:S04]  /*75390*/  STL [R1+0x156c], R28 ;  /* 0x00156c1c01007387 */ /* 0x0083e80000100800 */
        /* <DEDUP_REMOVED lines=10> */
[----:B------:R4:W-:Y:S01]  /*75440*/  STL [R1+0x155c], R25 ;  /* 0x00155c1901007387 */ /* 0x0009e20000100800 */
[----:B------:R-:W3:Y:S02]  /*75450*/  LDL.64 R22, [R1+0x2420] ;  /* 0x0024200001167983 */ /* 0x000ee40000100a00 */
[----:B0-----:R-:W-:-:S04]  /*75460*/  IMAD.WIDE R8, R0, 0x2, R14 ;  /* 0x0000000200087825 */ /* 0x001fc800078e020e */
[----:B------:R-:W3:Y:S01]  /*75470*/  LDL.64 R18, [R1+0x2428] ;  /* 0x0024280001127983 */ /* 0x000ee20000100a00 */
[----:B------:R-:W3:Y:S01]  /*75480*/  LDL.64 R14, [R1+0x2418] ;  /* 0x00241800010e7983 */ /* 0x000ee20000100a00 */
[----:B--2---:R-:W-:-:S03]  /*75490*/  IMAD.WIDE R10, R0, 0x2, R20 ;  /* 0x00000002000a7825 */ /* 0x004fc600078e0214 */
[----:B----4-:R-:W2:Y:S04]  /*754a0*/  LDL.64 R24, [R1+0x2430] ;  /* 0x0024300001187983 */ /* 0x010ea80000100a00 */
[----:B------:R0:W4:Y:S01]  /*754b0*/  LDG.E.U16 R21, [R4.64] ;  /* 0x0000000404157981 */ /* 0x000122000c1e1500 */
[----:B-1----:R-:W-:-:S03]  /*754c0*/  IMAD.WIDE R12, R0, 0x2, R16 ;  /* 0x00000002000c7825 */ /* 0x002fc600078e0210 */
        /* <DEDUP_REMOVED lines=9> */
[----:B0-----:R0:W3:Y:S01]  /*75560*/  LDG.E.U16 R27, [R12.64] ;  /* 0x000000040c1b7981 */ /* 0x0010e2000c1e1500 */
[----:B-1----:R-:W-:-:S03]  /*75570*/  IMAD.WIDE R10, R0, 0x2, R22 ;  /* 0x00000002000a7825 */ /* 0x002fc600078e0216 */
[----:B------:R1:W3:Y:S01]  /*75580*/  LDG.E.U16 R23, [R4.64] ;  /* 0x0000000404177981 */ /* 0x0002e2000c1e1500 */
[----:B--2---:R-:W-:-:S03]  /*75590*/  IMAD.WIDE R6, R0, 0x2, R24 ;  /* 0x0000000200067825 */ /* 0x004fc600078e0218 */
[----:B----4-:R2:W-:Y:S01]  /*755a0*/  STL [R1+0x1548], R21 ;  /* 0x0015481501007387 */ /* 0x0105e20000100800 */
[----:B------:R-:W4:Y:S02]  /*755b0*/  LDL.64 R24, [R1+0x23f8] ;  /* 0x0023f80001187983 */ /* 0x000f240000100a00 */
[----:B------:R-:W-:-:S04]  /*755c0*/  IMAD.WIDE R8, R0, 0x2, R18 ;  /* 0x0000000200087825 */ /* 0x000fc800078e0212 */
[----:B------:R-:W4:Y:S01]  /*755d0*/  LDL.64 R2, [R1+0x2400] ;  /* 0x0024000001027983 */ /* 0x000f220000100a00 */
[----:B------:R-:W4:Y:S04]  /*755e0*/  LDL.64 R18, [R1+0x23f0] ;  /* 0x0023f00001127983 */ /* 0x000f280000100a00 */
[----:B--2---:R-:W2:Y:S01]  /*755f0*/  LDL.64 R20, [R1+0x2408] ;  /* 0x0024080001147983 */ /* 0x004ea20000100a00 */
[----:B0-----:R-:W-:-:S03]  /*75600*/  IMAD.WIDE R12, R0, 0x2, R14 ;  /* 0x00000002000c7825 */ /* 0x001fc600078e020e */
[----:B---3--:R0:W-:Y:S04]  /*75610*/  STL [R1+0x1544], R28 ;  /* 0x0015441c01007387 */ /* 0x0081e80000100800 */
        /* <DEDUP_REMOVED lines=8> */
[----:B-1----:R1:W3:Y:S04]  /*756a0*/  LDG.E.U16 R27, [R12.64] ;  /* 0x000000040c1b7981 */ /* 0x0022e8000c1e1500 */
[----:B------:R0:W-:Y:S01]  /*756b0*/  STL [R1+0x1334], R23 ;  /* 0x0013341701007387 */ /* 0x0001e20000100800 */
[----:B------:R-:W3:Y:S02]  /*756c0*/  LDL.64 R16, [R1+0x23d8] ;  /* 0x0023d80001107983 */ /* 0x000ee40000100a00 */
[C---:B----4-:R-:W-:Y:S01]  /*756d0*/  IMAD.WIDE R10, R0.reuse, 0x2, R24 ;  /* 0x00000002000a7825 */ /* 0x050fe200078e0218 */
[----:B0-----:R-:W4:Y:S04]  /*756e0*/  LDL.64 R22, [R1+0x23e0] ;  /* 0x0023e00001167983 */ /* 0x001f280000100a00 */
[----:B------:R0:W4:Y:S01]  /*756f0*/  LDG.E.U16 R25, [R4.64] ;  /* 0x0000000404197981 */ /* 0x000122000c1e1500 */
[----:B--2---:R-:W-:-:S03]  /*75700*/  IMAD.WIDE R6, R0, 0x2, R20 ;  /* 0x0000000200067825 */ /* 0x004fc600078e0214 */
[----:B------:R-:W2:Y:S01]  /*75710*/  LDL.64 R20, [R1+0x1798] ;  /* 0x0017980001147983 */ /* 0x000ea20000100a00 */
[----:B------:R-:W-:-:S04]  /*75720*/  IMAD.WIDE R8, R0, 0x2, R2 ;  /* 0x0000000200087825 */ /* 0x000fc800078e0202 */
[----:B------:R-:W2:Y:S02]  /*75730*/  LDL.64 R2, [R1+0x23d0] ;  /* 0x0023d00001027983 */ /* 0x000ea40000100a00 */
[C---:B-1----:R-:W-:Y:S01]  /*75740*/  IMAD.WIDE R12, R0.reuse, 0x2, R18 ;  /* 0x00000002000c7825 */ /* 0x042fe200078e0212 */
        /* <DEDUP_REMOVED lines=448> */
[----:B------:R0:W-:Y:S01]  /*77350*/  STL [R1+0xb38], R27 ;  /* 0x000b381b01007387 */ /* 0x0001e20000100800 */
[----:B-1----:R-:W-:-:S03]  /*77360*/  IMAD.WIDE R10, R0, 0x2, R22 ;  /* 0x00000002000a7825 */ /* 0x002fc600078e0216 */
[----:B0-----:R0:W3:Y:S04]  /*77370*/  LDG.E.U16 R27, [R12.64] ;  /* 0x000000040c1b7981 */ /* 0x0010e8000c1e1500 */
        /* <DEDUP_REMOVED lines=17> */
[----:B------:R1:W-:Y:S01]  /*77490*/  STL [R1+0xb24], R27 ;  /* 0x000b241b01007387 */ /* 0x0003e20000100800 */
[----:B------:R0:W-:Y:S02]  /*774a0*/  STL [R1+0xb20], R23 ;  /* 0x000b201701007387 */ /* 0x0001e40000100800 */
[----:B------:R-:W3:Y:S02]  /*774b0*/  LDL.64 R16, [R1+0x2028] ;  /* 0x0020280001107983 */ /* 0x000ee40000100a00 */
[C---:B----4-:R-:W-:Y:S01]  /*774c0*/  IMAD.WIDE R10, R0.reuse, 0x2, R24 ;  /* 0x00000002000a7825 */ /* 0x050fe200078e0218 */
[----:B-1----:R1:W4:Y:S04]  /*774d0*/  LDG.E.U16 R27, [R12.64] ;  /* 0x000000040c1b7981 */ /* 0x002328000c1e1500 */
        /* <DEDUP_REMOVED lines=15> */
[----:B----4-:R1:W-:Y:S01]  /*775d0*/  STL [R1+0xb10], R27 ;  /* 0x000b101b01007387 */ /* 0x0103e20000100800 */
[----:B------:R4:W-:Y:S02]  /*775e0*/  STL [R1+0xb0c], R25 ;  /* 0x000b0c1901007387 */ /* 0x0009e40000100800 */
[----:B------:R-:W-:-:S04]  /*775f0*/  IMAD.WIDE R6, R0, 0x2, R22 ;  /* 0x0000000200067825 */ /* 0x000fc800078e0216 */
[----:B------:R-:W3:Y:S01]  /*77600*/  LDL.64 R14, [R1+0x2000] ;  /* 0x00200000010e7983 */ /* 0x000ee20000100a00 */
[----:B------:R-:W3:Y:S01]  /*77610*/  LDL.64 R22, [R1+0x1ff8] ;  /* 0x001ff80001167983 */ /* 0x000ee20000100a00 */
[----:B--2---:R-:W-:-:S03]  /*77620*/  IMAD.WIDE R10, R0, 0x2, R20 ;  /* 0x00000002000a7825 */ /* 0x004fc600078e0214 */
[----:B-1----:R1:W2:Y:S04]  /*77630*/  LDG.E.U16 R27, [R12.64] ;  /* 0x000000040c1b7981 */ /* 0x0022a8000c1e1500 */
[----:B----4-:R-:W4:Y:S04]  /*77640*/  LDL.64 R24, [R1+0x2008] ;  /* 0x0020080001187983 */ /* 0x010f280000100a00 */
[----:B------:R3:W4:Y:S01]  /*77650*/  LDG.E.U16 R21, [R4.64] ;  /* 0x0000000404157981 */ /* 0x000722000c1e1500 */
[----:B0-----:R-:W-:-:S04]  /*77660*/  IMAD.WIDE R8, R0, 0x2, R16 ;  /* 0x0000000200087825 */ /* 0x001fc800078e0210 */
[----:B------:R-:W4:Y:S02]  /*77670*/  LDL.64 R16, [R1+0x1ff0] ;  /* 0x001ff00001107983 */ /* 0x000f240000100a00 */
[C---:B-1----:R-:W-:Y:S01]  /*77680*/  IMAD.WIDE R12, R0.reuse, 0x2, R2 ;  /* 0x00000002000c7825 */ /* 0x042fe200078e0202 */
[----:B---3--:R0:W-:Y:S04]  /*77690*/  STL [R1+0xb08], R28 ;  /* 0x000b081c01007387 */ /* 0x0081e80000100800 */
[----:B0-----:R0:W3:Y:S01]  /*776a0*/  LDG.E.U16 R28, [R6.64] ;  /* 0x00000004061c7981 */ /* 0x0010e2000c1e1500 */
[----:B------:R-:W-:-:S03]  /*776b0*/  IMAD.WIDE R4, R0, 0x2, R18 ;  /* 0x0000000200047825 */ /* 0x000fc600078e0212 */
[----:B------:R1:W-:Y:S01]  /*776c0*/  STL [R1+0xb04], R29 ;  /* 0x000b041d01007387 */ /* 0x0003e20000100800 */
[----:B------:R0:W-:Y:S02]  /*776d0*/  STL [R1+0xb00], R26 ;  /* 0x000b001a01007387 */ /* 0x0001e40000100800 */
[----:B------:R-:W3:Y:S01]  /*776e0*/  LDL.64 R2, [R1+0x1fe8] ;  /* 0x001fe80001027983 */ /* 0x000ee20000100a00 */
[----:B-1----:R1:W3:Y:S04]  /*776f0*/  LDG.E.U16 R29, [R8.64] ;  /* 0x00000004081d7981 */ /* 0x0022e8000c1e1500 */
[----:B0-----:R0:W3:Y:S04]  /*77700*/  LDG.E.U16 R26, [R10.64] ;  /* 0x000000040a1a7981 */ /* 0x0010e8000c1e1500 */
[----:B--2---:R2:W-:Y:S01]  /*77710*/  STL [R1+0xafc], R27 ;  /* 0x000afc1b01007387 */ /* 0x0045e20000100800 */
[----:B----4-:R4:W-:Y:S02]  /*77720*/  STL [R1+0xaf8], R21 ;  /* 0x000af81501007387 */ /* 0x0109e40000100800 */
[----:B------:R-:W-:-:S04]  /*77730*/  IMAD.WIDE R6, R0, 0x2, R24 ;  /* 0x0000000200067825 */ /* 0x000fc800078e0218 */
[----:B------:R-:W3:Y:S01]  /*77740*/  LDL.64 R18, [R1+0x1fd8] ;  /* 0x001fd80001127983 */ /* 0x000ee20000100a00 */
[----:B------:R-:W3:Y:S01]  /*77750*/  LDL.64 R24, [R1+0x1fd0] ;  /* 0x001fd00001187983 */ /* 0x000ee20000100a00 */
[----:B0-----:R-:W-:-:S03]  /*77760*/  IMAD.WIDE R10, R0, 0x2, R22 ;  /* 0x00000002000a7825 */ /* 0x001fc600078e0216 */
[----:B--2---:R0:W2:Y:S04]  /*77770*/  LDG.E.U16 R27, [R12.64] ;  /* 0x000000040c1b7981 */ /* 0x0040a8000c1e1500 */
[----:B----4-:R-:W4:Y:S04]  /*77780*/  LDL.64 R20, [R1+0x1fe0] ;  /* 0x001fe00001147983 */ /* 0x010f280000100a00 */
[----:B------:R3:W4:Y:S01]  /*77790*/  LDG.E.U16 R23, [R4.64] ;  /* 0x0000000404177981 */ /* 0x000722000c1e1500 */
[----:B-1----:R-:W-:-:S04]  /*777a0*/  IMAD.WIDE R8, R0, 0x2, R14 ;  /* 0x0000000200087825 */ /* 0x002fc800078e020e */
[----:B------:R-:W4:Y:S02]  /*777b0*/  LDL.64 R14, [R1+0x1fc8] ;  /* 0x001fc800010e7983 */ /* 0x000f240000100a00 */
[C---:B0-----:R-:W-:Y:S01]  /*777c0*/  IMAD.WIDE R12, R0.reuse, 0x2, R16 ;  /* 0x00000002000c7825 */ /* 0x041fe200078e0210 */
        /* <DEDUP_REMOVED lines=235> */
[----:B------:R3:W2:Y:S01]  /*78680*/  LDG.E.U16 R23, [R4.64] ;  /* 0x0000000404177981 */ /* 0x0006a2000c1e1500 */
[----:B-1----:R-:W-:-:S03]  /*78690*/  IMAD.WIDE R8, R0, 0x2, R14 ;  /* 0x0000000200087825 */ /* 0x002fc600078e020e */
[----:B----4-:R-:W4:Y:S01]  /*786a0*/  LDL.64 R20, [R1+0x1e08] ;  /* 0x001e080001147983 */ /* 0x010f220000100a00 */
        /* <DEDUP_REMOVED lines=8> */
[----:B0-----:R0:W3:Y:S04]  /*78730*/  LDG.E.U16 R29, [R8.64] ;  /* 0x00000004081d7981 */ /* 0x0010e8000c1e1500 */
[----:B-1----:R1:W3:Y:S04]  /*78740*/  LDG.E.U16 R26, [R10.64] ;  /* 0x000000040a1a7981 */ /* 0x0022e8000c1e1500 */
[----:B--2---:R2:W-:Y:S01]  /*78750*/  STL [R1+0x8f8], R27 ;  /* 0x0008f81b01007387 */ /* 0x0045e20000100800 */
[----:B------:R0:W-:Y:S02]  /*78760*/  STL [R1+0x8f4], R23 ;  /* 0x0008f41701007387 */ /* 0x0001e40000100800 */
[----:B------:R-:W3:Y:S02]  /*78770*/  LDL.64 R2, [R1+0x1dd8] ;  /* 0x001dd80001027983 */ /* 0x000ee40000100a00 */
[C---:B-1----:R-:W-:Y:S01]  /*78780*/  IMAD.WIDE R10, R0.reuse, 0x2, R24 ;  /* 0x00000002000a7825 */ /* 0x042fe200078e0218 */
[----:B--2---:R1:W2:Y:S04]  /*78790*/  LDG.E.U16 R27, [R12.64] ;  /* 0x000000040c1b7981 */ /* 0x0042a8000c1e1500 */
[----:B0-----:R-:W2:Y:S04]  /*787a0*/  LDL.64 R22, [R1+0x1de0] ;  /* 0x001de00001167983 */ /* 0x001ea80000100a00 */
[----:B------:R0:W2:Y:S01]  /*787b0*/  LDG.E.U16 R25, [R4.64] ;  /* 0x0000000404197981 */ /* 0x0000a2000c1e1500 */
[----:B------:R-:W-:-:S04]  /*787c0*/  IMAD.WIDE R8, R0, 0x2, R18 ;  /* 0x0000000200087825 */ /* 0x000fc800078e0212 */
[----:B------:R-:W2:Y:S02]  /*787d0*/  LDL.64 R18, [R1+0x1dc8] ;  /* 0x001dc80001127983 */ /* 0x000ea40000100a00 */
[C---:B----4-:R-:W-:Y:S02]  /*787e0*/  IMAD.WIDE R6, R0.reuse, 0x2, R20 ;  /* 0x0000000200067825 */ /* 0x050fe400078e0214 */
[----:B------:R-:W4:Y:S02]  /*787f0*/  LDL.64 R20, [R1+0x1dd0] ;  /* 0x001dd00001147983 */ /* 0x000f240000100a00 */
[C---:B-1----:R-:W-:Y:S02]  /*78800*/  IMAD.WIDE R12, R0.reuse, 0x2, R14 ;  /* 0x00000002000c7825 */ /* 0x042fe400078e020e */
        /* <DEDUP_REMOVED lines=8> */
[----:B--2---:R1:W-:Y:S01]  /*78890*/  STL [R1+0x8e4], R27 ;  /* 0x0008e41b01007387 */ /* 0x0043e20000100800 */
[----:B------:R2:W-:Y:S02]  /*788a0*/  STL [R1+0x8e0], R25 ;  /* 0x0008e01901007387 */ /* 0x0005e40000100800 */
[----:B------:R-:W-:-:S04]  /*788b0*/  IMAD.WIDE R6, R0, 0x2, R22 ;  /* 0x0000000200067825 */ /* 0x000fc800078e0216 */
[----:B------:R-:W3:Y:S01]  /*788c0*/  LDL.64 R16, [R1+0x1db0] ;  /* 0x001db00001107983 */ /* 0x000ee20000100a00 */
[----:B------:R-:W3:Y:S04]  /*788d0*/  LDL.64 R22, [R1+0x1da8] ;  /* 0x001da80001167983 */ /* 0x000ee80000100a00 */
[----:B-1----:R1:W3:Y:S04]  /*788e0*/  LDG.E.U16 R27, [R12.64] ;  /* 0x000000040c1b7981 */ /* 0x0022e8000c1e1500 */
[----:B--2---:R-:W2:Y:S01]  /*788f0*/  LDL.64 R24, [R1+0x1db8] ;  /* 0x001db80001187983 */ /* 0x004ea20000100a00 */
[----:B-1----:R-:W-:-:S03]  /*78900*/  IMAD.WIDE R12, R0, 0x2, R18 ;  /* 0x00000002000c7825 */ /* 0x002fc600078e0212 */
[----:B------:R1:W2:Y:S01]  /*78910*/  LDG.E.U16 R19, [R4.64] ;  /* 0x0000000404137981 */ /* 0x0002a2000c1e1500 */
[----:B0-----:R-:W-:-:S04]  /*78920*/  IMAD.WIDE R8, R0, 0x2, R2 ;  /* 0x0000000200087825 */ /* 0x001fc800078e0202 */
[----:B------:R-:W2:Y:S02]  /*78930*/  LDL.64 R2, [R1+0x1da0] ;  /* 0x001da00001027983 */ /* 0x000ea40000100a00 */
[C---:B----4-:R-:W-:Y:S01]  /*78940*/  IMAD.WIDE R10, R0.reuse, 0x2, R20 ;  /* 0x00000002000a7825 */ /* 0x050fe200078e0214 */
[----:B---3--:R0:W-:Y:S04]  /*78950*/  STL [R1+0x8dc], R28 ;  /* 0x0008dc1c01007387 */ /* 0x0081e80000100800 */
[----:B0-----:R2:W3:Y:S01]  /*78960*/  LDG.E.U16 R28, [R6.64] ;  /* 0x00000004061c7981 */ /* 0x0014e2000c1e1500 */
[----:B-1----:R-:W-:-:S03]  /*78970*/  IMAD.WIDE R4, R0, 0x2, R14 ;  /* 0x0000000200047825 */ /* 0x002fc600078e020e */
[----:B------:R0:W-:Y:S01]  /*78980*/  STL [R1+0x8d8], R29 ;  /* 0x0008d81d01007387 */ /* 0x0001e20000100800 */
[----:B------:R1:W-:Y:S02]  /*78990*/  STL [R1+0x8d4], R26 ;  /* 0x0008d41a01007387 */ /* 0x0003e40000100800 */
[----:B------:R-:W4:Y:S01]  /*789a0*/  LDL.64 R20, [R1+0x1d98] ;  /* 0x001d980001147983 */ /* 0x000f220000100a00 */
[----:B0-----:R0:W4:Y:S04]  /*789b0*/  LDG.E.U16 R29, [R8.64] ;  /* 0x00000004081d7981 */ /* 0x001128000c1e1500 */
[----:B-1----:R1:W4:Y:S04]  /*789c0*/  LDG.E.U16 R26, [R10.64] ;  /* 0x000000040a1a7981 */ /* 0x002328000c1e1500 */
[----:B------:R0:W-:Y:S01]  /*789d0*/  STL [R1+0x8d0], R27 ;  /* 0x0008d01b01007387 */ /* 0x0001e20000100800 */
[----:B--2---:R-:W-:-:S04]  /*789e0*/  IMAD.WIDE R6, R0, 0x2, R24 ;  /* 0x0000000200067825 */ /* 0x004fc800078e0218 */
[C---:B-1----:R-:W-:Y:S01]  /*789f0*/  IMAD.WIDE R10, R0.reuse, 0x2, R22 ;  /* 0x00000002000a7825 */ /* 0x042fe200078e0216 */
[----:B0-----:R0:W2:Y:S04]  /*78a00*/  LDG.E.U16 R27, [R12.64] ;  /* 0x000000040c1b7981 */ /* 0x0010a8000c1e1500 */
[----:B------:R4:W2:Y:S04]  /*78a10*/  LDG.E.U16 R23, [R4.64] ;  /* 0x0000000404177981 */ /* 0x0008a8000c1e1500 */
[----:B------:R1:W-:Y:S01]  /*78a20*/  STL [R1+0x8cc], R19 ;  /* 0x0008cc1301007387 */ /* 0x0003e20000100800 */
[----:B------:R-:W2:Y:S02]  /*78a30*/  LDL.64 R14, [R1+0x1d88] ;  /* 0x001d8800010e7983 */ /* 0x000ea40000100a00 */
[----:B------:R-:W-:-:S04]  /*78a40*/  IMAD.WIDE R8, R0, 0x2, R16 ;  /* 0x0000000200087825 */ /* 0x000fc800078e0210 */
[----:B------:R-:W2:Y:S01]  /*78a50*/  LDL.64 R24, [R1+0x1d80] ;  /* 0x001d800001187983 */ /* 0x000ea20000100a00 */
[----:B------:R-:W2:Y:S04]  /*78a60*/  LDL.64 R16, [R1+0x1d78] ;  /* 0x001d780001107983 */ /* 0x000ea80000100a00 */
[----:B-1----:R-:W2:Y:S01]  /*78a70*/  LDL.64 R18, [R1+0x1d90] ;  /* 0x001d900001127983 */ /* 0x002ea20000100a00 */
[----:B0-----:R-:W-:-:S03]  /*78a80*/  IMAD.WIDE R12, R0, 0x2, R2 ;  /* 0x00000002000c7825 */ /* 0x001fc600078e0202 */
[----:B---3--:R0:W-:Y:S04]  /*78a90*/  STL [R1+0x8c8], R28 ;  /* 0x0008c81c01007387 */ /* 0x0081e80000100800 */
[----:B0-----:R0:W3:Y:S01]  /*78aa0*/  LDG.E.U16 R28, [R6.64] ;  /* 0x00000004061c7981 */ /* 0x0010e2000c1e1500 */
[----:B----4-:R-:W-:-:S03]  /*78ab0*/  IMAD.WIDE R4, R0, 0x2, R20 ;  /* 0x0000000200047825 */ /* 0x010fc600078e0214 */
[----:B------:R1:W-:Y:S01]  /*78ac0*/  STL [R1+0x8c4], R29 ;  /* 0x0008c41d01007387 */ /* 0x0003e20000100800 */
[----:B------:R-:W4:Y:S02]  /*78ad0*/  LDL.64 R2, [R1+0x1d70] ;  /* 0x001d700001027983 */ /* 0x000f240000100a00 */
[----:B------:R0:W-:Y:S01]  /*78ae0*/  STL [R1+0x8c0], R26 ;  /* 0x0008c01a01007387 */ /* 0x0001e20000100800 */
[----:B-1----:R1:W4:Y:S04]  /*78af0*/  LDG.E.U16 R29, [R8.64] ;  /* 0x00000004081d7981 */ /* 0x002328000c1e1500 */
[----:B--2---:R2:W-:Y:S01]  /*78b00*/  STL [R1+0x8bc], R27 ;  /* 0x0008bc1b01007387 */ /* 0x0045e20000100800 */
[----:B------:R2:W-:Y:S02]  /*78b10*/  STL [R1+0x8b8], R23 ;  /* 0x0008b81701007387 */ /* 0x0005e40000100800 */
[----:B------:R-:W4:Y:S01]  /*78b20*/  LDL.64 R20, [R1+0x1d60] ;  /* 0x001d600001147983 */ /* 0x000f220000100a00 */
[----:B0-----:R0:W4:Y:S01]  /*78b30*/  LDG.E.U16 R26, [R10.64] ;  /* 0x000000040a1a7981 */ /* 0x001122000c1e1500 */
[----:B-1----:R-:W-:-:S03]  /*78b40*/  IMAD.WIDE R8, R0, 0x2, R14 ;  /* 0x0000000200087825 */ /* 0x002fc600078e020e */
[----:B--2---:R1:W2:Y:S04]  /*78b50*/  LDG.E.U16 R27, [R12.64] ;  /* 0x000000040c1b7981 */ /* 0x0042a8000c1e1500 */
[----:B------:R-:W2:Y:S04]  /*78b60*/  LDL.64 R22, [R1+0x1d68] ;  /* 0x001d680001167983 */ /* 0x000ea80000100a00 */
[----:B------:R-:W2:Y:S01]  /*78b70*/  LDL.64 R14, [R1+0x1d50] ;  /* 0x001d5000010e7983 */ /* 0x000ea20000100a00 */
[----:B------:R-:W-:-:S04]  /*78b80*/  IMAD.WIDE R6, R0, 0x2, R18 ;  /* 0x0000000200067825 */ /* 0x000fc800078e0212 */
[----:B0-----:R-:W-:-:S04]  /*78b90*/  IMAD.WIDE R10, R0, 0x2, R24 ;  /* 0x00000002000a7825 */ /* 0x001fc800078e0218 */
[----:B------:R-:W2:Y:S01]  /*78ba0*/  LDL.64 R18, [R1+0x1d58] ;  /* 0x001d580001127983 */ /* 0x000ea20000100a00 */
[----:B------:R0:W2:Y:S04]  /*78bb0*/  LDG.E.U16 R25, [R8.64] ;  /* 0x0000000408197981 */ /* 0x0000a8000c1e1500 */
[----:B------:R0:W2:Y:S01]  /*78bc0*/  LDG.E.U16 R24, [R6.64] ;  /* 0x0000000406187981 */ /* 0x0000a2000c1e1500 */
[----:B-1----:R-:W-:-:S03]  /*78bd0*/  IMAD.WIDE R12, R0, 0x2, R16 ;  /* 0x00000002000c7825 */ /* 0x002fc600078e0210 */
[----:B------:R4:W2:Y:S04]  /*78be0*/  LDG.E.U16 R17, [R4.64] ;  /* 0x0000000404117981 */ /* 0x0008a8000c1e1500 */
[----:B---3--:R1:W-:Y:S04]  /*78bf0*/  STL [R1+0x8b4], R28 ;  /* 0x0008b41c01007387 */ /* 0x0083e80000100800 */
[----:B-1----:R1:W3:Y:S01]  /*78c00*/  LDG.E.U16 R28, [R10.64] ;  /* 0x000000040a1c7981 */ /* 0x0022e2000c1e1500 */
[----:B----4-:R-:W-:-:S06]  /*78c10*/  IMAD.WIDE R4, R0, 0x2, R2 ;  /* 0x0000000200047825 */ /* 0x010fcc00078e0202 */
[----:B------:R-:W4:Y:S04]  /*78c20*/  LDG.E.U16 R5, [R4.64] ;  /* 0x0000000404057981 */ /* 0x000f28000c1e1500 */
[----:B------:R1:W-:Y:S01]  /*78c30*/  STL [R1+0x8b0], R29 ;  /* 0x0008b01d01007387 */ /* 0x0003e20000100800 */
[----:B0-----:R-:W-:-:S03]  /*78c40*/  IMAD.WIDE R8, R0, 0x2, R20 ;  /* 0x0000000200087825 */ /* 0x001fc600078e0214 */
[----:B-1----:R0:W4:Y:S04]  /*78c50*/  LDG.E.U16 R29, [R12.64] ;  /* 0x000000040c1d7981 */ /* 0x002128000c1e1500 */
[----:B--2---:R-:W-:Y:S01]  /*78c60*/  STL [R1+0x8a8], R27 ;  /* 0x0008a81b01007387 */ /* 0x004fe20000100800 */
[----:B------:R-:W-:-:S03]  /*78c70*/  IMAD.WIDE R6, R0, 0x2, R22 ;  /* 0x0000000200067825 */ /* 0x000fc600078e0216 */
[----:B------:R1:W-:Y:S04]  /*78c80*/  STL [R1+0x8ac], R26 ;  /* 0x0008ac1a01007387 */ /* 0x0003e80000100800 */
[----:B------:R-:W2:Y:S04]  /*78c90*/  LDG.E.U16 R9, [R8.64] ;  /* 0x0000000408097981 */ /* 0x000ea8000c1e1500 */
[----:B------:R-:W2:Y:S04]  /*78ca0*/  LDG.E.U16 R7, [R6.64] ;  /* 0x0000000406077981 */ /* 0x000ea8000c1e1500 */
[----:B-1----:R-:W2:Y:S01]  /*78cb0*/  LDL.64 R26, [R1+0x1d48] ;  /* 0x001d4800011a7983 */ /* 0x002ea20000100a00 */
[----:B------:R1:W-:Y:S02]  /*78cc0*/  STL [R1+0x8a4], R17 ;  /* 0x0008a41101007387 */ /* 0x0003e40000100800 */
[----:B------:R-:W2:Y:S01]  /*78cd0*/  LDL.64 R2, [R1+0x1d38] ;  /* 0x001d380001027983 */ /* 0x000ea20000100a00 */
[----:B-1----:R-:W2:Y:S01]  /*78ce0*/  LDL.64 R16, [R1+0x1d40] ;  /* 0x001d400001107983 */ /* 0x002ea20000100a00 */
[----:B------:R-:W-:Y:S02]  /*78cf0*/  STL [R1+0x89c], R25 ;  /* 0x00089c1901007387 */ /* 0x000fe40000100800 */
[----:B------:R1:W-:Y:S02]  /*78d00*/  STL [R1+0x8a0], R24 ;  /* 0x0008a01801007387 */ /* 0x0003e40000100800 */
[----:B------:R-:W2:Y:S01]  /*78d10*/  LDL.64 R22, [R1+0x1d28] ;  /* 0x001d280001167983 */ /* 0x000ea20000100a00 */
[----:B------:R-:W2:Y:S04]  /*78d20*/  LDL.64 R20, [R1+0x1d20] ;  /* 0x001d200001147983 */ /* 0x000ea80000100a00 */
[----:B-1----:R-:W2:Y:S01]  /*78d30*/  LDL.64 R24, [R1+0x1d30] ;  /* 0x001d300001187983 */ /* 0x002ea20000100a00 */
[----:B0-----:R-:W-:-:S04]  /*78d40*/  IMAD.WIDE R12, R0, 0x2, R14 ;  /* 0x00000002000c7825 */ /* 0x001fc800078e020e */
[----:B------:R-:W2:Y:S02]  /*78d50*/  LDL.64 R14, [R1+0x1d18] ;  /* 0x001d1800010e7983 */ /* 0x000ea40000100a00 */
[C---:B------:R-:W-:Y:S01]  /*78d60*/  IMAD.WIDE R10, R0.reuse, 0x2, R18 ;  /* 0x00000002000a7825 */ /* 0x040fe200078e0212 */
[----:B---3--:R0:W-:Y:S03]  /*78d70*/  STL [R1+0x898], R28 ;  /* 0x0008981c01007387 */ /* 0x0081e60000100800 */
[----:B------:R-:W3:Y:S01]  /*78d80*/  LDL.64 R18, [R1+0x1d10] ;  /* 0x001d100001127983 */ /* 0x000ee20000100a00 */
[----:B0-----:R0:W3:Y:S04]  /*78d90*/  LDG.E.U16 R28, [R10.64] ;  /* 0x000000040a1c7981 */ /* 0x0010e8000c1e1500 */
[----:B----4-:R1:W-:Y:S01]  /*78da0*/  STL [R1+0x894], R29 ;  /* 0x0008941d01007387 */ /* 0x0103e20000100800 */
[----:B------:R4:W-:Y:S03]  /*78db0*/  STL [R1+0x890], R5 ;  /* 0x0008900501007387 */ /* 0x0009e60000100800 */
[----:B--2---:R-:W-:Y:S01]  /*78dc0*/  STL [R1+0x88c], R7 ;  /* 0x00088c0701007387 */ /* 0x004fe20000100800 */
[----:B------:R2:W-:Y:S03]  /*78dd0*/  STL [R1+0x888], R9 ;  /* 0x0008880901007387 */ /* 0x0005e60000100800 */
[----:B-1----:R1:W3:Y:S01]  /*78de0*/  LDG.E.U16 R29, [R12.64] ;  /* 0x000000040c1d7981 */ /* 0x0022e2000c1e1500 */
[----:B----4-:R-:W-:-:S04]  /*78df0*/  IMAD.WIDE R4, R0, 0x2, R26 ;  /* 0x0000000200047825 */ /* 0x010fc800078e021a */
[C---:B--2---:R-:W-:Y:S02]  /*78e00*/  IMAD.WIDE R8, R0.reuse, 0x2, R2 ;  /* 0x0000000200087825 */ /* 0x044fe400078e0202 */
[----:B------:R-:W2:Y:S02]  /*78e10*/  LDL.64 R2, [R1+0x1d00] ;  /* 0x001d000001027983 */ /* 0x000ea40000100a00 */
[----:B------:R-:W-:-:S04]  /*78e20*/  IMAD.WIDE R6, R0, 0x2, R16 ;  /* 0x0000000200067825 */ /* 0x000fc800078e0210 */
[C---:B-1----:R-:W-:Y:S01]  /*78e30*/  IMAD.WIDE R12, R0.reuse, 0x2, R22 ;  /* 0x00000002000c7825 */ /* 0x042fe200078e0216 */
[----:B------:R-:W4:Y:S04]  /*78e40*/  LDL.64 R16, [R1+0x1d08] ;  /* 0x001d080001107983 */ /* 0x000f280000100a00 */
[----:B------:R3:W2:Y:S04]  /*78e50*/  LDG.E.U16 R23, [R8.64] ;  /* 0x0000000408177981 */ /* 0x0006a8000c1e1500 */
[----:B------:R1:W2:Y:S04]  /*78e60*/  LDG.E.U16 R22, [R6.64] ;  /* 0x0000000406167981 */ /* 0x0002a8000c1e1500 */
[----:B------:R-:W2:Y:S01]  /*78e70*/  LDG.E.U16 R13, [R12.64] ;  /* 0x000000040c0d7981 */ /* 0x000ea2000c1e1500 */
[----:B0-----:R-:W-:-:S03]  /*78e80*/  IMAD.WIDE R10, R0, 0x2, R24 ;  /* 0x00000002000a7825 */ /* 0x001fc600078e0218 */
[----:B------:R0:W2:Y:S04]  /*78e90*/  LDG.E.U16 R25, [R4.64] ;  /* 0x0000000404197981 */ /* 0x0000a8000c1e1500 */
[----:B------:R-:W4:Y:S01]  /*78ea0*/  LDG.E.U16 R11, [R10.64] ;  /* 0x000000040a0b7981 */ /* 0x000f22000c1e1500 */
[----:B0-----:R-:W-:-:S04]  /*78eb0*/  IMAD.WIDE R4, R0, 0x2, R20 ;  /* 0x0000000200047825 */ /* 0x001fc800078e0214 */
[C---:B-1----:R-:W-:Y:S02]  /*78ec0*/  IMAD.WIDE R6, R0.reuse, 0x2, R14 ;  /* 0x0000000200067825 */ /* 0x042fe400078e020e */
[----:B------:R-:W4:Y:S04]  /*78ed0*/  LDL.64 R14, [R1+0x1cf8] ;  /* 0x001cf800010e7983 */ /* 0x000f280000100a00 */
[----:B------:R-:W4:Y:S04]  /*78ee0*/  LDG.E.U16 R5, [R4.64] ;  /* 0x0000000404057981 */ /* 0x000f28000c1e1500 */
[----:B------:R-:W4:Y:S01]  /*78ef0*/  LDG.E.U16 R7, [R6.64] ;  /* 0x0000000406077981 */ /* 0x000f22000c1e1500 */
[----:B---3--:R-:W-:-:S06]  /*78f00*/  IMAD.WIDE R8, R0, 0x2, R18 ;  /* 0x0000000200087825 */ /* 0x008fcc00078e0212 */
[----:B------:R-:W3:Y:S04]  /*78f10*/  LDG.E.U16 R9, [R8.64] ;  /* 0x0000000408097981 */ /* 0x000ee8000c1e1500 */
[----:B------:R-:W-:Y:S01]  /*78f20*/  STL [R1+0x880], R29 ;  /* 0x0008801d01007387 */ /* 0x000fe20000100800 */
[----:B------:R0:W-:Y:S02]  /*78f30*/  STL [R1+0x884], R28 ;  /* 0x0008841c01007387 */ /* 0x0001e40000100800 */
[----:B------:R-:W3:Y:S01]  /*78f40*/  LDL.64 R26, [R1+0x1ce8] ;  /* 0x001ce800011a7983 */ /* 0x000ee20000100a00 */
[----:B0-----:R-:W3:Y:S04]  /*78f50*/  LDL.64 R28, [R1+0x1cf0] ;  /* 0x001cf000011c7983 */ /* 0x001ee80000100a00 */
[----:B--2---:R0:W-:Y:S04]  /*78f60*/  STL [R1+0x87c], R25 ;  /* 0x00087c1901007387 */ /* 0x0041e80000100800 */
[----:B0-----:R-:W2:Y:S01]  /*78f70*/  LDL.64 R24, [R1+0x1ce0] ;  /* 0x001ce00001187983 */ /* 0x001ea20000100a00 */
[----:B------:R-:W-:Y:S02]  /*78f80*/  STL [R1+0x874], R23 ;  /* 0x0008741701007387 */ /* 0x000fe40000100800 */
[----:B------:R0:W-:Y:S02]  /*78f90*/  STL [R1+0x878], R22 ;  /* 0x0008781601007387 */ /* 0x0001e40000100800 */
[----:B0-----:R-:W2:Y:S01]  /*78fa0*/  LDL.64 R22, [R1+0x1cd8] ;  /* 0x001cd80001167983 */ /* 0x001ea20000100a00 */
[----:B----4-:R0:W-:Y:S02]  /*78fb0*/  STL [R1+0x870], R11 ;  /* 0x0008700b01007387 */ /* 0x0101e40000100800 */
[C---:B0-----:R-:W-:Y:S01]  /*78fc0*/  IMAD.WIDE R10, R0.reuse, 0x2, R16 ;  /* 0x00000002000a7825 */ /* 0x041fe200078e0210 */
[----:B------:R0:W-:Y:S03]  /*78fd0*/  STL [R1+0x86c], R13 ;  /* 0x00086c0d01007387 */ /* 0x0001e60000100800 */
[----:B------:R-:W4:Y:S02]  /*78fe0*/  LDL.64 R20, [R1+0x1cd0] ;  /* 0x001cd00001147983 */ /* 0x000f240000100a00 */
[----:B------:R-:W2:Y:S02]  /*78ff0*/  LDL.64 R18, [R1+0x1cc8] ;  /* 0x001cc80001127983 */ /* 0x000ea40000100a00 */
[----:B------:R-:W2:Y:S01]  /*79000*/  LDL.64 R16, [R1+0x1cc0] ;  /* 0x001cc00001107983 */ /* 0x000ea20000100a00 */
[----:B------:R-:W2:Y:S01]  /*79010*/  LDG.E.U16 R11, [R10.64] ;  /* 0x000000040a0b7981 */ /* 0x000ea2000c1e1500 */
[----:B0-----:R-:W-:-:S03]  /*79020*/  IMAD.WIDE R12, R0, 0x2, R2 ;  /* 0x00000002000c7825 */ /* 0x001fc600078e0202 */
[----:B------:R-:W4:Y:S04]  /*79030*/  LDL.64 R2, [R1+0x1cb8] ;  /* 0x001cb80001027983 */ /* 0x000f280000100a00 */
[----:B------:R-:W4:Y:S01]  /*79040*/  LDG.E.U16 R13, [R12.64] ;  /* 0x000000040c0d7981 */ /* 0x000f22000c1e1500 */
[----:B------:R0:W-:Y:S02]  /*79050*/  STL [R1+0x868], R5 ;  /* 0x0008680501007387 */ /* 0x0001e40000100800 */
[C---:B0-----:R-:W-:Y:S02]  /*79060*/  IMAD.WIDE R4, R0.reuse, 0x2, R14 ;  /* 0x0000000200047825 */ /* 0x041fe400078e020e */
[----:B------:R-:W4:Y:S02]  /*79070*/  LDL.64 R14, [R1+0x1cb0] ;  /* 0x001cb000010e7983 */ /* 0x000f240000100a00 */
[----:B------:R0:W-:Y:S02]  /*79080*/  STL [R1+0x864], R7 ;  /* 0x0008640701007387 */ /* 0x0001e40000100800 */
[----:B---3--:R1:W-:Y:S01]  /*79090*/  STL [R1+0x860], R9 ;  /* 0x0008600901007387 */ /* 0x0083e20000100800 */
[----:B0-----:R-:W-:-:S04]  /*790a0*/  IMAD.WIDE R6, R0, 0x2, R28 ;  /* 0x0000000200067825 */ /* 0x001fc800078e021c */
[----:B-1----:R-:W-:-:S05]  /*790b0*/  IMAD.WIDE R8, R0, 0x2, R26 ;  /* 0x0000000200087825 */ /* 0x002fca00078e021a */
[----:B------:R0:W3:Y:S04]  /*790c0*/  LDG.E.U16 R28, [R8.64] ;  /* 0x00000004081c7981 */ /* 0x0000e8000c1e1500 */
[----:B--2---:R1:W-:Y:S02]  /*790d0*/  STL [R1+0x85c], R11 ;  /* 0x00085c0b01007387 */ /* 0x0043e40000100800 */
[----:B-1----:R-:W-:-:S05]  /*790e0*/  IMAD.WIDE R10, R0, 0x2, R24 ;  /* 0x00000002000a7825 */ /* 0x002fca00078e0218 */
[----:B------:R1:W2:Y:S04]  /*790f0*/  LDG.E.U16 R29, [R10.64] ;  /* 0x000000040a1d7981 */ /* 0x0002a8000c1e1500 */
[----:B----4-:R4:W-:Y:S01]  /*79100*/  STL [R1+0x858], R13 ;  /* 0x0008580d01007387 */ /* 0x0109e20000100800 */
[----:B0-----:R-:W-:-:S04]  /*79110*/  IMAD.WIDE R8, R0, 0x2, R16 ;  /* 0x0000000200087825 */ /* 0x001fc800078e0210 */
[----:B------:R-:W2:Y:S02]  /*79120*/  LDL.64 R24, [R1+0x1ca8] ;  /* 0x001ca80001187983 */ /* 0x000ea40000100a00 */
[----:B------:R-:W3:Y:S02]  /*79130*/  LDL.64 R16, [R1+0x1c90] ;  /* 0x001c900001107983 */ /* 0x000ee40000100a00 */
[C---:B-1----:R-:W-:Y:S02]  /*79140*/  IMAD.WIDE R10, R0.reuse, 0x2, R2 ;  /* 0x00000002000a7825 */ /* 0x042fe400078e0202 */
[----:B------:R-:W0:Y:S02]  /*79150*/  S2R R2, SR_TID.X ;  /* 0x0000000000027919 */ /* 0x000e240000002100 */
[C---:B----4-:R-:W-:Y:S02]  /*79160*/  IMAD.WIDE R12, R0.reuse, 0x2, R22 ;  /* 0x00000002000c7825 */ /* 0x050fe400078e0216 */
[----:B------:R1:W4:Y:S02]  /*79170*/  LDG.E.U16 R23, [R4.64] ;  /* 0x0000000404177981 */ /* 0x000324000c1e1500 */
[----:B------:R1:W3:Y:S02]  /*79180*/  LDG.E.U16 R22, [R6.64] ;  /* 0x0000000406167981 */ /* 0x0002e4000c1e1500 */
[----:B------:R-:W3:Y:S04]  /*79190*/  LDG.E.U16 R11, [R10.64] ;  /* 0x000000040a0b7981 */ /* 0x000ee8000c1e1500 */
[----:B------:R1:W3:Y:S02]  /*791a0*/  LDG.E.U16 R26, [R12.64] ;  /* 0x000000040c1a7981 */ /* 0x0002e4000c1e1500 */
[----:B-1----:R-:W-:-:S04]  /*791b0*/  IMAD.WIDE R4, R0, 0x2, R20 ;  /* 0x0000000200047825 */ /* 0x002fc800078e0214 */
[----:B------:R-:W-:-:S04]  /*791c0*/  IMAD.WIDE R6, R0, 0x2, R18 ;  /* 0x0000000200067825 */ /* 0x000fc800078e0212 */
[----:B------:R-:W-:Y:S01]  /*791d0*/  IMAD.WIDE R12, R0, 0x2, R14 ;  /* 0x00000002000c7825 */ /* 0x000fe200078e020e */
[----:B------:R-:W3:Y:S04]  /*791e0*/  LDL.64 R18, [R1+0x1ca0] ;  /* 0x001ca00001127983 */ /* 0x000ee80000100a00 */
[----:B------:R2:W3:Y:S04]  /*791f0*/  LDG.E.U16 R27, [R4.64] ;  /* 0x00000004041b7981 */ /* 0x0004e8000c1e1500 */
[----:B------:R1:W3:Y:S04]  /*79200*/  LDG.E.U16 R20, [R6.64] ;  /* 0x0000000406147981 */ /* 0x0002e8000c1e1500 */
[----:B------:R-:W3:Y:S04]  /*79210*/  LDG.E.U16 R13, [R12.64] ;  /* 0x000000040c0d7981 */ /* 0x000ee8000c1e1500 */
[----:B------:R-:W3:Y:S01]  /*79220*/  LDL.64 R14, [R1+0x1c88] ;  /* 0x001c8800010e7983 */ /* 0x000ee20000100a00 */
[----:B0-----:R-:W-:-:S03]  /*79230*/  LOP3.LUT R21, R2, 0x1c, RZ, 0xc0, !PT ;  /* 0x0000001c02157812 */ /* 0x001fc600078ec0ff */
[----:B------:R0:W3:Y:S04]  /*79240*/  LDG.E.U16 R2, [R8.64] ;  /* 0x0000000408027981 */ /* 0x0000e8000c1e1500 */
[----:B------:R-:W0:Y:S01]  /*79250*/  LDS R3, [R21.X4+0x20000] ;  /* 0x0200000015037984 */ /* 0x000e220000004800 */
[----:B--2---:R-:W-:-:S03]  /*79260*/  IMAD.WIDE R4, R0, 0x2, R24 ;  /* 0x0000000200047825 */ /* 0x004fc600078e0218 */
[----:B----4-:R2:W-:Y:S04]  /*79270*/  STL [R1+0x854], R23 ;  /* 0x0008541701007387 */ /* 0x0105e80000100800 */
[----:B--2---:R-:W2:Y:S01]  /*79280*/  LDL.LU R23, [R1+0x79c] ;  /* 0x00079c0001177983 */ /* 0x004ea20000300800 */
[----:B---3--:R3:W-:Y:S03]  /*79290*/  STL [R1+0x850], R22 ;  /* 0x0008501601007387 */ /* 0x0087e60000100800 */
[----:B0-----:R-:W4:Y:S01]  /*792a0*/  LDL.64 R8, [R1+0x1c98] ;  /* 0x001c980001087983 */ /* 0x001f220000100a00 */
[----:B-1----:R-:W-:-:S06]  /*792b0*/  IMAD.WIDE R6, R0, 0x2, R18 ;  /* 0x0000000200067825 */ /* 0x002fcc00078e0212 */
[----:B------:R-:W2:Y:S04]  /*792c0*/  LDG.E.U16 R7, [R6.64] ;  /* 0x0000000406077981 */ /* 0x000ea8000c1e1500 */
[----:B---3--:R-:W3:Y:S01]  /*792d0*/  LDL R22, [R1+0xe50] ;  /* 0x000e500001167983 */ /* 0x008ee20000100800 */
[----:B------:R-:W-:Y:S02]  /*792e0*/  STL [R1+0x848], R29 ;  /* 0x0008481d01007387 */ /* 0x000fe40000100800 */
[----:B------:R0:W-:Y:S02]  /*792f0*/  STL [R1+0x84c], R28 ;  /* 0x00084c1c01007387 */ /* 0x0001e40000100800 */
[----:B0-----:R-:W2:Y:S01]  /*79300*/  LDL.64 R28, [R1+0x1c80] ;  /* 0x001c8000011c7983 */ /* 0x001ea20000100a00 */
[----:B------:R-:W-:Y:S02]  /*79310*/  STL [R1+0x840], R27 ;  /* 0x0008401b01007387 */ /* 0x000fe40000100800 */
[----:B------:R0:W-:Y:S02]  /*79320*/  STL [R1+0x844], R26 ;  /* 0x0008441a01007387 */ /* 0x0001e40000100800 */
[----:B------:R-:W2:Y:S01]  /*79330*/  LDL.64 R24, [R1+0x1c70] ;  /* 0x001c700001187983 */ /* 0x000ea20000100a00 */
[----:B------:R-:W2:Y:S04]  /*79340*/  LDL.64 R18, [R1+0x1c68] ;  /* 0x001c680001127983 */ /* 0x000ea80000100a00 */
[----:B0-----:R-:W2:Y:S01]  /*79350*/  LDL.64 R26, [R1+0x1c78] ;  /* 0x001c7800011a7983 */ /* 0x001ea20000100a00 */
[----:B------:R0:W-:Y:S03]  /*79360*/  STL [R1+0x83c], R20 ;  /* 0x00083c1401007387 */ /* 0x0001e60000100800 */
[----:B0-----:R-:W2:Y:S01]  /*79370*/  LDL.LU R20, [R1+0x7f0] ;  /* 0x0007f00001147983 */ /* 0x001ea20000300800 */
[----:B------:R0:W-:Y:S03]  /*79380*/  STL [R1+0x838], R2 ;  /* 0x0008380201007387 */ /* 0x0001e60000100800 */
[----:B0-----:R-:W2:Y:S01]  /*79390*/  LDL R2, [R1+0xe4c] ;  /* 0x000e4c0001027983 */ /* 0x001ea20000100800 */
[----:B------:R-:W-:Y:S02]  /*793a0*/  STL [R1+0x834], R11 ;  /* 0x0008340b01007387 */ /* 0x000fe40000100800 */
[----:B------:R0:W-:Y:S02]  /*793b0*/  STL [R1+0x830], R13 ;  /* 0x0008300d01007387 */ /* 0x0001e40000100800 */
[----:B0-----:R-:W-:-:S02]  /*793c0*/  IMAD.WIDE R12, R0, 0x2, R14 ;  /* 0x00000002000c7825 */ /* 0x001fc400078e020e */
[----:B------:R0:W2:Y:S02]  /*793d0*/  LDG.E.U16 R15, [R4.64] ;  /* 0x00000004040f7981 */ /* 0x0000a4000c1e1500 */
[C---:B------:R-:W-:Y:S02]  /*793e0*/  IMAD.WIDE R10, R0.reuse, 0x2, R16 ;  /* 0x00000002000a7825 */ /* 0x040fe400078e0210 */
[----:B------:R-:W3:Y:S04]  /*793f0*/  LDG.E.U16 R13, [R12.64] ;  /* 0x000000040c0d7981 */ /* 0x000ee8000c1e1500 */
[----:B------:R-:W3:Y:S04]  /*79400*/  LDG.E.U16 R11, [R10.64] ;  /* 0x000000040a0b7981 */ /* 0x000ee8000c1e1500 */
[----:B0-----:R-:W3:Y:S01]  /*79410*/  LDL.LU R4, [R1+0x798] ;  /* 0x0007980001047983 */ /* 0x001ee20000300800 */
[----:B------:R-:W3:Y:S02]  /*79420*/  LDL.64 R16, [R1+0x1c60] ;  /* 0x001c600001107983 */ /* 0x000ee40000100a00 */
[----:B------:R-:W3:Y:S02]  /*79430*/  LDL R5, [R1+0xe54] ;  /* 0x000e540001057983 */ /* 0x000ee40000100800 */
[----:B----4-:R-:W-:-:S06]  /*79440*/  IMAD.WIDE R8, R0, 0x2, R8 ;  /* 0x0000000200087825 */ /* 0x010fcc00078e0208 */
[----:B------:R-:W4:Y:S04]  /*79450*/  LDG.E.U16 R9, [R8.64] ;  /* 0x0000000408097981 */ /* 0x000f28000c1e1500 */
[----:B--2---:R0:W-:Y:S04]  /*79460*/  STL [R1+0x82c], R15 ;  /* 0x00082c0f01007387 */ /* 0x0041e80000100800 */
[----:B0-----:R-:W2:Y:S01]  /*79470*/  LDL.64 R14, [R1+0x1c58] ;  /* 0x001c5800010e7983 */ /* 0x001ea20000100a00 */
[----:B------:R0:W-:Y:S02]  /*79480*/  STL [R1+0x828], R7 ;  /* 0x0008280701007387 */ /* 0x0001e40000100800 */
[----:B0-----:R-:W-:-:S04]  /*79490*/  IMAD.WIDE R6, R0, 0x2, R28 ;  /* 0x0000000200067825 */ /* 0x001fc800078e021c */
[----:B---3--:R-:W-:Y:S02]  /*794a0*/  FADD R4, -R5, R4 ;  /* 0x0000000405047221 */ /* 0x008fe40000000100 */
[----:B------:R-:W-:Y:S01]  /*794b0*/  FADD R5, -R22, R23 ;  /* 0x0000001716057221 */ /* 0x000fe20000000100 */
[----:B----4-:R0:W-:Y:S01]  /*794c0*/  STL [R1+0x824], R9 ;  /* 0x0008240901007387 */ /* 0x0101e20000100800 */
[----:B------:R-:W-:Y:S02]  /*794d0*/  STL [R1+0x820], R11 ;  /* 0x0008200b01007387 */ /* 0x000fe40000100800 */
[----:B------:R1:W-:Y:S02]  /*794e0*/  STL [R1+0x81c], R13 ;  /* 0x00081c0d01007387 */ /* 0x0003e40000100800 */
[----:B0-----:R-:W-:-:S04]  /*794f0*/  IMAD.WIDE R8, R0, 0x2, R26 ;  /* 0x0000000200087825 */ /* 0x001fc800078e021a */
[C---:B-1----:R-:W-:Y:S01]  /*79500*/  IMAD.WIDE R12, R0.reuse, 0x2, R18 ;  /* 0x00000002000c7825 */ /* 0x042fe200078e0212 */
[----:B------:R0:W3:Y:S04]  /*79510*/  LDG.E.U16 R27, [R6.64] ;  /* 0x00000004061b7981 */ /* 0x0000e8000c1e1500 */
[----:B------:R-:W4:Y:S01]  /*79520*/  LDL.LU R19, [R1+0x173c] ;  /* 0x00173c0001137983 */ /* 0x000f220000300800 */
[----:B------:R-:W3:Y:S02]  /*79530*/  LDL.LU R18, [R1+0xc40] ;  /* 0x000c400001127983 */ /* 0x000ee40000300800 */
[C---:B------:R-:W-:Y:S01]  /*79540*/  IMAD.WIDE R10, R0.reuse, 0x2, R24 ;  /* 0x00000002000a7825 */ /* 0x040fe200078e0218 */
[----:B------:R2:W3:Y:S04]  /*79550*/  LDG.E.U16 R26, [R8.64] ;  /* 0x00000004081a7981 */ /* 0x0004e8000c1e1500 */
[----:B------:R1:W3:Y:S04]  /*79560*/  LDG.E.U16 R24, [R12.64] ;  /* 0x000000040c187981 */ /* 0x0002e8000c1e1500 */
[----:B------:R1:W3:Y:S01]  /*79570*/  LDG.E.U16 R25, [R10.64] ;  /* 0x000000040a197981 */ /* 0x0002e2000c1e1500 */
[----:B0-----:R-:W-:-:S03]  /*79580*/  IMAD.WIDE R6, R0, 0x2, R16 ;  /* 0x0000000200067825 */ /* 0x001fc600078e0210 */
[----:B------:R-:W3:Y:S01]  /*79590*/  LDL.LU R17, [R1+0xc44] ;  /* 0x000c440001117983 */ /* 0x000ee20000300800 */
[----:B------:R-:W3:Y:S03]  /*795a0*/  LDL.LU R16, [R1+0xc30] ;  /* 0x000c300001107983 */ /* 0x000ee60000300800 */
[----:B------:R0:W3:Y:S02]  /*795b0*/  LDG.E.U16 R22, [R6.64] ;  /* 0x0000000406167981 */ /* 0x0000e4000c1e1500 */
[----:B0-----:R-:W-:Y:S02]  /*795c0*/  FADD R6, -R2, R20 ;  /* 0x0000001402067221 */ /* 0x001fe40000000100 */
[----:B--2---:R-:W-:Y:S02]  /*795d0*/  IMAD.WIDE R8, R0, 0x2, R14 ;  /* 0x0000000200087825 */ /* 0x004fe400078e020e */
[----:B------:R-:W2:Y:S02]  /*795e0*/  LDL.LU R15, [R1+0xc34] ;  /* 0x000c3400010f7983 */ /* 0x000ea40000300800 */
[----:B------:R-:W2:Y:S02]  /*795f0*/  LDL.LU R14, [R1+0xd20] ;  /* 0x000d2000010e7983 */ /* 0x000ea40000300800 */
[----:B-1----:R-:W2:Y:S02]  /*79600*/  LDL.LU R10, [R1+0xd24] ;  /* 0x000d2400010a7983 */ /* 0x002ea40000300800 */
[----:B------:R-:W2:Y:S01]  /*79610*/  LDL.LU R13, [R1+0xd10] ;  /* 0x000d1000010d7983 */ /* 0x000ea20000300800 */
[----:B------:R-:W2:Y:S01]  /*79620*/  LDL.LU R12, [R1+0xd14] ;  /* 0x000d1400010c7983 */ /* 0x000ea20000300800 */
[----:B------:R-:W2:Y:S03]  /*79630*/  LDL.LU R11, [R1+0xd00] ;  /* 0x000d0000010b7983 */ /* 0x000ea60000300800 */
[----:B------:R0:W2:Y:S01]  /*79640*/  LDG.E.U16 R20, [R8.64] ;  /* 0x0000000408147981 */ /* 0x0000a2000c1e1500 */
[----:B------:R-:W2:Y:S02]  /*79650*/  LDL.LU R2, [R1+0xd04] ;  /* 0x000d040001027983 */ /* 0x000ea40000300800 */
[----:B------:R-:W-:-:S06]  /*79660*/  FMUL R4, R4, 1.4426950216293334961 ;  /* 0x3fb8aa3b04047820 */ /* 0x000fcc0000400000 */
[----:B------:R-:W4:Y:S01]  /*79670*/  MUFU.EX2 R4, R4 ;  /* 0x0000000400047308 */ /* 0x000f220000000800 */
[----:B------:R-:W-:Y:S02]  /*79680*/  FMUL R7, R5, 1.4426950216293334961 ;  /* 0x3fb8aa3b05077820 */ /* 0x000fe40000400000 */
[----:B------:R-:W-:Y:S02]  /*79690*/  FMUL R5, R6, 1.4426950216293334961 ;  /* 0x3fb8aa3b06057820 */ /* 0x000fe40000400000 */
[C---:B----4-:R-:W-:Y:S02]  /*796a0*/  FFMA R19, R4.reuse, R19, R3 ;  /* 0x0000001304137223 */ /* 0x050fe40000000003 */
[C---:B---3--:R-:W-:Y:S01]  /*796b0*/  FMUL R6, R4.reuse, R18 ;  /* 0x0000001204067220 */ /* 0x048fe20000400000 */
[----:B------:R1:W3:Y:S02]  /*796c0*/  MUFU.EX2 R3, R7 ;  /* 0x0000000700037308 */ /* 0x0002e40000000800 */
[----:B------:R-:W-:Y:S02]  /*796d0*/  STL [R1+0x173c], R19 ;  /* 0x00173c1301007387 */ /* 0x000fe40000100800 */
[----:B------:R2:W-:Y:S02]  /*796e0*/  STL [R1+0x580], R6 ;  /* 0x0005800601007387 */ /* 0x0005e40000100800 */
[----:B------:R-:W-:Y:S02]  /*796f0*/  STL [R1+0x818], R27 ;  /* 0x0008181b01007387 */ /* 0x000fe40000100800 */
[----:B0-----:R-:W-:-:S02]  /*79700*/  FMUL R8, R4, R17 ;  /* 0x0000001104087220 */ /* 0x001fc40000400000 */
[----:B-1----:R-:W-:-:S03]  /*79710*/  FMUL R7, R4, R16 ;  /* 0x0000001004077220 */ /* 0x002fc60000400000 */
[----:B------:R-:W-:Y:S01]  /*79720*/  STL [R1+0x584], R8 ;  /* 0x0005840801007387 */ /* 0x000fe20000100800 */
[----:B------:R-:W-:Y:S02]  /*79730*/  STL [R1+0x814], R26 ;  /* 0x0008141a01007387 */ /* 0x000fe40000100800 */
[----:B------:R-:W4:Y:S02]  /*79740*/  LDL.LU R16, [R1+0xcf0] ;  /* 0x000cf00001107983 */ /* 0x000f240000300800 */
[----:B------:R-:W-:Y:S01]  /*79750*/  STL [R1+0x810], R25 ;  /* 0x0008101901007387 */ /* 0x000fe20000100800 */
[----:B------:R0:W-:Y:S01]  /*79760*/  STL [R1+0x570], R7 ;  /* 0x0005700701007387 */ /* 0x0001e20000100800 */
[----:B------:R-:W-:Y:S02]  /*79770*/  STL [R1+0x80c], R24 ;  /* 0x00080c1801007387 */ /* 0x000fe40000100800 */
[C---:B--2---:R-:W-:Y:S02]  /*79780*/  FMUL R6, R4.reuse, R15 ;  /* 0x0000000f04067220 */ /* 0x044fe40000400000 */
[----:B0-----:R-:W-:-:S03]  /*79790*/  FMUL R7, R4, R14 ;  /* 0x0000000e04077220 */ /* 0x001fc60000400000 */
[----:B------:R0:W-:Y:S01]  /*797a0*/  STL [R1+0x574], R6 ;  /* 0x0005740601007387 */ /* 0x0001e20000100800 */
[----:B------:R-:W2:Y:S02]  /*797b0*/  LDL.LU R15, [R1+0xcf4] ;  /* 0x000cf400010f7983 */ /* 0x000ea40000300800 */
[----:B------:R1:W-:Y:S02]  /*797c0*/  STL [R1+0xf0], R7 ;  /* 0x0000f00701007387 */ /* 0x0003e40000100800 */
[----:B------:R-:W3:Y:S02]  /*797d0*/  LDL.LU R14, [R1+0xce0] ;  /* 0x000ce000010e7983 */ /* 0x000ee40000300800 */
[----:B0-----:R-:W-:-:S05]  /*797e0*/  FMUL R6, R4, R10 ;  /* 0x0000000a04067220 */ /* 0x001fca0000400000 */
[----:B------:R0:W-:Y:S01]  /*797f0*/  STL [R1+0xf4], R6 ;  /* 0x0000f40601007387 */ /* 0x0001e20000100800 */
[----:B------:R-:W3:Y:S02]  /*79800*/  LDL.LU R10, [R1+0xce4] ;  /* 0x000ce400010a7983 */ /* 0x000ee40000300800 */
[----:B------:R-:W3:Y:S02]  /*79810*/  LDL.LU R9, [R1+0xcd0] ;  /* 0x000cd00001097983 */ /* 0x000ee40000300800 */
[----:B------:R-:W3:Y:S02]  /*79820*/  LDL.LU R8, [R1+0xcd4] ;  /* 0x000cd40001087983 */ /* 0x000ee40000300800 */
[C---:B------:R-:W-:Y:S02]  /*79830*/  FMUL R13, R4.reuse, R13 ;  /* 0x0000000d040d7220 */ /* 0x040fe40000400000 */
[C---:B-1----:R-:W-:Y:S01]  /*79840*/  FMUL R7, R4.reuse, R12 ;  /* 0x0000000c04077220 */ /* 0x042fe20000400000 */
[----:B------:R-:W-:Y:S02]  /*79850*/  STL [R1+0x808], R22 ;  /* 0x0008081601007387 */ /* 0x000fe40000100800 */
[----:B------:R1:W-:Y:S02]  /*79860*/  STL [R1+0xe0], R13 ;  /* 0x0000e00d01007387 */ /* 0x0003e40000100800 */
[C---:B0-----:R-:W-:Y:S01]  /*79870*/  FMUL R6, R4.reuse, R11 ;  /* 0x0000000b04067220 */ /* 0x041fe20000400000 */
[----:B------:R-:W-:Y:S01]  /*79880*/  STL [R1+0xe4], R7 ;  /* 0x0000e40701007387 */ /* 0x000fe20000100800 */
[----:B------:R-:W-:-:S03]  /*79890*/  FMUL R2, R4, R2 ;  /* 0x0000000204027220 */ /* 0x000fc60000400000 */
[----:B-1----:R-:W3:Y:S01]  /*798a0*/  LDL.LU R13, [R1+0xcc0] ;  /* 0x000cc000010d7983 */ /* 0x002ee20000300800 */
[----:B------:R0:W-:Y:S02]  /*798b0*/  STL [R1+0xd0], R6 ;  /* 0x0000d00601007387 */ /* 0x0001e40000100800 */
[----:B------:R-:W-:Y:S01]  /*798c0*/  STL [R1+0x804], R20 ;  /* 0x0008041401007387 */ /* 0x000fe20000100800 */
[----:B0-----:R-:W3:Y:S01]  /*798d0*/  LDL.LU R6, [R1+0xcc4] ;  /* 0x000cc40001067983 */ /* 0x001ee20000300800 */
[----:B------:R0:W-:Y:S02]  /*798e0*/  STL [R1+0xd4], R2 ;  /* 0x0000d40201007387 */ /* 0x0001e40000100800 */
[----:B------:R-:W3:Y:S02]  /*798f0*/  LDL.LU R12, [R1+0xcb0] ;  /* 0x000cb000010c7983 */ /* 0x000ee40000300800 */
[----:B------:R-:W3:Y:S01]  /*79900*/  LDL.LU R7, [R1+0xcb4] ;  /* 0x000cb40001077983 */ /* 0x000ee20000300800 */
[----:B------:R-:W3:Y:S04]  /*79910*/  LDL.LU R11, [R1+0xc90] ;  /* 0x000c9000010b7983 */ /* 0x000ee80000300800 */
[----:B0-----:R-:W3:Y:S01]  /*79920*/  LDL.LU R2, [R1+0xc94] ;  /* 0x000c940001027983 */ /* 0x001ee20000300800 */
[----:B----4-:R-:W-:-:S05]  /*79930*/  FMUL R16, R4, R16 ;  /* 0x0000001004107220 */ /* 0x010fca0000400000 */
[----:B------:R0:W-:Y:S01]  /*79940*/  STL [R1+0x377c], R16 ;  /* 0x00377c1001007387 */ /* 0x0001e20000100800 */
[C---:B--2---:R-:W-:Y:S02]  /*79950*/  FMUL R17, R4.reuse, R15 ;  /* 0x0000000f04117220 */ /* 0x044fe40000400000 */
[----:B---3--:R-:W-:-:S03]  /*79960*/  FMUL R14, R4, R14 ;  /* 0x0000000e040e7220 */ /* 0x008fc60000400000 */
[----:B------:R-:W-:Y:S04]  /*79970*/  STL [R1+0x3780], R17 ;  /* 0x0037801101007387 */ /* 0x000fe80000100800 */
[----:B------:R-:W-:Y:S01]  /*79980*/  STL [R1+0x620], R14 ;  /* 0x0006200e01007387 */ /* 0x000fe20000100800 */
[C---:B------:R-:W-:Y:S02]  /*79990*/  FMUL R10, R4.reuse, R10 ;  /* 0x0000000a040a7220 */ /* 0x040fe40000400000 */
[C---:B------:R-:W-:Y:S02]  /*799a0*/  FMUL R9, R4.reuse, R9 ;  /* 0x0000000904097220 */ /* 0x040fe40000400000 */
[C---:B------:R-:W-:Y:S01]  /*799b0*/  FMUL R8, R4.reuse, R8 ;  /* 0x0000000804087220 */ /* 0x040fe20000400000 */
[----:B------:R1:W-:Y:S01]  /*799c0*/  STL [R1+0x624], R10 ;  /* 0x0006240a01007387 */ /* 0x0003e20000100800 */
[----:B0-----:R-:W2:Y:S02]  /*799d0*/  LDL.LU R16, [R1+0xc80] ;  /* 0x000c800001107983 */ /* 0x001ea40000300800 */
[----:B------:R0:W-:Y:S01]  /*799e0*/  STL [R1+0x610], R9 ;  /* 0x0006100901007387 */ /* 0x0001e20000100800 */
[----:B-1----:R-:W3:Y:S01]  /*799f0*/  LDL.LU R10, [R1+0xc84] ;  /* 0x000c8400010a7983 */ /* 0x002ee20000300800 */
[----:B------:R1:W-:Y:S02]  /*79a00*/  STL [R1+0x614], R8 ;  /* 0x0006140801007387 */ /* 0x0003e40000100800 */
[----:B0-----:R-:W4:Y:S02]  /*79a10*/  LDL.LU R9, [R1+0xc70] ;  /* 0x000c700001097983 */ /* 0x001f240000300800 */
[C---:B------:R-:W-:Y:S01]  /*79a20*/  FMUL R13, R4.reuse, R13 ;  /* 0x0000000d040d7220 */ /* 0x040fe20000400000 */
[----:B-1----:R-:W4:Y:S01]  /*79a30*/  LDL.LU R8, [R1+0xc74] ;  /* 0x000c740001087983 */ /* 0x002f220000300800 */
[----:B------:R-:W-:-:S02]  /*79a40*/  FMUL R14, R4, R6 ;  /* 0x00000006040e7220 */ /* 0x000fc40000400000 */
[----:B------:R-:W4:Y:S02]  /*79a50*/  LDL.LU R6, [R1+0xc60] ;  /* 0x000c600001067983 */ /* 0x000f240000300800 */
[----:B------:R0:W-:Y:S01]  /*79a60*/  STL [R1+0x600], R13 ;  /* 0x0006000d01007387 */ /* 0x0001e20000100800 */
[----:B------:R1:W-:Y:S01]  /*79a70*/  STL [R1+0x604], R14 ;  /* 0x0006040e01007387 */ /* 0x0003e20000100800 */
[C---:B0-----:R-:W-:Y:S02]  /*79a80*/  FMUL R13, R4.reuse, R12 ;  /* 0x0000000c040d7220 */ /* 0x041fe40000400000 */
[C---:B------:R-:W-:Y:S02]  /*79a90*/  FMUL R12, R4.reuse, R7 ;  /* 0x00000007040c7220 */ /* 0x040fe40000400000 */
[----:B------:R-:W4:Y:S01]  /*79aa0*/  LDL.LU R7, [R1+0xc64] ;  /* 0x000c640001077983 */ /* 0x000f220000300800 */
[C---:B------:R-:W-:Y:S02]  /*79ab0*/  FMUL R11, R4.reuse, R11 ;  /* 0x0000000b040b7220 */ /* 0x040fe40000400000 */
[----:B------:R0:W-:Y:S02]  /*79ac0*/  STL [R1+0x5f0], R13 ;  /* 0x0005f00d01007387 */ /* 0x0001e40000100800 */
[C---:B------:R-:W-:Y:S01]  /*79ad0*/  FMUL R2, R4.reuse, R2 ;  /* 0x0000000204027220 */ /* 0x040fe20000400000 */
[----:B------:R0:W-:Y:S01]  /*79ae0*/  STL [R1+0x5f4], R12 ;  /* 0x0005f40c01007387 */ /* 0x0001e20000100800 */
[----:B------:R-:W4:Y:S02]  /*79af0*/  LDL.LU R15, [R1+0xc50] ;  /* 0x000c5000010f7983 */ /* 0x000f240000300800 */
[----:B------:R0:W-:Y:S02]  /*79b00*/  STL [R1+0x5e0], R11 ;  /* 0x0005e00b01007387 */ /* 0x0001e40000100800 */
[----:B-1----:R-:W4:Y:S01]  /*79b10*/  LDL.LU R14, [R1+0xc54] ;  /* 0x000c5400010e7983 */ /* 0x002f220000300800 */
[----:B------:R1:W-:Y:S04]  /*79b20*/  STL [R1+0x5e4], R2 ;  /* 0x0005e40201007387 */ /* 0x0003e80000100800 */
[----:B0-----:R-:W4:Y:S01]  /*79b30*/  LDL.LU R13, [R1+0xc20] ;  /* 0x000c2000010d7983 */ /* 0x001f220000300800 */
[----:B------:R-:W4:Y:S03]  /*79b40*/  LDL.LU R12, [R1+0xc24] ;  /* 0x000c2400010c7983 */ /* 0x000f260000300800 */
[----:B------:R-:W4:Y:S01]  /*79b50*/  LDL.LU R11, [R1+0xc48] ;  /* 0x000c4800010b7983 */ /* 0x000f220000300800 */
[----:B-1----:R-:W4:Y:S02]  /*79b60*/  LDL.LU R2, [R1+0xc4c] ;  /* 0x000c4c0001027983 */ /* 0x002f240000300800 */
[----:B--2---:R-:W-:-:S05]  /*79b70*/  FMUL R16, R4, R16 ;  /* 0x0000001004107220 */ /* 0x004fca0000400000 */
[----:B------:R-:W-:Y:S01]  /*79b80*/  STL [R1+0x5d0], R16 ;  /* 0x0005d01001007387 */ /* 0x000fe20000100800 */
[C---:B---3--:R-:W-:Y:S02]  /*79b90*/  FMUL R10, R4.reuse, R10 ;  /* 0x0000000a040a7220 */ /* 0x048fe40000400000 */
[----:B----4-:R-:W-:-:S03]  /*79ba0*/  FMUL R9, R4, R9 ;  /* 0x0000000904097220 */ /* 0x010fc60000400000 */
[----:B------:R0:W-:Y:S01]  /*79bb0*/  STL [R1+0x5d4], R10 ;  /* 0x0005d40a01007387 */ /* 0x0001e20000100800 */
[----:B------:R-:W-:-:S03]  /*79bc0*/  FMUL R8, R4, R8 ;  /* 0x0000000804087220 */ /* 0x000fc60000400000 */
[----:B0-----:R-:W2:Y:S01]  /*79bd0*/  LDL.LU R10, [R1+0xc38] ;  /* 0x000c3800010a7983 */ /* 0x001ea20000300800 */
[----:B------:R0:W-:Y:S03]  /*79be0*/  STL [R1+0x5c0], R9 ;  /* 0x0005c00901007387 */ /* 0x0001e60000100800 */
[----:B0-----:R-:W3:Y:S01]  /*79bf0*/  LDL.LU R9, [R1+0xc3c] ;  /* 0x000c3c0001097983 */ /* 0x001ee20000300800 */
[----:B------:R0:W-:Y:S02]  /*79c00*/  STL [R1+0x5c4], R8 ;  /* 0x0005c40801007387 */ /* 0x0001e40000100800 */
[C---:B------:R-:W-:Y:S02]  /*79c10*/  FMUL R16, R4.reuse, R7 ;  /* 0x0000000704107220 */ /* 0x040fe40000400000 */
[C---:B0-----:R-:W-:Y:S02]  /*79c20*/  FMUL R8, R4.reuse, R6 ;  /* 0x0000000604087220 */ /* 0x041fe40000400000 */
[----:B------:R-:W-:-:S02]  /*79c30*/  FMUL R15, R4, R15 ;  /* 0x0000000f040f7220 */ /* 0x000fc40000400000 */
[C---:B------:R-:W-:Y:S02]  /*79c40*/  FMUL R14, R4.reuse, R14 ;  /* 0x0000000e040e7220 */ /* 0x040fe40000400000 */
[C---:B------:R-:W-:Y:S02]  /*79c50*/  FMUL R13, R4.reuse, R13 ;  /* 0x0000000d040d7220 */ /* 0x040fe40000400000 */
[----:B------:R-:W-:Y:S01]  /*79c60*/  FMUL R12, R4, R12 ;  /* 0x0000000c040c7220 */ /* 0x000fe20000400000 */
[----:B------:R0:W-:Y:S04]  /*79c70*/  STL [R1+0x5b0], R8 ;  /* 0x0005b00801007387 */ /* 0x0001e80000100800 */
[----:B------:R-:W1:Y:S04]  /*79c80*/  LDS R6, [R21.X4+0x20080] ;  /* 0x0200800015067984 */ /* 0x000e680000004800 */
[----:B0-----:R-:W4:Y:S01]  /*79c90*/  LDL.LU R8, [R1+0xd28] ;  /* 0x000d280001087983 */ /* 0x001f220000300800 */
[----:B------:R-:W4:Y:S02]  /*79ca0*/  LDL.LU R7, [R1+0xd2c] ;  /* 0x000d2c0001077983 */ /* 0x000f240000300800 */
[----:B------:R0:W-:Y:S01]  /*79cb0*/  STL [R1+0x5b4], R16 ;  /* 0x0005b41001007387 */ /* 0x0001e20000100800 */
[----:B------:R0:W1:Y:S01]  /*79cc0*/  MUFU.EX2 R4, R5 ;  /* 0x0000000500047308 */ /* 0x0000620000000800 */
[----:B------:R0:W-:Y:S01]  /*79cd0*/  STL [R1+0x5a0], R15 ;  /* 0x0005a00f01007387 */ /* 0x0001e20000100800 */
[----:B------:R-:W-:Y:S02]  /*79ce0*/  STL [R1+0x5a4], R14 ;  /* 0x0005a40e01007387 */ /* 0x000fe40000100800 */
[----:B------:R-:W-:Y:S02]  /*79cf0*/  STL [R1+0x590], R13 ;  /* 0x0005900d01007387 */ /* 0x000fe40000100800 */
[C---:B------:R-:W-:Y:S01]  /*79d00*/  FMUL R2, R3.reuse, R2 ;  /* 0x0000000203027220 */ /* 0x040fe20000400000 */
[----:B------:R-:W-:Y:S01]  /*79d10*/  STL [R1+0x594], R12 ;  /* 0x0005940c01007387 */ /* 0x000fe20000100800 */
[----:B------:R-:W4:Y:S02]  /*79d20*/  LDL.LU R17, [R1+0xd18] ;  /* 0x000d180001117983 */ /* 0x000f240000300800 */
[----:B0-----:R-:W-:-:S05]  /*79d30*/  FMUL R5, R3, R11 ;  /* 0x0000000b03057220 */ /* 0x001fca0000400000 */
[----:B------:R-:W-:Y:S01]  /*79d40*/  STL [R1+0x588], R5 ;  /* 0x0005880501007387 */ /* 0x000fe20000100800 */
[----:B------:R-:W4:Y:S02]  /*79d50*/  LDL.LU R16, [R1+0xd1c] ;  /* 0x000d1c0001107983 */ /* 0x000f240000300800 */
[----:B------:R0:W-:Y:S02]  /*79d60*/  STL [R1+0x58c], R2 ;  /* 0x00058c0201007387 */ /* 0x0001e40000100800 */
[----:B------:R-:W4:Y:S01]  /*79d70*/  LDL.LU R15, [R1+0xd08] ;  /* 0x000d0800010f7983 */ /* 0x000f220000300800 */
[----:B0-----:R-:W4:Y:S01]  /*79d80*/  LDL.LU R2, [R1+0xd0c] ;  /* 0x000d0c0001027983 */ /* 0x001f220000300800 */
[----:B------:R-:W4:Y:S02]  /*79d90*/  LDL.LU R14, [R1+0xcf8] ;  /* 0x000cf800010e7983 */ /* 0x000f240000300800 */
[----:B--2---:R-:W-:-:S05]  /*79da0*/  FMUL R10, R3, R10 ;  /* 0x0000000a030a7220 */ /* 0x004fca0000400000 */
[----:B------:R-:W-:Y:S02]  /*79db0*/  STL [R1+0x578], R10 ;  /* 0x0005780a01007387 */ /* 0x000fe40000100800 */
[----:B------:R-:W0:Y:S04]  /*79dc0*/  LDS R10, [R21.X4+0x20100] ;  /* 0x02010000150a7984 */ /* 0x000e280000004800 */
[----:B---3--:R-:W-:-:S05]  /*79dd0*/  FMUL R5, R3, R9 ;  /* 0x0000000903057220 */ /* 0x008fca0000400000 */
[----:B------:R2:W-:Y:S01]  /*79de0*/  STL [R1+0x57c], R5 ;  /* 0x00057c0501007387 */ /* 0x0005e20000100800 */
[----:B------:R-:W3:Y:S02]  /*79df0*/  LDL.LU R13, [R1+0xcfc] ;  /* 0x000cfc00010d7983 */ /* 0x000ee40000300800 */
[C---:B----4-:R-:W-:Y:S02]  /*79e00*/  FMUL R8, R3.reuse, R8 ;  /* 0x0000000803087220 */ /* 0x050fe40000400000 */
[----:B--2---:R-:W-:-:S03]  /*79e10*/  FMUL R5, R3, R7 ;  /* 0x0000000703057220 */ /* 0x004fc60000400000 */
[----:B------:R2:W-:Y:S01]  /*79e20*/  STL [R1+0xf8], R8 ;  /* 0x0000f80801007387 */ /* 0x0005e20000100800 */
[----:B------:R-:W4:Y:S02]  /*79e30*/  LDL.LU R12, [R1+0xce8] ;  /* 0x000ce800010c7983 */ /* 0x000f240000300800 */
[----:B------:R0:W-:Y:S02]  /*79e40*/  STL [R1+0xfc], R5 ;  /* 0x0000fc0501007387 */ /* 0x0001e40000100800 */
[----:B------:R-:W4:Y:S01]  /*79e50*/  LDL.LU R11, [R1+0xcec] ;  /* 0x000cec00010b7983 */ /* 0x000f220000300800 */
[----:B------:R-:W4:Y:S04]  /*79e60*/  LDL.LU R9, [R1+0xcd8] ;  /* 0x000cd80001097983 */ /* 0x000f280000300800 */
[----:B--2---:R-:W2:Y:S01]  /*79e70*/  LDL.LU R8, [R1+0xcdc] ;  /* 0x000cdc0001087983 */ /* 0x004ea20000300800 */
[----:B------:R-:W2:Y:S02]  /*79e80*/  LDL.LU R7, [R1+0xcc8] ;  /* 0x000cc80001077983 */ /* 0x000ea40000300800 */
[----:B0-----:R-:W2:Y:S02]  /*79e90*/  LDL.LU R5, [R1+0xccc] ;  /* 0x000ccc0001057983 */ /* 0x001ea40000300800 */
[----:B------:R-:W-:-:S02]  /*79ea0*/  FMUL R17, R3, R17 ;  /* 0x0000001103117220 */ /* 0x000fc40000400000 */
[C---:B------:R-:W-:Y:S02]  /*79eb0*/  FMUL R16, R3.reuse, R16 ;  /* 0x0000001003107220 */ /* 0x040fe40000400000 */
[C---:B------:R-:W-:Y:S01]  /*79ec0*/  FMUL R15, R3.reuse, R15 ;  /* 0x0000000f030f7220 */ /* 0x040fe20000400000 */
[----:B------:R-:W-:Y:S02]  /*79ed0*/  STL [R1+0xe8], R17 ;  /* 0x0000e81101007387 */ /* 0x000fe40000100800 */
[----:B------:R-:W-:Y:S02]  /*79ee0*/  STL [R1+0xec], R16 ;  /* 0x0000ec1001007387 */ /* 0x000fe40000100800 */
[----:B------:R-:W2:Y:S02]  /*79ef0*/  LDL.LU R23, [R1+0x7f4] ;  /* 0x0007f40001177983 */ /* 0x000ea40000300800 */
[----:B------:R-:W-:Y:S01]  /*79f00*/  STL [R1+0xd8], R15 ;  /* 0x0000d80f01007387 */ /* 0x000fe20000100800 */
[----:B------:R-:W2:Y:S01]  /*79f10*/  LDL R22, [R1+0xe48] ;  /* 0x000e480001167983 */ /* 0x000ea20000100800 */
[----:B------:R-:W-:-:S02]  /*79f20*/  FMUL R2, R3, R2 ;  /* 0x0000000203027220 */ /* 0x000fc40000400000 */
[----:B------:R-:W-:-:S03]  /*79f30*/  FMUL R18, R3, R14 ;  /* 0x0000000e03127220 */ /* 0x000fc60000400000 */
[----:B------:R0:W-:Y:S01]  /*79f40*/  STL [R1+0xdc], R2 ;  /* 0x0000dc0201007387 */ /* 0x0001e20000100800 */
[----:B------:R-:W2:Y:S03]  /*79f50*/  LDL.LU R20, [R1+0x7f8] ;  /* 0x0007f80001147983 */ /* 0x000ea60000300800 */
[----:B0-----:R-:W2:Y:S01]  /*79f60*/  LDL R2, [R1+0xe44] ;  /* 0x000e440001027983 */ /* 0x001ea20000100800 */
[----:B------:R-:W-:Y:S02]  /*79f70*/  STL [R1+0x3784], R18 ;  /* 0x0037841201007387 */ /* 0x000fe40000100800 */
[----:B---3--:R-:W-:-:S05]  /*79f80*/  FMUL R19, R3, R13 ;  /* 0x0000000d03137220 */ /* 0x008fca0000400000 */
[----:B------:R0:W-:Y:S01]  /*79f90*/  STL [R1+0x3788], R19 ;  /* 0x0037881301007387 */ /* 0x0001e20000100800 */
[C---:B----4-:R-:W-:Y:S02]  /*79fa0*/  FMUL R12, R3.reuse, R12 ;  /* 0x0000000c030c7220 */ /* 0x050fe40000400000 */
[C---:B------:R-:W-:Y:S02]  /*79fb0*/  FMUL R11, R3.reuse, R11 ;  /* 0x0000000b030b7220 */ /* 0x040fe40000400000 */
[C---:B------:R-:W-:Y:S01]  /*79fc0*/  FMUL R9, R3.reuse, R9 ;  /* 0x0000000903097220 */ /* 0x040fe20000400000 */
[----:B------:R-:W-:Y:S02]  /*79fd0*/  STL [R1+0x628], R12 ;  /* 0x0006280c01007387 */ /* 0x000fe40000100800 */
[----:B------:R3:W-:Y:S02]  /*79fe0*/  STL [R1+0x62c], R11 ;  /* 0x00062c0b01007387 */ /* 0x0007e40000100800 */
[C---:B--2---:R-:W-:Y:S01]  /*79ff0*/  FMUL R8, R3.reuse, R8 ;  /* 0x0000000803087220 */ /* 0x044fe20000400000 */
[----:B------:R-:W-:Y:S01]  /*7a000*/  STL [R1+0x618], R9 ;  /* 0x0006180901007387 */ /* 0x000fe20000100800 */
[----:B------:R-:W-:-:S02]  /*7a010*/  FMUL R7, R3, R7 ;  /* 0x0000000703077220 */ /* 0x000fc40000400000 */
[C---:B------:R-:W-:Y:S01]  /*7a020*/  FMUL R5, R3.reuse, R5 ;  /* 0x0000000503057220 */ /* 0x040fe20000400000 */
[----:B------:R-:W-:Y:S01]  /*7a030*/  STL [R1+0x61c], R8 ;  /* 0x00061c0801007387 */ /* 0x000fe20000100800 */
[----:B------:R-:W2:Y:S02]  /*7a040*/  LDL.LU R29, [R1+0xcb8] ;  /* 0x000cb800011d7983 */ /* 0x000ea40000300800 */
[----:B------:R4:W-:Y:S02]  /*7a050*/  STL [R1+0x608], R7 ;  /* 0x0006080701007387 */ /* 0x0009e40000100800 */
[----:B------:R-:W2:Y:S01]  /*7a060*/  LDL.LU R28, [R1+0xcbc] ;  /* 0x000cbc00011c7983 */ /* 0x000ea20000300800 */
[----:B------:R1:W-:Y:S01]  /*7a070*/  STL [R1+0x60c], R5 ;  /* 0x00060c0501007387 */ /* 0x0003e20000100800 */
[----:B------:R-:W2:Y:S02]  /*7a080*/  LDL.LU R27, [R1+0xc98] ;  /* 0x000c9800011b7983 */ /* 0x000ea40000300800 */
[----:B------:R-:W2:Y:S02]  /*7a090*/  LDL.LU R26, [R1+0xc9c] ;  /* 0x000c9c00011a7983 */ /* 0x000ea40000300800 */
[----:B------:R-:W2:Y:S01]  /*7a0a0*/  LDL.LU R25, [R1+0xc88] ;  /* 0x000c880001197983 */ /* 0x000ea20000300800 */
[----:B------:R-:W2:Y:S01]  /*7a0b0*/  LDL.LU R24, [R1+0xc8c] ;  /* 0x000c8c0001187983 */ /* 0x000ea20000300800 */
[----:B0-----:R-:W2:Y:S02]  /*7a0c0*/  LDL.LU R19, [R1+0xc78] ;  /* 0x000c780001137983 */ /* 0x001ea40000300800 */
[----:B------:R-:W2:Y:S02]  /*7a0d0*/  LDL.LU R18, [R1+0xc7c] ;  /* 0x000c7c0001127983 */ /* 0x000ea40000300800 */
[----:B------:R-:W2:Y:S01]  /*7a0e0*/  LDL.LU R17, [R1+0xc68] ;  /* 0x000c680001117983 */ /* 0x000ea20000300800 */
[----:B------:R-:W2:Y:S01]  /*7a0f0*/  LDL.LU R16, [R1+0xc6c] ;  /* 0x000c6c0001107983 */ /* 0x000ea20000300800 */
[----:B------:R-:W2:Y:S02]  /*7a100*/  LDL.LU R15, [R1+0xc58] ;  /* 0x000c5800010f7983 */ /* 0x000ea40000300800 */
[----:B------:R-:W2:Y:S02]  /*7a110*/  LDL.LU R14, [R1+0xc5c] ;  /* 0x000c5c00010e7983 */ /* 0x000ea40000300800 */
[----:B---3--:R-:W3:Y:S01]  /*7a120*/  LDL.LU R11, [R1+0xc28] ;  /* 0x000c2800010b7983 */ /* 0x008ee20000300800 */
[----:B----4-:R-:W4:Y:S01]  /*7a130*/  LDL.LU R7, [R1+0xc2c] ;  /* 0x000c2c0001077983 */ /* 0x010f220000300800 */
[----:B-1----:R-:W3:Y:S02]  /*7a140*/  LDL.LU R5, [R1+0x1740] ;  /* 0x0017400001057983 */ /* 0x002ee40000300800 */
[----:B------:R-:W3:Y:S02]  /*7a150*/  LDL.64 R12, [R1+0x1c50] ;  /* 0x001c5000010c7983 */ /* 0x000ee40000100a00 */
[----:B------:R-:W3:Y:S02]  /*7a160*/  LDL.64 R8, [R1+0x1c48] ;  /* 0x001c480001087983 */ /* 0x000ee40000100a00 */
[----:B--2---:R-:W-:-:S05]  /*7a170*/  FMUL R29, R3, R29 ;  /* 0x0000001d031d7220 */ /* 0x004fca0000400000 */
[----:B------:R0:W-:Y:S02]  /*7a180*/  STL [R1+0x5f8], R29 ;  /* 0x0005f81d01007387 */ /* 0x0001e40000100800 */
[C---:B0-----:R-:W-:Y:S02]  /*7a190*/  FMUL R29, R3.reuse, R28 ;  /* 0x0000001c031d7220 */ /* 0x041fe40000400000 */
[C---:B------:R-:W-:Y:S02]  /*7a1a0*/  FMUL R28, R3.reuse, R27 ;  /* 0x0000001b031c7220 */ /* 0x040fe40000400000 */
[C---:B------:R-:W-:Y:S02]  /*7a1b0*/  FMUL R27, R3.reuse, R26 ;  /* 0x0000001a031b7220 */ /* 0x040fe40000400000 */
[C---:B------:R-:W-:Y:S02]  /*7a1c0*/  FMUL R26, R3.reuse, R25 ;  /* 0x00000019031a7220 */ /* 0x040fe40000400000 */
[C---:B------:R-:W-:Y:S01]  /*7a1d0*/  FMUL R25, R3.reuse, R24 ;  /* 0x0000001803197220 */ /* 0x040fe20000400000 */
[----:B------:R-:W-:Y:S01]  /*7a1e0*/  STL [R1+0x5fc], R29 ;  /* 0x0005fc1d01007387 */ /* 0x000fe20000100800 */
[----:B------:R-:W-:-:S02]  /*7a1f0*/  FMUL R24, R3, R19 ;  /* 0x0000001303187220 */ /* 0x000fc40000400000 */
[----:B------:R-:W-:Y:S02]  /*7a200*/  STL [R1+0x5e8], R28 ;  /* 0x0005e81c01007387 */ /* 0x000fe40000100800 */
[C---:B------:R-:W-:Y:S01]  /*7a210*/  FMUL R19, R3.reuse, R18 ;  /* 0x0000001203137220 */ /* 0x040fe20000400000 */
[----:B------:R-:W-:Y:S01]  /*7a220*/  STL [R1+0x5ec], R27 ;  /* 0x0005ec1b01007387 */ /* 0x000fe20000100800 */
[C---:B------:R-:W-:Y:S02]  /*7a230*/  FMUL R18, R3.reuse, R17 ;  /* 0x0000001103127220 */ /* 0x040fe40000400000 */
[----:B------:R-:W-:Y:S02]  /*7a240*/  STL [R1+0x5d8], R26 ;  /* 0x0005d81a01007387 */ /* 0x000fe40000100800 */
[C---:B------:R-:W-:Y:S01]  /*7a250*/  FMUL R17, R3.reuse, R16 ;  /* 0x0000001003117220 */ /* 0x040fe20000400000 */
[----:B------:R-:W-:Y:S01]  /*7a260*/  STL [R1+0x5dc], R25 ;  /* 0x0005dc1901007387 */ /* 0x000fe20000100800 */
[----:B------:R-:W-:-:S02]  /*7a270*/  FMUL R16, R3, R15 ;  /* 0x0000000f03107220 */ /* 0x000fc40000400000 */
[----:B------:R-:W-:Y:S02]  /*7a280*/  STL [R1+0x5c8], R24 ;  /* 0x0005c81801007387 */ /* 0x000fe40000100800 */
[C---:B------:R-:W-:Y:S01]  /*7a290*/  FMUL R15, R3.reuse, R14 ;  /* 0x0000000e030f7220 */ /* 0x040fe20000400000 */
[----:B------:R0:W-:Y:S01]  /*7a2a0*/  STL [R1+0x5cc], R19 ;  /* 0x0005cc1301007387 */ /* 0x0001e20000100800 */
[C---:B---3--:R-:W-:Y:S02]  /*7a2b0*/  FMUL R14, R3.reuse, R11 ;  /* 0x0000000b030e7220 */ /* 0x048fe40000400000 */
[----:B------:R-:W-:Y:S02]  /*7a2c0*/  STL [R1+0x5b8], R18 ;  /* 0x0005b81201007387 */ /* 0x000fe40000100800 */
[C---:B----4-:R-:W-:Y:S01]  /*7a2d0*/  FMUL R11, R3.reuse, R7 ;  /* 0x00000007030b7220 */ /* 0x050fe20000400000 */
[----:B------:R-:W-:Y:S01]  /*7a2e0*/  STL [R1+0x5bc], R17 ;  /* 0x0005bc1101007387 */ /* 0x000fe20000100800 */
[----:B------:R-:W-:Y:S02]  /*7a2f0*/  STL [R1+0x5a8], R16 ;  /* 0x0005a81001007387 */ /* 0x000fe40000100800 */
[----:B------:R-:W-:-:S02]  /*7a300*/  FFMA R5, R3, R5, R6 ;  /* 0x0000000503057223 */ /* 0x000fc40000000006 */
[----:B------:R-:W-:Y:S01]  /*7a310*/  STL [R1+0x5ac], R15 ;  /* 0x0005ac0f01007387 */ /* 0x000fe20000100800 */
[----:B------:R1:W-:Y:S01]  /*7a320*/  STL [R1+0x598], R14 ;  /* 0x0005980e01007387 */ /* 0x0003e20000100800 */
[----:B------:R-:W-:Y:S02]  /*7a330*/  STL [R1+0x59c], R11 ;  /* 0x00059c0b01007387 */ /* 0x000fe40000100800 */
[----:B0-----:R-:W2:Y:S02]  /*7a340*/  LDL.LU R19, [R1+0x1744] ;  /* 0x0017440001137983 */ /* 0x001ea40000300800 */
[----:B------:R0:W-:Y:S02]  /*7a350*/  STL [R1+0x1740], R5 ;  /* 0x0017400501007387 */ /* 0x0001e40000100800 */
[----:B------:R-:W-:Y:S01]  /*7a360*/  IMAD.WIDE R6, R0, 0x2, R12 ;  /* 0x0000000200067825 */ /* 0x000fe200078e020c */
[----:B-1----:R-:W3:Y:S03]  /*7a370*/  LDL.LU R14, [R1+0xd40] ;  /* 0x000d4000010e7983 */ /* 0x002ee60000300800 */
[----:B------:R-:W4:Y:S02]  /*7a380*/  LDL.LU R13, [R1+0xd44] ;  /* 0x000d4400010d7983 */ /* 0x000f240000300800 */
[----:B0-----:R-:W-:-:S02]  /*7a390*/  FADD R5, -R22, R23 ;  /* 0x0000001716057221 */ /* 0x001fc40000000100 */
[----:B------:R0:W4:Y:S01]  /*7a3a0*/  LDG.E.U16 R22, [R6.64] ;  /* 0x0000000406167981 */ /* 0x000122000c1e1500 */
[----:B------:R-:W-:-:S03]  /*7a3b0*/  FADD R3, -R2, R20 ;  /* 0x0000001402037221 */ /* 0x000fc60000000100 */
[----:B0-----:R-:W4:Y:S01]  /*7a3c0*/  LDL.LU R7, [R1+0xd30] ;  /* 0x000d300001077983 */ /* 0x001f220000300800 */
[----:B------:R-:W4:Y:S02]  /*7a3d0*/  LDL.LU R2, [R1+0xd34] ;  /* 0x000d340001027983 */ /* 0x000f240000300800 */
[----:B------:R-:W4:Y:S02]  /*7a3e0*/  LDL.LU R18, [R1+0xe80] ;  /* 0x000e800001127983 */ /* 0x000f240000300800 */
[----:B------:R-:W4:Y:S02]  /*7a3f0*/  LDL.LU R12, [R1+0xe84] ;  /* 0x000e8400010c7983 */ /* 0x000f240000300800 */
[----:B------:R-:W-:Y:S01]  /*7a400*/  IMAD.WIDE R8, R0, 0x2, R8 ;  /* 0x0000000200087825 */ /* 0x000fe200078e0208 */
[----:B------:R-:W4:Y:S03]  /*7a410*/  LDL.LU R17, [R1+0xe70] ;  /* 0x000e700001117983 */ /* 0x000f260000300800 */
[----:B------:R-:W4:Y:S02]  /*7a420*/  LDL.LU R16, [R1+0xe74] ;  /* 0x000e740001107983 */ /* 0x000f240000300800 */
[----:B------:R-:W4:Y:S02]  /*7a430*/  LDL.LU R15, [R1+0xe60] ;  /* 0x000e6000010f7983 */ /* 0x000f240000300800 */
[----:B------:R-:W4:Y:S01]  /*7a440*/  LDL.LU R11, [R1+0xe64] ;  /* 0x000e6400010b7983 */ /* 0x000f220000300800 */
[----:B------:R3:W4:Y:S01]  /*7a450*/  LDG.E.U16 R20, [R8.64] ;  /* 0x0000000408147981 */ /* 0x000722000c1e1500 */
[----:B------:R-:W-:-:S02]  /*7a460*/  FMUL R5, R5, 1.4426950216293334961 ;  /* 0x3fb8aa3b05057820 */ /* 0x000fc40000400000 */
[----:B------:R-:W-:Y:S02]  /*7a470*/  FMUL R6, R3, 1.4426950216293334961 ;  /* 0x3fb8aa3b03067820 */ /* 0x000fe40000400000 */
[----:B------:R4:W0:Y:S01]  /*7a480*/  MUFU.EX2 R3, R5 ;  /* 0x0000000500037308 */ /* 0x0008220000000800 */
[----:B--2---:R-:W-:-:S05]  /*7a490*/  FFMA R19, R4, R19, R10 ;  /* 0x0000001304137223 */ /* 0x004fca000000000a */
[----:B------:R-:W-:Y:S01]  /*7a4a0*/  STL [R1+0x1744], R19 ;  /* 0x0017441301007387 */ /* 0x000fe20000100800 */
[C---:B---3--:R-:W-:Y:S02]  /*7a4b0*/  FMUL R8, R4.reuse, R14 ;  /* 0x0000000e04087220 */ /* 0x048fe40000400000 */
[C---:B----4-:R-:W-:Y:S01]  /*7a4c0*/  FMUL R5, R4.reuse, R13 ;  /* 0x0000000d04057220 */ /* 0x050fe20000400000 */
[----:B------:R-:W2:Y:S02]  /*7a4d0*/  LDL.LU R14, [R1+0xdd0] ;  /* 0x000dd000010e7983 */ /* 0x000ea40000300800 */
[----:B------:R1:W-:Y:S02]  /*7a4e0*/  STL [R1+0x540], R8 ;  /* 0x0005400801007387 */ /* 0x0003e40000100800 */
[----:B------:R-:W3:Y:S01]  /*7a4f0*/  LDL.LU R13, [R1+0xdd4] ;  /* 0x000dd400010d7983 */ /* 0x000ee20000300800 */
[----:B------:R4:W-:Y:S01]  /*7a500*/  STL [R1+0x544], R5 ;  /* 0x0005440501007387 */ /* 0x0009e20000100800 */
[----:B------:R-:W3:Y:S03]  /*7a510*/  LDL.LU R9, [R1+0xdc0] ;  /* 0x000dc00001097983 */ /* 0x000ee60000300800 */
[----:B-1----:R-:W3:Y:S01]  /*7a520*/  LDL.LU R8, [R1+0xdc4] ;  /* 0x000dc40001087983 */ /* 0x002ee20000300800 */
[----:B------:R-:W-:-:S03]  /*7a530*/  FMUL R10, R4, R7 ;  /* 0x00000007040a7220 */ /* 0x000fc60000400000 */
[----:B------:R-:W3:Y:S01]  /*7a540*/  LDL.LU R7, [R1+0xdb0] ;  /* 0x000db00001077983 */ /* 0x000ee20000300800 */
[----:B----4-:R-:W-:-:S03]  /*7a550*/  FMUL R5, R4, R2 ;  /* 0x0000000204057220 */ /* 0x010fc60000400000 */
[----:B------:R1:W-:Y:S01]  /*7a560*/  STL [R1+0x530], R10 ;  /* 0x0005300a01007387 */ /* 0x0003e20000100800 */
[----:B------:R-:W4:Y:S03]  /*7a570*/  LDL.LU R2, [R1+0xdb4] ;  /* 0x000db40001027983 */ /* 0x000f260000300800 */
[----:B------:R0:W-:Y:S01]  /*7a580*/  STL [R1+0x534], R5 ;  /* 0x0005340501007387 */ /* 0x0001e20000100800 */
[----:B------:R-:W-:Y:S02]  /*7a590*/  STL [R1+0x800], R22 ;  /* 0x0008001601007387 */ /* 0x000fe40000100800 */
[C---:B------:R-:W-:Y:S02]  /*7a5a0*/  FMUL R17, R4.reuse, R17 ;  /* 0x0000001104117220 */ /* 0x040fe40000400000 */
[C---:B------:R-:W-:Y:S02]  /*7a5b0*/  FMUL R16, R4.reuse, R16 ;  /* 0x0000001004107220 */ /* 0x040fe40000400000 */
[----:B-1----:R-:W-:-:S02]  /*7a5c0*/  FMUL R10, R4, R12 ;  /* 0x0000000c040a7220 */ /* 0x002fc40000400000 */
[----:B------:R-:W4:Y:S01]  /*7a5d0*/  LDL.LU R12, [R1+0xda0] ;  /* 0x000da000010c7983 */ /* 0x000f220000300800 */
[----:B0-----:R-:W-:-:S05]  /*7a5e0*/  FMUL R5, R4, R18 ;  /* 0x0000001204057220 */ /* 0x001fca0000400000 */
[----:B------:R0:W-:Y:S04]  /*7a5f0*/  STL [R1+0x520], R5 ;  /* 0x0005200501007387 */ /* 0x0001e80000100800 */
[----:B0-----:R-:W4:Y:S01]  /*7a600*/  LDL.LU R5, [R1+0xda4] ;  /* 0x000da40001057983 */ /* 0x001f220000300800 */
[----:B------:R0:W-:Y:S02]  /*7a610*/  STL [R1+0x524], R10 ;  /* 0x0005240a01007387 */ /* 0x0001e40000100800 */
[----:B------:R-:W-:Y:S02]  /*7a620*/  STL [R1+0x510], R17 ;  /* 0x0005101101007387 */ /* 0x000fe40000100800 */
[----:B------:R-:W-:Y:S01]  /*7a630*/  STL [R1+0x514], R16 ;  /* 0x0005141001007387 */ /* 0x000fe20000100800 */
[----:B------:R-:W-:Y:S01]  /*7a640*/  STL [R1+0x7fc], R20 ;  /* 0x0007fc1401007387 */ /* 0x000fe20000100800 */
[----:B0-----:R-:W-:-:S02]  /*7a650*/  FMUL R10, R4, R15 ;  /* 0x0000000f040a7220 */ /* 0x001fc40000400000 */
[C---:B------:R-:W-:Y:S02]  /*7a660*/  FMUL R15, R4.reuse, R11 ;  /* 0x0000000b040f7220 */ /* 0x040fe40000400000 */
[----:B------:R-:W4:Y:S01]  /*7a670*/  LDL.LU R11, [R1+0xd90] ;  /* 0x000d9000010b7983 */ /* 0x000f220000300800 */
[----:B------:R0:W-:Y:S03]  /*7a680*/  STL [R1+0x500], R10 ;  /* 0x0005000a01007387 */ /* 0x0001e60000100800 */
[----:B0-----:R-:W4:Y:S01]  /*7a690*/  LDL.LU R10, [R1+0xd94] ;  /* 0x000d9400010a7983 */ /* 0x001f220000300800 */
[----:B------:R3:W-:Y:S02]  /*7a6a0*/  STL [R1+0x504], R15 ;  /* 0x0005040f01007387 */ /* 0x0007e40000100800 */
[C---:B--2---:R-:W-:Y:S02]  /*7a6b0*/  FMUL R16, R4.reuse, R14 ;  /* 0x0000000e04107220 */ /* 0x044fe40000400000 */
[----:B---3--:R-:W-:-:S03]  /*7a6c0*/  FMUL R15, R4, R13 ;  /* 0x0000000d040f7220 */ /* 0x008fc60000400000 */
[----:B------:R-:W-:Y:S01]  /*7a6d0*/  STL [R1+0x4f0], R16 ;  /* 0x0004f01001007387 */ /* 0x000fe20000100800 */
[----:B------:R-:W-:-:S03]  /*7a6e0*/  FMUL R14, R4, R9 ;  /* 0x00000009040e7220 */ /* 0x000fc60000400000 */
[----:B------:R-:W-:Y:S01]  /*7a6f0*/  STL [R1+0x4f4], R15 ;  /* 0x0004f40f01007387 */ /* 0x000fe20000100800 */
[----:B------:R-:W2:Y:S02]  /*7a700*/  LDL.LU R9, [R1+0xd80] ;  /* 0x000d800001097983 */ /* 0x000ea40000300800 */
[C---:B------:R-:W-:Y:S01]  /*7a710*/  FMUL R13, R4.reuse, R8 ;  /* 0x00000008040d7220 */ /* 0x040fe20000400000 */
[----:B------:R0:W-:Y:S01]  /*7a720*/  STL [R1+0x4e0], R14 ;  /* 0x0004e00e01007387 */ /* 0x0001e20000100800 */
[----:B------:R-:W3:Y:S03]  /*7a730*/  LDL.LU R8, [R1+0xd84] ;  /* 0x000d840001087983 */ /* 0x000ee60000300800 */
[----:B------:R4:W-:Y:S01]  /*7a740*/  STL [R1+0x4e4], R13 ;  /* 0x0004e40d01007387 */ /* 0x0009e20000100800 */
[----:B0-----:R-:W-:-:S03]  /*7a750*/  FMUL R14, R4, R7 ;  /* 0x00000007040e7220 */ /* 0x001fc60000400000 */
[----:B------:R-:W3:Y:S02]  /*7a760*/  LDL.LU R7, [R1+0xd70] ;  /* 0x000d700001077983 */ /* 0x000ee40000300800 */
[----:B------:R-:W-:Y:S02]  /*7a770*/  STL [R1+0x4d0], R14 ;  /* 0x0004d00e01007387 */ /* 0x000fe40000100800 */
[C---:B----4-:R-:W-:Y:S02]  /*7a780*/  FMUL R13, R4.reuse, R2 ;  /* 0x00000002040d7220 */ /* 0x050fe40000400000 */
[----:B------:R-:W4:Y:S01]  /*7a790*/  LDL.LU R2, [R1+0xd74] ;  /* 0x000d740001027983 */ /* 0x000f220000300800 */
[C---:B------:R-:W-:Y:S02]  /*7a7a0*/  FMUL R12, R4.reuse, R12 ;  /* 0x0000000c040c7220 */ /* 0x040fe40000400000 */
[----:B------:R-:W-:Y:S02]  /*7a7b0*/  STL [R1+0x4d4], R13 ;  /* 0x0004d40d01007387 */ /* 0x000fe40000100800 */
[----:B------:R-:W4:Y:S01]  /*7a7c0*/  LDL.LU R16, [R1+0xd60] ;  /* 0x000d600001107983 */ /* 0x000f220000300800 */
[----:B------:R-:W-:Y:S01]  /*7a7d0*/  STL [R1+0x4c0], R12 ;  /* 0x0004c00c01007387 */ /* 0x000fe20000100800 */
[----:B------:R-:W4:Y:S02]  /*7a7e0*/  LDL.LU R15, [R1+0xd64] ;  /* 0x000d6400010f7983 */ /* 0x000f240000300800 */
[----:B------:R-:W-:-:S05]  /*7a7f0*/  FMUL R5, R4, R5 ;  /* 0x0000000504057220 */ /* 0x000fca0000400000 */
[----:B------:R0:W-:Y:S01]  /*7a800*/  STL [R1+0x4c4], R5 ;  /* 0x0004c40501007387 */ /* 0x0001e20000100800 */
[----:B------:R-:W-:-:S03]  /*7a810*/  FMUL R11, R4, R11 ;  /* 0x0000000b040b7220 */ /* 0x000fc60000400000 */
[----:B0-----:R-:W4:Y:S01]  /*7a820*/  LDL.LU R5, [R1+0xd50] ;  /* 0x000d500001057983 */ /* 0x001f220000300800 */
[----:B------:R-:W4:Y:S03]  /*7a830*/  LDL.LU R14, [R1+0xd54] ;  /* 0x000d5400010e7983 */ /* 0x000f260000300800 */
[----:B------:R0:W-:Y:S01]  /*7a840*/  STL [R1+0x4b0], R11 ;  /* 0x0004b00b01007387 */ /* 0x0001e20000100800 */
[----:B------:R-:W4:Y:S02]  /*7a850*/  LDL.LU R13, [R1+0x7e0] ;  /* 0x0007e000010d7983 */ /* 0x000f240000300800 */
[----:B------:R-:W-:-:S05]  /*7a860*/  FMUL R10, R4, R10 ;  /* 0x0000000a040a7220 */ /* 0x000fca0000400000 */
[----:B------:R1:W-:Y:S01]  /*7a870*/  STL [R1+0x4b4], R10 ;  /* 0x0004b40a01007387 */ /* 0x0003e20000100800 */
[----:B------:R-:W4:Y:S02]  /*7a880*/  LDL.LU R12, [R1+0x7e4] ;  /* 0x0007e400010c7983 */ /* 0x000f240000300800 */
[----:B0-----:R-:W4:Y:S01]  /*7a890*/  LDL.LU R11, [R1+0x7d0] ;  /* 0x0007d000010b7983 */ /* 0x001f220000300800 */
[----:B-1----:R-:W4:Y:S01]  /*7a8a0*/  LDL.LU R10, [R1+0x7d4] ;  /* 0x0007d400010a7983 */ /* 0x002f220000300800 */
[----:B--2---:R-:W-:-:S03]  /*7a8b0*/  FMUL R18, R4, R9 ;  /* 0x0000000904127220 */ /* 0x004fc60000400000 */
[----:B------:R-:W2:Y:S02]  /*7a8c0*/  LDL.LU R9, [R1+0xd48] ;  /* 0x000d480001097983 */ /* 0x000ea40000300800 */
[----:B------:R0:W-:Y:S02]  /*7a8d0*/  STL [R1+0x410], R18 ;  /* 0x0004101201007387 */ /* 0x0001e40000100800 */
[C---:B---3--:R-:W-:Y:S02]  /*7a8e0*/  FMUL R17, R4.reuse, R8 ;  /* 0x0000000804117220 */ /* 0x048fe40000400000 */
[----:B------:R-:W3:Y:S03]  /*7a8f0*/  LDL.LU R8, [R1+0xd4c] ;  /* 0x000d4c0001087983 */ /* 0x000ee60000300800 */
[----:B------:R4:W-:Y:S02]  /*7a900*/  STL [R1+0x414], R17 ;  /* 0x0004141101007387 */ /* 0x0009e40000100800 */
[----:B0-----:R-:W-:-:S02]  /*7a910*/  FMUL R18, R4, R7 ;  /* 0x0000000704127220 */ /* 0x001fc40000400000 */
[----:B------:R-:W3:Y:S03]  /*7a920*/  LDL.LU R7, [R1+0xd38] ;  /* 0x000d380001077983 */ /* 0x000ee60000300800 */
[----:B------:R-:W-:Y:S02]  /*7a930*/  STL [R1+0x400], R18 ;  /* 0x0004001201007387 */ /* 0x000fe40000100800 */
[C---:B----4-:R-:W-:Y:S02]  /*7a940*/  FMUL R17, R4.reuse, R2 ;  /* 0x0000000204117220 */ /* 0x050fe40000400000 */
[----:B------:R-:W4:Y:S03]  /*7a950*/  LDL.LU R2, [R1+0xd3c] ;  /* 0x000d3c0001027983 */ /* 0x000f260000300800 */
[----:B------:R0:W-:Y:S02]  /*7a960*/  STL [R1+0x404], R17 ;  /* 0x0004041101007387 */ /* 0x0001e40000100800 */
[----:B0-----:R-:W-:-:S02]  /*7a970*/  FMUL R17, R4, R16 ;  /* 0x0000001004117220 */ /* 0x001fc40000400000 */
[----:B------:R-:W-:-:S03]  /*7a980*/  FMUL R16, R4, R15 ;  /* 0x0000000f04107220 */ /* 0x000fc60000400000 */
[----:B------:R0:W-:Y:S02]  /*7a990*/  STL [R1+0x110], R17 ;  /* 0x0001101101007387 */ /* 0x0001e40000100800 */
[----:B------:R1:W-:Y:S02]  /*7a9a0*/  STL [R1+0x114], R16 ;  /* 0x0001141001007387 */ /* 0x0003e40000100800 */
[C---:B------:R-:W-:Y:S02]  /*7a9b0*/  FMUL R15, R4.reuse, R5 ;  /* 0x00000005040f7220 */ /* 0x040fe40000400000 */
[C---:B------:R-:W-:Y:S01]  /*7a9c0*/  FMUL R14, R4.reuse, R14 ;  /* 0x0000000e040e7220 */ /* 0x040fe20000400000 */
[----:B------:R-:W0:Y:S01]  /*7a9d0*/  LDS R5, [R21.X4+0x20180] ;  /* 0x0201800015057984 */ /* 0x000e220000004800 */
[----:B------:R-:W-:-:S03]  /*7a9e0*/  FMUL R13, R4, R13 ;  /* 0x0000000d040d7220 */ /* 0x000fc60000400000 */
[----:B------:R0:W-:Y:S01]  /*7a9f0*/  STL [R1+0x100], R15 ;  /* 0x0001000f01007387 */ /* 0x0001e20000100800 */
[----:B------:R-:W-:Y:S03]  /*7aa00*/  STL [R1+0x104], R14 ;  /* 0x0001040e01007387 */ /* 0x000fe60000100800 */
[----:B------:R-:W-:Y:S01]  /*7aa10*/  STL [R1+0x560], R13 ;  /* 0x0005600d01007387 */ /* 0x000fe20000100800 */
[C---:B------:R-:W-:Y:S02]  /*7aa20*/  FMUL R12, R4.reuse, R12 ;  /* 0x0000000c040c7220 */ /* 0x040fe40000400000 */
[----:B------:R-:W-:-:S03]  /*7aa30*/  FMUL R11, R4, R11 ;  /* 0x0000000b040b7220 */ /* 0x000fc60000400000 */
[----:B------:R-:W-:Y:S01]  /*7aa40*/  STL [R1+0x564], R12 ;  /* 0x0005640c01007387 */ /* 0x000fe20000100800 */
[----:B------:R-:W4:Y:S02]  /*7aa50*/  LDL.LU R19, [R1+0xe88] ;  /* 0x000e880001137983 */ /* 0x000f240000300800 */
[----:B------:R-:W-:Y:S01]  /*7aa60*/  FMUL R10, R4, R10 ;  /* 0x0000000a040a7220 */ /* 0x000fe20000400000 */
[----:B------:R-:W-:Y:S01]  /*7aa70*/  STL [R1+0x550], R11 ;  /* 0x0005500b01007387 */ /* 0x000fe20000100800 */
[----:B------:R3:W0:Y:S03]  /*7aa80*/  MUFU.EX2 R4, R6 ;  /* 0x0000000600047308 */ /* 0x0006260000000800 */
[----:B------:R-:W-:Y:S01]  /*7aa90*/  STL [R1+0x554], R10 ;  /* 0x0005540a01007387 */ /* 0x000fe20000100800 */
[----:B------:R-:W4:Y:S02]  /*7aaa0*/  LDL.LU R18, [R1+0xe8c] ;  /* 0x000e8c0001127983 */ /* 0x000f240000300800 */
[----:B------:R-:W0:Y:S04]  /*7aab0*/  LDS R10, [R21.X4+0x20200] ;  /* 0x02020000150a7984 */ /* 0x000e280000004800 */
[----:B--2---:R-:W-:-:S02]  /*7aac0*/  FMUL R9, R3, R9 ;  /* 0x0000000903097220 */ /* 0x004fc40000400000 */
[----:B---3--:R-:W-:-:S03]  /*7aad0*/  FMUL R6, R3, R8 ;  /* 0x0000000803067220 */ /* 0x008fc60000400000 */
[----:B------:R-:W-:Y:S01]  /*7aae0*/  STL [R1+0x548], R9 ;  /* 0x0005480901007387 */ /* 0x000fe20000100800 */
[----:B0-----:R-:W2:Y:S03]  /*7aaf0*/  LDL.LU R17, [R1+0xe78] ;  /* 0x000e780001117983 */ /* 0x001ea60000300800 */
[----:B------:R4:W-:Y:S01]  /*7ab00*/  STL [R1+0x54c], R6 ;  /* 0x00054c0601007387 */ /* 0x0009e20000100800 */
[----:B-1----:R-:W3:Y:S02]  /*7ab10*/  LDL.LU R16, [R1+0xe7c] ;  /* 0x000e7c0001107983 */ /* 0x002ee40000300800 */
[----:B------:R-:W3:Y:S02]  /*7ab20*/  LDL.LU R15, [R1+0xe68] ;  /* 0x000e6800010f7983 */ /* 0x000ee40000300800 */
[C---:B------:R-:W-:Y:S02]  /*7ab30*/  FMUL R7, R3.reuse, R7 ;  /* 0x0000000703077220 */ /* 0x040fe40000400000 */
[----:B----4-:R-:W-:-:S03]  /*7ab40*/  FMUL R6, R3, R2 ;  /* 0x0000000203067220 */ /* 0x010fc60000400000 */
[----:B------:R0:W-:Y:S01]  /*7ab50*/  STL [R1+0x538], R7 ;  /* 0x0005380701007387 */ /* 0x0001e20000100800 */
[----:B------:R-:W4:Y:S03]  /*7ab60*/  LDL.LU R2, [R1+0xe6c] ;  /* 0x000e6c0001027983 */ /* 0x000f260000300800 */
[----:B------:R1:W-:Y:S01]  /*7ab70*/  STL [R1+0x53c], R6 ;  /* 0x00053c0601007387 */ /* 0x0003e20000100800 */
[----:B------:R-:W4:Y:S02]  /*7ab80*/  LDL.LU R14, [R1+0xdd8] ;  /* 0x000dd800010e7983 */ /* 0x000f240000300800 */
[----:B------:R-:W4:Y:S02]  /*7ab90*/  LDL.LU R13, [R1+0xddc] ;  /* 0x000ddc00010d7983 */ /* 0x000f240000300800 */
[----:B------:R-:W4:Y:S01]  /*7aba0*/  LDL.LU R12, [R1+0xdc8] ;  /* 0x000dc800010c7983 */ /* 0x000f220000300800 */
[----:B------:R-:W4:Y:S01]  /*7abb0*/  LDL.LU R11, [R1+0xdcc] ;  /* 0x000dcc00010b7983 */ /* 0x000f220000300800 */
[----:B------:R-:W4:Y:S02]  /*7abc0*/  LDL.LU R9, [R1+0xdb8] ;  /* 0x000db80001097983 */ /* 0x000f240000300800 */
[----:B------:R-:W4:Y:S02]  /*7abd0*/  LDL.LU R8, [R1+0xdbc] ;  /* 0x000dbc0001087983 */ /* 0x000f240000300800 */
[----:B0-----:R-:W4:Y:S01]  /*7abe0*/  LDL.LU R7, [R1+0xda8] ;  /* 0x000da80001077983 */ /* 0x001f220000300800 */
[----:B-1----:R-:W4:Y:S01]  /*7abf0*/  LDL.LU R6, [R1+0xdac] ;  /* 0x000dac0001067983 */ /* 0x002f220000300800 */
[----:B------:R-:W-:-:S05]  /*7ac00*/  FMUL R19, R3, R19 ;  /* 0x0000001303137220 */ /* 0x000fca0000400000 */
[----:B------:R-:W-:Y:S01]  /*7ac10*/  STL [R1+0x528], R19 ;  /* 0x0005281301007387 */ /* 0x000fe20000100800 */
[----:B------:R-:W-:-:S05]  /*7ac20*/  FMUL R18, R3, R18 ;  /* 0x0000001203127220 */ /* 0x000fca0000400000 */
[----:B------:R-:W-:Y:S01]  /*7ac30*/  STL [R1+0x52c], R18 ;  /* 0x00052c1201007387 */ /* 0x000fe20000100800 */
[----:B------:R-:W4:Y:S02]  /*7ac40*/  LDL.LU R24, [R1+0x16e4] ;  /* 0x0016e40001187983 */ /* 0x000f240000300800 */
[C---:B--2---:R-:W-:Y:S02]  /*7ac50*/  FMUL R17, R3.reuse, R17 ;  /* 0x0000001103117220 */ /* 0x044fe40000400000 */
[----:B---3--:R-:W-:-:S03]  /*7ac60*/  FMUL R16, R3, R16 ;  /* 0x0000001003107220 */ /* 0x008fc60000400000 */
[----:B------:R-:W-:Y:S01]  /*7ac70*/  STL [R1+0x518], R17 ;  /* 0x0005181101007387 */ /* 0x000fe20000100800 */
[----:B------:R-:W2:Y:S03]  /*7ac80*/  LDL R23, [R1+0xe40] ;  /* 0x000e400001177983 */ /* 0x000ea60000100800 */
[----:B------:R0:W-:Y:S01]  /*7ac90*/  STL [R1+0x51c], R16 ;  /* 0x00051c1001007387 */ /* 0x0001e20000100800 */
[----:B------:R-:W3:Y:S02]  /*7aca0*/  LDL.LU R22, [R1+0x16e8] ;  /* 0x0016e80001167983 */ /* 0x000ee40000300800 */
[C---:B0-----:R-:W-:Y:S02]  /*7acb0*/  FMUL R16, R3.reuse, R15 ;  /* 0x0000000f03107220 */ /* 0x041fe40000400000 */
[C---:B----4-:R-:W-:Y:S02]  /*7acc0*/  FMUL R15, R3.reuse, R2 ;  /* 0x00000002030f7220 */ /* 0x050fe40000400000 */
[----:B------:R-:W-:-:S02]  /*7acd0*/  FMUL R14, R3, R14 ;  /* 0x0000000e030e7220 */ /* 0x000fc40000400000 */
[C---:B------:R-:W-:Y:S02]  /*7ace0*/  FMUL R13, R3.reuse, R13 ;  /* 0x0000000d030d7220 */ /* 0x040fe40000400000 */
[C---:B------:R-:W-:Y:S01]  /*7acf0*/  FMUL R12, R3.reuse, R12 ;  /* 0x0000000c030c7220 */ /* 0x040fe20000400000 */
[----:B------:R0:W-:Y:S01]  /*7ad00*/  STL [R1+0x508], R16 ;  /* 0x0005081001007387 */ /* 0x0001e20000100800 */
[----:B------:R-:W3:Y:S02]  /*7ad10*/  LDL R2, [R1+0xe38] ;  /* 0x000e380001027983 */ /* 0x000ee40000100800 */
[C---:B------:R-:W-:Y:S02]  /*7ad20*/  FMUL R11, R3.reuse, R11 ;  /* 0x0000000b030b7220 */ /* 0x040fe40000400000 */
[----:B------:R1:W-:Y:S02]  /*7ad30*/  STL [R1+0x50c], R15 ;  /* 0x00050c0f01007387 */ /* 0x0003e40000100800 */
[C---:B------:R-:W-:Y:S01]  /*7ad40*/  FMUL R9, R3.reuse, R9 ;  /* 0x0000000903097220 */ /* 0x040fe20000400000 */
[----:B------:R4:W-:Y:S01]  /*7ad50*/  STL [R1+0x4f8], R14 ;  /* 0x0004f80e01007387 */ /* 0x0009e20000100800 */
[----:B------:R-:W-:-:S02]  /*7ad60*/  FMUL R8, R3, R8 ;  /* 0x0000000803087220 */ /* 0x000fc40000400000 */
[----:B------:R0:W-:Y:S02]  /*7ad70*/  STL [R1+0x4fc], R13 ;  /* 0x0004fc0d01007387 */ /* 0x0001e40000100800 */
[----:B------:R0:W-:Y:S02]  /*7ad80*/  STL [R1+0x4e8], R12 ;  /* 0x0004e80c01007387 */ /* 0x0001e40000100800 */
[C---:B------:R-:W-:Y:S01]  /*7ad90*/  FMUL R7, R3.reuse, R7 ;  /* 0x0000000703077220 */ /* 0x040fe20000400000 */
[----:B------:R0:W-:Y:S01]  /*7ada0*/  STL [R1+0x4ec], R11 ;  /* 0x0004ec0b01007387 */ /* 0x0001e20000100800 */
[----:B------:R-:W-:Y:S02]  /*7adb0*/  STL [R1+0x4d8], R9 ;  /* 0x0004d80901007387 */ /* 0x000fe40000100800 */
[C---:B------:R-:W-:Y:S02]  /*7adc0*/  FMUL R6, R3.reuse, R6 ;  /* 0x0000000603067220 */ /* 0x040fe40000400000 */
[----:B------:R0:W-:Y:S01]  /*7add0*/  STL [R1+0x4dc], R8 ;  /* 0x0004dc0801007387 */ /* 0x0001e20000100800 */
[----:B------:R-:W2:Y:S01]  /*7ade0*/  LDL.LU R29, [R1+0xd98] ;  /* 0x000d9800011d7983 */ /* 0x000ea20000300800 */
[----:B------:R-:W-:Y:S02]  /*7adf0*/  STL [R1+0x4c8], R7 ;  /* 0x0004c80701007387 */ /* 0x000fe40000100800 */
[----:B------:R-:W3:Y:S02]  /*7ae00*/  LDL.LU R28, [R1+0xd9c] ;  /* 0x000d9c00011c7983 */ /* 0x000ee40000300800 */
[----:B------:R4:W-:Y:S01]  /*7ae10*/  STL [R1+0x4cc], R6 ;  /* 0x0004cc0601007387 */ /* 0x0009e20000100800 */
[----:B------:R-:W3:Y:S01]  /*7ae20*/  LDL.LU R27, [R1+0xd88] ;  /* 0x000d8800011b7983 */ /* 0x000ee20000300800 */
[----:B------:R-:W3:Y:S02]  /*7ae30*/  LDL.LU R26, [R1+0xd8c] ;  /* 0x000d8c00011a7983 */ /* 0x000ee40000300800 */
[----:B------:R-:W3:Y:S02]  /*7ae40*/  LDL.LU R25, [R1+0xd78] ;  /* 0x000d780001197983 */ /* 0x000ee40000300800 */
[----:B------:R-:W3:Y:S01]  /*7ae50*/  LDL.LU R20, [R1+0xd7c] ;  /* 0x000d7c0001147983 */ /* 0x000ee20000300800 */
[----:B------:R-:W3:Y:S01]  /*7ae60*/  LDL.LU R19, [R1+0xd68] ;  /* 0x000d680001137983 */ /* 0x000ee20000300800 */
[----:B------:R-:W3:Y:S02]  /*7ae70*/  LDL.LU R18, [R1+0xd6c] ;  /* 0x000d6c0001127983 */ /* 0x000ee40000300800 */
[----:B------:R-:W3:Y:S02]  /*7ae80*/  LDL.LU R17, [R1+0xd58] ;  /* 0x000d580001117983 */ /* 0x000ee40000300800 */
[----:B0-----:R-:W3:Y:S01]  /*7ae90*/  LDL.LU R16, [R1+0xd5c] ;  /* 0x000d5c0001107983 */ /* 0x001ee20000300800 */
[----:B-1----:R-:W3:Y:S01]  /*7aea0*/  LDL.LU R15, [R1+0x7e8] ;  /* 0x0007e800010f7983 */ /* 0x002ee20000300800 */
[----:B----4-:R-:W4:Y:S02]  /*7aeb0*/  LDL.LU R14, [R1+0x7ec] ;  /* 0x0007ec00010e7983 */ /* 0x010f240000300800 */
[----:B------:R-:W4:Y:S02]  /*7aec0*/  LDL.LU R13, [R1+0x7d8] ;  /* 0x0007d800010d7983 */ /* 0x000f240000300800 */
[----:B------:R-:W4:Y:S01]  /*7aed0*/  LDL.LU R12, [R1+0x7dc] ;  /* 0x0007dc00010c7983 */ /* 0x000f220000300800 */
[----:B------:R-:W4:Y:S01]  /*7aee0*/  LDL.LU R11, [R1+0x1748] ;  /* 0x00174800010b7983 */ /* 0x000f220000300800 */
[----:B------:R-:W4:Y:S02]  /*7aef0*/  LDL.64 R8, [R1+0x1c40] ;  /* 0x001c400001087983 */ /* 0x000f240000100a00 */
[----:B------:R-:W4:Y:S02]  /*7af00*/  LDL.64 R6, [R1+0x1c38] ;  /* 0x001c380001067983 */ /* 0x000f240000100a00 */
[----:B--2---:R-:W-:-:S02]  /*7af10*/  FMUL R29, R3, R29 ;  /* 0x0000001d031d7220 */ /* 0x004fc40000400000 */
[C---:B---3--:R-:W-:Y:S02]  /*7af20*/  FMUL R28, R3.reuse, R28 ;  /* 0x0000001c031c7220 */ /* 0x048fe40000400000 */
[C---:B------:R-:W-:Y:S02]  /*7af30*/  FMUL R27, R3.reuse, R27 ;  /* 0x0000001b031b7220 */ /* 0x040fe40000400000 */
[C---:B------:R-:W-:Y:S02]  /*7af40*/  FMUL R26, R3.reuse, R26 ;  /* 0x0000001a031a7220 */ /* 0x040fe40000400000 */
        /* <DEDUP_REMOVED lines=9> */
[----:B------:R-:W-:Y:S01]  /*7afe0*/  STL [R1+0x408], R25 ;  /* 0x0004081901007387 */ /* 0x000fe20000100800 */
[C---:B------:R-:W-:Y:S02]  /*7aff0*/  FMUL R16, R3.reuse, R16 ;  /* 0x0000001003107220 */ /* 0x040fe40000400000 */
[----:B------:R0:W-:Y:S02]  /*7b000*/  STL [R1+0x40c], R20 ;  /* 0x00040c1401007387 */ /* 0x0001e40000100800 */
[C---:B------:R-:W-:Y:S01]  /*7b010*/  FMUL R15, R3.reuse, R15 ;  /* 0x0000000f030f7220 */ /* 0x040fe20000400000 */
[----:B------:R-:W-:Y:S01]  /*7b020*/  STL [R1+0x118], R19 ;  /* 0x0001181301007387 */ /* 0x000fe20000100800 */
[----:B----4-:R-:W-:-:S02]  /*7b030*/  FMUL R14, R3, R14 ;  /* 0x0000000e030e7220 */ /* 0x010fc40000400000 */
[----:B------:R-:W-:Y:S02]  /*7b040*/  STL [R1+0x11c], R18 ;  /* 0x00011c1201007387 */ /* 0x000fe40000100800 */
[C---:B------:R-:W-:Y:S01]  /*7b050*/  FMUL R13, R3.reuse, R13 ;  /* 0x0000000d030d7220 */ /* 0x040fe20000400000 */
[----:B------:R-:W-:Y:S01]  /*7b060*/  STL [R1+0x108], R17 ;  /* 0x0001081101007387 */ /* 0x000fe20000100800 */
[C---:B------:R-:W-:Y:S02]  /*7b070*/  FMUL R12, R3.reuse, R12 ;  /* 0x0000000c030c7220 */ /* 0x040fe40000400000 */
[----:B------:R-:W-:Y:S02]  /*7b080*/  STL [R1+0x10c], R16 ;  /* 0x00010c1001007387 */ /* 0x000fe40000100800 */
[----:B------:R-:W-:Y:S02]  /*7b090*/  STL [R1+0x568], R15 ;  /* 0x0005680f01007387 */ /* 0x000fe40000100800 */
[----:B------:R-:W-:Y:S01]  /*7b0a0*/  FFMA R11, R3, R11, R5 ;  /* 0x0000000b030b7223 */ /* 0x000fe20000000005 */
[----:B------:R1:W-:Y:S01]  /*7b0b0*/  STL [R1+0x56c], R14 ;  /* 0x00056c0e01007387 */ /* 0x0003e20000100800 */
[----:B------:R2:W-:Y:S02]  /*7b0c0*/  STL [R1+0x558], R13 ;  /* 0x0005580d01007387 */ /* 0x0005e40000100800 */
[----:B------:R3:W-:Y:S02]  /*7b0d0*/  STL [R1+0x55c], R12 ;  /* 0x00055c0c01007387 */ /* 0x0007e40000100800 */
[----:B0-----:R-:W4:Y:S01]  /*7b0e0*/  LDL.LU R20, [R1+0x174c] ;  /* 0x00174c0001147983 */ /* 0x001f220000300800 */
[----:B------:R0:W-:Y:S04]  /*7b0f0*/  STL [R1+0x1748], R11 ;  /* 0x0017480b01007387 */ /* 0x0001e80000100800 */
[----:B-1----:R-:W4:Y:S01]  /*7b100*/  LDL.LU R14, [R1+0xea0] ;  /* 0x000ea000010e7983 */ /* 0x002f220000300800 */
[----:B--2---:R-:W2:Y:S02]  /*7b110*/  LDL.LU R13, [R1+0xea4] ;  /* 0x000ea400010d7983 */ /* 0x004ea40000300800 */
[----:B------:R-:W2:Y:S02]  /*7b120*/  LDL.LU R19, [R1+0xe90] ;  /* 0x000e900001137983 */ /* 0x000ea40000300800 */
[----:B------:R-:W-:-:S02]  /*7b130*/  FADD R3, -R2, R22 ;  /* 0x0000001602037221 */ /* 0x000fc40000000100 */
[----:B------:R-:W2:Y:S01]  /*7b140*/  LDL.LU R2, [R1+0xe94] ;  /* 0x000e940001027983 */ /* 0x000ea20000300800 */
[----:B------:R-:W-:-:S04]  /*7b150*/  IMAD.WIDE R8, R0, 0x2, R8 ;  /* 0x0000000200087825 */ /* 0x000fc800078e0208 */
[----:B------:R-:W2:Y:S02]  /*7b160*/  LDL.LU R18, [R1+0xf50] ;  /* 0x000f500001127983 */ /* 0x000ea40000300800 */
[----:B------:R-:W-:Y:S01]  /*7b170*/  FADD R5, -R23, R24 ;  /* 0x0000001817057221 */ /* 0x000fe20000000100 */
[----:B---3--:R-:W3:Y:S04]  /*7b180*/  LDL.LU R12, [R1+0xf54] ;  /* 0x000f5400010c7983 */ /* 0x008ee80000300800 */
[----:B------:R1:W3:Y:S01]  /*7b190*/  LDG.E.U16 R23, [R8.64] ;  /* 0x0000000408177981 */ /* 0x0002e2000c1e1500 */
[----:B------:R-:W-:-:S04]  /*7b1a0*/  IMAD.WIDE R6, R0, 0x2, R6 ;  /* 0x0000000200067825 */ /* 0x000fc800078e0206 */
[----:B------:R-:W3:Y:S02]  /*7b1b0*/  LDL.LU R17, [R1+0xf40] ;  /* 0x000f400001117983 */ /* 0x000ee40000300800 */
[----:B------:R-:W3:Y:S01]  /*7b1c0*/  LDL.LU R16, [R1+0xf44] ;  /* 0x000f440001107983 */ /* 0x000ee20000300800 */
[----:B------:R-:W3:Y:S04]  /*7b1d0*/  LDL.LU R15, [R1+0xf30] ;  /* 0x000f3000010f7983 */ /* 0x000ee80000300800 */
[----:B------:R1:W3:Y:S01]  /*7b1e0*/  LDG.E.U16 R22, [R6.64] ;  /* 0x0000000406167981 */ /* 0x0002e2000c1e1500 */
[----:B0-----:R-:W3:Y:S02]  /*7b1f0*/  LDL.LU R11, [R1+0xf34] ;  /* 0x000f3400010b7983 */ /* 0x001ee40000300800 */
[----:B------:R-:W-:-:S02]  /*7b200*/  FMUL R5, R5, 1.4426950216293334961 ;  /* 0x3fb8aa3b05057820 */ /* 0x000fc40000400000 */
[----:B-1----:R-:W-:Y:S02]  /*7b210*/  FMUL R6, R3, 1.4426950216293334961 ;  /* 0x3fb8aa3b03067820 */ /* 0x002fe40000400000 */
[----:B------:R2:W0:Y:S01]  /*7b220*/  MUFU.EX2 R3, R5 ;  /* 0x0000000500037308 */ /* 0x0004220000000800 */
[C---:B----4-:R-:W-:Y:S02]  /*7b230*/  FFMA R20, R4.reuse, R20, R10 ;  /* 0x0000001404147223 */ /* 0x050fe4000000000a */
[----:B------:R-:W-:-:S03]  /*7b240*/  FMUL R7, R4, R14 ;  /* 0x0000000e04077220 */ /* 0x000fc60000400000 */
[----:B------:R-:W-:Y:S01]  /*7b250*/  STL [R1+0x174c], R20 ;  /* 0x00174c1401007387 */ /* 0x000fe20000100800 */
[----:B------:R-:W4:Y:S02]  /*7b260*/  LDL.LU R14, [R1+0xf20] ;  /* 0x000f2000010e7983 */ /* 0x000f240000300800 */
[C---:B--2---:R-:W-:Y:S01]  /*7b270*/  FMUL R5, R4.reuse, R13 ;  /* 0x0000000d04057220 */ /* 0x044fe20000400000 */
[----:B------:R1:W-:Y:S01]  /*7b280*/  STL [R1+0x3f0], R7 ;  /* 0x0003f00701007387 */ /* 0x0003e20000100800 */
[----:B------:R-:W2:Y:S03]  /*7b290*/  LDL.LU R13, [R1+0xf24] ;  /* 0x000f2400010d7983 */ /* 0x000ea60000300800 */
[----:B------:R0:W-:Y:S01]  /*7b2a0*/  STL [R1+0x3f4], R5 ;  /* 0x0003f40501007387 */ /* 0x0001e20000100800 */
[----:B------:R-:W2:Y:S03]  /*7b2b0*/  LDL.LU R9, [R1+0xf10] ;  /* 0x000f100001097983 */ /* 0x000ea60000300800 */
[----:B------:R-:W2:Y:S01]  /*7b2c0*/  LDL.LU R8, [R1+0xf14] ;  /* 0x000f140001087983 */ /* 0x000ea20000300800 */
[----:B------:R-:W-:-:S03]  /*7b2d0*/  FMUL R10, R4, R19 ;  /* 0x00000013040a7220 */ /* 0x000fc60000400000 */
[----:B-1----:R-:W2:Y:S02]  /*7b2e0*/  LDL.LU R7, [R1+0xf00] ;  /* 0x000f000001077983 */ /* 0x002ea40000300800 */
[----:B------:R1:W-:Y:S02]  /*7b2f0*/  STL [R1+0x3e0], R10 ;  /* 0x0003e00a01007387 */ /* 0x0003e40000100800 */
[C---:B0-----:R-:W-:Y:S02]  /*7b300*/  FMUL R5, R4.reuse, R2 ;  /* 0x0000000204057220 */ /* 0x041fe40000400000 */
[----:B------:R-:W2:Y:S03]  /*7b310*/  LDL.LU R2, [R1+0xf04] ;  /* 0x000f040001027983 */ /* 0x000ea60000300800 */
[----:B------:R0:W-:Y:S02]  /*7b320*/  STL [R1+0x3e4], R5 ;  /* 0x0003e40501007387 */ /* 0x0001e40000100800 */
[----:B---3--:R-:W-:Y:S02]  /*7b330*/  STL [R1+0x7f8], R23 ;  /* 0x0007f81701007387 */ /* 0x008fe40000100800 */
[----:B------:R-:W-:-:S02]  /*7b340*/  FMUL R17, R4, R17 ;  /* 0x0000001104117220 */ /* 0x000fc40000400000 */
[C---:B------:R-:W-:Y:S02]  /*7b350*/  FMUL R16, R4.reuse, R16 ;  /* 0x0000001004107220 */ /* 0x040fe40000400000 */
[C---:B-1----:R-:W-:Y:S02]  /*7b360*/  FMUL R10, R4.reuse, R12 ;  /* 0x0000000c040a7220 */ /* 0x042fe40000400000 */
[----:B------:R-:W3:Y:S01]  /*7b370*/  LDL.LU R12, [R1+0xef0] ;  /* 0x000ef000010c7983 */ /* 0x000ee20000300800 */
[----:B0-----:R-:W-:-:S05]  /*7b380*/  FMUL R5, R4, R18 ;  /* 0x0000001204057220 */ /* 0x001fca0000400000 */
[----:B------:R0:W-:Y:S04]  /*7b390*/  STL [R1+0x3d0], R5 ;  /* 0x0003d00501007387 */ /* 0x0001e80000100800 */
[----:B0-----:R-:W3:Y:S01]  /*7b3a0*/  LDL.LU R5, [R1+0xef4] ;  /* 0x000ef40001057983 */ /* 0x001ee20000300800 */
[----:B------:R0:W-:Y:S02]  /*7b3b0*/  STL [R1+0x3d4], R10 ;  /* 0x0003d40a01007387 */ /* 0x0001e40000100800 */
[----:B------:R-:W-:Y:S02]  /*7b3c0*/  STL [R1+0x3c0], R17 ;  /* 0x0003c01101007387 */ /* 0x000fe40000100800 */
[----:B------:R-:W-:Y:S01]  /*7b3d0*/  STL [R1+0x3c4], R16 ;  /* 0x0003c41001007387 */ /* 0x000fe20000100800 */
[----:B------:R-:W-:Y:S01]  /*7b3e0*/  STL [R1+0x7f4], R22 ;  /* 0x0007f41601007387 */ /* 0x000fe20000100800 */
[----:B0-----:R-:W-:-:S02]  /*7b3f0*/  FMUL R10, R4, R15 ;  /* 0x0000000f040a7220 */ /* 0x001fc40000400000 */
[C---:B------:R-:W-:Y:S02]  /*7b400*/  FMUL R15, R4.reuse, R11 ;  /* 0x0000000b040f7220 */ /* 0x040fe40000400000 */
[----:B------:R-:W3:Y:S01]  /*7b410*/  LDL.LU R11, [R1+0xee0] ;  /* 0x000ee000010b7983 */ /* 0x000ee20000300800 */
[----:B------:R0:W-:Y:S03]  /*7b420*/  STL [R1+0x3b0], R10 ;  /* 0x0003b00a01007387 */ /* 0x0001e60000100800 */
[----:B0-----:R-:W3:Y:S01]  /*7b430*/  LDL.LU R10, [R1+0xee4] ;  /* 0x000ee400010a7983 */ /* 0x001ee20000300800 */
[----:B------:R2:W-:Y:S02]  /*7b440*/  STL [R1+0x3b4], R15 ;  /* 0x0003b40f01007387 */ /* 0x0005e40000100800 */
[C---:B----4-:R-:W-:Y:S02]  /*7b450*/  FMUL R16, R4.reuse, R14 ;  /* 0x0000000e04107220 */ /* 0x050fe40000400000 */
[----:B--2---:R-:W-:-:S03]  /*7b460*/  FMUL R15, R4, R13 ;  /* 0x0000000d040f7220 */ /* 0x004fc60000400000 */
[----:B------:R-:W-:Y:S01]  /*7b470*/  STL [R1+0x3a0], R16 ;  /* 0x0003a01001007387 */ /* 0x000fe20000100800 */
[----:B------:R-:W-:-:S03]  /*7b480*/  FMUL R14, R4, R9 ;  /* 0x00000009040e7220 */ /* 0x000fc60000400000 */
[----:B------:R-:W-:Y:S01]  /*7b490*/  STL [R1+0x3a4], R15 ;  /* 0x0003a40f01007387 */ /* 0x000fe20000100800 */
[----:B------:R-:W2:Y:S02]  /*7b4a0*/  LDL.LU R9, [R1+0xed0] ;  /* 0x000ed00001097983 */ /* 0x000ea40000300800 */
[C---:B------:R-:W-:Y:S02]  /*7b4b0*/  FMUL R13, R4.reuse, R8 ;  /* 0x00000008040d7220 */ /* 0x040fe40000400000 */
[----:B------:R0:W-:Y:S01]  /*7b4c0*/  STL [R1+0x390], R14 ;  /* 0x0003900e01007387 */ /* 0x0001e20000100800 */
[----:B------:R-:W4:Y:S02]  /*7b4d0*/  LDL.LU R8, [R1+0xed4] ;  /* 0x000ed40001087983 */ /* 0x000f240000300800 */
[----:B------:R1:W-:Y:S02]  /*7b4e0*/  STL [R1+0x394], R13 ;  /* 0x0003940d01007387 */ /* 0x0003e40000100800 */
[----:B0-----:R-:W-:-:S02]  /*7b4f0*/  FMUL R14, R4, R7 ;  /* 0x00000007040e7220 */ /* 0x001fc40000400000 */
[----:B------:R-:W4:Y:S01]  /*7b500*/  LDL.LU R7, [R1+0xec0] ;  /* 0x000ec00001077983 */ /* 0x000f220000300800 */
[C---:B-1----:R-:W-:Y:S02]  /*7b510*/  FMUL R13, R4.reuse, R2 ;  /* 0x00000002040d7220 */ /* 0x042fe40000400000 */
[----:B------:R-:W-:Y:S02]  /*7b520*/  STL [R1+0x4a0], R14 ;  /* 0x0004a00e01007387 */ /* 0x000fe40000100800 */
[----:B------:R-:W4:Y:S02]  /*7b530*/  LDL.LU R2, [R1+0xec4] ;  /* 0x000ec40001027983 */ /* 0x000f240000300800 */
[C---:B---3--:R-:W-:Y:S01]  /*7b540*/  FMUL R12, R4.reuse, R12 ;  /* 0x0000000c040c7220 */ /* 0x048fe20000400000 */
[----:B------:R-:W-:Y:S01]  /*7b550*/  STL [R1+0x4a4], R13 ;  /* 0x0004a40d01007387 */ /* 0x000fe20000100800 */
[----:B------:R-:W3:Y:S03]  /*7b560*/  LDL.LU R16, [R1+0xeb0] ;  /* 0x000eb00001107983 */ /* 0x000ee60000300800 */
[----:B------:R-:W-:Y:S01]  /*7b570*/  STL [R1+0x490], R12 ;  /* 0x0004900c01007387 */ /* 0x000fe20000100800 */
[----:B------:R-:W3:Y:S02]  /*7b580*/  LDL.LU R15, [R1+0xeb4] ;  /* 0x000eb400010f7983 */ /* 0x000ee40000300800 */
[----:B------:R-:W-:-:S05]  /*7b590*/  FMUL R5, R4, R5 ;  /* 0x0000000504057220 */ /* 0x000fca0000400000 */
[----:B------:R0:W-:Y:S01]  /*7b5a0*/  STL [R1+0x494], R5 ;  /* 0x0004940501007387 */ /* 0x0001e20000100800 */
[----:B------:R-:W-:-:S03]  /*7b5b0*/  FMUL R11, R4, R11 ;  /* 0x0000000b040b7220 */ /* 0x000fc60000400000 */
[----:B0-----:R-:W3:Y:S01]  /*7b5c0*/  LDL.LU R5, [R1+0x7c0] ;  /* 0x0007c00001057983 */ /* 0x001ee20000300800 */
[----:B------:R-:W3:Y:S03]  /*7b5d0*/  LDL.LU R14, [R1+0x7c4] ;  /* 0x0007c400010e7983 */ /* 0x000ee60000300800 */
[----:B------:R0:W-:Y:S01]  /*7b5e0*/  STL [R1+0x480], R11 ;  /* 0x0004800b01007387 */ /* 0x0001e20000100800 */
[----:B------:R-:W3:Y:S02]  /*7b5f0*/  LDL.LU R13, [R1+0x7b0] ;  /* 0x0007b000010d7983 */ /* 0x000ee40000300800 */
[----:B------:R-:W-:-:S05]  /*7b600*/  FMUL R10, R4, R10 ;  /* 0x0000000a040a7220 */ /* 0x000fca0000400000 */
[----:B------:R1:W-:Y:S01]  /*7b610*/  STL [R1+0x484], R10 ;  /* 0x0004840a01007387 */ /* 0x0003e20000100800 */
[----:B------:R-:W3:Y:S02]  /*7b620*/  LDL.LU R12, [R1+0x7b4] ;  /* 0x0007b400010c7983 */ /* 0x000ee40000300800 */
[----:B0-----:R-:W3:Y:S01]  /*7b630*/  LDL.LU R11, [R1+0x7a0] ;  /* 0x0007a000010b7983 */ /* 0x001ee20000300800 */
[----:B-1----:R-:W3:Y:S01]  /*7b640*/  LDL.LU R10, [R1+0x7a4] ;  /* 0x0007a400010a7983 */ /* 0x002ee20000300800 */
[----:B--2---:R-:W-:-:S03]  /*7b650*/  FMUL R18, R4, R9 ;  /* 0x0000000904127220 */ /* 0x004fc60000400000 */
[----:B------:R-:W2:Y:S01]  /*7b660*/  LDL.LU R9, [R1+0xea8] ;  /* 0x000ea80001097983 */ /* 0x000ea20000300800 */
[----:B----4-:R-:W-:-:S03]  /*7b670*/  FMUL R17, R4, R8 ;  /* 0x0000000804117220 */ /* 0x010fc60000400000 */
[----:B------:R0:W-:Y:S01]  /*7b680*/  STL [R1+0x470], R18 ;  /* 0x0004701201007387 */ /* 0x0001e20000100800 */
[----:B------:R-:W4:Y:S03]  /*7b690*/  LDL.LU R8, [R1+0xeac] ;  /* 0x000eac0001087983 */ /* 0x000f260000300800 */
[----:B------:R1:W-:Y:S01]  /*7b6a0*/  STL [R1+0x474], R17 ;  /* 0x0004741101007387 */ /* 0x0003e20000100800 */
[----:B0-----:R-:W-:-:S03]  /*7b6b0*/  FMUL R18, R4, R7 ;  /* 0x0000000704127220 */ /* 0x001fc60000400000 */
[----:B------:R-:W4:Y:S02]  /*7b6c0*/  LDL.LU R7, [R1+0xe98] ;  /* 0x000e980001077983 */ /* 0x000f240000300800 */
[----:B------:R-:W-:Y:S02]  /*7b6d0*/  STL [R1+0x460], R18 ;  /* 0x0004601201007387 */ /* 0x000fe40000100800 */
[C---:B-1----:R-:W-:Y:S02]  /*7b6e0*/  FMUL R17, R4.reuse, R2 ;  /* 0x0000000204117220 */ /* 0x042fe40000400000 */
[----:B------:R-:W4:Y:S03]  /*7b6f0*/  LDL.LU R2, [R1+0xe9c] ;  /* 0x000e9c0001027983 */ /* 0x000f260000300800 */
[----:B------:R3:W-:Y:S02]  /*7b700*/  STL [R1+0x464], R17 ;  /* 0x0004641101007387 */ /* 0x0007e40000100800 */
[----:B---3--:R-:W-:-:S02]  /*7b710*/  FMUL R17, R4, R16 ;  /* 0x0000001004117220 */ /* 0x008fc40000400000 */
[----:B------:R-:W-:-:S03]  /*7b720*/  FMUL R16, R4, R15 ;  /* 0x0000000f04107220 */ /* 0x000fc60000400000 */
[----:B------:R0:W-:Y:S02]  /*7b730*/  STL [R1+0x450], R17 ;  /* 0x0004501101007387 */ /* 0x0001e40000100800 */
[----:B------:R1:W-:Y:S02]  /*7b740*/  STL [R1+0x454], R16 ;  /* 0x0004541001007387 */ /* 0x0003e40000100800 */
[C---:B------:R-:W-:Y:S02]  /*7b750*/  FMUL R15, R4.reuse, R5 ;  /* 0x00000005040f7220 */ /* 0x040fe40000400000 */
[C---:B------:R-:W-:Y:S01]  /*7b760*/  FMUL R14, R4.reuse, R14 ;  /* 0x0000000e040e7220 */ /* 0x040fe20000400000 */
[----:B------:R-:W3:Y:S01]  /*7b770*/  LDS R5, [R21.X4+0x20280] ;  /* 0x0202800015057984 */ /* 0x000ee20000004800 */
[----:B------:R-:W-:-:S03]  /*7b780*/  FMUL R13, R4, R13 ;  /* 0x0000000d040d7220 */ /* 0x000fc60000400000 */
[----:B------:R0:W-:Y:S01]  /*7b790*/  STL [R1+0x440], R15 ;  /* 0x0004400f01007387 */ /* 0x0001e20000100800 */
[----:B------:R-:W-:Y:S03]  /*7b7a0*/  STL [R1+0x444], R14 ;  /* 0x0004440e01007387 */ /* 0x000fe60000100800 */
[----:B------:R-:W-:Y:S01]  /*7b7b0*/  STL [R1+0x430], R13 ;  /* 0x0004300d01007387 */ /* 0x000fe20000100800 */
[C---:B------:R-:W-:Y:S02]  /*7b7c0*/  FMUL R12, R4.reuse, R12 ;  /* 0x0000000c040c7220 */ /* 0x040fe40000400000 */
[----:B------:R-:W-:-:S03]  /*7b7d0*/  FMUL R11, R4, R11 ;  /* 0x0000000b040b7220 */ /* 0x000fc60000400000 */
[----:B------:R-:W-:Y:S01]  /*7b7e0*/  STL [R1+0x434], R12 ;  /* 0x0004340c01007387 */ /* 0x000fe20000100800 */
[----:B------:R-:W3:Y:S02]  /*7b7f0*/  LDL.LU R19, [R1+0xf58] ;  /* 0x000f580001137983 */ /* 0x000ee40000300800 */
[----:B------:R-:W-:Y:S01]  /*7b800*/  FMUL R10, R4, R10 ;  /* 0x0000000a040a7220 */ /* 0x000fe20000400000 */
[----:B------:R-:W-:Y:S01]  /*7b810*/  STL [R1+0x420], R11 ;  /* 0x0004200b01007387 */ /* 0x000fe20000100800 */
[----:B------:R4:W0:Y:S03]  /*7b820*/  MUFU.EX2 R4, R6 ;  /* 0x0000000600047308 */ /* 0x0008260000000800 */
[----:B------:R-:W-:Y:S01]  /*7b830*/  STL [R1+0x424], R10 ;  /* 0x0004240a01007387 */ /* 0x000fe20000100800 */
[----:B------:R-:W3:Y:S02]  /*7b840*/  LDL.LU R18, [R1+0xf5c] ;  /* 0x000f5c0001127983 */ /* 0x000ee40000300800 */
[----:B------:R-:W0:Y:S04]  /*7b850*/  LDS R10, [R21.X4+0x20300] ;  /* 0x02030000150a7984 */ /* 0x000e280000004800 */
[----:B--2---:R-:W-:-:S02]  /*7b860*/  FMUL R9, R3, R9 ;  /* 0x0000000903097220 */ /* 0x004fc40000400000 */
[----:B----4-:R-:W-:-:S03]  /*7b870*/  FMUL R6, R3, R8 ;  /* 0x0000000803067220 */ /* 0x010fc60000400000 */
[----:B------:R-:W-:Y:S01]  /*7b880*/  STL [R1+0x3f8], R9 ;  /* 0x0003f80901007387 */ /* 0x000fe20000100800 */
[----:B0-----:R-:W2:Y:S03]  /*7b890*/  LDL.LU R17, [R1+0xf48] ;  /* 0x000f480001117983 */ /* 0x001ea60000300800 */
[----:B------:R0:W-:Y:S01]  /*7b8a0*/  STL [R1+0x3fc], R6 ;  /* 0x0003fc0601007387 */ /* 0x0001e20000100800 */
[----:B-1----:R-:W4:Y:S03]  /*7b8b0*/  LDL.LU R16, [R1+0xf4c] ;  /* 0x000f4c0001107983 */ /* 0x002f260000300800 */
[----:B------:R-:W4:Y:S01]  /*7b8c0*/  LDL.LU R15, [R1+0xf38] ;  /* 0x000f3800010f7983 */ /* 0x000f220000300800 */
[C---:B------:R-:W-:Y:S02]  /*7b8d0*/  FMUL R7, R3.reuse, R7 ;  /* 0x0000000703077220 */ /* 0x040fe40000400000 */
[----:B0-----:R-:W-:-:S03]  /*7b8e0*/  FMUL R6, R3, R2 ;  /* 0x0000000203067220 */ /* 0x001fc60000400000 */
        /* <DEDUP_REMOVED lines=11> */
[----:B---3--:R-:W-:-:S05]  /*7b9a0*/  FMUL R19, R3, R19 ;  /* 0x0000001303137220 */ /* 0x008fca0000400000 */
[----:B------:R-:W-:Y:S01]  /*7b9b0*/  STL [R1+0x3d8], R19 ;  /* 0x0003d81301007387 */ /* 0x000fe20000100800 */
[----:B------:R-:W-:-:S05]  /*7b9c0*/  FMUL R18, R3, R18 ;  /* 0x0000001203127220 */ /* 0x000fca0000400000 */
[----:B------:R-:W-:Y:S01]  /*7b9d0*/  STL [R1+0x3dc], R18 ;  /* 0x0003dc1201007387 */ /* 0x000fe20000100800 */
[----:B------:R-:W3:Y:S02]  /*7b9e0*/  LDL.LU R24, [R1+0x16ec] ;  /* 0x0016ec0001187983 */ /* 0x000ee40000300800 */
[C---:B--2---:R-:W-:Y:S02]  /*7b9f0*/  FMUL R17, R3.reuse, R17 ;  /* 0x0000001103117220 */ /* 0x044fe40000400000 */
[----:B----4-:R-:W-:-:S03]  /*7ba00*/  FMUL R16, R3, R16 ;  /* 0x0000001003107220 */ /* 0x010fc60000400000 */
[----:B------:R-:W-:Y:S01]  /*7ba10*/  STL [R1+0x3c8], R17 ;  /* 0x0003c81101007387 */ /* 0x000fe20000100800 */
[----:B------:R-:W3:Y:S03]  /*7ba20*/  LDL R23, [R1+0xe34] ;  /* 0x000e340001177983 */ /* 0x000ee60000100800 */
[----:B------:R0:W-:Y:S01]  /*7ba30*/  STL [R1+0x3cc], R16 ;  /* 0x0003cc1001007387 */ /* 0x0001e20000100800 */
[----:B------:R-:W2:Y:S02]  /*7ba40*/  LDL.LU R22, [R1+0x16f4] ;  /* 0x0016f40001167983 */ /* 0x000ea40000300800 */
[C---:B0-----:R-:W-:Y:S02]  /*7ba50*/  FMUL R16, R3.reuse, R15 ;  /* 0x0000000f03107220 */ /* 0x041fe40000400000 */
[C---:B------:R-:W-:Y:S02]  /*7ba60*/  FMUL R15, R3.reuse, R2 ;  /* 0x00000002030f7220 */ /* 0x040fe40000400000 */
[----:B------:R-:W-:-:S02]  /*7ba70*/  FMUL R14, R3, R14 ;  /* 0x0000000e030e7220 */ /* 0x000fc40000400000 */
[C---:B------:R-:W-:Y:S02]  /*7ba80*/  FMUL R13, R3.reuse, R13 ;  /* 0x0000000d030d7220 */ /* 0x040fe40000400000 */
[C---:B------:R-:W-:Y:S01]  /*7ba90*/  FMUL R12, R3.reuse, R12 ;  /* 0x0000000c030c7220 */ /* 0x040fe20000400000 */
[----:B------:R0:W-:Y:S01]  /*7baa0*/  STL [R1+0x3b8], R16 ;  /* 0x0003b81001007387 */ /* 0x0001e20000100800 */
[----:B------:R-:W2:Y:S02]  /*7bab0*/  LDL R2, [R1+0xe2c] ;  /* 0x000e2c0001027983 */ /* 0x000ea40000100800 */
        /* <DEDUP_REMOVED lines=187> */
[C---:B0-----:R-:W-:Y:S02]  /*7c670*/  FMUL R6, R3.reuse, R7 ;  /* 0x0000000703067220 */ /* 0x041fe40000400000 */
[----:B------:R-:W-:-:S03]  /*7c680*/  FMUL R2, R3, R2 ;  /* 0x0000000203027220 */ /* 0x000fc60000400000 */
[----:B------:R0:W-:Y:S01]  /*7c690*/  STL [R1+0x378], R6 ;  /* 0x0003780601007387 */ /* 0x0001e20000100800 */
[----:B------:R-:W4:Y:S02]  /*7c6a0*/  LDL.LU R14, [R1+0x103c] ;  /* 0x00103c00010e7983 */ /* 0x000f240000300800 */
[----:B------:R1:W-:Y:S02]  /*7c6b0*/  STL [R1+0x37c], R2 ;  /* 0x00037c0201007387 */ /* 0x0003e40000100800 */
[----:B------:R-:W4:Y:S01]  /*7c6c0*/  LDL.LU R13, [R1+0x1028] ;  /* 0x00102800010d7983 */ /* 0x000f220000300800 */
[----:B------:R-:W4:Y:S01]  /*7c6d0*/  LDL.LU R12, [R1+0x102c] ;  /* 0x00102c00010c7983 */ /* 0x000f220000300800 */
[----:B------:R-:W4:Y:S02]  /*7c6e0*/  LDL.LU R11, [R1+0x1018] ;  /* 0x00101800010b7983 */ /* 0x000f240000300800 */
[----:B------:R-:W4:Y:S02]  /*7c6f0*/  LDL.LU R9, [R1+0x101c] ;  /* 0x00101c0001097983 */ /* 0x000f240000300800 */
[----:B------:R-:W4:Y:S01]  /*7c700*/  LDL.LU R8, [R1+0x1008] ;  /* 0x0010080001087983 */ /* 0x000f220000300800 */
[----:B------:R-:W4:Y:S01]  /*7c710*/  LDL.LU R7, [R1+0x100c] ;  /* 0x00100c0001077983 */ /* 0x000f220000300800 */
[----:B0-----:R-:W4:Y:S03]  /*7c720*/  LDL.LU R6, [R1+0xff8] ;  /* 0x000ff80001067983 */ /* 0x001f260000300800 */
[----:B-1----:R-:W4:Y:S01]  /*7c730*/  LDL.LU R2, [R1+0xffc] ;  /* 0x000ffc0001027983 */ /* 0x002f220000300800 */
[----:B---3--:R-:W-:-:S05]  /*7c740*/  FMUL R19, R3, R19 ;  /* 0x0000001303137220 */ /* 0x008fca0000400000 */
[----:B------:R0:W-:Y:S01]  /*7c750*/  STL [R1+0x368], R19 ;  /* 0x0003681301007387 */ /* 0x0001e20000100800 */
[----:B------:R-:W-:-:S05]  /*7c760*/  FMUL R18, R3, R18 ;  /* 0x0000001203127220 */ /* 0x000fca0000400000 */
[----:B------:R1:W-:Y:S01]  /*7c770*/  STL [R1+0x36c], R18 ;  /* 0x00036c1201007387 */ /* 0x0003e20000100800 */
[----:B------:R-:W3:Y:S02]  /*7c780*/  LDL.LU R24, [R1+0x16f8] ;  /* 0x0016f80001187983 */ /* 0x000ee40000300800 */
[C---:B--2---:R-:W-:Y:S02]  /*7c790*/  FMUL R17, R3.reuse, R17 ;  /* 0x0000001103117220 */ /* 0x044fe40000400000 */
[C---:B----4-:R-:W-:Y:S02]  /*7c7a0*/  FMUL R16, R3.reuse, R16 ;  /* 0x0000001003107220 */ /* 0x050fe40000400000 */
[C---:B------:R-:W-:Y:S01]  /*7c7b0*/  FMUL R15, R3.reuse, R15 ;  /* 0x0000000f030f7220 */ /* 0x040fe20000400000 */
[----:B------:R2:W-:Y:S01]  /*7c7c0*/  STL [R1+0x358], R17 ;  /* 0x0003581101007387 */ /* 0x0005e20000100800 */
[----:B------:R-:W3:Y:S02]  /*7c7d0*/  LDL R23, [R1+0xe3c] ;  /* 0x000e3c0001177983 */ /* 0x000ee40000100800 */
[----:B------:R4:W-:Y:S02]  /*7c7e0*/  STL [R1+0x35c], R16 ;  /* 0x00035c1001007387 */ /* 0x0009e40000100800 */
[----:B------:R-:W3:Y:S01]  /*7c7f0*/  LDL.LU R22, [R1+0x16fc] ;  /* 0x0016fc0001167983 */ /* 0x000ee20000300800 */
[----:B------:R-:W-:Y:S01]  /*7c800*/  STL [R1+0x348], R15 ;  /* 0x0003480f01007387 */ /* 0x000fe20000100800 */
[----:B------:R-:W3:Y:S02]  /*7c810*/  LDL R20, [R1+0xe30] ;  /* 0x000e300001147983 */ /* 0x000ee40000100800 */
[----:B------:R-:W-:-:S02]  /*7c820*/  FMUL R14, R3, R14 ;  /* 0x0000000e030e7220 */ /* 0x000fc40000400000 */
[C---:B------:R-:W-:Y:S02]  /*7c830*/  FMUL R13, R3.reuse, R13 ;  /* 0x0000000d030d7220 */ /* 0x040fe40000400000 */
        /* <DEDUP_REMOVED lines=8> */
[----:B------:R-:W-:Y:S02]  /*7c8c0*/  STL [R1+0x328], R11 ;  /* 0x0003280b01007387 */ /* 0x000fe40000100800 */
[----:B------:R-:W-:-:S02]  /*7c8d0*/  FMUL R6, R3, R6 ;  /* 0x0000000603067220 */ /* 0x000fc40000400000 */
[----:B------:R-:W-:Y:S01]  /*7c8e0*/  STL [R1+0x32c], R9 ;  /* 0x00032c0901007387 */ /* 0x000fe20000100800 */
[----:B------:R-:W-:Y:S01]  /*7c8f0*/  STL [R1+0x318], R8 ;  /* 0x0003180801007387 */ /* 0x000fe20000100800 */
[C---:B------:R-:W-:Y:S02]  /*7c900*/  FMUL R2, R3.reuse, R2 ;  /* 0x0000000203027220 */ /* 0x040fe40000400000 */
[----:B------:R-:W-:Y:S02]  /*7c910*/  STL [R1+0x31c], R7 ;  /* 0x00031c0701007387 */ /* 0x000fe40000100800 */
[----:B0-----:R-:W3:Y:S01]  /*7c920*/  LDL.LU R19, [R1+0xfe8] ;  /* 0x000fe80001137983 */ /* 0x001ee20000300800 */
[----:B------:R-:W-:Y:S01]  /*7c930*/  STL [R1+0x308], R6 ;  /* 0x0003080601007387 */ /* 0x000fe20000100800 */
[----:B-1----:R-:W3:Y:S02]  /*7c940*/  LDL.LU R18, [R1+0xfec] ;  /* 0x000fec0001127983 */ /* 0x002ee40000300800 */
[----:B------:R0:W-:Y:S02]  /*7c950*/  STL [R1+0x30c], R2 ;  /* 0x00030c0201007387 */ /* 0x0001e40000100800 */
[----:B--2---:R-:W2:Y:S01]  /*7c960*/  LDL.LU R17, [R1+0xfd8] ;  /* 0x000fd80001117983 */ /* 0x004ea20000300800 */
[----:B----4-:R-:W4:Y:S04]  /*7c970*/  LDL.LU R16, [R1+0xfdc] ;  /* 0x000fdc0001107983 */ /* 0x010f280000300800 */
        /* <DEDUP_REMOVED lines=11> */
[----:B------:R-:W4:Y:S01]  /*7ca30*/  LDL.64 R8, [R1+0x1c20] ;  /* 0x001c200001087983 */ /* 0x000f220000100a00 */
[----:B------:R-:W4:Y:S01]  /*7ca40*/  LDL.64 R6, [R1+0x1c18] ;  /* 0x001c180001067983 */ /* 0x000f220000100a00 */
[----:B---3--:R-:W-:-:S02]  /*7ca50*/  FMUL R19, R3, R19 ;  /* 0x0000001303137220 */ /* 0x008fc40000400000 */
[C---:B------:R-:W-:Y:S02]  /*7ca60*/  FMUL R18, R3.reuse, R18 ;  /* 0x0000001203127220 */ /* 0x040fe40000400000 */
[C---:B--2---:R-:W-:Y:S01]  /*7ca70*/  FMUL R17, R3.reuse, R17 ;  /* 0x0000001103117220 */ /* 0x044fe20000400000 */
[----:B------:R0:W-:Y:S01]  /*7ca80*/  STL [R1+0x2f8], R19 ;  /* 0x0002f81301007387 */ /* 0x0001e20000100800 */
[C---:B----4-:R-:W-:Y:S02]  /*7ca90*/  FMUL R16, R3.reuse, R16 ;  /* 0x0000001003107220 */ /* 0x050fe40000400000 */
[C---:B------:R-:W-:Y:S01]  /*7caa0*/  FMUL R2, R3.reuse, R2 ;  /* 0x0000000203027220 */ /* 0x040fe20000400000 */
[----:B0-----:R0:W5:Y:S01]  /*7cab0*/  LDL.LU R19, [R1+0x3788] ;  /* 0x0037880001137983 */ /* 0x0011620000300800 */
[----:B------:R1:W-:Y:S02]  /*7cac0*/  STL [R1+0x2fc], R18 ;  /* 0x0002fc1201007387 */ /* 0x0003e40000100800 */
[C---:B------:R-:W-:Y:S01]  /*7cad0*/  FMUL R29, R3.reuse, R29 ;  /* 0x0000001d031d7220 */ /* 0x040fe20000400000 */
[----:B-1----:R0:W5:Y:S01]  /*7cae0*/  LDL.LU R18, [R1+0x3784] ;  /* 0x0037840001127983 */ /* 0x0021620000300800 */
[----:B------:R1:W-:Y:S03]  /*7caf0*/  STL [R1+0x2e8], R17 ;  /* 0x0002e81101007387 */ /* 0x0003e60000100800 */
[----:B-1----:R0:W5:Y:S01]  /*7cb00*/  LDL.LU R17, [R1+0x3780] ;  /* 0x0037800001117983 */ /* 0x0021620000300800 */
[----:B------:R1:W-:Y:S03]  /*7cb10*/  STL [R1+0x2ec], R16 ;  /* 0x0002ec1001007387 */ /* 0x0003e60000100800 */
[----:B-1----:R0:W5:Y:S01]  /*7cb20*/  LDL.LU R16, [R1+0x377c] ;  /* 0x00377c0001107983 */ /* 0x0021620000300800 */
[----:B------:R1:W-:Y:S03]  /*7cb30*/  STL [R1+0x2d8], R2 ;  /* 0x0002d80201007387 */ /* 0x0003e60000100800 */
[----:B-1----:R-:W2:Y:S01]  /*7cb40*/  LDL.LU R2, [R1+0x3778] ;  /* 0x0037780001027983 */ /* 0x002ea20000300800 */
[----:B------:R1:W-:Y:S02]  /*7cb50*/  STL [R1+0x2dc], R29 ;  /* 0x0002dc1d01007387 */ /* 0x0003e40000100800 */
[----:B-1----:R-:W-:-:S02]  /*7cb60*/  FMUL R29, R3, R28 ;  /* 0x0000001c031d7220 */ /* 0x002fc40000400000 */
[C---:B------:R-:W-:Y:S02]  /*7cb70*/  FMUL R28, R3.reuse, R27 ;  /* 0x0000001b031c7220 */ /* 0x040fe40000400000 */
[C---:B------:R-:W-:Y:S02]  /*7cb80*/  FMUL R27, R3.reuse, R26 ;  /* 0x0000001a031b7220 */ /* 0x040fe40000400000 */
[C---:B------:R-:W-:Y:S02]  /*7cb90*/  FMUL R26, R3.reuse, R25 ;  /* 0x00000019031a7220 */ /* 0x040fe40000400000 */
[C---:B------:R-:W-:Y:S01]  /*7cba0*/  FMUL R25, R3.reuse, R15 ;  /* 0x0000000f03197220 */ /* 0x040fe20000400000 */
[----:B------:R-:W-:Y:S01]  /*7cbb0*/  STL [R1+0x2c8], R29 ;  /* 0x0002c81d01007387 */ /* 0x000fe20000100800 */
[C---:B------:R-:W-:Y:S02]  /*7cbc0*/  FMUL R15, R3.reuse, R14 ;  /* 0x0000000e030f7220 */ /* 0x040fe40000400000 */
[----:B------:R-:W-:Y:S02]  /*7cbd0*/  STL [R1+0x2cc], R28 ;  /* 0x0002cc1c01007387 */ /* 0x000fe40000100800 */
[----:B------:R-:W-:Y:S01]  /*7cbe0*/  STL [R1+0x2b8], R27 ;  /* 0x0002b81b01007387 */ /* 0x000fe20000100800 */
[----:B------:R-:W-:Y:S01]  /*7cbf0*/  STL [R1+0x2bc], R26 ;  /* 0x0002bc1a01007387 */ /* 0x000fe20000100800 */
[----:B------:R-:W-:-:S02]  /*7cc00*/  FMUL R14, R3, R13 ;  /* 0x0000000d030e7220 */ /* 0x000fc40000400000 */
[----:B------:R-:W-:Y:S02]  /*7cc10*/  STL [R1+0x2a8], R25 ;  /* 0x0002a81901007387 */ /* 0x000fe40000100800 */
[C---:B------:R-:W-:Y:S01]  /*7cc20*/  FMUL R13, R3.reuse, R11 ;  /* 0x0000000b030d7220 */ /* 0x040fe20000400000 */
[----:B------:R1:W-:Y:S01]  /*7cc30*/  STL [R1+0x2ac], R15 ;  /* 0x0002ac0f01007387 */ /* 0x0003e20000100800 */
[----:B------:R-:W3:Y:S02]  /*7cc40*/  LDL.LU R11, [R1+0x175c] ;  /* 0x00175c00010b7983 */ /* 0x000ee40000300800 */
[----:B------:R-:W-:Y:S02]  /*7cc50*/  FFMA R12, R3, R12, R5 ;  /* 0x0000000c030c7223 */ /* 0x000fe40000000005 */
[----:B------:R4:W-:Y:S01]  /*7cc60*/  STL [R1+0x298], R14 ;  /* 0x0002980e01007387 */ /* 0x0009e20000100800 */
[----:B------:R0:W-:Y:S02]  /*7cc70*/  STL [R1+0x29c], R13 ;  /* 0x00029c0d01007387 */ /* 0x0001e40000100800 */
[----:B------:R0:W-:Y:S02]  /*7cc80*/  STL [R1+0x1758], R12 ;  /* 0x0017580c01007387 */ /* 0x0001e40000100800 */
[----:B-1----:R-:W2:Y:S01]  /*7cc90*/  LDL.LU R15, [R1+0x1080] ;  /* 0x00108000010f7983 */ /* 0x002ea20000300800 */
[----:B----4-:R-:W4:Y:S02]  /*7cca0*/  LDL.LU R14, [R1+0x1084] ;  /* 0x00108400010e7983 */ /* 0x010f240000300800 */
[----:B------:R-:W-:-:S04]  /*7ccb0*/  IMAD.WIDE R8, R0, 0x2, R8 ;  /* 0x0000000200087825 */ /* 0x000fc800078e0208 */
[----:B------:R-:W-:Y:S02]  /*7ccc0*/  FADD R5, -R23, R24 ;  /* 0x0000001817057221 */ /* 0x000fe40000000100 */
[----:B------:R-:W2:Y:S04]  /*7ccd0*/  LDL.LU R24, [R1+0x1070] ;  /* 0x0010700001187983 */ /* 0x000ea80000300800 */
[----:B------:R1:W2:Y:S04]  /*7cce0*/  LDG.E.U16 R26, [R8.64] ;  /* 0x00000004081a7981 */ /* 0x0002a8000c1e1500 */
[----:B-1----:R-:W4:Y:S01]  /*7ccf0*/  LDL.LU R8, [R1+0x1074] ;  /* 0x0010740001087983 */ /* 0x002f220000300800 */
[----:B------:R-:W4:Y:S02]  /*7cd00*/  LDL.LU R23, [R1+0x1150] ;  /* 0x0011500001177983 */ /* 0x000f240000300800 */
[----:B0-----:R-:W4:Y:S02]  /*7cd10*/  LDL.LU R13, [R1+0x1154] ;  /* 0x00115400010d7983 */ /* 0x001f240000300800 */
[----:B------:R-:W-:-:S02]  /*7cd20*/  FADD R3, -R20, R22 ;  /* 0x0000001614037221 */ /* 0x000fc40000000100 */
[----:B------:R-:W-:Y:S01]  /*7cd30*/  IMAD.WIDE R6, R0, 0x2, R6 ;  /* 0x0000000200067825 */ /* 0x000fe200078e0206 */
[----:B------:R-:W4:Y:S03]  /*7cd40*/  LDL.LU R22, [R1+0x1140] ;  /* 0x0011400001167983 */ /* 0x000f260000300800 */
[----:B------:R-:W4:Y:S02]  /*7cd50*/  LDL.LU R12, [R1+0x1130] ;  /* 0x00113000010c7983 */ /* 0x000f240000300800 */
[----:B------:R-:W4:Y:S01]  /*7cd60*/  LDL.LU R20, [R1+0x1144] ;  /* 0x0011440001147983 */ /* 0x000f220000300800 */
[----:B------:R0:W4:Y:S01]  /*7cd70*/  LDG.E.U16 R25, [R6.64] ;  /* 0x0000000406197981 */ /* 0x000122000c1e1500 */
[----:B------:R-:W-:Y:S02]  /*7cd80*/  FMUL R5, R5, 1.4426950216293334961 ;  /* 0x3fb8aa3b05057820 */ /* 0x000fe40000400000 */
[----:B0-----:R-:W-:-:S02]  /*7cd90*/  FMUL R6, R3, 1.4426950216293334961 ;  /* 0x3fb8aa3b03067820 */ /* 0x001fc40000400000 */
[----:B------:R4:W0:Y:S01]  /*7cda0*/  MUFU.EX2 R3, R5 ;  /* 0x0000000500037308 */ /* 0x0008220000000800 */
[----:B---3--:R-:W-:-:S05]  /*7cdb0*/  FFMA R11, R4, R11, R10 ;  /* 0x0000000b040b7223 */ /* 0x008fca000000000a */
[----:B------:R1:W-:Y:S04]  /*7cdc0*/  STL [R1+0x175c], R11 ;  /* 0x00175c0b01007387 */ /* 0x0003e80000100800 */
[----:B-1----:R-:W3:Y:S01]  /*7cdd0*/  LDL.LU R11, [R1+0x1134] ;  /* 0x00113400010b7983 */ /* 0x002ee20000300800 */
[C---:B--2---:R-:W-:Y:S02]  /*7cde0*/  FMUL R7, R4.reuse, R15 ;  /* 0x0000000f04077220 */ /* 0x044fe40000400000 */
[C---:B----4-:R-:W-:Y:S01]  /*7cdf0*/  FMUL R5, R4.reuse, R14 ;  /* 0x0000000e04057220 */ /* 0x050fe20000400000 */
[----:B------:R-:W2:Y:S04]  /*7ce00*/  LDL.LU R15, [R1+0x1120] ;  /* 0x00112000010f7983 */ /* 0x000ea80000300800 */
[----:B------:R1:W-:Y:S01]  /*7ce10*/  STL [R1+0x280], R7 ;  /* 0x0002800701007387 */ /* 0x0003e20000100800 */
[----:B------:R-:W4:Y:S02]  /*7ce20*/  LDL.LU R14, [R1+0x1124] ;  /* 0x00112400010e7983 */ /* 0x000f240000300800 */
[----:B------:R0:W-:Y:S02]  /*7ce30*/  STL [R1+0x284], R5 ;  /* 0x0002840501007387 */ /* 0x0001e40000100800 */
[----:B------:R-:W4:Y:S01]  /*7ce40*/  LDL.LU R10, [R1+0x1110] ;  /* 0x00111000010a7983 */ /* 0x000f220000300800 */
[----:B------:R-:W4:Y:S01]  /*7ce50*/  LDL.LU R9, [R1+0x1114] ;  /* 0x0011140001097983 */ /* 0x000f220000300800 */
[----:B-1----:R-:W-:-:S02]  /*7ce60*/  FMUL R7, R4, R24 ;  /* 0x0000001804077220 */ /* 0x002fc40000400000 */
[C---:B0-----:R-:W-:Y:S02]  /*7ce70*/  FMUL R5, R4.reuse, R8 ;  /* 0x0000000804057220 */ /* 0x041fe40000400000 */
[----:B------:R-:W4:Y:S01]  /*7ce80*/  LDL.LU R8, [R1+0x1100] ;  /* 0x0011000001087983 */ /* 0x000f220000300800 */
[----:B------:R0:W-:Y:S03]  /*7ce90*/  STL [R1+0x270], R7 ;  /* 0x0002700701007387 */ /* 0x0001e60000100800 */
[----:B0-----:R-:W4:Y:S01]  /*7cea0*/  LDL.LU R7, [R1+0x1104] ;  /* 0x0011040001077983 */ /* 0x001f220000300800 */
[----:B------:R0:W-:Y:S02]  /*7ceb0*/  STL [R1+0x274], R5 ;  /* 0x0002740501007387 */ /* 0x0001e40000100800 */
[----:B------:R-:W-:Y:S02]  /*7cec0*/  STL [R1+0x7e8], R26 ;  /* 0x0007e81a01007387 */ /* 0x000fe40000100800 */
[----:B------:R-:W-:-:S02]  /*7ced0*/  FMUL R24, R4, R22 ;  /* 0x0000001604187220 */ /* 0x000fc40000400000 */
[C---:B0-----:R-:W-:Y:S02]  /*7cee0*/  FMUL R5, R4.reuse, R23 ;  /* 0x0000001704057220 */ /* 0x041fe40000400000 */
[C---:B------:R-:W-:Y:S02]  /*7cef0*/  FMUL R23, R4.reuse, R13 ;  /* 0x0000000d04177220 */ /* 0x040fe40000400000 */
[----:B------:R-:W4:Y:S01]  /*7cf00*/  LDL.LU R13, [R1+0x10f0] ;  /* 0x0010f000010d7983 */ /* 0x000f220000300800 */
[----:B------:R0:W-:Y:S02]  /*7cf10*/  STL [R1+0x260], R5 ;  /* 0x0002600501007387 */ /* 0x0001e40000100800 */
[C---:B------:R-:W-:Y:S01]  /*7cf20*/  FMUL R22, R4.reuse, R12 ;  /* 0x0000000c04167220 */ /* 0x040fe20000400000 */
[----:B0-----:R-:W4:Y:S01]  /*7cf30*/  LDL.LU R5, [R1+0x10f4] ;  /* 0x0010f40001057983 */ /* 0x001f220000300800 */
[----:B------:R0:W-:Y:S02]  /*7cf40*/  STL [R1+0x264], R23 ;  /* 0x0002641701007387 */ /* 0x0001e40000100800 */
[----:B------:R-:W-:Y:S02]  /*7cf50*/  STL [R1+0x7e4], R25 ;  /* 0x0007e41901007387 */ /* 0x000fe40000100800 */
[----:B------:R-:W-:Y:S02]  /*7cf60*/  STL [R1+0x250], R24 ;  /* 0x0002501801007387 */ /* 0x000fe40000100800 */
[----:B0-----:R-:W-:-:S05]  /*7cf70*/  FMUL R23, R4, R20 ;  /* 0x0000001404177220 */ /* 0x001fca0000400000 */
[----:B------:R-:W-:Y:S01]  /*7cf80*/  STL [R1+0x254], R23 ;  /* 0x0002541701007387 */ /* 0x000fe20000100800 */
[----:B------:R-:W4:Y:S02]  /*7cf90*/  LDL.LU R12, [R1+0x10e0] ;  /* 0x0010e000010c7983 */ /* 0x000f240000300800 */
[----:B------:R2:W-:Y:S02]  /*7cfa0*/  STL [R1+0x240], R22 ;  /* 0x0002401601007387 */ /* 0x0005e40000100800 */
[C---:B---3--:R-:W-:Y:S02]  /*7cfb0*/  FMUL R20, R4.reuse, R11 ;  /* 0x0000000b04147220 */ /* 0x048fe40000400000 */
[----:B------:R-:W3:Y:S03]  /*7cfc0*/  LDL.LU R11, [R1+0x10e4] ;  /* 0x0010e400010b7983 */ /* 0x000ee60000300800 */
[----:B------:R0:W-:Y:S02]  /*7cfd0*/  STL [R1+0x244], R20 ;  /* 0x0002441401007387 */ /* 0x0001e40000100800 */
[----:B--2---:R-:W-:-:S02]  /*7cfe0*/  FMUL R22, R4, R15 ;  /* 0x0000000f04167220 */ /* 0x004fc40000400000 */
[C---:B----4-:R-:W-:Y:S02]  /*7cff0*/  FMUL R15, R4.reuse, R10 ;  /* 0x0000000a040f7220 */ /* 0x050fe40000400000 */
[C---:B0-----:R-:W-:Y:S01]  /*7d000*/  FMUL R20, R4.reuse, R14 ;  /* 0x0000000e04147220 */ /* 0x041fe20000400000 */
[----:B------:R-:W-:Y:S01]  /*7d010*/  STL [R1+0x230], R22 ;  /* 0x0002301601007387 */ /* 0x000fe20000100800 */
[----:B------:R-:W-:-:S03]  /*7d020*/  FMUL R14, R4, R9 ;  /* 0x00000009040e7220 */ /* 0x000fc60000400000 */
[----:B------:R-:W-:Y:S01]  /*7d030*/  STL [R1+0x234], R20 ;  /* 0x0002341401007387 */ /* 0x000fe20000100800 */
[----:B------:R-:W2:Y:S02]  /*7d040*/  LDL.LU R10, [R1+0x10d0] ;  /* 0x0010d000010a7983 */ /* 0x000ea40000300800 */
[----:B------:R0:W-:Y:S02]  /*7d050*/  STL [R1+0x220], R15 ;  /* 0x0002200f01007387 */ /* 0x0001e40000100800 */
[----:B------:R-:W4:Y:S01]  /*7d060*/  LDL.LU R9, [R1+0x10d4] ;  /* 0x0010d40001097983 */ /* 0x000f220000300800 */
[----:B------:R1:W-:Y:S01]  /*7d070*/  STL [R1+0x224], R14 ;  /* 0x0002240e01007387 */ /* 0x0003e20000100800 */
[----:B0-----:R-:W-:-:S03]  /*7d080*/  FMUL R15, R4, R8 ;  /* 0x00000008040f7220 */ /* 0x001fc60000400000 */
[----:B------:R-:W4:Y:S01]  /*7d090*/  LDL.LU R8, [R1+0x10c0] ;  /* 0x0010c00001087983 */ /* 0x000f220000300800 */
[C---:B-1----:R-:W-:Y:S02]  /*7d0a0*/  FMUL R14, R4.reuse, R7 ;  /* 0x00000007040e7220 */ /* 0x042fe40000400000 */
[----:B------:R-:W-:Y:S02]  /*7d0b0*/  STL [R1+0x210], R15 ;  /* 0x0002100f01007387 */ /* 0x000fe40000100800 */
[----:B------:R-:W4:Y:S01]  /*7d0c0*/  LDL.LU R7, [R1+0x10c4] ;  /* 0x0010c40001077983 */ /* 0x000f220000300800 */
[----:B------:R-:W-:Y:S01]  /*7d0d0*/  STL [R1+0x214], R14 ;  /* 0x0002140e01007387 */ /* 0x000fe20000100800 */
[----:B------:R-:W4:Y:S02]  /*7d0e0*/  LDL.LU R22, [R1+0x10b0] ;  /* 0x0010b00001167983 */ /* 0x000f240000300800 */
[----:B------:R-:W-:-:S05]  /*7d0f0*/  FMUL R13, R4, R13 ;  /* 0x0000000d040d7220 */ /* 0x000fca0000400000 */
[----:B------:R-:W-:Y:S01]  /*7d100*/  STL [R1+0x200], R13 ;  /* 0x0002000d01007387 */ /* 0x000fe20000100800 */
[----:B------:R-:W4:Y:S02]  /*7d110*/  LDL.LU R20, [R1+0x10b4] ;  /* 0x0010b40001147983 */ /* 0x000f240000300800 */
[----:B------:R-:W-:-:S05]  /*7d120*/  FMUL R5, R4, R5 ;  /* 0x0000000504057220 */ /* 0x000fca0000400000 */
[----:B------:R0:W-:Y:S04]  /*7d130*/  STL [R1+0x204], R5 ;  /* 0x0002040501007387 */ /* 0x0001e80000100800 */
[----:B0-----:R-:W4:Y:S01]  /*7d140*/  LDL.LU R5, [R1+0x10a0] ;  /* 0x0010a00001057983 */ /* 0x001f220000300800 */
[----:B------:R-:W4:Y:S02]  /*7d150*/  LDL.LU R15, [R1+0x10a4] ;  /* 0x0010a400010f7983 */ /* 0x000f240000300800 */
[----:B------:R-:W-:-:S05]  /*7d160*/  FMUL R12, R4, R12 ;  /* 0x0000000c040c7220 */ /* 0x000fca0000400000 */
[----:B------:R0:W-:Y:S01]  /*7d170*/  STL [R1+0x1f0], R12 ;  /* 0x0001f00c01007387 */ /* 0x0001e20000100800 */
[----:B------:R-:W4:Y:S02]  /*7d180*/  LDL.LU R14, [R1+0x1090] ;  /* 0x00109000010e7983 */ /* 0x000f240000300800 */
[----:B---3--:R-:W-:-:S05]  /*7d190*/  FMUL R11, R4, R11 ;  /* 0x0000000b040b7220 */ /* 0x008fca0000400000 */
[----:B------:R1:W-:Y:S01]  /*7d1a0*/  STL [R1+0x1f4], R11 ;  /* 0x0001f40b01007387 */ /* 0x0003e20000100800 */
[----:B------:R-:W3:Y:S02]  /*7d1b0*/  LDL.LU R13, [R1+0x1094] ;  /* 0x00109400010d7983 */ /* 0x000ee40000300800 */
[----:B0-----:R-:W3:Y:S01]  /*7d1c0*/  LDL.LU R12, [R1+0x1060] ;  /* 0x00106000010c7983 */ /* 0x001ee20000300800 */
[----:B-1----:R-:W3:Y:S01]  /*7d1d0*/  LDL.LU R11, [R1+0x1064] ;  /* 0x00106400010b7983 */ /* 0x002ee20000300800 */
[C---:B--2---:R-:W-:Y:S02]  /*7d1e0*/  FMUL R24, R4.reuse, R10 ;  /* 0x0000000a04187220 */ /* 0x044fe40000400000 */
[C---:B----4-:R-:W-:Y:S01]  /*7d1f0*/  FMUL R23, R4.reuse, R9 ;  /* 0x0000000904177220 */ /* 0x050fe20000400000 */
        /* <DEDUP_REMOVED lines=9> */
[----:B------:R0:W-:Y:S02]  /*7d290*/  STL [R1+0x1d4], R23 ;  /* 0x0001d41701007387 */ /* 0x0001e40000100800 */
[C---:B0-----:R-:W-:Y:S02]  /*7d2a0*/  FMUL R23, R4.reuse, R22 ;  /* 0x0000001604177220 */ /* 0x041fe40000400000 */
[----:B------:R-:W-:-:S03]  /*7d2b0*/  FMUL R20, R4, R20 ;  /* 0x0000001404147220 */ /* 0x000fc60000400000 */
[----:B------:R-:W-:Y:S02]  /*7d2c0*/  STL [R1+0x1c0], R23 ;  /* 0x0001c01701007387 */ /* 0x000fe40000100800 */
[----:B------:R0:W-:Y:S02]  /*7d2d0*/  STL [R1+0x1c4], R20 ;  /* 0x0001c41401007387 */ /* 0x0001e40000100800 */
[C---:B------:R-:W-:Y:S02]  /*7d2e0*/  FMUL R22, R4.reuse, R5 ;  /* 0x0000000504167220 */ /* 0x040fe40000400000 */
[C---:B0-----:R-:W-:Y:S01]  /*7d2f0*/  FMUL R20, R4.reuse, R15 ;  /* 0x0000000f04147220 */ /* 0x041fe20000400000 */
[----:B------:R-:W0:Y:S04]  /*7d300*/  LDS R5, [R21.X4+0x20480] ;  /* 0x0204800015057984 */ /* 0x000e280000004800 */
[----:B------:R1:W-:Y:S01]  /*7d310*/  STL [R1+0x1b0], R22 ;  /* 0x0001b01601007387 */ /* 0x0003e20000100800 */
[----:B------:R-:W-:Y:S02]  /*7d320*/  STL [R1+0x1b4], R20 ;  /* 0x0001b41401007387 */ /* 0x000fe40000100800 */
[----:B------:R-:W-:-:S05]  /*7d330*/  FMUL R15, R4, R14 ;  /* 0x0000000e040f7220 */ /* 0x000fca0000400000 */
[----:B------:R-:W-:Y:S01]  /*7d340*/  STL [R1+0x1a0], R15 ;  /* 0x0001a00f01007387 */ /* 0x000fe20000100800 */
[C---:B---3--:R-:W-:Y:S02]  /*7d350*/  FMUL R14, R4.reuse, R13 ;  /* 0x0000000d040e7220 */ /* 0x048fe40000400000 */
[----:B------:R-:W-:-:S03]  /*7d360*/  FMUL R13, R4, R12 ;  /* 0x0000000c040d7220 */ /* 0x000fc60000400000 */
[----:B------:R-:W-:Y:S01]  /*7d370*/  STL [R1+0x1a4], R14 ;  /* 0x0001a40e01007387 */ /* 0x000fe20000100800 */
[----:B------:R-:W3:Y:S02]  /*7d380*/  LDL.LU R12, [R1+0x1158] ;  /* 0x00115800010c7983 */ /* 0x000ee40000300800 */
[----:B------:R-:W-:Y:S02]  /*7d390*/  STL [R1+0x190], R13 ;  /* 0x0001900d01007387 */ /* 0x000fe40000100800 */
[----:B------:R-:W-:Y:S02]  /*7d3a0*/  FMUL R4, R4, R11 ;  /* 0x0000000b04047220 */ /* 0x000fe40000400000 */
[----:B------:R-:W3:Y:S03]  /*7d3b0*/  LDL.LU R11, [R1+0x115c] ;  /* 0x00115c00010b7983 */ /* 0x000ee60000300800 */
[----:B------:R0:W-:Y:S02]  /*7d3c0*/  STL [R1+0x194], R4 ;  /* 0x0001940401007387 */ /* 0x0001e40000100800 */
[----:B-1----:R-:W3:Y:S02]  /*7d3d0*/  LDL.LU R22, [R1+0x1148] ;  /* 0x0011480001167983 */ /* 0x002ee40000300800 */
[C---:B--2---:R-:W-:Y:S01]  /*7d3e0*/  FMUL R10, R3.reuse, R10 ;  /* 0x0000000a030a7220 */ /* 0x044fe20000400000 */
[----:B0-----:R0:W1:Y:S04]  /*7d3f0*/  MUFU.EX2 R4, R6 ;  /* 0x0000000600047308 */ /* 0x0010680000000800 */
[----:B------:R-:W-:Y:S01]  /*7d400*/  STL [R1+0x288], R10 ;  /* 0x0002880a01007387 */ /* 0x000fe20000100800 */
[----:B------:R-:W2:Y:S02]  /*7d410*/  LDL.LU R20, [R1+0x114c] ;  /* 0x00114c0001147983 */ /* 0x000ea40000300800 */
[----:B------:R-:W1:Y:S04]  /*7d420*/  LDS R10, [R21.X4+0x20500] ;  /* 0x02050000150a7984 */ /* 0x000e680000004800 */
[----:B----4-:R-:W-:-:S02]  /*7d430*/  FMUL R8, R3, R8 ;  /* 0x0000000803087220 */ /* 0x010fc40000400000 */
[----:B0-----:R-:W-:-:S05]  /*7d440*/  FMUL R6, R3, R9 ;  /* 0x0000000903067220 */ /* 0x001fca0000400000 */
[----:B------:R0:W-:Y:S01]  /*7d450*/  STL [R1+0x28c], R6 ;  /* 0x00028c0601007387 */ /* 0x0001e20000100800 */
[----:B------:R-:W4:Y:S02]  /*7d460*/  LDL.LU R23, [R1+0x1138] ;  /* 0x0011380001177983 */ /* 0x000f240000300800 */
[----:B------:R0:W-:Y:S02]  /*7d470*/  STL [R1+0x278], R8 ;  /* 0x0002780801007387 */ /* 0x0001e40000100800 */
[----:B------:R-:W4:Y:S02]  /*7d480*/  LDL.LU R15, [R1+0x113c] ;  /* 0x00113c00010f7983 */ /* 0x000f240000300800 */
[----:B0-----:R-:W-:-:S05]  /*7d490*/  FMUL R6, R3, R7 ;  /* 0x0000000703067220 */ /* 0x001fca0000400000 */
[----:B------:R0:W-:Y:S01]  /*7d4a0*/  STL [R1+0x27c], R6 ;  /* 0x00027c0601007387 */ /* 0x0001e20000100800 */
[----:B------:R-:W4:Y:S02]  /*7d4b0*/  LDL.LU R14, [R1+0x1128] ;  /* 0x00112800010e7983 */ /* 0x000f240000300800 */
[----:B------:R-:W4:Y:S02]  /*7d4c0*/  LDL.LU R13, [R1+0x112c] ;  /* 0x00112c00010d7983 */ /* 0x000f240000300800 */
[----:B------:R-:W4:Y:S01]  /*7d4d0*/  LDL.LU R9, [R1+0x1118] ;  /* 0x0011180001097983 */ /* 0x000f220000300800 */
[----:B------:R-:W4:Y:S01]  /*7d4e0*/  LDL.LU R8, [R1+0x111c] ;  /* 0x00111c0001087983 */ /* 0x000f220000300800 */
[----:B------:R-:W4:Y:S03]  /*7d4f0*/  LDL.LU R7, [R1+0x1108] ;  /* 0x0011080001077983 */ /* 0x000f260000300800 */
[----:B0-----:R-:W4:Y:S01]  /*7d500*/  LDL.LU R6, [R1+0x110c] ;  /* 0x00110c0001067983 */ /* 0x001f220000300800 */
[----:B---3--:R-:W-:-:S03]  /*7d510*/  FMUL R25, R3, R12 ;  /* 0x0000000c03197220 */ /* 0x008fc60000400000 */
[----:B------:R-:W3:Y:S02]  /*7d520*/  LDL.LU R12, [R1+0x10f8] ;  /* 0x0010f800010c7983 */ /* 0x000ee40000300800 */
[----:B------:R0:W-:Y:S02]  /*7d530*/  STL [R1+0x268], R25 ;  /* 0x0002681901007387 */ /* 0x0001e40000100800 */
[C---:B------:R-:W-:Y:S02]  /*7d540*/  FMUL R24, R3.reuse, R11 ;  /* 0x0000000b03187220 */ /* 0x040fe40000400000 */
[----:B------:R-:W3:Y:S03]  /*7d550*/  LDL.LU R11, [R1+0x10fc] ;  /* 0x0010fc00010b7983 */ /* 0x000ee60000300800 */
[----:B------:R2:W-:Y:S02]  /*7d560*/  STL [R1+0x26c], R24 ;  /* 0x00026c1801007387 */ /* 0x0005e40000100800 */
[----:B0-----:R-:W-:-:S02]  /*7d570*/  FMUL R25, R3, R22 ;  /* 0x0000001603197220 */ /* 0x001fc40000400000 */
[----:B------:R-:W3:Y:S01]  /*7d580*/  LDL.LU R22, [R1+0x1700] ;  /* 0x0017000001167983 */ /* 0x000ee20000300800 */
[----:B--2---:R-:W-:-:S03]  /*7d590*/  FMUL R24, R3, R20 ;  /* 0x0000001403187220 */ /* 0x004fc60000400000 */
[----:B------:R4:W-:Y:S01]  /*7d5a0*/  STL [R1+0x258], R25 ;  /* 0x0002581901007387 */ /* 0x0009e20000100800 */
[----:B------:R-:W2:Y:S03]  /*7d5b0*/  LDL R20, [R1+0xe28] ;  /* 0x000e280001147983 */ /* 0x000ea60000100800 */
[----:B------:R0:W-:Y:S01]  /*7d5c0*/  STL [R1+0x25c], R24 ;  /* 0x00025c1801007387 */ /* 0x0001e20000100800 */
[C---:B----4-:R-:W-:Y:S02]  /*7d5d0*/  FMUL R25, R3.reuse, R23 ;  /* 0x0000001703197220 */ /* 0x050fe40000400000 */
[----:B0-----:R-:W-:-:S03]  /*7d5e0*/  FMUL R24, R3, R15 ;  /* 0x0000000f03187220 */ /* 0x001fc60000400000 */
[----:B------:R-:W-:Y:S02]  /*7d5f0*/  STL [R1+0x248], R25 ;  /* 0x0002481901007387 */ /* 0x000fe40000100800 */
[----:B------:R-:W-:Y:S02]  /*7d600*/  STL [R1+0x24c], R24 ;  /* 0x00024c1801007387 */ /* 0x000fe40000100800 */
[C---:B------:R-:W-:Y:S02]  /*7d610*/  FMUL R23, R3.reuse, R14 ;  /* 0x0000000e03177220 */ /* 0x040fe40000400000 */
[C---:B------:R-:W-:Y:S02]  /*7d620*/  FMUL R15, R3.reuse, R13 ;  /* 0x0000000d030f7220 */ /* 0x040fe40000400000 */
[C---:B------:R-:W-:Y:S01]  /*7d630*/  FMUL R14, R3.reuse, R9 ;  /* 0x00000009030e7220 */ /* 0x040fe20000400000 */
[----:B------:R-:W-:Y:S02]  /*7d640*/  STL [R1+0x238], R23 ;  /* 0x0002381701007387 */ /* 0x000fe40000100800 */
[----:B------:R-:W-:Y:S02]  /*7d650*/  STL [R1+0x23c], R15 ;  /* 0x00023c0f01007387 */ /* 0x000fe40000100800 */
[----:B------:R-:W4:Y:S02]  /*7d660*/  LDL.LU R9, [R1+0x10e8] ;  /* 0x0010e80001097983 */ /* 0x000f240000300800 */
[C---:B------:R-:W-:Y:S01]  /*7d670*/  FMUL R13, R3.reuse, R8 ;  /* 0x00000008030d7220 */ /* 0x040fe20000400000 */
[----:B------:R0:W-:Y:S01]  /*7d680*/  STL [R1+0x228], R14 ;  /* 0x0002280e01007387 */ /* 0x0001e20000100800 */
[----:B------:R-:W2:Y:S03]  /*7d690*/  LDL.LU R8, [R1+0x10ec] ;  /* 0x0010ec0001087983 */ /* 0x000ea60000300800 */
[----:B------:R1:W-:Y:S01]  /*7d6a0*/  STL [R1+0x22c], R13 ;  /* 0x00022c0d01007387 */ /* 0x0003e20000100800 */
[----:B0-----:R-:W-:-:S03]  /*7d6b0*/  FMUL R14, R3, R7 ;  /* 0x00000007030e7220 */ /* 0x001fc60000400000 */
[----:B------:R-:W2:Y:S02]  /*7d6c0*/  LDL.LU R7, [R1+0x10d8] ;  /* 0x0010d80001077983 */ /* 0x000ea40000300800 */
[----:B------:R0:W-:Y:S02]  /*7d6d0*/  STL [R1+0x218], R14 ;  /* 0x0002180e01007387 */ /* 0x0001e40000100800 */
[C---:B-1----:R-:W-:Y:S02]  /*7d6e0*/  FMUL R13, R3.reuse, R6 ;  /* 0x00000006030d7220 */ /* 0x042fe40000400000 */
[----:B------:R-:W2:Y:S03]  /*7d6f0*/  LDL.LU R6, [R1+0x10dc] ;  /* 0x0010dc0001067983 */ /* 0x000ea60000300800 */
[----:B------:R1:W-:Y:S02]  /*7d700*/  STL [R1+0x21c], R13 ;  /* 0x00021c0d01007387 */ /* 0x0003e40000100800 */
[----:B------:R-:W2:Y:S02]  /*7d710*/  LDL.LU R28, [R1+0x10c8] ;  /* 0x0010c800011c7983 */ /* 0x000ea40000300800 */
[----:B---3--:R-:W-:-:S02]  /*7d720*/  FMUL R12, R3, R12 ;  /* 0x0000000c030c7220 */ /* 0x008fc40000400000 */
[----:B------:R-:W-:-:S03]  /*7d730*/  FMUL R11, R3, R11 ;  /* 0x0000000b030b7220 */ /* 0x000fc60000400000 */
[----:B------:R-:W-:Y:S01]  /*7d740*/  STL [R1+0x208], R12 ;  /* 0x0002080c01007387 */ /* 0x000fe20000100800 */
[----:B------:R-:W3:Y:S03]  /*7d750*/  LDL.LU R27, [R1+0x10cc] ;  /* 0x0010cc00011b7983 */ /* 0x000ee60000300800 */
[----:B------:R1:W-:Y:S01]  /*7d760*/  STL [R1+0x20c], R11 ;  /* 0x00020c0b01007387 */ /* 0x0003e20000100800 */
[----:B------:R-:W3:Y:S02]  /*7d770*/  LDL.LU R26, [R1+0x10b8] ;  /* 0x0010b800011a7983 */ /* 0x000ee40000300800 */
[----:B------:R-:W3:Y:S02]  /*7d780*/  LDL.LU R25, [R1+0x10bc] ;  /* 0x0010bc0001197983 */ /* 0x000ee40000300800 */
[----:B------:R-:W3:Y:S01]  /*7d790*/  LDL.LU R24, [R1+0x10a8] ;  /* 0x0010a80001187983 */ /* 0x000ee20000300800 */
[----:B------:R-:W3:Y:S01]  /*7d7a0*/  LDL.LU R23, [R1+0x10ac] ;  /* 0x0010ac0001177983 */ /* 0x000ee20000300800 */
[----:B------:R-:W3:Y:S02]  /*7d7b0*/  LDL.LU R15, [R1+0x1098] ;  /* 0x00109800010f7983 */ /* 0x000ee40000300800 */
[----:B0-----:R-:W3:Y:S02]  /*7d7c0*/  LDL.LU R14, [R1+0x109c] ;  /* 0x00109c00010e7983 */ /* 0x001ee40000300800 */
[----:B-1----:R-:W3:Y:S01]  /*7d7d0*/  LDL.LU R13, [R1+0x1068] ;  /* 0x00106800010d7983 */ /* 0x002ee20000300800 */
[----:B------:R-:W3:Y:S01]  /*7d7e0*/  LDL.LU R11, [R1+0x106c] ;  /* 0x00106c00010b7983 */ /* 0x000ee20000300800 */
[----:B------:R-:W3:Y:S02]  /*7d7f0*/  LDL.LU R12, [R1+0x1760] ;  /* 0x00176000010c7983 */ /* 0x000ee40000300800 */
[----:B----4-:R-:W-:-:S02]  /*7d800*/  FMUL R9, R3, R9 ;  /* 0x0000000903097220 */ /* 0x010fc40000400000 */
[----:B--2---:R-:W-:-:S03]  /*7d810*/  FMUL R29, R3, R8 ;  /* 0x00000008031d7220 */ /* 0x004fc60000400000 */
[----:B------:R0:W-:Y:S04]  /*7d820*/  STL [R1+0x1f8], R9 ;  /* 0x0001f80901007387 */ /* 0x0001e80000100800 */
[----:B0-----:R-:W2:Y:S01]  /*7d830*/  LDL.64 R8, [R1+0x1c10] ;  /* 0x001c100001087983 */ /* 0x001ea20000100a00 */
[C---:B------:R-:W-:Y:S02]  /*7d840*/  FMUL R7, R3.reuse, R7 ;  /* 0x0000000703077220 */ /* 0x040fe40000400000 */
[----:B------:R0:W-:Y:S03]  /*7d850*/  STL [R1+0x1fc], R29 ;  /* 0x0001fc1d01007387 */ /* 0x0001e60000100800 */
[----:B------:R1:W-:Y:S01]  /*7d860*/  STL [R1+0x1e8], R7 ;  /* 0x0001e80701007387 */ /* 0x0003e20000100800 */
[----:B0-----:R-:W-:-:S03]  /*7d870*/  FMUL R29, R3, R6 ;  /* 0x00000006031d7220 */ /* 0x001fc60000400000 */
[----:B-1----:R-:W4:Y:S02]  /*7d880*/  LDL.64 R6, [R1+0x1c08] ;  /* 0x001c080001067983 */ /* 0x002f240000100a00 */
[----:B------:R0:W-:Y:S02]  /*7d890*/  STL [R1+0x1ec], R29 ;  /* 0x0001ec1d01007387 */ /* 0x0001e40000100800 */
[----:B0-----:R-:W-:-:S05]  /*7d8a0*/  FMUL R29, R3, R28 ;  /* 0x0000001c031d7220 */ /* 0x001fca0000400000 */
[----:B------:R-:W-:Y:S01]  /*7d8b0*/  STL [R1+0x1d8], R29 ;  /* 0x0001d81d01007387 */ /* 0x000fe20000100800 */
[C---:B---3--:R-:W-:Y:S02]  /*7d8c0*/  FMUL R28, R3.reuse, R27 ;  /* 0x0000001b031c7220 */ /* 0x048fe40000400000 */
[C---:B------:R-:W-:Y:S02]  /*7d8d0*/  FMUL R27, R3.reuse, R26 ;  /* 0x0000001a031b7220 */ /* 0x040fe40000400000 */
[C---:B------:R-:W-:Y:S02]  /*7d8e0*/  FMUL R26, R3.reuse, R25 ;  /* 0x00000019031a7220 */ /* 0x040fe40000400000 */
[C---:B------:R-:W-:Y:S02]  /*7d8f0*/  FMUL R25, R3.reuse, R24 ;  /* 0x0000001803197220 */ /* 0x040fe40000400000 */
[C---:B------:R-:W-:Y:S01]  /*7d900*/  FMUL R24, R3.reuse, R23 ;  /* 0x0000001703187220 */ /* 0x040fe20000400000 */
[----:B------:R-:W-:Y:S01]  /*7d910*/  STL [R1+0x1dc], R28 ;  /* 0x0001dc1c01007387 */ /* 0x000fe20000100800 */
[----:B------:R-:W-:Y:S02]  /*7d920*/  STL [R1+0x1c8], R27 ;  /* 0x0001c81b01007387 */ /* 0x000fe40000100800 */
[----:B------:R-:W-:-:S02]  /*7d930*/  FMUL R23, R3, R15 ;  /* 0x0000000f03177220 */ /* 0x000fc40000400000 */
[----:B------:R-:W-:Y:S01]  /*7d940*/  STL [R1+0x1cc], R26 ;  /* 0x0001cc1a01007387 */ /* 0x000fe20000100800 */
[----:B------:R-:W-:Y:S01]  /*7d950*/  STL [R1+0x1b8], R25 ;  /* 0x0001b81901007387 */ /* 0x000fe20000100800 */
[----:B------:R-:W-:Y:S02]  /*7d960*/  STL [R1+0x1bc], R24 ;  /* 0x0001bc1801007387 */ /* 0x000fe40000100800 */
[C---:B------:R-:W-:Y:S02]  /*7d970*/  FMUL R14, R3.reuse, R14 ;  /* 0x0000000e030e7220 */ /* 0x040fe40000400000 */
[----:B------:R-:W3:Y:S01]  /*7d980*/  LDL.LU R15, [R1+0x1764] ;  /* 0x00176400010f7983 */ /* 0x000ee20000300800 */
[----:B------:R0:W-:Y:S02]  /*7d990*/  STL [R1+0x1a8], R23 ;  /* 0x0001a81701007387 */ /* 0x0001e40000100800 */
[----:B------:R1:W-:Y:S02]  /*7d9a0*/  STL [R1+0x1ac], R14 ;  /* 0x0001ac0e01007387 */ /* 0x0003e40000100800 */
[C---:B0-----:R-:W-:Y:S01]  /*7d9b0*/  FMUL R23, R3.reuse, R13 ;  /* 0x0000000d03177220 */ /* 0x041fe20000400000 */
[----:B-1----:R-:W3:Y:S01]  /*7d9c0*/  LDL.LU R14, [R1+0x1190] ;  /* 0x00119000010e7983 */ /* 0x002ee20000300800 */
[----:B------:R-:W-:-:S03]  /*7d9d0*/  FMUL R13, R3, R11 ;  /* 0x0000000b030d7220 */ /* 0x000fc60000400000 */
[----:B------:R-:W-:Y:S01]  /*7d9e0*/  STL [R1+0x198], R23 ;  /* 0x0001981701007387 */ /* 0x000fe20000100800 */
[----:B------:R-:W3:Y:S02]  /*7d9f0*/  LDL.LU R11, [R1+0x1194] ;  /* 0x00119400010b7983 */ /* 0x000ee40000300800 */
[----:B------:R-:W-:Y:S02]  /*7da00*/  FFMA R12, R3, R12, R5 ;  /* 0x0000000c030c7223 */ /* 0x000fe40000000005 */
[----:B------:R0:W-:Y:S03]  /*7da10*/  STL [R1+0x19c], R13 ;  /* 0x00019c0d01007387 */ /* 0x0001e60000100800 */
[----:B------:R1:W-:Y:S01]  /*7da20*/  STL [R1+0x1760], R12 ;  /* 0x0017600c01007387 */ /* 0x0003e20000100800 */
[----:B------:R-:W3:Y:S03]  /*7da30*/  LDL.LU R24, [R1+0x1180] ;  /* 0x0011800001187983 */ /* 0x000ee60000300800 */
[----:B0-----:R-:W3:Y:S01]  /*7da40*/  LDL.LU R13, [R1+0x1170] ;  /* 0x00117000010d7983 */ /* 0x001ee20000300800 */
[----:B------:R-:W3:Y:S02]  /*7da50*/  LDL.LU R23, [R1+0x1184] ;  /* 0x0011840001177983 */ /* 0x000ee40000300800 */
[----:B------:R-:W3:Y:S02]  /*7da60*/  LDL.LU R5, [R1+0x1174] ;  /* 0x0011740001057983 */ /* 0x000ee40000300800 */
[----:B------:R-:W-:-:S02]  /*7da70*/  FADD R3, -R20, R22 ;  /* 0x0000001614037221 */ /* 0x000fc40000000100 */
[----:B------:R-:W3:Y:S01]  /*7da80*/  LDL.LU R22, [R1+0x1160] ;  /* 0x0011600001167983 */ /* 0x000ee20000300800 */
[----:B-1----:R-:W3:Y:S02]  /*7da90*/  LDL.LU R12, [R1+0x1164] ;  /* 0x00116400010c7983 */ /* 0x002ee40000300800 */
[----:B--2---:R-:W-:-:S05]  /*7daa0*/  IMAD.WIDE R8, R0, 0x2, R8 ;  /* 0x0000000200087825 */ /* 0x004fca00078e0208 */
[----:B------:R0:W2:Y:S01]  /*7dab0*/  LDG.E.U16 R26, [R8.64] ;  /* 0x00000004081a7981 */ /* 0x0000a2000c1e1500 */
[----:B----4-:R-:W-:-:S05]  /*7dac0*/  IMAD.WIDE R6, R0, 0x2, R6 ;  /* 0x0000000200067825 */ /* 0x010fca00078e0206 */
[----:B------:R1:W2:Y:S01]  /*7dad0*/  LDG.E.U16 R25, [R6.64] ;  /* 0x0000000406197981 */ /* 0x0002a2000c1e1500 */
[----:B---3--:R-:W-:-:S05]  /*7dae0*/  FFMA R15, R4, R15, R10 ;  /* 0x0000000f040f7223 */ /* 0x008fca000000000a */
[----:B------:R3:W-:Y:S01]  /*7daf0*/  STL [R1+0x1764], R15 ;  /* 0x0017640f01007387 */ /* 0x0007e20000100800 */
[----:B------:R-:W4:Y:S02]  /*7db00*/  LDL.LU R20, [R1+0x11a0] ;  /* 0x0011a00001147983 */ /* 0x000f240000300800 */
[C---:B-1----:R-:W-:Y:S02]  /*7db10*/  FMUL R7, R4.reuse, R14 ;  /* 0x0000000e04077220 */ /* 0x042fe40000400000 */
[----:B------:R-:W-:-:S03]  /*7db20*/  FMUL R6, R4, R11 ;  /* 0x0000000b04067220 */ /* 0x000fc60000400000 */
[----:B------:R1:W-:Y:S01]  /*7db30*/  STL [R1+0x180], R7 ;  /* 0x0001800701007387 */ /* 0x0003e20000100800 */
[----:B---3--:R-:W3:Y:S03]  /*7db40*/  LDL.LU R15, [R1+0x11a4] ;  /* 0x0011a400010f7983 */ /* 0x008ee60000300800 */
[----:B------:R0:W-:Y:S01]  /*7db50*/  STL [R1+0x184], R6 ;  /* 0x0001840601007387 */ /* 0x0001e20000100800 */
[----:B------:R-:W3:Y:S02]  /*7db60*/  LDL.LU R14, [R1+0x11b0] ;  /* 0x0011b000010e7983 */ /* 0x000ee40000300800 */
[----:B------:R-:W3:Y:S02]  /*7db70*/  LDL.LU R11, [R1+0x11b4] ;  /* 0x0011b400010b7983 */ /* 0x000ee40000300800 */
[----:B------:R-:W3:Y:S02]  /*7db80*/  LDL.LU R10, [R1+0x11c0] ;  /* 0x0011c000010a7983 */ /* 0x000ee40000300800 */
[C---:B-1----:R-:W-:Y:S01]  /*7db90*/  FMUL R7, R4.reuse, R24 ;  /* 0x0000001804077220 */ /* 0x042fe20000400000 */
[----:B0-----:R-:W3:Y:S01]  /*7dba0*/  LDL.LU R6, [R1+0x11c4] ;  /* 0x0011c40001067983 */ /* 0x001ee20000300800 */
[----:B------:R-:W-:-:S02]  /*7dbb0*/  FMUL R9, R4, R23 ;  /* 0x0000001704097220 */ /* 0x000fc40000400000 */
[C---:B------:R-:W-:Y:S02]  /*7dbc0*/  FMUL R8, R4.reuse, R13 ;  /* 0x0000000d04087220 */ /* 0x040fe40000400000 */
[----:B------:R0:W-:Y:S01]  /*7dbd0*/  STL [R1+0x170], R7 ;  /* 0x0001700701007387 */ /* 0x0001e20000100800 */
[----:B------:R-:W-:Y:S01]  /*7dbe0*/  STL [R1+0x174], R9 ;  /* 0x0001740901007387 */ /* 0x000fe20000100800 */
[----:B------:R-:W3:Y:S02]  /*7dbf0*/  LDL.LU R13, [R1+0x11d0] ;  /* 0x0011d000010d7983 */ /* 0x000ee40000300800 */
[----:B------:R1:W-:Y:S02]  /*7dc00*/  STL [R1+0x160], R8 ;  /* 0x0001600801007387 */ /* 0x0003e40000100800 */
[C---:B0-----:R-:W-:Y:S02]  /*7dc10*/  FMUL R7, R4.reuse, R5 ;  /* 0x0000000504077220 */ /* 0x041fe40000400000 */
[----:B------:R-:W3:Y:S03]  /*7dc20*/  LDL.LU R5, [R1+0x11d4] ;  /* 0x0011d40001057983 */ /* 0x000ee60000300800 */
[----:B------:R0:W-:Y:S02]  /*7dc30*/  STL [R1+0x164], R7 ;  /* 0x0001640701007387 */ /* 0x0001e40000100800 */
[C---:B-1----:R-:W-:Y:S01]  /*7dc40*/  FMUL R8, R4.reuse, R22 ;  /* 0x0000001604087220 */ /* 0x042fe20000400000 */
[----:B--2---:R-:W-:Y:S01]  /*7dc50*/  STL [R1+0x7e0], R26 ;  /* 0x0007e01a01007387 */ /* 0x004fe20000100800 */
[----:B0-----:R-:W-:-:S03]  /*7dc60*/  FMUL R7, R4, R12 ;  /* 0x0000000c04077220 */ /* 0x001fc60000400000 */
[----:B------:R-:W2:Y:S01]  /*7dc70*/  LDL.LU R12, [R1+0x11e0] ;  /* 0x0011e000010c7983 */ /* 0x000ea20000300800 */
[----:B------:R0:W-:Y:S02]  /*7dc80*/  STL [R1+0x150], R8 ;  /* 0x0001500801007387 */ /* 0x0001e40000100800 */
[----:B------:R-:W2:Y:S01]  /*7dc90*/  LDL.LU R9, [R1+0x11e4] ;  /* 0x0011e40001097983 */ /* 0x000ea20000300800 */
[----:B------:R1:W-:Y:S04]  /*7dca0*/  STL [R1+0x154], R7 ;  /* 0x0001540701007387 */ /* 0x0003e80000100800 */
[----:B0-----:R-:W2:Y:S01]  /*7dcb0*/  LDL.LU R8, [R1+0x11f0] ;  /* 0x0011f00001087983 */ /* 0x001ea20000300800 */
[----:B------:R-:W-:Y:S02]  /*7dcc0*/  STL [R1+0x7dc], R25 ;  /* 0x0007dc1901007387 */ /* 0x000fe40000100800 */
[----:B-1----:R-:W2:Y:S02]  /*7dcd0*/  LDL.LU R7, [R1+0x11f4] ;  /* 0x0011f40001077983 */ /* 0x002ea40000300800 */
[----:B----4-:R-:W-:-:S05]  /*7dce0*/  FMUL R20, R4, R20 ;  /* 0x0000001404147220 */ /* 0x010fca0000400000 */
[----:B------:R0:W-:Y:S01]  /*7dcf0*/  STL [R1+0x140], R20 ;  /* 0x0001401401007387 */ /* 0x0001e20000100800 */
[C---:B---3--:R-:W-:Y:S02]  /*7dd00*/  FMUL R15, R4.reuse, R15 ;  /* 0x0000000f040f7220 */ /* 0x048fe40000400000 */
[C---:B------:R-:W-:Y:S02]  /*7dd10*/  FMUL R14, R4.reuse, R14 ;  /* 0x0000000e040e7220 */ /* 0x040fe40000400000 */
[C---:B------:R-:W-:Y:S02]  /*7dd20*/  FMUL R11, R4.reuse, R11 ;  /* 0x0000000b040b7220 */ /* 0x040fe40000400000 */
[C---:B------:R-:W-:Y:S01]  /*7dd30*/  FMUL R10, R4.reuse, R10 ;  /* 0x0000000a040a7220 */ /* 0x040fe20000400000 */
[----:B------:R-:W-:Y:S01]  /*7dd40*/  STL [R1+0x144], R15 ;  /* 0x0001440f01007387 */ /* 0x000fe20000100800 */
[----:B------:R-:W-:Y:S02]  /*7dd50*/  STL [R1+0x130], R14 ;  /* 0x0001300e01007387 */ /* 0x000fe40000100800 */
[----:B------:R1:W-:Y:S02]  /*7dd60*/  STL [R1+0x134], R11 ;  /* 0x0001340b01007387 */ /* 0x0003e40000100800 */
[----:B0-----:R-:W3:Y:S02]  /*7dd70*/  LDL.LU R20, [R1+0x1200] ;  /* 0x0012000001147983 */ /* 0x001ee40000300800 */
[C---:B------:R-:W-:Y:S01]  /*7dd80*/  FMUL R6, R4.reuse, R6 ;  /* 0x0000000604067220 */ /* 0x040fe20000400000 */
[----:B------:R0:W-:Y:S04]  /*7dd90*/  STL [R1+0x120], R10 ;  /* 0x0001200a01007387 */ /* 0x0001e80000100800 */
[----:B-1----:R-:W4:Y:S01]  /*7dda0*/  LDL.LU R11, [R1+0x1204] ;  /* 0x00120400010b7983 */ /* 0x002f220000300800 */
[----:B------:R1:W-:Y:S03]  /*7ddb0*/  STL [R1+0x124], R6 ;  /* 0x0001240601007387 */ /* 0x0003e60000100800 */
[----:B0-----:R-:W4:Y:S01]  /*7ddc0*/  LDL.LU R10, [R1+0x1210] ;  /* 0x00121000010a7983 */ /* 0x001f220000300800 */
[----:B------:R-:W-:-:S03]  /*7ddd0*/  FMUL R13, R4, R13 ;  /* 0x0000000d040d7220 */ /* 0x000fc60000400000 */
[----:B-1----:R-:W4:Y:S01]  /*7dde0*/  LDL.LU R6, [R1+0x1214] ;  /* 0x0012140001067983 */ /* 0x002f220000300800 */
[C---:B------:R-:W-:Y:S02]  /*7ddf0*/  FMUL R14, R4.reuse, R5 ;  /* 0x00000005040e7220 */ /* 0x040fe40000400000 */
[----:B------:R-:W4:Y:S02]  /*7de00*/  LDL.LU R5, [R1+0x1220] ;  /* 0x0012200001057983 */ /* 0x000f240000300800 */
[----:B------:R2:W-:Y:S01]  /*7de10*/  STL [R1+0x630], R13 ;  /* 0x0006300d01007387 */ /* 0x0005e20000100800 */
[----:B------:R0:W-:Y:S01]  /*7de20*/  STL [R1+0x634], R14 ;  /* 0x0006340e01007387 */ /* 0x0001e20000100800 */
[C---:B--2---:R-:W-:Y:S02]  /*7de30*/  FMUL R13, R4.reuse, R12 ;  /* 0x0000000c040d7220 */ /* 0x044fe40000400000 */
[C---:B------:R-:W-:Y:S02]  /*7de40*/  FMUL R12, R4.reuse, R9 ;  /* 0x00000009040c7220 */ /* 0x040fe40000400000 */
[----:B------:R-:W2:Y:S01]  /*7de50*/  LDL.LU R9, [R1+0x1224] ;  /* 0x0012240001097983 */ /* 0x000ea20000300800 */
[----:B------:R1:W-:Y:S02]  /*7de60*/  STL [R1+0x640], R13 ;  /* 0x0006400d01007387 */ /* 0x0003e40000100800 */
[----:B------:R0:W-:Y:S02]  /*7de70*/  STL [R1+0x644], R12 ;  /* 0x0006440c01007387 */ /* 0x0001e40000100800 */
[----:B------:R-:W2:Y:S02]  /*7de80*/  LDL.LU R15, [R1+0x1230] ;  /* 0x00123000010f7983 */ /* 0x000ea40000300800 */
[----:B------:R-:W-:-:S02]  /*7de90*/  FMUL R8, R4, R8 ;  /* 0x0000000804087220 */ /* 0x000fc40000400000 */
[----:B------:R-:W-:-:S03]  /*7dea0*/  FMUL R7, R4, R7 ;  /* 0x0000000704077220 */ /* 0x000fc60000400000 */
[----:B------:R1:W-:Y:S01]  /*7deb0*/  STL [R1+0x650], R8 ;  /* 0x0006500801007387 */ /* 0x0003e20000100800 */
[----:B0-----:R-:W2:Y:S02]  /*7dec0*/  LDL.LU R14, [R1+0x1234] ;  /* 0x00123400010e7983 */ /* 0x001ea40000300800 */
[----:B------:R0:W-:Y:S02]  /*7ded0*/  STL [R1+0x654], R7 ;  /* 0x0006540701007387 */ /* 0x0001e40000100800 */
[----:B-1----:R-:W2:Y:S01]  /*7dee0*/  LDL.LU R13, [R1+0x1240] ;  /* 0x00124000010d7983 */ /* 0x002ea20000300800 */
[----:B------:R-:W2:Y:S04]  /*7def0*/  LDL.LU R12, [R1+0x1244] ;  /* 0x00124400010c7983 */ /* 0x000ea80000300800 */
[----:B------:R-:W2:Y:S01]  /*7df00*/  LDL.LU R8, [R1+0x1250] ;  /* 0x0012500001087983 */ /* 0x000ea20000300800 */
[----:B0-----:R-:W2:Y:S02]  /*7df10*/  LDL.LU R7, [R1+0x1254] ;  /* 0x0012540001077983 */ /* 0x001ea40000300800 */
[----:B---3--:R-:W-:-:S05]  /*7df20*/  FMUL R22, R4, R20 ;  /* 0x0000001404167220 */ /* 0x008fca0000400000 */
[----:B------:R-:W-:Y:S01]  /*7df30*/  STL [R1+0x660], R22 ;  /* 0x0006601601007387 */ /* 0x000fe20000100800 */
[C---:B----4-:R-:W-:Y:S02]  /*7df40*/  FMUL R11, R4.reuse, R11 ;  /* 0x0000000b040b7220 */ /* 0x050fe40000400000 */
[----:B------:R-:W-:-:S03]  /*7df50*/  FMUL R20, R4, R10 ;  /* 0x0000000a04147220 */ /* 0x000fc60000400000 */
[----:B------:R0:W-:Y:S01]  /*7df60*/  STL [R1+0x664], R11 ;  /* 0x0006640b01007387 */ /* 0x0001e20000100800 */
[----:B------:R-:W-:-:S03]  /*7df70*/  FMUL R10, R4, R6 ;  /* 0x00000006040a7220 */ /* 0x000fc60000400000 */
[----:B0-----:R-:W3:Y:S01]  /*7df80*/  LDL.LU R11, [R1+0x1198] ;  /* 0x00119800010b7983 */ /* 0x001ee20000300800 */
[----:B------:R-:W-:Y:S02]  /*7df90*/  STL [R1+0x670], R20 ;  /* 0x0006701401007387 */ /* 0x000fe40000100800 */
[----:B------:R-:W4:Y:S02]  /*7dfa0*/  LDL.LU R6, [R1+0x119c] ;  /* 0x00119c0001067983 */ /* 0x000f240000300800 */
[----:B------:R0:W-:Y:S02]  /*7dfb0*/  STL [R1+0x674], R10 ;  /* 0x0006740a01007387 */ /* 0x0001e40000100800 */
[C---:B0-----:R-:W-:Y:S02]  /*7dfc0*/  FMUL R10, R4.reuse, R5 ;  /* 0x00000005040a7220 */ /* 0x041fe40000400000 */
[----:B--2---:R-:W-:Y:S02]  /*7dfd0*/  FMUL R20, R4, R9 ;  /* 0x0000000904147220 */ /* 0x004fe40000400000 */
[----:B------:R-:W-:-:S02]  /*7dfe0*/  FMUL R3, R3, 1.4426950216293334961 ;  /* 0x3fb8aa3b03037820 */ /* 0x000fc40000400000 */
[C---:B------:R-:W-:Y:S01]  /*7dff0*/  FMUL R15, R4.reuse, R15 ;  /* 0x0000000f040f7220 */ /* 0x040fe20000400000 */
[----:B------:R-:W0:Y:S04]  /*7e000*/  LDS R5, [R21.X4+0x20580] ;  /* 0x0205800015057984 */ /* 0x000e280000004800 */
[----:B------:R1:W-:Y:S01]  /*7e010*/  STL [R1+0x680], R10 ;  /* 0x0006800a01007387 */ /* 0x0003e20000100800 */
[----:B------:R-:W2:Y:S03]  /*7e020*/  LDS R21, [R21.X4+0x20600] ;  /* 0x0206000015157984 */ /* 0x000ea60000004800 */
[----:B-1----:R-:W2:Y:S01]  /*7e030*/  LDL.LU R10, [R1+0x1188] ;  /* 0x00118800010a7983 */ /* 0x002ea20000300800 */
[----:B------:R-:W2:Y:S01]  /*7e040*/  LDL.LU R9, [R1+0x118c] ;  /* 0x00118c0001097983 */ /* 0x000ea20000300800 */
[----:B------:R-:W3:Y:S01]  /*7e050*/  MUFU.EX2 R3, R3 ;  /* 0x0000000300037308 */ /* 0x000ee20000000800 */
[----:B------:R-:W-:-:S02]  /*7e060*/  FMUL R14, R4, R14 ;  /* 0x0000000e040e7220 */ /* 0x000fc40000400000 */
[C---:B------:R-:W-:Y:S02]  /*7e070*/  FMUL R13, R4.reuse, R13 ;  /* 0x0000000d040d7220 */ /* 0x040fe40000400000 */
[C---:B------:R-:W-:Y:S01]  /*7e080*/  FMUL R12, R4.reuse, R12 ;  /* 0x0000000c040c7220 */ /* 0x040fe20000400000 */
[----:B------:R1:W-:Y:S01]  /*7e090*/  STL [R1+0x684], R20 ;  /* 0x0006841401007387 */ /* 0x0003e20000100800 */
[----:B------:R1:W-:Y:S02]  /*7e0a0*/  STL [R1+0x690], R15 ;  /* 0x0006900f01007387 */ /* 0x0003e40000100800 */
[C---:B------:R-:W-:Y:S02]  /*7e0b0*/  FMUL R8, R4.reuse, R8 ;  /* 0x0000000804087220 */ /* 0x040fe40000400000 */
[----:B------:R-:W-:Y:S01]  /*7e0c0*/  STL [R1+0x694], R14 ;  /* 0x0006940e01007387 */ /* 0x000fe20000100800 */
[----:B------:R-:W-:Y:S01]  /*7e0d0*/  STL [R1+0x6a0], R13 ;  /* 0x0006a00d01007387 */ /* 0x000fe20000100800 */
[----:B------:R-:W-:-:S02]  /*7e0e0*/  FMUL R4, R4, R7 ;  /* 0x0000000704047220 */ /* 0x000fc40000400000 */
[----:B------:R-:W-:Y:S02]  /*7e0f0*/  STL [R1+0x6a4], R12 ;  /* 0x0006a40c01007387 */ /* 0x000fe40000100800 */
[----:B------:R-:W2:Y:S01]  /*7e100*/  LDL.LU R23, [R1+0x1178] ;  /* 0x0011780001177983 */ /* 0x000ea20000300800 */
[----:B------:R0:W-:Y:S01]  /*7e110*/  STL [R1+0x6b0], R8 ;  /* 0x0006b00801007387 */ /* 0x0001e20000100800 */
[----:B------:R-:W2:Y:S02]  /*7e120*/  LDL.LU R22, [R1+0x117c] ;  /* 0x00117c0001167983 */ /* 0x000ea40000300800 */
[----:B------:R3:W-:Y:S02]  /*7e130*/  STL [R1+0x6b4], R4 ;  /* 0x0006b40401007387 */ /* 0x0007e40000100800 */
[----:B-1----:R-:W2:Y:S01]  /*7e140*/  LDL.LU R20, [R1+0x1168] ;  /* 0x0011680001147983 */ /* 0x002ea20000300800 */
[----:B------:R-:W2:Y:S04]  /*7e150*/  LDL.LU R15, [R1+0x116c] ;  /* 0x00116c00010f7983 */ /* 0x000ea80000300800 */
[----:B0-----:R-:W2:Y:S01]  /*7e160*/  LDL.LU R8, [R1+0x11a8] ;  /* 0x0011a80001087983 */ /* 0x001ea20000300800 */
[----:B------:R-:W2:Y:S02]  /*7e170*/  LDL.LU R7, [R1+0x11ac] ;  /* 0x0011ac0001077983 */ /* 0x000ea40000300800 */
[----:B---3--:R-:W-:-:S02]  /*7e180*/  FMUL R4, R3, R11 ;  /* 0x0000000b03047220 */ /* 0x008fc40000400000 */
[C---:B----4-:R-:W-:Y:S02]  /*7e190*/  FMUL R11, R3.reuse, R6 ;  /* 0x00000006030b7220 */ /* 0x050fe40000400000 */
[----:B------:R-:W3:Y:S01]  /*7e1a0*/  LDL.LU R6, [R1+0x11b8] ;  /* 0x0011b80001067983 */ /* 0x000ee20000300800 */
[----:B------:R0:W-:Y:S03]  /*7e1b0*/  STL [R1+0x188], R4 ;  /* 0x0001880401007387 */ /* 0x0001e60000100800 */
[----:B0-----:R-:W4:Y:S01]  /*7e1c0*/  LDL.LU R4, [R1+0x11bc] ;  /* 0x0011bc0001047983 */ /* 0x001f220000300800 */
[----:B------:R0:W-:Y:S02]  /*7e1d0*/  STL [R1+0x18c], R11 ;  /* 0x00018c0b01007387 */ /* 0x0001e40000100800 */
[----:B------:R-:W4:Y:S02]  /*7e1e0*/  LDL.LU R14, [R1+0x11c8] ;  /* 0x0011c800010e7983 */ /* 0x000f240000300800 */
[----:B--2---:R-:W-:-:S02]  /*7e1f0*/  FMUL R10, R3, R10 ;  /* 0x0000000a030a7220 */ /* 0x004fc40000400000 */
[----:B------:R-:W-:-:S03]  /*7e200*/  FMUL R9, R3, R9 ;  /* 0x0000000903097220 */ /* 0x000fc60000400000 */
[----:B------:R1:W-:Y:S01]  /*7e210*/  STL [R1+0x178], R10 ;  /* 0x0001780a01007387 */ /* 0x0003e20000100800 */
[----:B------:R-:W2:Y:S02]  /*7e220*/  LDL.LU R13, [R1+0x11cc] ;  /* 0x0011cc00010d7983 */ /* 0x000ea40000300800 */
[----:B------:R1:W-:Y:S02]  /*7e230*/  STL [R1+0x17c], R9 ;  /* 0x00017c0901007387 */ /* 0x0003e40000100800 */
[----:B------:R-:W2:Y:S01]  /*7e240*/  LDL.LU R12, [R1+0x11d8] ;  /* 0x0011d800010c7983 */ /* 0x000ea20000300800 */
[----:B0-----:R-:W2:Y:S04]  /*7e250*/  LDL.LU R11, [R1+0x11dc] ;  /* 0x0011dc00010b7983 */ /* 0x001ea80000300800 */
[----:B-1----:R-:W2:Y:S01]  /*7e260*/  LDL.LU R10, [R1+0x11e8] ;  /* 0x0011e800010a7983 */ /* 0x002ea20000300800 */
[----:B------:R-:W2:Y:S02]  /*7e270*/  LDL.LU R9, [R1+0x11ec] ;  /* 0x0011ec0001097983 */ /* 0x000ea40000300800 */
[----:B------:R-:W-:-:S02]  /*7e280*/  FMUL R25, R3, R23 ;  /* 0x0000001703197220 */ /* 0x000fc40000400000 */
[C---:B------:R-:W-:Y:S02]  /*7e290*/  FMUL R24, R3.reuse, R22 ;  /* 0x0000001603187220 */ /* 0x040fe40000400000 */
[C---:B------:R-:W-:Y:S02]  /*7e2a0*/  FMUL R23, R3.reuse, R20 ;  /* 0x0000001403177220 */ /* 0x040fe40000400000 */
[C---:B------:R-:W-:Y:S01]  /*7e2b0*/  FMUL R22, R3.reuse, R15 ;  /* 0x0000000f03167220 */ /* 0x040fe20000400000 */
[----:B------:R-:W-:Y:S01]  /*7e2c0*/  STL [R1+0x168], R25 ;  /* 0x0001681901007387 */ /* 0x000fe20000100800 */
[----:B------:R-:W-:Y:S02]  /*7e2d0*/  STL [R1+0x16c], R24 ;  /* 0x00016c1801007387 */ /* 0x000fe40000100800 */
[C---:B------:R-:W-:Y:S02]  /*7e2e0*/  FMUL R20, R3.reuse, R8 ;  /* 0x0000000803147220 */ /* 0x040fe40000400000 */
[----:B------:R-:W-:Y:S01]  /*7e2f0*/  STL [R1+0x158], R23 ;  /* 0x0001581701007387 */ /* 0x000fe20000100800 */
[----:B------:R-:W-:Y:S01]  /*7e300*/  STL [R1+0x15c], R22 ;  /* 0x00015c1601007387 */ /* 0x000fe20000100800 */
[----:B------:R-:W-:-:S02]  /*7e310*/  FMUL R15, R3, R7 ;  /* 0x00000007030f7220 */ /* 0x000fc40000400000 */
[----:B------:R-:W2:Y:S02]  /*7e320*/  LDL.LU R8, [R1+0x11f8] ;  /* 0x0011f80001087983 */ /* 0x000ea40000300800 */
[----:B------:R3:W-:Y:S01]  /*7e330*/  STL [R1+0x148], R20 ;  /* 0x0001481401007387 */ /* 0x0007e20000100800 */
[----:B------:R-:W2:Y:S01]  /*7e340*/  LDL.LU R7, [R1+0x11fc] ;  /* 0x0011fc0001077983 */ /* 0x000ea20000300800 */
[----:B------:R4:W-:Y:S02]  /*7e350*/  STL [R1+0x14c], R15 ;  /* 0x00014c0f01007387 */ /* 0x0009e40000100800 */
[C---:B---3--:R-:W-:Y:S02]  /*7e360*/  FMUL R20, R3.reuse, R6 ;  /* 0x0000000603147220 */ /* 0x048fe40000400000 */
[----:B------:R-:W3:Y:S03]  /*7e370*/  LDL.LU R6, [R1+0x1208] ;  /* 0x0012080001067983 */ /* 0x000ee60000300800 */
[----:B------:R0:W-:Y:S02]  /*7e380*/  STL [R1+0x138], R20 ;  /* 0x0001381401007387 */ /* 0x0001e40000100800 */
[----:B----4-:R-:W-:-:S02]  /*7e390*/  FMUL R15, R3, R4 ;  /* 0x00000004030f7220 */ /* 0x010fc40000400000 */
[C---:B------:R-:W-:Y:S01]  /*7e3a0*/  FMUL R14, R3.reuse, R14 ;  /* 0x0000000e030e7220 */ /* 0x040fe20000400000 */
[----:B------:R-:W4:Y:S02]  /*7e3b0*/  LDL.LU R4, [R1+0x120c] ;  /* 0x00120c0001047983 */ /* 0x000f240000300800 */
[----:B------:R1:W-:Y:S02]  /*7e3c0*/  STL [R1+0x13c], R15 ;  /* 0x00013c0f01007387 */ /* 0x0003e40000100800 */
[----:B------:R0:W-:Y:S01]  /*7e3d0*/  STL [R1+0x128], R14 ;  /* 0x0001280e01007387 */ /* 0x0001e20000100800 */
[C---:B--2---:R-:W-:Y:S02]  /*7e3e0*/  FMUL R13, R3.reuse, R13 ;  /* 0x0000000d030d7220 */ /* 0x044fe40000400000 */
[C---:B------:R-:W-:Y:S02]  /*7e3f0*/  FMUL R12, R3.reuse, R12 ;  /* 0x0000000c030c7220 */ /* 0x040fe40000400000 */
[C---:B------:R-:W-:Y:S01]  /*7e400*/  FMUL R11, R3.reuse, R11 ;  /* 0x0000000b030b7220 */ /* 0x040fe20000400000 */
[----:B------:R2:W-:Y:S02]  /*7e410*/  STL [R1+0x12c], R13 ;  /* 0x00012c0d01007387 */ /* 0x0005e40000100800 */
[----:B------:R0:W-:Y:S02]  /*7e420*/  STL [R1+0x638], R12 ;  /* 0x0006380c01007387 */ /* 0x0001e40000100800 */
[C---:B------:R-:W-:Y:S01]  /*7e430*/  FMUL R10, R3.reuse, R10 ;  /* 0x0000000a030a7220 */ /* 0x040fe20000400000 */
[----:B------:R2:W-:Y:S01]  /*7e440*/  STL [R1+0x63c], R11 ;  /* 0x00063c0b01007387 */ /* 0x0005e20000100800 */
[----:B------:R-:W4:Y:S02]  /*7e450*/  LDL.LU R24, [R1+0x1218] ;  /* 0x0012180001187983 */ /* 0x000f240000300800 */
[C---:B------:R-:W-:Y:S01]  /*7e460*/  FMUL R9, R3.reuse, R9 ;  /* 0x0000000903097220 */ /* 0x040fe20000400000 */
[----:B------:R2:W-:Y:S01]  /*7e470*/  STL [R1+0x648], R10 ;  /* 0x0006480a01007387 */ /* 0x0005e20000100800 */
[----:B------:R-:W4:Y:S03]  /*7e480*/  LDL.LU R23, [R1+0x121c] ;  /* 0x00121c0001177983 */ /* 0x000f260000300800 */
[----:B------:R-:W-:Y:S02]  /*7e490*/  STL [R1+0x64c], R9 ;  /* 0x00064c0901007387 */ /* 0x000fe40000100800 */
[----:B------:R-:W4:Y:S01]  /*7e4a0*/  LDL.LU R22, [R1+0x1228] ;  /* 0x0012280001167983 */ /* 0x000f220000300800 */
[----:B0-----:R-:W4:Y:S01]  /*7e4b0*/  LDL.LU R20, [R1+0x122c] ;  /* 0x00122c0001147983 */ /* 0x001f220000300800 */
[----:B-1----:R-:W4:Y:S02]  /*7e4c0*/  LDL.LU R15, [R1+0x1238] ;  /* 0x00123800010f7983 */ /* 0x002f240000300800 */
[----:B------:R-:W4:Y:S02]  /*7e4d0*/  LDL.LU R14, [R1+0x123c] ;  /* 0x00123c00010e7983 */ /* 0x000f240000300800 */
[----:B--2---:R-:W2:Y:S02]  /*7e4e0*/  LDL.LU R13, [R1+0x1248] ;  /* 0x00124800010d7983 */ /* 0x004ea40000300800 */
[----:B------:R-:W-:-:S02]  /*7e4f0*/  FMUL R8, R3, R8 ;  /* 0x0000000803087220 */ /* 0x000fc40000400000 */
[----:B------:R-:W-:-:S03]  /*7e500*/  FMUL R7, R3, R7 ;  /* 0x0000000703077220 */ /* 0x000fc60000400000 */
[----:B------:R-:W-:Y:S01]  /*7e510*/  STL [R1+0x658], R8 ;  /* 0x0006580801007387 */ /* 0x000fe20000100800 */
[----:B------:R-:W2:Y:S02]  /*7e520*/  LDL.LU R12, [R1+0x124c] ;  /* 0x00124c00010c7983 */ /* 0x000ea40000300800 */
[----:B------:R-:W-:Y:S02]  /*7e530*/  STL [R1+0x65c], R7 ;  /* 0x00065c0701007387 */ /* 0x000fe40000100800 */
[----:B------:R-:W2:Y:S02]  /*7e540*/  LDL.LU R11, [R1+0x1258] ;  /* 0x00125800010b7983 */ /* 0x000ea40000300800 */
[----:B---3--:R-:W-:-:S05]  /*7e550*/  FMUL R6, R3, R6 ;  /* 0x0000000603067220 */ /* 0x008fca0000400000 */
[----:B------:R-:W-:Y:S01]  /*7e560*/  STL [R1+0x668], R6 ;  /* 0x0006680601007387 */ /* 0x000fe20000100800 */
[----:B------:R-:W3:Y:S02]  /*7e570*/  LDL.LU R10, [R1+0x125c] ;  /* 0x00125c00010a7983 */ /* 0x000ee40000300800 */
[----:B----4-:R-:W-:-:S05]  /*7e580*/  FMUL R4, R3, R4 ;  /* 0x0000000403047220 */ /* 0x010fca0000400000 */
[----:B------:R0:W-:Y:S04]  /*7e590*/  STL [R1+0x66c], R4 ;  /* 0x00066c0401007387 */ /* 0x0001e80000100800 */
[----:B0-----:R-:W4:Y:S01]  /*7e5a0*/  LDL.LU R4, [R1+0x1768] ;  /* 0x0017680001047983 */ /* 0x001f220000300800 */
[----:B------:R-:W4:Y:S02]  /*7e5b0*/  LDL.64 R8, [R1+0x1c00] ;  /* 0x001c000001087983 */ /* 0x000f240000100a00 */
[----:B------:R-:W4:Y:S02]  /*7e5c0*/  LDL.64 R6, [R1+0x1bf8] ;  /* 0x001bf80001067983 */ /* 0x000f240000100a00 */
[C---:B------:R-:W-:Y:S02]  /*7e5d0*/  FMUL R26, R3.reuse, R24 ;  /* 0x00000018031a7220 */ /* 0x040fe40000400000 */
[----:B------:R-:W4:Y:S01]  /*7e5e0*/  LDL.64 R24, [R1+0x1bf0] ;  /* 0x001bf00001187983 */ /* 0x000f220000100a00 */
[----:B------:R-:W-:-:S02]  /*7e5f0*/  FMUL R23, R3, R23 ;  /* 0x0000001703177220 */ /* 0x000fc40000400000 */
[----:B------:R0:W-:Y:S03]  /*7e600*/  STL [R1+0x678], R26 ;  /* 0x0006781a01007387 */ /* 0x0001e60000100800 */
[----:B------:R1:W-:Y:S01]  /*7e610*/  STL [R1+0x67c], R23 ;  /* 0x00067c1701007387 */ /* 0x0003e20000100800 */
[C---:B0-----:R-:W-:Y:S02]  /*7e620*/  FMUL R26, R3.reuse, R22 ;  /* 0x00000016031a7220 */ /* 0x041fe40000400000 */
[----:B-1----:R-:W-:-:S03]  /*7e630*/  FMUL R23, R3, R20 ;  /* 0x0000001403177220 */ /* 0x002fc60000400000 */
[----:B------:R-:W-:Y:S01]  /*7e640*/  STL [R1+0x688], R26 ;  /* 0x0006881a01007387 */ /* 0x000fe20000100800 */
[C---:B------:R-:W-:Y:S02]  /*7e650*/  FMUL R22, R3.reuse, R15 ;  /* 0x0000000f03167220 */ /* 0x040fe40000400000 */
[C---:B------:R-:W-:Y:S01]  /*7e660*/  FMUL R20, R3.reuse, R14 ;  /* 0x0000000e03147220 */ /* 0x040fe20000400000 */
[----:B------:R-:W-:Y:S01]  /*7e670*/  STL [R1+0x68c], R23 ;  /* 0x00068c1701007387 */ /* 0x000fe20000100800 */
[----:B------:R-:W4:Y:S02]  /*7e680*/  LDL.64 R14, [R1+0x1be8] ;  /* 0x001be800010e7983 */ /* 0x000f240000100a00 */
[C---:B--2---:R-:W-:Y:S02]  /*7e690*/  FMUL R13, R3.reuse, R13 ;  /* 0x0000000d030d7220 */ /* 0x044fe40000400000 */
[----:B------:R0:W-:Y:S02]  /*7e6a0*/  STL [R1+0x698], R22 ;  /* 0x0006981601007387 */ /* 0x0001e40000100800 */
[----:B------:R-:W-:-:S02]  /*7e6b0*/  FMUL R12, R3, R12 ;  /* 0x0000000c030c7220 */ /* 0x000fc40000400000 */
[C---:B------:R-:W-:Y:S01]  /*7e6c0*/  FMUL R11, R3.reuse, R11 ;  /* 0x0000000b030b7220 */ /* 0x040fe20000400000 */
[----:B0-----:R-:W2:Y:S01]  /*7e6d0*/  LDL.64 R22, [R1+0x1be0] ;  /* 0x001be00001167983 */ /* 0x001ea20000100a00 */
[----:B------:R-:W-:Y:S02]  /*7e6e0*/  STL [R1+0x69c], R20 ;  /* 0x00069c1401007387 */ /* 0x000fe40000100800 */
[----:B------:R-:W2:Y:S02]  /*7e6f0*/  LDL.64 R26, [R1+0x1bd8] ;  /* 0x001bd800011a7983 */ /* 0x000ea40000100a00 */
[----:B------:R-:W-:Y:S01]  /*7e700*/  STL [R1+0x6a8], R13 ;  /* 0x0006a80d01007387 */ /* 0x000fe20000100800 */
[----:B------:R0:W-:Y:S01]  /*7e710*/  STL [R1+0x6ac], R12 ;  /* 0x0006ac0c01007387 */ /* 0x0001e20000100800 */
[----:B------:R-:W-:Y:S02]  /*7e720*/  STL [R1+0x6b8], R11 ;  /* 0x0006b80b01007387 */ /* 0x000fe40000100800 */
[----:B---3--:R-:W-:-:S05]  /*7e730*/  FMUL R10, R3, R10 ;  /* 0x0000000a030a7220 */ /* 0x008fca0000400000 */
[----:B------:R1:W-:Y:S01]  /*7e740*/  STL [R1+0x6bc], R10 ;  /* 0x0006bc0a01007387 */ /* 0x0003e20000100800 */
[----:B0-----:R-:W3:Y:S02]  /*7e750*/  LDL.64 R12, [R1+0x1bd0] ;  /* 0x001bd000010c7983 */ /* 0x001ee40000100a00 */
[----:B----4-:R-:W-:-:S04]  /*7e760*/  IMAD.WIDE R8, R0, 0x2, R8 ;  /* 0x0000000200087825 */ /* 0x010fc800078e0208 */
[----:B------:R-:W-:Y:S02]  /*7e770*/  FFMA R4, R3, R4, R5 ;  /* 0x0000000403047223 */ /* 0x000fe40000000005 */
[C---:B------:R-:W-:Y:S01]  /*7e780*/  IMAD.WIDE R6, R0.reuse, 0x2, R6 ;  /* 0x0000000200067825 */ /* 0x040fe200078e0206 */
[----:B------:R0:W4:Y:S04]  /*7e790*/  LDG.E.U16 R28, [R8.64] ;  /* 0x00000004081c7981 */ /* 0x000128000c1e1500 */
[----:B------:R0:W-:Y:S04]  /*7e7a0*/  STL [R1+0x1768], R4 ;  /* 0x0017680401007387 */ /* 0x0001e80000100800 */
[----:B------:R2:W4:Y:S01]  /*7e7b0*/  LDG.E.U16 R29, [R6.64] ;  /* 0x00000004061d7981 */ /* 0x000522000c1e1500 */
[----:B-1----:R-:W4:Y:S02]  /*7e7c0*/  LDL.64 R10, [R1+0x1bc8] ;  /* 0x001bc800010a7983 */ /* 0x002f240000100a00 */
[----:B0-----:R-:W-:-:S02]  /*7e7d0*/  IMAD.WIDE R4, R0, 0x2, R24 ;  /* 0x0000000200047825 */ /* 0x001fc400078e0218 */
[----:B------:R-:W4:Y:S04]  /*7e7e0*/  LDL.64 R24, [R1+0x1bc0] ;  /* 0x001bc00001187983 */ /* 0x000f280000100a00 */
[----:B------:R0:W4:Y:S01]  /*7e7f0*/  LDG.E.U16 R20, [R4.64] ;  /* 0x0000000404147981 */ /* 0x000122000c1e1500 */
[----:B------:R-:W-:-:S03]  /*7e800*/  IMAD.WIDE R8, R0, 0x2, R14 ;  /* 0x0000000200087825 */ /* 0x000fc600078e020e */
[----:B------:R-:W4:Y:S04]  /*7e810*/  LDL.64 R14, [R1+0x1bb8] ;  /* 0x001bb800010e7983 */ /* 0x000f280000100a00 */
[----:B------:R3:W4:Y:S01]  /*7e820*/  LDG.E.U16 R3, [R8.64] ;  /* 0x0000000408037981 */ /* 0x000722000c1e1500 */
[----:B--2---:R-:W-:-:S04]  /*7e830*/  IMAD.WIDE R6, R0, 0x2, R22 ;  /* 0x0000000200067825 */ /* 0x004fc800078e0216 */
[C---:B0-----:R-:W-:Y:S01]  /*7e840*/  IMAD.WIDE R4, R0.reuse, 0x2, R26 ;  /* 0x0000000200047825 */ /* 0x041fe200078e021a */
[----:B------:R-:W2:Y:S04]  /*7e850*/  LDL.64 R22, [R1+0x1bb0] ;  /* 0x001bb00001167983 */ /* 0x000ea80000100a00 */
[----:B------:R-:W2:Y:S01]  /*7e860*/  LDL.64 R26, [R1+0x1ba8] ;  /* 0x001ba800011a7983 */ /* 0x000ea20000100a00 */
[----:B---3--:R-:W-:-:S03]  /*7e870*/  IMAD.WIDE R8, R0, 0x2, R12 ;  /* 0x0000000200087825 */ /* 0x008fc600078e020c */
[----:B----4-:R0:W-:Y:S01]  /*7e880*/  STL [R1+0x7d8], R28 ;  /* 0x0007d81c01007387 */ /* 0x0101e20000100800 */
[----:B------:R1:W-:Y:S02]  /*7e890*/  STL [R1+0x7d4], R29 ;  /* 0x0007d41d01007387 */ /* 0x0003e40000100800 */
[----:B------:R-:W3:Y:S01]  /*7e8a0*/  LDL.64 R12, [R1+0x1ba0] ;  /* 0x001ba000010c7983 */ /* 0x000ee20000100a00 */
[----:B0-----:R0:W4:Y:S04]  /*7e8b0*/  LDG.E.U16 R28, [R6.64] ;  /* 0x00000004061c7981 */ /* 0x001128000c1e1500 */
[----:B-1----:R1:W3:Y:S01]  /*7e8c0*/  LDG.E.U16 R29, [R4.64] ;  /* 0x00000004041d7981 */ /* 0x0022e2000c1e1500 */
[----:B0-----:R-:W-:-:S04]  /*7e8d0*/  IMAD.WIDE R6, R0, 0x2, R10 ;  /* 0x0000000200067825 */ /* 0x001fc800078e020a */
[C---:B-1----:R-:W-:Y:S01]  /*7e8e0*/  IMAD.WIDE R4, R0.reuse, 0x2, R24 ;  /* 0x0000000200047825 */ /* 0x042fe200078e0218 */
[----:B------:R-:W3:Y:S04]  /*7e8f0*/  LDL.64 R10, [R1+0x1b98] ;  /* 0x001b9800010a7983 */ /* 0x000ee80000100a00 */
[----:B------:R-:W3:Y:S01]  /*7e900*/  LDL.64 R24, [R1+0x1b90] ;  /* 0x001b900001187983 */ /* 0x000ee20000100a00 */
[----:B------:R0:W-:Y:S03]  /*7e910*/  STL [R1+0x7d0], R20 ;  /* 0x0007d01401007387 */ /* 0x0001e60000100800 */
[----:B0-----:R0:W3:Y:S04]  /*7e920*/  LDG.E.U16 R20, [R8.64] ;  /* 0x0000000408147981 */ /* 0x0010e8000c1e1500 */
[----:B------:R1:W-:Y:S04]  /*7e930*/  STL [R1+0x7cc], R3 ;  /* 0x0007cc0301007387 */ /* 0x0003e80000100800 */
[----:B-1----:R2:W3:Y:S01]  /*7e940*/  LDG.E.U16 R3, [R6.64] ;  /* 0x0000000406037981 */ /* 0x0024e2000c1e1500 */
[----:B0-----:R-:W-:-:S04]  /*7e950*/  IMAD.WIDE R8, R0, 0x2, R14 ;  /* 0x0000000200087825 */ /* 0x001fc800078e020e */
[C---:B--2---:R-:W-:Y:S01]  /*7e960*/  IMAD.WIDE R6, R0.reuse, 0x2, R22 ;  /* 0x0000000200067825 */ /* 0x044fe200078e0216 */
[----:B----4-:R0:W-:Y:S03]  /*7e970*/  STL [R1+0x7c8], R28 ;  /* 0x0007c81c01007387 */ /* 0x0101e60000100800 */
[----:B------:R-:W2:Y:S02]  /*7e980*/  LDL.64 R14, [R1+0x1b88] ;  /* 0x001b8800010e7983 */ /* 0x000ea40000100a00 */
[----:B------:R-:W4:Y:S01]  /*7e990*/  LDL.64 R22, [R1+0x1b80] ;  /* 0x001b800001167983 */ /* 0x000f220000100a00 */
[----:B0-----:R0:W2:Y:S02]  /*7e9a0*/  LDG.E.U16 R28, [R4.64] ;  /* 0x00000004041c7981 */ /* 0x0010a4000c1e1500 */
[C---:B0-----:R-:W-:Y:S02]  /*7e9b0*/  IMAD.WIDE R4, R0.reuse, 0x2, R26 ;  /* 0x0000000200047825 */ /* 0x041fe400078e021a */
[----:B------:R-:W4:Y:S02]  /*7e9c0*/  LDL.64 R26, [R1+0x1b78] ;  /* 0x001b7800011a7983 */ /* 0x000f240000100a00 */
[----:B---3--:R0:W-:Y:S02]  /*7e9d0*/  STL [R1+0x7c4], R29 ;  /* 0x0007c41d01007387 */ /* 0x0081e40000100800 */
[----:B------:R1:W-:Y:S04]  /*7e9e0*/  STL [R1+0x7c0], R20 ;  /* 0x0007c01401007387 */ /* 0x0003e80000100800 */
[----:B0-----:R0:W3:Y:S04]  /*7e9f0*/  LDG.E.U16 R29, [R8.64] ;  /* 0x00000004081d7981 */ /* 0x0010e8000c1e1500 */
[----:B-1----:R1:W4:Y:S04]  /*7ea00*/  LDG.E.U16 R20, [R6.64] ;  /* 0x0000000406147981 */ /* 0x002328000c1e1500 */
[----:B------:R0:W-:Y:S04]  /*7ea10*/  STL [R1+0x7bc], R3 ;  /* 0x0007bc0301007387 */ /* 0x0001e80000100800 */
[----:B0-----:R0:W4:Y:S01]  /*7ea20*/  LDG.E.U16 R3, [R4.64] ;  /* 0x0000000404037981 */ /* 0x001122000c1e1500 */
[----:B------:R-:W-:-:S04]  /*7ea30*/  IMAD.WIDE R8, R0, 0x2, R12 ;  /* 0x0000000200087825 */ /* 0x000fc800078e020c */
[----:B-1----:R-:W-:-:S04]  /*7ea40*/  IMAD.WIDE R6, R0, 0x2, R10 ;  /* 0x0000000200067825 */ /* 0x002fc800078e020a */
[----:B------:R-:W4:Y:S01]  /*7ea50*/  LDL.64 R12, [R1+0x1b70] ;  /* 0x001b7000010c7983 */ /* 0x000f220000100a00 */
[----:B------:R-:W4:Y:S01]  /*7ea60*/  LDL.64 R10, [R1+0x1b68] ;  /* 0x001b6800010a7983 */ /* 0x000f220000100a00 */
[----:B0-----:R-:W-:-:S03]  /*7ea70*/  IMAD.WIDE R4, R0, 0x2, R24 ;  /* 0x0000000200047825 */ /* 0x001fc600078e0218 */
[----:B------:R-:W4:Y:S04]  /*7ea80*/  LDL.64 R24, [R1+0x1b60] ;  /* 0x001b600001187983 */ /* 0x000f280000100a00 */
[----:B--2---:R0:W-:Y:S04]  /*7ea90*/  STL [R1+0x7b8], R28 ;  /* 0x0007b81c01007387 */ /* 0x0041e80000100800 */
[----:B0-----:R0:W2:Y:S04]  /*7eaa0*/  LDG.E.U16 R28, [R8.64] ;  /* 0x00000004081c7981 */ /* 0x0010a8000c1e1500 */
[----:B---3--:R1:W-:Y:S01]  /*7eab0*/  STL [R1+0x7b4], R29 ;  /* 0x0007b41d01007387 */ /* 0x0083e20000100800 */
[----:B----4-:R3:W-:Y:S02]  /*7eac0*/  STL [R1+0x7b0], R20 ;  /* 0x0007b01401007387 */ /* 0x0107e40000100800 */
[----:B0-----:R-:W-:-:S02]  /*7ead0*/  IMAD.WIDE R8, R0, 0x2, R14 ;  /* 0x0000000200087825 */ /* 0x001fc400078e020e */
[----:B------:R-:W4:Y:S04]  /*7eae0*/  LDL.64 R14, [R1+0x1b58] ;  /* 0x001b5800010e7983 */ /* 0x000f280000100a00 */
[----:B-1----:R0:W4:Y:S04]  /*7eaf0*/  LDG.E.U16 R29, [R6.64] ;  /* 0x00000004061d7981 */ /* 0x002128000c1e1500 */
[----:B---3--:R1:W3:Y:S01]  /*7eb00*/  LDG.E.U16 R20, [R4.64] ;  /* 0x0000000404147981 */ /* 0x0082e2000c1e1500 */
[----:B0-----:R-:W-:-:S04]  /*7eb10*/  IMAD.WIDE R6, R0, 0x2, R22 ;  /* 0x0000000200067825 */ /* 0x001fc800078e0216 */
[C---:B-1----:R-:W-:Y:S01]  /*7eb20*/  IMAD.WIDE R4, R0.reuse, 0x2, R26 ;  /* 0x0000000200047825 */ /* 0x042fe200078e021a */
[----:B------:R-:W3:Y:S04]  /*7eb30*/  LDL.64 R22, [R1+0x1b50] ;  /* 0x001b500001167983 */ /* 0x000ee80000100a00 */
[----:B------:R-:W3:Y:S01]  /*7eb40*/  LDL.64 R26, [R1+0x1b48] ;  /* 0x001b4800011a7983 */ /* 0x000ee20000100a00 */
[----:B------:R0:W-:Y:S03]  /*7eb50*/  STL [R1+0x7ac], R3 ;  /* 0x0007ac0301007387 */ /* 0x0001e60000100800 */
[----:B0-----:R0:W3:Y:S02]  /*7eb60*/  LDG.E.U16 R3, [R8.64] ;  /* 0x0000000408037981 */ /* 0x0010e4000c1e1500 */
[----:B0-----:R-:W-:-:S02]  /*7eb70*/  IMAD.WIDE R8, R0, 0x2, R12 ;  /* 0x0000000200087825 */ /* 0x001fc400078e020c */
[----:B--2---:R0:W-:Y:S04]  /*7eb80*/  STL [R1+0x7a8], R28 ;  /* 0x0007a81c01007387 */ /* 0x0041e80000100800 */
[----:B0-----:R0:W2:Y:S02]  /*7eb90*/  LDG.E.U16 R28, [R6.64] ;  /* 0x00000004061c7981 */ /* 0x0010a4000c1e1500 */
[C---:B0-----:R-:W-:Y:S02]  /*7eba0*/  IMAD.WIDE R6, R0.reuse, 0x2, R10 ;  /* 0x0000000200067825 */ /* 0x041fe400078e020a */
[----:B----4-:R0:W-:Y:S02]  /*7ebb0*/  STL [R1+0x7a4], R29 ;  /* 0x0007a41d01007387 */ /* 0x0101e40000100800 */
[----:B------:R-:W4:Y:S02]  /*7ebc0*/  LDL.64 R12, [R1+0x1b40] ;  /* 0x001b4000010c7983 */ /* 0x000f240000100a00 */
[----:B------:R-:W4:Y:S01]  /*7ebd0*/  LDL.64 R10, [R1+0x1b38] ;  /* 0x001b3800010a7983 */ /* 0x000f220000100a00 */
[----:B0-----:R0:W4:Y:S02]  /*7ebe0*/  LDG.E.U16 R29, [R4.64] ;  /* 0x00000004041d7981 */ /* 0x001124000c1e1500 */
[----:B0-----:R-:W-:-:S02]  /*7ebf0*/  IMAD.WIDE R4, R0, 0x2, R24 ;  /* 0x0000000200047825 */ /* 0x001fc400078e0218 */
[----:B------:R-:W4:Y:S02]  /*7ec00*/  LDL.64 R24, [R1+0x1b30] ;  /* 0x001b300001187983 */ /* 0x000f240000100a00 */
[----:B---3--:R0:W-:Y:S02]  /*7ec10*/  STL [R1+0x7a0], R20 ;  /* 0x0007a01401007387 */ /* 0x0081e40000100800 */
[----:B------:R1:W-:Y:S04]  /*7ec20*/  STL [R1+0x79c], R3 ;  /* 0x00079c0301007387 */ /* 0x0003e80000100800 */
[----:B0-----:R0:W3:Y:S04]  /*7ec30*/  LDG.E.U16 R20, [R8.64] ;  /* 0x0000000408147981 */ /* 0x0010e8000c1e1500 */
[----:B-1----:R1:W3:Y:S01]  /*7ec40*/  LDG.E.U16 R3, [R6.64] ;  /* 0x0000000406037981 */ /* 0x0022e2000c1e1500 */
[----:B0-----:R-:W-:-:S04]  /*7ec50*/  IMAD.WIDE R8, R0, 0x2, R14 ;  /* 0x0000000200087825 */ /* 0x001fc800078e020e */
[C---:B-1----:R-:W-:Y:S01]  /*7ec60*/  IMAD.WIDE R6, R0.reuse, 0x2, R22 ;  /* 0x0000000200067825 */ /* 0x042fe200078e0216 */
[----:B--2---:R0:W-:Y:S03]  /*7ec70*/  STL [R1+0x798], R28 ;  /* 0x0007981c01007387 */ /* 0x0041e60000100800 */
[----:B------:R-:W2:Y:S02]  /*7ec80*/  LDL.64 R14, [R1+0x1b28] ;  /* 0x001b2800010e7983 */ /* 0x000ea40000100a00 */
[----:B------:R-:W2:Y:S01]  /*7ec90*/  LDL.64 R22, [R1+0x1b20] ;  /* 0x001b200001167983 */ /* 0x000ea20000100a00 */
[----:B0-----:R0:W2:Y:S02]  /*7eca0*/  LDG.E.U16 R28, [R4.64] ;  /* 0x00000004041c7981 */ /* 0x0010a4000c1e1500 */
[C---:B0-----:R-:W-:Y:S02]  /*7ecb0*/  IMAD.WIDE R4, R0.reuse, 0x2, R26 ;  /* 0x0000000200047825 */ /* 0x041fe400078e021a */
[----:B------:R-:W2:Y:S04]  /*7ecc0*/  LDL.64 R26, [R1+0x1b18] ;  /* 0x001b1800011a7983 */ /* 0x000ea80000100a00 */
[----:B----4-:R0:W-:Y:S04]  /*7ecd0*/  STL [R1+0x794], R29 ;  /* 0x0007941d01007387 */ /* 0x0101e80000100800 */
[----:B0-----:R0:W4:Y:S04]  /*7ece0*/  LDG.E.U16 R29, [R8.64] ;  /* 0x00000004081d7981 */ /* 0x001128000c1e1500 */
[----:B---3--:R1:W-:Y:S01]  /*7ecf0*/  STL [R1+0x790], R20 ;  /* 0x0007901401007387 */ /* 0x0083e20000100800 */
[----:B------:R3:W-:Y:S03]  /*7ed00*/  STL [R1+0x78c], R3 ;  /* 0x00078c0301007387 */ /* 0x0007e60000100800 */
[----:B-1----:R1:W4:Y:S04]  /*7ed10*/  LDG.E.U16 R20, [R6.64] ;  /* 0x0000000406147981 */ /* 0x002328000c1e1500 */
[----:B---3--:R3:W4:Y:S01]  /*7ed20*/  LDG.E.U16 R3, [R4.64] ;  /* 0x0000000404037981 */ /* 0x008722000c1e1500 */
[----:B0-----:R-:W-:-:S04]  /*7ed30*/  IMAD.WIDE R8, R0, 0x2, R12 ;  /* 0x0000000200087825 */ /* 0x001fc800078e020c */
[----:B------:R-:W4:Y:S02]  /*7ed40*/  LDL.64 R12, [R1+0x1b10] ;  /* 0x001b1000010c7983 */ /* 0x000f240000100a00 */
[----:B-1----:R-:W-:-:S04]  /*7ed50*/  IMAD.WIDE R6, R0, 0x2, R10 ;  /* 0x0000000200067825 */ /* 0x002fc800078e020a */
[C---:B---3--:R-:W-:Y:S01]  /*7ed60*/  IMAD.WIDE R4, R0.reuse, 0x2, R24 ;  /* 0x0000000200047825 */ /* 0x048fe200078e0218 */
[----:B------:R-:W3:Y:S04]  /*7ed70*/  LDL.64 R10, [R1+0x1b08] ;  /* 0x001b0800010a7983 */ /* 0x000ee80000100a00 */
[----:B------:R-:W3:Y:S04]  /*7ed80*/  LDL.64 R24, [R1+0x1b00] ;  /* 0x001b000001187983 */ /* 0x000ee80000100a00 */
[----:B--2---:R0:W-:Y:S04]  /*7ed90*/  STL [R1+0x788], R28 ;  /* 0x0007881c01007387 */ /* 0x0041e80000100800 */
[----:B0-----:R0:W2:Y:S04]  /*7eda0*/  LDG.E.U16 R28, [R8.64] ;  /* 0x00000004081c7981 */ /* 0x0010a8000c1e1500 */
[----:B----4-:R1:W-:Y:S01]  /*7edb0*/  STL [R1+0x784], R29 ;  /* 0x0007841d01007387 */ /* 0x0103e20000100800 */
[----:B0-----:R-:W-:-:S03]  /*7edc0*/  IMAD.WIDE R8, R0, 0x2, R14 ;  /* 0x0000000200087825 */ /* 0x001fc600078e020e */
[----:B-1----:R0:W4:Y:S04]  /*7edd0*/  LDG.E.U16 R29, [R6.64] ;  /* 0x00000004061d7981 */ /* 0x002128000c1e1500 */
[----:B------:R1:W-:Y:S01]  /*7ede0*/  STL [R1+0x780], R20 ;  /* 0x0007801401007387 */ /* 0x0003e20000100800 */
[----:B0-----:R-:W-:-:S03]  /*7edf0*/  IMAD.WIDE R6, R0, 0x2, R22 ;  /* 0x0000000200067825 */ /* 0x001fc600078e0216 */
[----:B------:R-:W4:Y:S01]  /*7ee00*/  LDL.64 R14, [R1+0x1af8] ;  /* 0x001af800010e7983 */ /* 0x000f220000100a00 */
[----:B------:R-:W4:Y:S03]  /*7ee10*/  LDL.64 R22, [R1+0x1af0] ;  /* 0x001af00001167983 */ /* 0x000f260000100a00 */
[----:B-1----:R0:W4:Y:S02]  /*7ee20*/  LDG.E.U16 R20, [R4.64] ;  /* 0x0000000404147981 */ /* 0x002124000c1e1500 */
[C---:B0-----:R-:W-:Y:S02]  /*7ee30*/  IMAD.WIDE R4, R0.reuse, 0x2, R26 ;  /* 0x0000000200047825 */ /* 0x041fe400078e021a */
[----:B------:R-:W4:Y:S02]  /*7ee40*/  LDL.64 R26, [R1+0x1ae8] ;  /* 0x001ae800011a7983 */ /* 0x000f240000100a00 */
[----:B------:R0:W-:Y:S02]  /*7ee50*/  STL [R1+0x77c], R3 ;  /* 0x00077c0301007387 */ /* 0x0001e40000100800 */
[----:B0-----:R0:W4:Y:S02]  /*7ee60*/  LDG.E.U16 R3, [R8.64] ;  /* 0x0000000408037981 */ /* 0x001124000c1e1500 */
[----:B0-----:R-:W-:-:S02]  /*7ee70*/  IMAD.WIDE R8, R0, 0x2, R12 ;  /* 0x0000000200087825 */ /* 0x001fc400078e020c */
[----:B--2---:R0:W-:Y:S04]  /*7ee80*/  STL [R1+0x778], R28 ;  /* 0x0007781c01007387 */ /* 0x0041e80000100800 */
[----:B0-----:R3:W2:Y:S02]  /*7ee90*/  LDG.E.U16 R28, [R6.64] ;  /* 0x00000004061c7981 */ /* 0x0016a4000c1e1500 */
[C---:B---3--:R-:W-:Y:S02]  /*7eea0*/  IMAD.WIDE R6, R0.reuse, 0x2, R10 ;  /* 0x0000000200067825 */ /* 0x048fe400078e020a */
[----:B----4-:R0:W-:Y:S02]  /*7eeb0*/  STL [R1+0x774], R29 ;  /* 0x0007741d01007387 */ /* 0x0101e40000100800 */
[----:B------:R-:W3:Y:S02]  /*7eec0*/  LDL.64 R12, [R1+0x1ae0] ;  /* 0x001ae000010c7983 */ /* 0x000ee40000100a00 */
[----:B------:R-:W4:Y:S01]  /*7eed0*/  LDL.64 R10, [R1+0x1ad8] ;  /* 0x001ad800010a7983 */ /* 0x000f220000100a00 */
[----:B0-----:R0:W3:Y:S02]  /*7eee0*/  LDG.E.U16 R29, [R4.64] ;  /* 0x00000004041d7981 */ /* 0x0010e4000c1e1500 */
[----:B0-----:R-:W-:-:S02]  /*7eef0*/  IMAD.WIDE R4, R0, 0x2, R24 ;  /* 0x0000000200047825 */ /* 0x001fc400078e0218 */
[----:B------:R-:W4:Y:S02]  /*7ef00*/  LDL.64 R24, [R1+0x1ad0] ;  /* 0x001ad00001187983 */ /* 0x000f240000100a00 */
[----:B------:R0:W-:Y:S02]  /*7ef10*/  STL [R1+0x770], R20 ;  /* 0x0007701401007387 */ /* 0x0001e40000100800 */
[----:B0-----:R0:W4:Y:S04]  /*7ef20*/  LDG.E.U16 R20, [R8.64] ;  /* 0x0000000408147981 */ /* 0x001128000c1e1500 */
[----:B------:R1:W-:Y:S04]  /*7ef30*/  STL [R1+0x76c], R3 ;  /* 0x00076c0301007387 */ /* 0x0003e80000100800 */
[----:B-1----:R1:W4:Y:S01]  /*7ef40*/  LDG.E.U16 R3, [R6.64] ;  /* 0x0000000406037981 */ /* 0x002322000c1e1500 */
        /* <DEDUP_REMOVED lines=8> */
[----:B---3--:R0:W-:Y:S04]  /*7efd0*/  STL [R1+0x764], R29 ;  /* 0x0007641d01007387 */ /* 0x0081e80000100800 */
[----:B0-----:R0:W3:Y:S04]  /*7efe0*/  LDG.E.U16 R29, [R8.64] ;  /* 0x00000004081d7981 */ /* 0x0010e8000c1e1500 */
[----:B----4-:R1:W-:Y:S04]  /*7eff0*/  STL [R1+0x760], R20 ;  /* 0x0007601401007387 */ /* 0x0103e80000100800 */
        /* <DEDUP_REMOVED lines=12> */
[----:B0-----:R-:W-:-:S03]  /*7f0c0*/  IMAD.WIDE R8, R0, 0x2, R14 ;  /* 0x0000000200087825 */ /* 0x001fc600078e020e */
[----:B-1----:R0:W3:Y:S04]  /*7f0d0*/  LDG.E.U16 R29, [R6.64] ;  /* 0x00000004061d7981 */ /* 0x0020e8000c1e1500 */
[----:B----4-:R1:W-:Y:S01]  /*7f0e0*/  STL [R1+0x750], R20 ;  /* 0x0007501401007387 */ /* 0x0103e20000100800 */
[----:B0-----:R-:W-:-:S04]  /*7f0f0*/  IMAD.WIDE R6, R0, 0x2, R22 ;  /* 0x0000000200067825 */ /* 0x001fc800078e0216 */
[----:B------:R-:W4:Y:S02]  /*7f100*/  LDL.64 R14, [R1+0x1a98] ;  /* 0x001a9800010e7983 */ /* 0x000f240000100a00 */
[----:B------:R-:W4:Y:S01]  /*7f110*/  LDL.64 R22, [R1+0x1a90] ;  /* 0x001a900001167983 */ /* 0x000f220000100a00 */
        /* <DEDUP_REMOVED lines=8> */
[C---:B0-----:R-:W-:Y:S02]  /*7f1a0*/  IMAD.WIDE R6, R0.reuse, 0x2, R10 ;  /* 0x0000000200067825 */ /* 0x041fe400078e020a */
[----:B---3--:R0:W-:Y:S02]  /*7f1b0*/  STL [R1+0x744], R29 ;  /* 0x0007441d01007387 */ /* 0x0081e40000100800 */
[----:B------:R-:W3:Y:S02]  /*7f1c0*/  LDL.64 R12, [R1+0x1a80] ;  /* 0x001a8000010c7983 */ /* 0x000ee40000100a00 */
[----:B------:R-:W3:Y:S01]  /*7f1d0*/  LDL.64 R10, [R1+0x1a78] ;  /* 0x001a7800010a7983 */ /* 0x000ee20000100a00 */
[----:B0-----:R0:W3:Y:S02]  /*7f1e0*/  LDG.E.U16 R29, [R4.64] ;  /* 0x00000004041d7981 */ /* 0x0010e4000c1e1500 */
[----:B0-----:R-:W-:-:S02]  /*7f1f0*/  IMAD.WIDE R4, R0, 0x2, R24 ;  /* 0x0000000200047825 */ /* 0x001fc400078e0218 */
[----:B------:R-:W3:Y:S04]  /*7f200*/  LDL.64 R24, [R1+0x1a70] ;  /* 0x001a700001187983 */ /* 0x000ee80000100a00 */
[----:B----4-:R0:W-:Y:S04]  /*7f210*/  STL [R1+0x740], R20 ;  /* 0x0007401401007387 */ /* 0x0101e80000100800 */
        /* <DEDUP_REMOVED lines=202> */
[----:B---3--:R0:W-:Y:S02]  /*7fec0*/  STL [R1+0x84], R29 ;  /* 0x0000841d01007387 */ /* 0x0081e40000100800 */
[----:B------:R-:W3:Y:S02]  /*7fed0*/  LDL.64 R26, [R1+0x1938] ;  /* 0x00193800011a7983 */ /* 0x000ee40000100a00 */
[----:B0-----:R0:W2:Y:S04]  /*7fee0*/  LDG.E.U16 R29, [R8.64] ;  /* 0x00000004081d7981 */ /* 0x0010a8000c1e1500 */
[----:B----4-:R1:W-:Y:S04]  /*7fef0*/  STL [R1+0x80], R20 ;  /* 0x0000801401007387 */ /* 0x0103e80000100800 */
[----:B-1----:R1:W4:Y:S04]  /*7ff00*/  LDG.E.U16 R20, [R6.64] ;  /* 0x0000000406147981 */ /* 0x002328000c1e1500 */
[----:B------:R0:W-:Y:S04]  /*7ff10*/  STL [R1+0x7c], R3 ;  /* 0x00007c0301007387 */ /* 0x0001e80000100800 */
[----:B0-----:R0:W3:Y:S01]  /*7ff20*/  LDG.E.U16 R3, [R4.64] ;  /* 0x0000000404037981 */ /* 0x0010e2000c1e1500 */
[----:B------:R-:W-:-:S04]  /*7ff30*/  IMAD.WIDE R8, R0, 0x2, R12 ;  /* 0x0000000200087825 */ /* 0x000fc800078e020c */
[----:B-1----:R-:W-:-:S04]  /*7ff40*/  IMAD.WIDE R6, R0, 0x2, R10 ;  /* 0x0000000200067825 */ /* 0x002fc800078e020a */
[----:B------:R-:W3:Y:S01]  /*7ff50*/  LDL.64 R12, [R1+0x1930] ;  /* 0x00193000010c7983 */ /* 0x000ee20000100a00 */
[----:B------:R-:W3:Y:S01]  /*7ff60*/  LDL.64 R10, [R1+0x1928] ;  /* 0x00192800010a7983 */ /* 0x000ee20000100a00 */
[----:B0-----:R-:W-:-:S03]  /*7ff70*/  IMAD.WIDE R4, R0, 0x2, R24 ;  /* 0x0000000200047825 */ /* 0x001fc600078e0218 */
[----:B------:R0:W3:Y:S04]  /*7ff80*/  LDG.E.U16 R25, [R8.64] ;  /* 0x0000000408197981 */ /* 0x0000e8000c1e1500 */
[----:B--2---:R-:W-:Y:S01]  /*7ff90*/  STL [R1+0x74], R29 ;  /* 0x0000741d01007387 */ /* 0x004fe20000100800 */
[----:B------:R1:W-:Y:S03]  /*7ffa0*/  STL [R1+0x78], R28 ;  /* 0x0000781c01007387 */ /* 0x0003e60000100800 */
[----:B-1----:R-:W2:Y:S04]  /*7ffb0*/  LDL.64 R28, [R1+0x1920] ;  /* 0x00192000011c7983 */ /* 0x002ea80000100a00 */
[----:B----4-:R1:W-:Y:S04]  /*7ffc0*/  STL [R1+0x70], R20 ;  /* 0x0000701401007387 */ /* 0x0103e80000100800 */
[----:B-1----:R1:W4:Y:S04]  /*7ffd0*/  LDG.E.U16 R20, [R6.64] ;  /* 0x0000000406147981 */ /* 0x002328000c1e1500 */
[----:B---3--:R3:W-:Y:S04]  /*7ffe0*/  STL [R1+0x6c], R3 ;  /* 0x00006c0301007387 */ /* 0x0087e80000100800 */
[----:B---3--:R3:W2:Y:S01]  /*7fff0*/  LDG.E.U16 R3, [R4.64] ;  /* 0x0000000404037981 */ /* 0x0086a2000c1e1500 */
[----:B0-----:R-:W-:-:S04]  /*80000*/  IMAD.WIDE R8, R0, 0x2, R14 ;  /* 0x0000000200087825 */ /* 0x001fc800078e020e */
[----:B-1----:R-:W-:-:S04]  /*80010*/  IMAD.WIDE R6, R0, 0x2, R22 ;  /* 0x0000000200067825 */ /* 0x002fc800078e0216 */
[----:B------:R-:W2:Y:S01]  /*80020*/  LDL.64 R14, [R1+0x1908] ;  /* 0x00190800010e7983 */ /* 0x000ea20000100a00 */
[----:B------:R0:W-:Y:S01]  /*80030*/  STL [R1+0x68], R25 ;  /* 0x0000681901007387 */ /* 0x0001e20000100800 */
[----:B------:R-:W2:Y:S02]  /*80040*/  LDL.64 R22, [R1+0x18f8] ;  /* 0x0018f80001167983 */ /* 0x000ea40000100a00 */
[C---:B---3--:R-:W-:Y:S02]  /*80050*/  IMAD.WIDE R4, R0.reuse, 0x2, R26 ;  /* 0x0000000200047825 */ /* 0x048fe400078e021a */
[----:B------:R1:W3:Y:S04]  /*80060*/  LDG.E.U16 R27, [R8.64] ;  /* 0x00000004081b7981 */ /* 0x0002e8000c1e1500 */
[----:B0-----:R-:W3:Y:S04]  /*80070*/  LDL.64 R24, [R1+0x1900] ;  /* 0x0019000001187983 */ /* 0x001ee80000100a00 */
[----:B----4-:R0:W-:Y:S04]  /*80080*/  STL [R1+0x64], R20 ;  /* 0x0000641401007387 */ /* 0x0101e80000100800 */
[----:B0-----:R0:W4:Y:S04]  /*80090*/  LDG.E.U16 R20, [R6.64] ;  /* 0x0000000406147981 */ /* 0x001128000c1e1500 */
[----:B--2---:R2:W-:Y:S04]  /*800a0*/  STL [R1+0x60], R3 ;  /* 0x0000600301007387 */ /* 0x0045e80000100800 */
[----:B--2---:R-:W2:Y:S01]  /*800b0*/  LDG.E.U16 R3, [R4.64] ;  /* 0x0000000404037981 */ /* 0x004ea2000c1e1500 */
[----:B-1----:R-:W-:-:S04]  /*800c0*/  IMAD.WIDE R8, R0, 0x2, R12 ;  /* 0x0000000200087825 */ /* 0x002fc800078e020c */
[----:B------:R-:W2:Y:S02]  /*800d0*/  LDL.64 R12, [R1+0x18f0] ;  /* 0x0018f000010c7983 */ /* 0x000ea40000100a00 */
[C---:B0-----:R-:W-:Y:S01]  /*800e0*/  IMAD.WIDE R6, R0.reuse, 0x2, R10 ;  /* 0x0000000200067825 */ /* 0x041fe200078e020a */
[----:B---3--:R0:W-:Y:S03]  /*800f0*/  STL [R1+0x5c], R27 ;  /* 0x00005c1b01007387 */ /* 0x0081e60000100800 */
[----:B------:R-:W3:Y:S01]  /*80100*/  LDL.64 R10, [R1+0x1890] ;  /* 0x00189000010a7983 */ /* 0x000ee20000100a00 */
[----:B0-----:R-:W3:Y:S04]  /*80110*/  LDL.64 R26, [R1+0x18d0] ;  /* 0x0018d000011a7983 */ /* 0x001ee80000100a00 */
[----:B----4-:R0:W-:Y:S04]  /*80120*/  STL [R1+0x58], R20 ;  /* 0x0000581401007387 */ /* 0x0101e80000100800 */
[----:B0-----:R0:W4:Y:S04]  /*80130*/  LDG.E.U16 R20, [R8.64] ;  /* 0x0000000408147981 */ /* 0x001128000c1e1500 */
[----:B--2---:R1:W-:Y:S04]  /*80140*/  STL [R1+0x54], R3 ;  /* 0x0000540301007387 */ /* 0x0043e80000100800 */
[----:B-1----:R1:W2:Y:S01]  /*80150*/  LDG.E.U16 R3, [R6.64] ;  /* 0x0000000406037981 */ /* 0x0022a2000c1e1500 */
[----:B------:R-:W-:-:S04]  /*80160*/  IMAD.WIDE R4, R0, 0x2, R28 ;  /* 0x0000000200047825 */ /* 0x000fc800078e021c */
[C---:B0-----:R-:W-:Y:S02]  /*80170*/  IMAD.WIDE R8, R0.reuse, 0x2, R14 ;  /* 0x0000000200087825 */ /* 0x041fe400078e020e */
[----:B------:R-:W3:Y:S04]  /*80180*/  LDL.64 R14, [R1+0x1850] ;  /* 0x00185000010e7983 */ /* 0x000ee80000100a00 */
[----:B------:R0:W3:Y:S04]  /*80190*/  LDG.E.U16 R28, [R4.64] ;  /* 0x00000004041c7981 */ /* 0x0000e8000c1e1500 */
[----:B------:R2:W3:Y:S01]  /*801a0*/  LDG.E.U16 R29, [R8.64] ;  /* 0x00000004081d7981 */ /* 0x0004e2000c1e1500 */
[----:B-1----:R-:W-:-:S03]  /*801b0*/  IMAD.WIDE R6, R0, 0x2, R24 ;  /* 0x0000000200067825 */ /* 0x002fc600078e0218 */
[----:B------:R-:W3:Y:S01]  /*801c0*/  LDL.64 R24, [R1+0x1810] ;  /* 0x0018100001187983 */ /* 0x000ee20000100a00 */
[----:B0-----:R-:W-:-:S03]  /*801d0*/  IMAD.WIDE R4, R0, 0x2, R22 ;  /* 0x0000000200047825 */ /* 0x001fc600078e0216 */
[----:B------:R-:W3:Y:S04]  /*801e0*/  LDL.64 R22, [R1+0x17d0] ;  /* 0x0017d00001167983 */ /* 0x000ee80000100a00 */
[----:B----4-:R0:W-:Y:S04]  /*801f0*/  STL [R1+0x50], R20 ;  /* 0x0000501401007387 */ /* 0x0101e80000100800 */
[----:B0-----:R3:W4:Y:S04]  /*80200*/  LDG.E.U16 R20, [R6.64] ;  /* 0x0000000406147981 */ /* 0x001728000c1e1500 */
[----:B--2---:R0:W-:Y:S04]  /*80210*/  STL [R1+0x4c], R3 ;  /* 0x00004c0301007387 */ /* 0x0041e80000100800 */
[----:B0-----:R0:W2:Y:S01]  /*80220*/  LDG.E.U16 R3, [R4.64] ;  /* 0x0000000404037981 */ /* 0x0010a2000c1e1500 */
[----:B------:R-:W-:-:S04]  /*80230*/  IMAD.WIDE R8, R0, 0x2, R12 ;  /* 0x0000000200087825 */ /* 0x000fc800078e020c */
[----:B------:R-:W2:Y:S02]  /*80240*/  LDL.64 R12, [R1+0x18e8] ;  /* 0x0018e800010c7983 */ /* 0x000ea40000100a00 */
[C---:B---3--:R-:W-:Y:S02]  /*80250*/  IMAD.WIDE R6, R0.reuse, 0x2, R26 ;  /* 0x0000000200067825 */ /* 0x048fe400078e021a */
[----:B------:R1:W3:Y:S02]  /*80260*/  LDG.E.U16 R27, [R8.64] ;  /* 0x00000004081b7981 */ /* 0x0002e4000c1e1500 */
[C---:B0-----:R-:W-:Y:S02]  /*80270*/  IMAD.WIDE R4, R0.reuse, 0x2, R10 ;  /* 0x0000000200047825 */ /* 0x041fe400078e020a */
[----:B------:R-:W3:Y:S02]  /*80280*/  LDL.64 R10, [R1+0x18e0] ;  /* 0x0018e000010a7983 */ /* 0x000ee40000100a00 */
[----:B------:R-:W-:Y:S02]  /*80290*/  STL [R1+0x44], R29 ;  /* 0x0000441d01007387 */ /* 0x000fe40000100800 */
[----:B------:R0:W-:Y:S02]  /*802a0*/  STL [R1+0x48], R28 ;  /* 0x0000481c01007387 */ /* 0x0001e40000100800 */
[----:B0-----:R-:W3:Y:S04]  /*802b0*/  LDL.64 R28, [R1+0x18c8] ;  /* 0x0018c800011c7983 */ /* 0x001ee80000100a00 */
[----:B----4-:R0:W-:Y:S04]  /*802c0*/  STL [R1+0x40], R20 ;  /* 0x0000401401007387 */ /* 0x0101e80000100800 */
[----:B0-----:R0:W4:Y:S04]  /*802d0*/  LDG.E.U16 R20, [R6.64] ;  /* 0x0000000406147981 */ /* 0x001128000c1e1500 */
[----:B--2---:R2:W-:Y:S04]  /*802e0*/  STL [R1+0x3c], R3 ;  /* 0x00003c0301007387 */ /* 0x0045e80000100800 */
[----:B--2---:R2:W4:Y:S01]  /*802f0*/  LDG.E.U16 R3, [R4.64] ;  /* 0x0000000404037981 */ /* 0x004522000c1e1500 */
[----:B-1----:R-:W-:-:S04]  /*80300*/  IMAD.WIDE R8, R0, 0x2, R14 ;  /* 0x0000000200087825 */ /* 0x002fc800078e020e */
[C---:B0-----:R-:W-:Y:S01]  /*80310*/  IMAD.WIDE R6, R0.reuse, 0x2, R24 ;  /* 0x0000000200067825 */ /* 0x041fe200078e0218 */
[----:B---3--:R0:W-:Y:S03]  /*80320*/  STL [R1+0x38], R27 ;  /* 0x0000381b01007387 */ /* 0x0081e60000100800 */
[----:B------:R-:W3:Y:S02]  /*80330*/  LDL.64 R14, [R1+0x18b8] ;  /* 0x0018b800010e7983 */ /* 0x000ee40000100a00 */
[----:B------:R-:W3:Y:S02]  /*80340*/  LDL.64 R24, [R1+0x18b0] ;  /* 0x0018b00001187983 */ /* 0x000ee40000100a00 */
[C---:B--2---:R-:W-:Y:S02]  /*80350*/  IMAD.WIDE R4, R0.reuse, 0x2, R22 ;  /* 0x0000000200047825 */ /* 0x044fe400078e0216 */
[----:B------:R1:W2:Y:S04]  /*80360*/  LDG.E.U16 R23, [R8.64] ;  /* 0x0000000408177981 */ /* 0x0002a8000c1e1500 */
[----:B0-----:R-:W2:Y:S04]  /*80370*/  LDL.64 R26, [R1+0x18c0] ;  /* 0x0018c000011a7983 */ /* 0x001ea80000100a00 */
[----:B----4-:R0:W-:Y:S04]  /*80380*/  STL [R1+0x34], R20 ;  /* 0x0000341401007387 */ /* 0x0101e80000100800 */
[----:B0-----:R0:W4:Y:S04]  /*80390*/  LDG.E.U16 R20, [R6.64] ;  /* 0x0000000406147981 */ /* 0x001128000c1e1500 */
[----:B------:R0:W-:Y:S04]  /*803a0*/  STL [R1+0x30], R3 ;  /* 0x0000300301007387 */ /* 0x0001e80000100800 */
[----:B0-----:R0:W3:Y:S01]  /*803b0*/  LDG.E.U16 R3, [R4.64] ;  /* 0x0000000404037981 */ /* 0x0010e2000c1e1500 */
[----:B-1----:R-:W-:-:S04]  /*803c0*/  IMAD.WIDE R8, R0, 0x2, R12 ;  /* 0x0000000200087825 */ /* 0x002fc800078e020c */
[C---:B------:R-:W-:Y:S01]  /*803d0*/  IMAD.WIDE R6, R0.reuse, 0x2, R10 ;  /* 0x0000000200067825 */ /* 0x040fe200078e020a */
[----:B--2---:R1:W-:Y:S03]  /*803e0*/  STL [R1+0x2c], R23 ;  /* 0x00002c1701007387 */ /* 0x0043e60000100800 */
[----:B------:R-:W2:Y:S02]  /*803f0*/  LDL.64 R12, [R1+0x1888] ;  /* 0x00188800010c7983 */ /* 0x000ea40000100a00 */
[----:B------:R-:W2:Y:S02]  /*80400*/  LDL.64 R10, [R1+0x1880] ;  /* 0x00188000010a7983 */ /* 0x000ea40000100a00 */
[C---:B0-----:R-:W-:Y:S02]  /*80410*/  IMAD.WIDE R4, R0.reuse, 0x2, R28 ;  /* 0x0000000200047825 */ /* 0x041fe400078e021c */
[----:B------:R0:W2:Y:S04]  /*80420*/  LDG.E.U16 R29, [R8.64] ;  /* 0x00000004081d7981 */ /* 0x0000a8000c1e1500 */
[----:B-1----:R-:W2:Y:S04]  /*80430*/  LDL.64 R22, [R1+0x18a8] ;  /* 0x0018a80001167983 */ /* 0x002ea80000100a00 */
[----:B----4-:R1:W-:Y:S04]  /*80440*/  STL [R1+0x28], R20 ;  /* 0x0000281401007387 */ /* 0x0103e80000100800 */
[----:B-1----:R1:W4:Y:S04]  /*80450*/  LDG.E.U16 R20, [R6.64] ;  /* 0x0000000406147981 */ /* 0x002328000c1e1500 */
[----:B---3--:R3:W-:Y:S04]  /*80460*/  STL [R1+0x24], R3 ;  /* 0x0000240301007387 */ /* 0x0087e80000100800 */
[----:B---3--:R3:W4:Y:S01]  /*80470*/  LDG.E.U16 R3, [R4.64] ;  /* 0x0000000404037981 */ /* 0x008722000c1e1500 */
[----:B0-----:R-:W-:-:S04]  /*80480*/  IMAD.WIDE R8, R0, 0x2, R26 ;  /* 0x0000000200087825 */ /* 0x001fc800078e021a */
[C---:B-1----:R-:W-:Y:S01]  /*80490*/  IMAD.WIDE R6, R0.reuse, 0x2, R14 ;  /* 0x0000000200067825 */ /* 0x042fe200078e020e */
[----:B--2---:R0:W-:Y:S03]  /*804a0*/  STL [R1+0x20], R29 ;  /* 0x0000201d01007387 */ /* 0x0041e60000100800 */
[----:B------:R-:W2:Y:S02]  /*804b0*/  LDL.64 R26, [R1+0x1870] ;  /* 0x00187000011a7983 */ /* 0x000ea40000100a00 */
[----:B------:R-:W2:Y:S02]  /*804c0*/  LDL.64 R14, [R1+0x1868] ;  /* 0x00186800010e7983 */ /* 0x000ea40000100a00 */
[C---:B---3--:R-:W-:Y:S02]  /*804d0*/  IMAD.WIDE R4, R0.reuse, 0x2, R24 ;  /* 0x0000000200047825 */ /* 0x048fe400078e0218 */
[----:B------:R1:W3:Y:S04]  /*804e0*/  LDG.E.U16 R25, [R8.64] ;  /* 0x0000000408197981 */ /* 0x0002e8000c1e1500 */
[----:B0-----:R-:W2:Y:S04]  /*804f0*/  LDL.64 R28, [R1+0x1878] ;  /* 0x00187800011c7983 */ /* 0x001ea80000100a00 */
[----:B----4-:R0:W-:Y:S04]  /*80500*/  STL [R1+0x1c], R20 ;  /* 0x00001c1401007387 */ /* 0x0101e80000100800 */
[----:B0-----:R0:W4:Y:S04]  /*80510*/  LDG.E.U16 R20, [R6.64] ;  /* 0x0000000406147981 */ /* 0x001128000c1e1500 */
[----:B------:R0:W-:Y:S04]  /*80520*/  STL [R1+0x18], R3 ;  /* 0x0000180301007387 */ /* 0x0001e80000100800 */
[----:B0-----:R0:W4:Y:S01]  /*80530*/  LDG.E.U16 R3, [R4.64] ;  /* 0x0000000404037981 */ /* 0x001122000c1e1500 */
[----:B-1----:R-:W-:-:S03]  /*80540*/  IMAD.WIDE R8, R0, 0x2, R22 ;  /* 0x0000000200087825 */ /* 0x002fc600078e0216 */
[----:B---3--:R1:W-:Y:S01]  /*80550*/  STL [R1+0x14], R25 ;  /* 0x0000141901007387 */ /* 0x0083e20000100800 */
[----:B------:R-:W-:-:S05]  /*80560*/  IMAD.WIDE R6, R0, 0x2, R12 ;  /* 0x0000000200067825 */ /* 0x000fca00078e020c */
[----:B------:R2:W3:Y:S04]  /*80570*/  LDG.E.U16 R13, [R6.64] ;  /* 0x00000004060d7981 */ /* 0x0004e8000c1e1500 */
[----:B-1----:R-:W3:Y:S01]  /*80580*/  LDL.64 R24, [R1+0x1838] ;  /* 0x0018380001187983 */ /* 0x002ee20000100a00 */
[----:B0-----:R-:W-:-:S04]  /*80590*/  IMAD.WIDE R4, R0, 0x2, R10 ;  /* 0x0000000200047825 */ /* 0x001fc800078e020a */
[C---:B--2---:R-:W-:Y:S01]  /*805a0*/  IMAD.WIDE R6, R0.reuse, 0x2, R26 ;  /* 0x0000000200067825 */ /* 0x044fe200078e021a */
[----:B----4-:R0:W-:Y:S03]  /*805b0*/  STL [R1+0x10], R20 ;  /* 0x0000101401007387 */ /* 0x0101e60000100800 */
[----:B------:R-:W2:Y:S02]  /*805c0*/  LDL.64 R22, [R1+0x1808] ;  /* 0x0018080001167983 */ /* 0x000ea40000100a00 */
[----:B------:R-:W4:Y:S02]  /*805d0*/  LDL.64 R10, [R1+0x17c8] ;  /* 0x0017c800010a7983 */ /* 0x000f240000100a00 */
[----:B------:R-:W2:Y:S01]  /*805e0*/  LDL.LU R12, [R1+0x170c] ;  /* 0x00170c00010c7983 */ /* 0x000ea20000300800 */
[----:B0-----:R0:W2:Y:S02]  /*805f0*/  LDG.E.U16 R20, [R8.64] ;  /* 0x0000000408147981 */ /* 0x0010a4000c1e1500 */
[----:B0-----:R-:W-:-:S02]  /*80600*/  IMAD.WIDE R8, R0, 0x2, R28 ;  /* 0x0000000200087825 */ /* 0x001fc400078e021c */
[----:B------:R0:W5:Y:S04]  /*80610*/  LDG.E.U16 R28, [R6.64] ;  /* 0x00000004061c7981 */ /* 0x000168000c1e1500 */
[----:B------:R1:W-:Y:S04]  /*80620*/  STL [R1+0xc], R3 ;  /* 0x00000c0301007387 */ /* 0x0003e80000100800 */
[----:B------:R1:W5:Y:S04]  /*80630*/  LDG.E.U16 R29, [R8.64] ;  /* 0x00000004081d7981 */ /* 0x000368000c1e1500 */
[----:B0-----:R-:W2:Y:S04]  /*80640*/  LDL.64 R6, [R1+0x1840] ;  /* 0x0018400001067983 */ /* 0x001ea80000100a00 */
[----:B-1----:R-:W2:Y:S04]  /*80650*/  LDL.64 R8, [R1+0x1848] ;  /* 0x0018480001087983 */ /* 0x002ea80000100a00 */
[----:B------:R0:W4:Y:S02]  /*80660*/  LDG.E.U16 R3, [R4.64] ;  /* 0x0000000404037981 */ /* 0x000124000c1e1500 */
[----:B0-----:R-:W-:-:S02]  /*80670*/  IMAD.WIDE R4, R0, 0x2, R14 ;  /* 0x0000000200047825 */ /* 0x001fc400078e020e */
[----:B------:R-:W4:Y:S04]  /*80680*/  LDL.64 R14, [R1+0x17f8] ;  /* 0x0017f800010e7983 */ /* 0x000f280000100a00 */
[----:B------:R3:W5:Y:S02]  /*80690*/  LDG.E.U16 R27, [R4.64] ;  /* 0x00000004041b7981 */ /* 0x000764000c1e1500 */
[----:B---3--:R-:W-:-:S05]  /*806a0*/  IMAD.WIDE R4, R0, 0x2, R24 ;  /* 0x0000000200047825 */ /* 0x008fca00078e0218 */
[----:B------:R4:W5:Y:S01]  /*806b0*/  LDG.E.U16 R24, [R4.64] ;  /* 0x0000000404187981 */ /* 0x000962000c1e1500 */
[----:B--2---:R-:W-:-:S05]  /*806c0*/  IMAD.WIDE R8, R0, 0x2, R8 ;  /* 0x0000000200087825 */ /* 0x004fca00078e0208 */
[----:B------:R0:W5:Y:S04]  /*806d0*/  LDG.E.U16 R26, [R8.64] ;  /* 0x00000004081a7981 */ /* 0x000168000c1e1500 */
[----:B0-----:R-:W2:Y:S01]  /*806e0*/  LDL.64 R8, [R1+0x1830] ;  /* 0x0018300001087983 */ /* 0x001ea20000100a00 */
[----:B------:R-:W-:-:S05]  /*806f0*/  IMAD.WIDE R6, R0, 0x2, R6 ;  /* 0x0000000200067825 */ /* 0x000fca00078e0206 */
[----:B------:R0:W5:Y:S02]  /*80700*/  LDG.E.U16 R25, [R6.64] ;  /* 0x0000000406197981 */ /* 0x000164000c1e1500 */
[----:B0-----:R-:W-:-:S05]  /*80710*/  IMAD.WIDE R6, R0, 0x2, R22 ;  /* 0x0000000200067825 */ /* 0x001fca00078e0216 */
[----:B------:R0:W5:Y:S04]  /*80720*/  LDG.E.U16 R22, [R6.64] ;  /* 0x0000000406167981 */ /* 0x000168000c1e1500 */
[----:B0-----:R-:W3:Y:S01]  /*80730*/  LDL.64 R6, [R1+0x1800] ;  /* 0x0018000001067983 */ /* 0x001ee20000100a00 */
[----:B----4-:R-:W-:-:S04]  /*80740*/  IMAD.WIDE R4, R0, 0x2, R10 ;  /* 0x0000000200047825 */ /* 0x010fc800078e020a */
[----:B------:R-:W4:Y:S02]  /*80750*/  LDL.64 R10, [R1+0x17c0] ;  /* 0x0017c000010a7983 */ /* 0x000f240000100a00 */
[----:B--2---:R-:W-:-:S05]  /*80760*/  IMAD.WIDE R8, R0, 0x2, R8 ;  /* 0x0000000200087825 */ /* 0x004fca00078e0208 */
[----:B------:R0:W5:Y:S04]  /*80770*/  LDG.E.U16 R23, [R8.64] ;  /* 0x0000000408177981 */ /* 0x000168000c1e1500 */
[----:B0-----:R-:W2:Y:S01]  /*80780*/  LDL.64 R8, [R1+0x1828] ;  /* 0x0018280001087983 */ /* 0x001ea20000100a00 */
[----:B------:R0:W-:Y:S02]  /*80790*/  STL [R1+0x8], R20 ;  /* 0x0000081401007387 */ /* 0x0001e40000100800 */
[----:B------:R1:W-:Y:S02]  /*807a0*/  STL [R1+0x4], R13 ;  /* 0x0000040d01007387 */ /* 0x0003e40000100800 */
[----:B------:R1:W-:Y:S01]  /*807b0*/  STL [R1], R3 ;  /* 0x0000000301007387 */ /* 0x0003e20000100800 */
[----:B0-----:R0:W5:Y:S02]  /*807c0*/  LDG.E.U16 R20, [R4.64] ;  /* 0x0000000404147981 */ /* 0x001164000c1e1500 */
[----:B0-----:R-:W-:-:S04]  /*807d0*/  IMAD.WIDE R4, R0, 0x2, R14 ;  /* 0x0000000200047825 */ /* 0x001fc800078e020e */
[----:B---3--:R-:W-:Y:S01]  /*807e0*/  IMAD.WIDE R6, R0, 0x2, R6 ;  /* 0x0000000200067825 */ /* 0x008fe200078e0206 */
[----:B-1----:R0:W5:Y:S04]  /*807f0*/  LDG.E.U16 R13, [R4.64] ;  /* 0x00000004040d7981 */ /* 0x002168000c1e1500 */
[----:B------:R1:W5:Y:S04]  /*80800*/  LDG.E.U16 R14, [R6.64] ;  /* 0x00000004060e7981 */ /* 0x000368000c1e1500 */
[----:B0-----:R-:W3:Y:S04]  /*80810*/  LDL.64 R4, [R1+0x17f0] ;  /* 0x0017f00001047983 */ /* 0x001ee80000100a00 */
[----:B-1----:R-:W4:Y:S01]  /*80820*/  LDL.64 R6, [R1+0x17e8] ;  /* 0x0017e80001067983 */ /* 0x002f220000100a00 */
[----:B------:R-:W-:-:S02]  /*80830*/  FADD R3, -R2, R12 ;  /* 0x0000000c02037221 */ /* 0x000fc40000000100 */
[----:B--2---:R-:W-:-:S05]  /*80840*/  IMAD.WIDE R8, R0, 0x2, R8 ;  /* 0x0000000200087825 */ /* 0x004fca00078e0208 */
[----:B------:R0:W5:Y:S04]  /*80850*/  LDG.E.U16 R15, [R8.64] ;  /* 0x00000004080f7981 */ /* 0x000168000c1e1500 */
[----:B0-----:R-:W2:Y:S01]  /*80860*/  LDL.64 R8, [R1+0x17b8] ;  /* 0x0017b80001087983 */ /* 0x001ea20000100a00 */
[----:B------:R0:W5:Y:S02]  /*80870*/  LDL.LU R2, [R1+0x3774] ;  /* 0x0037740001027983 */ /* 0x0001640000300800 */
[----:B---3--:R-:W-:-:S04]  /*80880*/  IMAD.WIDE R4, R0, 0x2, R4 ;  /* 0x0000000200047825 */ /* 0x008fc800078e0204 */
[C---:B----4-:R-:W-:Y:S01]  /*80890*/  IMAD.WIDE R6, R0.reuse, 0x2, R6 ;  /* 0x0000000200067825 */ /* 0x050fe200078e0206 */
[----:B------:R1:W5:Y:S03]  /*808a0*/  LDG.E.U16 R12, [R4.64] ;  /* 0x00000004040c7981 */ /* 0x000366000c1e1500 */
[C---:B-1----:R-:W-:Y:S02]  /*808b0*/  IMAD.WIDE R4, R0.reuse, 0x2, R10 ;  /* 0x0000000200047825 */ /* 0x042fe400078e020a */
[----:B------:R1:W5:Y:S04]  /*808c0*/  LDG.E.U16 R11, [R6.64] ;  /* 0x00000004060b7981 */ /* 0x000368000c1e1500 */
[----:B------:R3:W5:Y:S04]  /*808d0*/  LDG.E.U16 R10, [R4.64] ;  /* 0x00000004040a7981 */ /* 0x000768000c1e1500 */
[----:B-1----:R-:W4:Y:S04]  /*808e0*/  LDL.64 R6, [R1+0x17b0] ;  /* 0x0017b00001067983 */ /* 0x002f280000100a00 */
[----:B---3--:R-:W3:Y:S01]  /*808f0*/  LDL.64 R4, [R1+0x17a8] ;  /* 0x0017a80001047983 */ /* 0x008ee20000100a00 */
[----:B--2---:R-:W-:-:S06]  /*80900*/  IMAD.WIDE R8, R0, 0x2, R8 ;  /* 0x0000000200087825 */ /* 0x004fcc00078e0208 */
[----:B------:R1:W5:Y:S04]  /*80910*/  LDG.E.U16 R8, [R8.64] ;  /* 0x0000000408087981 */ /* 0x000368000c1e1500 */
[----:B-1----:R-:W2:Y:S01]  /*80920*/  LDL.LU R9, [R1+0x176c] ;  /* 0x00176c0001097983 */ /* 0x002ea20000300800 */
[----:B----4-:R-:W-:-:S04]  /*80930*/  IMAD.WIDE R6, R0, 0x2, R6 ;  /* 0x0000000200067825 */ /* 0x010fc800078e0206 */
[----:B---3--:R-:W-:Y:S02]  /*80940*/  IMAD.WIDE R4, R0, 0x2, R4 ;  /* 0x0000000200047825 */ /* 0x008fe400078e0204 */
[----:B------:R0:W5:Y:S04]  /*80950*/  LDG.E.U16 R6, [R6.64] ;  /* 0x0000000406067981 */ /* 0x000168000c1e1500 */
[----:B------:R0:W5:Y:S01]  /*80960*/  LDG.E.U16 R4, [R4.64] ;  /* 0x0000000404047981 */ /* 0x000162000c1e1500 */
[----:B------:R-:W-:-:S06]  /*80970*/  FMUL R3, R3, 1.4426950216293334961 ;  /* 0x3fb8aa3b03037820 */ /* 0x000fcc0000400000 */
[----:B------:R-:W2:Y:S02]  /*80980*/  MUFU.EX2 R3, R3 ;  /* 0x0000000300037308 */ /* 0x000ea40000000800 */
[----:B--2---:R-:W-:-:S05]  /*80990*/  FFMA R9, R3, R9, R21 ;  /* 0x0000000903097223 */ /* 0x004fca0000000015 */
[----:B------:R0:W-:Y:S02]  /*809a0*/  STL [R1+0x176c], R9 ;  /* 0x00176c0901007387 */ /* 0x0001e40000100800 */
[----:B-----5:R-:W-:Y:S04]  /*809b0*/  STL [R1+0x83a8], R26 ;  /* 0x0083a81a01007387 */ /* 0x020fe80000100800 */
[----:B------:R1:W-:Y:S04]  /*809c0*/  STL [R1+0x83a4], R22 ;  /* 0x0083a41601007387 */ /* 0x0003e80000100800 */
[----:B0-----:R-:W0:Y:S04]  /*809d0*/  S2R R5, SR_TID.X ;  /* 0x0000000000057919 */ /* 0x001e280000002100 */
[----:B-1----:R-:W2:Y:S04]  /*809e0*/  LDL.LU R22, [R1+0x16d8] ;  /* 0x0016d80001167983 */ /* 0x002ea80000300800 */
[----:B------:R1:W-:Y:S04]  /*809f0*/  STL [R1+0x83a0], R20 ;  /* 0x0083a01401007387 */ /* 0x0003e80000100800 */
[----:B------:R-:W3:Y:S04]  /*80a00*/  S2R R21, SR_TID.X ;  /* 0x0000000000157919 */ /* 0x000ee80000002100 */
[----:B-1----:R-:W4:Y:S04]  /*80a10*/  LDL.LU R20, [R1+0x1698] ;  /* 0x0016980001147983 */ /* 0x002f280000300800 */
[----:B------:R-:W-:Y:S04]  /*80a20*/  STL [R1+0x8388], R25 ;  /* 0x0083881901007387 */ /* 0x000fe80000100800 */
[----:B------:R-:W-:Y:S04]  /*80a30*/  STL [R1+0x8384], R14 ;  /* 0x0083840e01007387 */ /* 0x000fe80000100800 */
[----:B------:R-:W-:Y:S04]  /*80a40*/  STL [R1+0x8380], R10 ;  /* 0x0083800a01007387 */ /* 0x000fe80000100800 */
[----:B------:R-:W-:Y:S04]  /*80a50*/  STL [R1+0x8360], R29 ;  /* 0x0083601d01007387 */ /* 0x000fe80000100800 */
[----:B------:R1:W-:Y:S04]  /*80a60*/  STL [R1+0x835c], R24 ;  /* 0x00835c1801007387 */ /* 0x0003e80000100800 */
[----:B-1----:R-:W4:Y:S04]  /*80a70*/  LDL.LU R24, [R1+0x1658] ;  /* 0x0016580001187983 */ /* 0x002f280000300800 */
[----:B------:R-:W-:Y:S04]  /*80a80*/  STL [R1+0x8358], R13 ;  /* 0x0083580d01007387 */ /* 0x000fe80000100800 */
[----:B------:R-:W-:Y:S04]  /*80a90*/  STL [R1+0x8354], R8 ;  /* 0x0083540801007387 */ /* 0x000fe80000100800 */
[----:B------:R1:W-:Y:S04]  /*80aa0*/  STL [R1+0x8338], R28 ;  /* 0x0083381c01007387 */ /* 0x0003e80000100800 */
[----:B-1----:R-:W4:Y:S04]  /*80ab0*/  LDL.LU R28, [R1+0x1678] ;  /* 0x00167800011c7983 */ /* 0x002f280000300800 */
[----:B------:R1:W-:Y:S04]  /*80ac0*/  STL [R1+0x8334], R23 ;  /* 0x0083341701007387 */ /* 0x0003e80000100800 */
[----:B-1----:R-:W4:Y:S01]  /*80ad0*/  LDL.LU R23, [R1+0x16b8] ;  /* 0x0016b80001177983 */ /* 0x002f220000300800 */
[----:B---3--:R-:W-:-:S03]  /*80ae0*/  LOP3.LUT R9, R21, 0x7f, RZ, 0xc0, !PT ;  /* 0x0000007f15097812 */ /* 0x008fc600078ec0ff */
[----:B------:R-:W-:Y:S04]  /*80af0*/  STL [R1+0x8330], R12 ;  /* 0x0083300c01007387 */ /* 0x000fe80000100800 */
[----:B------:R-:W-:Y:S04]  /*80b00*/  STL [R1+0x832c], R6 ;  /* 0x00832c0601007387 */ /* 0x000fe80000100800 */
[----:B------:R-:W-:Y:S04]  /*80b10*/  STL [R1+0x8320], R27 ;  /* 0x0083201b01007387 */ /* 0x000fe80000100800 */
[----:B------:R-:W-:Y:S04]  /*80b20*/  STL [R1+0x831c], R15 ;  /* 0x00831c0f01007387 */ /* 0x000fe80000100800 */
[----:B------:R-:W-:Y:S04]  /*80b30*/  STL [R1+0x8318], R11 ;  /* 0x0083180b01007387 */ /* 0x000fe80000100800 */
[----:B------:R-:W-:Y:S04]  /*80b40*/  STL [R1+0x8314], R4 ;  /* 0x0083140401007387 */ /* 0x000fe80000100800 */
[----:B------:R-:W-:Y:S04]  /*80b50*/  STL.64 [R1+0x82b0], R18 ;  /* 0x0082b01201007387 */ /* 0x000fe80000100a00 */
[----:B------:R1:W-:Y:S04]  /*80b60*/  STL.64 [R1+0x82a8], R16 ;  /* 0x0082a81001007387 */ /* 0x0003e80000100a00 */
[----:B0-----:R-:W-:Y:S04]  /*80b70*/  STL [R1+0x8324], R5 ;  /* 0x0083240501007387 */ /* 0x001fe80000100800 */
[----:B------:R-:W-:Y:S01]  /*80b80*/  STL [R1+0x7cb8], R3 ;  /* 0x007cb80301007387 */ /* 0x000fe20000100800 */
[----:B-1----:R-:W-:-:S03]  /*80b90*/  LOP3.LUT R17, R5, 0x1c, RZ, 0xc0, !PT ;  /* 0x0000001c05117812 */ /* 0x002fc600078ec0ff */
[----:B------:R-:W-:Y:S04]  /*80ba0*/  STL [R1+0x38c4], R2 ;  /* 0x0038c40201007387 */ /* 0x000fe80000100800 */
[----:B------:R-:W-:Y:S04]  /*80bb0*/  STL [R1+0x838c], R21 ;  /* 0x00838c1501007387 */ /* 0x000fe80000100800 */
[----:B------:R-:W-:Y:S04]  /*80bc0*/  STL [R1+0x38c0], R0 ;  /* 0x0038c00001007387 */ /* 0x000fe80000100800 */
[----:B------:R-:W0:Y:S04]  /*80bd0*/  LDS R2, [R17.X4+0x20680] ;  /* 0x0206800011027984 */ /* 0x000e280000004800 */
[----:B------:R-:W1:Y:S04]  /*80be0*/  LDS R0, [R17.X4+0x20700] ;  /* 0x0207000011007984 */ /* 0x000e680000004800 */
[----:B------:R-:W3:Y:S02]  /*80bf0*/  S2R R7, SR_TID.X ;  /* 0x0000000000077919 */ /* 0x000ee40000002100 */
[----:B---3--:R-:W-:-:S02]  /*80c00*/  LOP3.LUT R25, R7, 0x7f, RZ, 0xc0, !PT ;  /* 0x0000007f07197812 */ /* 0x008fc400078ec0ff */
[----:B------:R-:W-:Y:S02]  /*80c10*/  LOP3.LUT R26, R7, 0x7f, RZ, 0xc0, !PT ;  /* 0x0000007f071a7812 */ /* 0x000fe400078ec0ff */
[----:B------:R-:W-:Y:S02]  /*80c20*/  SHF.L.U32 R25, R25, 0x1, RZ ;  /* 0x0000000119197819 */ /* 0x000fe400000006ff */
[----:B------:R-:W-:Y:S01]  /*80c30*/  SHF.L.U32 R7, R9, 0x1, RZ ;  /* 0x0000000109077819 */ /* 0x000fe200000006ff */
[----:B0-----:R-:W-:Y:S04]  /*80c40*/  STL [R1+0x16ec], R2 ;  /* 0x0016ec0201007387 */ /* 0x001fe80000100800 */
[----:B-1----:R-:W-:Y:S04]  /*80c50*/  STL [R1+0x16e8], R0 ;  /* 0x0016e80001007387 */ /* 0x002fe80000100800 */
[----:B------:R-:W0:Y:S04]  /*80c60*/  LDS R0, [R17.X4+0x20780] ;  /* 0x0207800011007984 */ /* 0x000e280000004800 */
[----:B------:R-:W-:Y:S04]  /*80c70*/  STL [R1+0x8364], R9 ;  /* 0x0083640901007387 */ /* 0x000fe80000100800 */
[----:B------:R-:W3:Y:S04]  /*80c80*/  LDL.LU R10, [R1+0x1638] ;  /* 0x00163800010a7983 */ /* 0x000ee80000300800 */
[----:B------:R-:W3:Y:S01]  /*80c90*/  LDL.LU R14, [R1+0x1618] ;  /* 0x00161800010e7983 */ /* 0x000ee20000300800 */
[----:B------:R-:W-:-:S03]  /*80ca0*/  LEA R8, R26, -R25, 0x2 ;  /* 0x800000191a087211 */ /* 0x000fc600078e10ff */
[----:B------:R-:W-:Y:S06]  /*80cb0*/  BAR.SYNC.DEFER_BLOCKING 0x0 ;  /* 0x0000000000007b1d */ /* 0x000fec0000010000 */
[----:B0-----:R-:W-:Y:S04]  /*80cc0*/  STL [R1+0x16e4], R0 ;  /* 0x0016e40001007387 */ /* 0x001fe80000100800 */
[----:B------:R-:W3:Y:S04]  /*80cd0*/  LDL.LU R13, [R1+0x15f8] ;  /* 0x0015f800010d7983 */ /* 0x000ee80000300800 */
[----:B------:R-:W3:Y:S04]  /*80ce0*/  LDL.LU R25, [R1+0x15d8] ;  /* 0x0015d80001197983 */ /* 0x000ee80000300800 */
[----:B------:R-:W-:Y:S04]  /*80cf0*/  STL [R1+0x8328], R17 ;  /* 0x0083281101007387 */ /* 0x000fe80000100800 */
[----:B------:R-:W3:Y:S04]  /*80d00*/  LDL.LU R29, [R1+0x15b8] ;  /* 0x0015b800011d7983 */ /* 0x000ee80000300800 */
[----:B--2---:R0:W-:Y:S04]  /*80d10*/  STS.U16 [R7+0x20000], R22 ;  /* 0x0200001607007388 */ /* 0x0041e80000000400 */
[----:B0-----:R-:W2:Y:S04]  /*80d20*/  LDL.LU R22, [R1+0x1598] ;  /* 0x0015980001167983 */ /* 0x001ea80000300800 */
[----:B------:R-:W2:Y:S04]  /*80d30*/  LDL.LU R21, [R1+0x1578] ;  /* 0x0015780001157983 */ /* 0x000ea80000300800 */
[----:B----4-:R0:W-:Y:S04]  /*80d40*/  STS.U16 [R8+0x20800], R23 ;  /* 0x0208001708007388 */ /* 0x0101e80000000400 */
[----:B------:R1:W-:Y:S04]  /*80d50*/  STS.U16 [R8+0x21000], R20 ;  /* 0x0210001408007388 */ /* 0x0003e80000000400 */
[----:B0-----:R-:W4:Y:S04]  /*80d60*/  LDL.LU R23, [R1+0x1558] ;  /* 0x0015580001177983 */ /* 0x001f280000300800 */
[----:B-1----:R-:W4:Y:S04]  /*80d70*/  LDL.LU R20, [R1+0x1338] ;  /* 0x0013380001147983 */ /* 0x002f280000300800 */
        /* <DEDUP_REMOVED lines=13> */
[----:B------:R1:W-:Y:S04]  /*80e50*/  STS.U16 [R7+0x22000], R24 ;  /* 0x0220001807007388 */ /* 0x0003e80000000400 */
[----:B0-----:R-:W4:Y:S04]  /*80e60*/  LDL.LU R28, [R1+0xb64] ;  /* 0x000b6400011c7983 */ /* 0x001f280000300800 */
[----:B-1----:R-:W4:Y:S04]  /*80e70*/  LDL.LU R24, [R1+0xb44] ;  /* 0x000b440001187983 */ /* 0x002f280000300800 */
[----:B---3--:R0:W-:Y:S04]  /*80e80*/  STS.U16 [R8+0x22800], R10 ;  /* 0x0228000a08007388 */ /* 0x0081e80000000400 */
[----:B------:R1:W-:Y:S04]  /*80e90*/  STS.U16 [R8+0x23000], R14 ;  /* 0x0230000e08007388 */ /* 0x0003e80000000400 */
[----:B0-----:R-:W3:Y:S04]  /*80ea0*/  LDL.LU R10, [R1+0xb24] ;  /* 0x000b2400010a7983 */ /* 0x001ee80000300800 */
[----:B-1----:R-:W3:Y:S04]  /*80eb0*/  LDL.LU R14, [R1+0xb04] ;  /* 0x000b0400010e7983 */ /* 0x002ee80000300800 */
[----:B------:R0:W-:Y:S04]  /*80ec0*/  STS.U16 [R8+0x23800], R13 ;  /* 0x0238000d08007388 */ /* 0x0001e80000000400 */
[----:B------:R1:W-:Y:S04]  /*80ed0*/  STS.U16 [R7+0x24000], R25 ;  /* 0x0240001907007388 */ /* 0x0003e80000000400 */
[----:B0-----:R-:W3:Y:S04]  /*80ee0*/  LDL.LU R13, [R1+0xae4] ;  /* 0x000ae400010d7983 */ /* 0x001ee80000300800 */
[----:B-1----:R-:W3:Y:S04]  /*80ef0*/  LDL.LU R25, [R1+0xac4] ;  /* 0x000ac40001197983 */ /* 0x002ee80000300800 */
[----:B------:R0:W-:Y:S04]  /*80f00*/  STS.U16 [R8+0x24800], R29 ;  /* 0x0248001d08007388 */ /* 0x0001e80000000400 */
[----:B0-----:R-:W3:Y:S04]  /*80f10*/  LDL.LU R29, [R1+0xa74] ;  /* 0x000a7400011d7983 */ /* 0x001ee80000300800 */
[----:B--2---:R0:W-:Y:S04]  /*80f20*/  STS.U16 [R8+0x25000], R22 ;  /* 0x0250001608007388 */ /* 0x0041e80000000400 */
[----:B0-----:R-:W2:Y:S04]  /*80f30*/  LDL.LU R22, [R1+0xa08] ;  /* 0x000a080001167983 */ /* 0x001ea80000300800 */
[----:B------:R-:W-:Y:S04]  /*80f40*/  STS.U16 [R8+0x25800], R21 ;  /* 0x0258001508007388 */ /* 0x000fe80000000400 */
[----:B----4-:R0:W-:Y:S04]  /*80f50*/  STS.U16 [R7+0x26000], R23 ;  /* 0x0260001707007388 */ /* 0x0101e80000000400 */
[----:B------:R1:W-:Y:S04]  /*80f60*/  STS.U16 [R8+0x26800], R20 ;  /* 0x0268001408007388 */ /* 0x0003e80000000400 */
[----:B0-----:R-:W4:Y:S04]  /*80f70*/  LDL.LU R23, [R1+0x9b4] ;  /* 0x0009b40001177983 */ /* 0x001f280000300800 */
[----:B-1----:R-:W4:Y:S04]  /*80f80*/  LDL.LU R20, [R1+0x950] ;  /* 0x0009500001147983 */ /* 0x002f280000300800 */
        /* <DEDUP_REMOVED lines=25> */
[----:B------:R-:W3:Y:S04]  /*81120*/  LDL.LU R21, [R1+0x864] ;  /* 0x0008640001157983 */ /* 0x000ee80000300800 */
[----:B0-----:R-:W3:Y:S04]  /*81130*/  LDL.LU R29, [R1+0x844] ;  /* 0x00084400011d7983 */ /* 0x001ee80000300800 */
        /* <DEDUP_REMOVED lines=17> */
[----:B-1----:R-:W4:Y:S04]  /*81250*/  LDL.LU R20, [R1+0xc8] ;  /* 0x0000c80001147983 */ /* 0x002f280000300800 */
        /* <DEDUP_REMOVED lines=12> */
[----:B------:R-:W-:Y:S04]  /*81320*/  STS.U16 [R8+0x35000], R21 ;  /* 0x0350001508007388 */ /* 0x000fe80000000400 */
[----:B------:R0:W-:Y:S04]  /*81330*/  STS.U16 [R8+0x35800], R29 ;  /* 0x0358001d08007388 */ /* 0x0001e80000000400 */
[----:B0-----:R-:W3:Y:S04]  /*81340*/  LDL.LU R29, [R1+0x16b4] ;  /* 0x0016b400011d7983 */ /* 0x001ee80000300800 */
[----:B--2---:R0:W-:Y:S04]  /*81350*/  STS.U16 [R7+0x36000], R22 ;  /* 0x0360001607007388 */ /* 0x0041e80000000400 */
[----:B------:R-:W-:Y:S04]  /*81360*/  STS.U16 [R8+0x36800], R2 ;  /* 0x0368000208007388 */ /* 0x000fe80000000400 */
[----:B------:R-:W-:Y:S04]  /*81370*/  STS.U16 [R8+0x37000], R3 ;  /* 0x0370000308007388 */ /* 0x000fe80000000400 */
        /* <DEDUP_REMOVED lines=11> */
[----:B----4-:R-:W-:Y:S04]  /*81430*/  STS.U16 [R8+0x3c800], R23 ;  /* 0x03c8001708007388 */ /* 0x010fe80000000400 */
[----:B------:R0:W-:Y:S02]  /*81440*/  STS.U16 [R8+0x3d000], R20 ;  /* 0x03d0001408007388 */ /* 0x0001e40000000400 */
[----:B0-----:R-:W-:-:S02]  /*81450*/  SHF.L.U32 R20, R26, 0x1, RZ ;  /* 0x000000011a147819 */ /* 0x001fc400000006ff */
[----:B------:R-:W4:Y:S04]  /*81460*/  LDL.LU R26, [R1+0x1674] ;  /* 0x00167400011a7983 */ /* 0x000f280000300800 */
[----:B------:R-:W-:Y:S04]  /*81470*/  STL [R1+0x8368], R7 ;  /* 0x0083680701007387 */ /* 0x000fe80000100800 */
[----:B------:R-:W-:Y:S04]  /*81480*/  STS.U16 [R8+0x3d800], R28 ;  /* 0x03d8001c08007388 */ /* 0x000fe80000000400 */
[----:B------:R0:W-:Y:S02]  /*81490*/  STS.U16 [R7+0x3e000], R24 ;  /* 0x03e0001807007388 */ /* 0x0001e40000000400 */
[----:B0-----:R-:W-:-:S02]  /*814a0*/  LOP3.LUT R24, R20, 0x10, RZ, 0x3c, !PT ;  /* 0x0000001014187812 */ /* 0x001fc400078e3cff */
[----:B---3--:R0:W-:Y:S04]  /*814b0*/  STS.U16 [R8+0x3e800], R10 ;  /* 0x03e8000a08007388 */ /* 0x0081e80000000400 */
[----:B------:R1:W-:Y:S04]  /*814c0*/  STS.U16 [R8+0x3f000], R14 ;  /* 0x03f0000e08007388 */ /* 0x0003e80000000400 */
[----:B0-----:R-:W3:Y:S04]  /*814d0*/  LDL.LU R10, [R1+0x1654] ;  /* 0x00165400010a7983 */ /* 0x001ee80000300800 */
[----:B-1----:R-:W3:Y:S04]  /*814e0*/  LDL.LU R14, [R1+0x1634] ;  /* 0x00163400010e7983 */ /* 0x002ee80000300800 */
[----:B------:R-:W3:Y:S04]  /*814f0*/  LDL.LU R17, [R1+0x1614] ;  /* 0x0016140001117983 */ /* 0x000ee80000300800 */
[----:B------:R0:W-:Y:S04]  /*81500*/  STS.U16 [R8+0x3f800], R13 ;  /* 0x03f8000d08007388 */ /* 0x0001e80000000400 */
        /* <DEDUP_REMOVED lines=15> */
[----:B------:R-:W-:Y:S04]  /*81600*/  STS.U16 [R24+0x20900], R29 ;  /* 0x0209001d18007388 */ /* 0x000fe80000000400 */
[----:B------:R-:W3:Y:S04]  /*81610*/  LDL.LU R27, [R1+0xc00] ;  /* 0x000c0000011b7983 */ /* 0x000ee80000300800 */
[----:B------:R-:W3:Y:S04]  /*81620*/  LDL.LU R6, [R1+0xbe0] ;  /* 0x000be00001067983 */ /* 0x000ee80000300800 */
[----:B--2---:R0:W-:Y:S04]  /*81630*/  STS.U16 [R24+0x21100], R22 ;  /* 0x0211001618007388 */ /* 0x0041e80000000400 */
[----:B0-----:R-:W2:Y:S04]  /*81640*/  LDL.LU R22, [R1+0xbc0] ;  /* 0x000bc00001167983 */ /* 0x001ea80000300800 */
[----:B------:R-:W2:Y:S04]  /*81650*/  LDL.LU R12, [R1+0xba0] ;  /* 0x000ba000010c7983 */ /* 0x000ea80000300800 */
[----:B------:R-:W2:Y:S04]  /*81660*/  LDL.LU R23, [R1+0xb80] ;  /* 0x000b800001177983 */ /* 0x000ea80000300800 */
[----:B------:R-:W2:Y:S04]  /*81670*/  LDL.LU R28, [R1+0xb60] ;  /* 0x000b6000011c7983 */ /* 0x000ea80000300800 */
[----:B------:R-:W2:Y:S04]  /*81680*/  LDL.LU R8, [R1+0xb40] ;  /* 0x000b400001087983 */ /* 0x000ea80000300800 */
[----:B------:R-:W2:Y:S04]  /*81690*/  LDL.LU R29, [R1+0xb20] ;  /* 0x000b2000011d7983 */ /* 0x000ea80000300800 */
[----:B----4-:R0:W-:Y:S04]  /*816a0*/  STS.U16 [R24+0x21900], R26 ;  /* 0x0219001a18007388 */ /* 0x0101e80000000400 */
[----:B0-----:R-:W4:Y:S04]  /*816b0*/  LDL.LU R26, [R1+0xb00] ;  /* 0x000b0000011a7983 */ /* 0x001f280000300800 */
[----:B---3--:R0:W-:Y:S04]  /*816c0*/  STS.U16 [R24+0x22100], R10 ;  /* 0x0221000a18007388 */ /* 0x0081e80000000400 */
[----:B------:R1:W-:Y:S04]  /*816d0*/  STS.U16 [R24+0x22900], R14 ;  /* 0x0229000e18007388 */ /* 0x0003e80000000400 */
[----:B0-----:R-:W3:Y:S04]  /*816e0*/  LDL.LU R10, [R1+0xae0] ;  /* 0x000ae000010a7983 */ /* 0x001ee80000300800 */
[----:B-1----:R-:W3:Y:S04]  /*816f0*/  LDL.LU R14, [R1+0xac0] ;  /* 0x000ac000010e7983 */ /* 0x002ee80000300800 */
[----:B------:R-:W-:Y:S04]  /*81700*/  STS.U16 [R24+0x23100], R17 ;  /* 0x0231001118007388 */ /* 0x000fe80000000400 */
[----:B------:R0:W-:Y:S04]  /*81710*/  STS.U16 [R24+0x23900], R13 ;  /* 0x0239000d18007388 */ /* 0x0001e80000000400 */
[----:B------:R1:W-:Y:S04]  /*81720*/  STS.U16 [R24+0x24100], R25 ;  /* 0x0241001918007388 */ /* 0x0003e80000000400 */
[----:B0-----:R-:W3:Y:S04]  /*81730*/  LDL.LU R13, [R1+0xa68] ;  /* 0x000a6800010d7983 */ /* 0x001ee80000300800 */
[----:B-1----:R-:W3:Y:S04]  /*81740*/  LDL.LU R25, [R1+0x9fc] ;  /* 0x0009fc0001197983 */ /* 0x002ee80000300800 */
        /* <DEDUP_REMOVED lines=14> */
[----:B--2---:R0:W-:Y:S04]  /*81830*/  STS.U16 [R24+0x2b900], R22 ;  /* 0x02b9001618007388 */ /* 0x0041e80000000400 */
[----:B0-----:R-:W2:Y:S04]  /*81840*/  LDL.LU R22, [R1+0x9a8] ;  /* 0x0009a80001167983 */ /* 0x001ea80000300800 */
[----:B------:R-:W-:Y:S04]  /*81850*/  STS.U16 [R24+0x2c100], R12 ;  /* 0x02c1000c18007388 */ /* 0x000fe80000000400 */
[----:B------:R-:W-:Y:S04]  /*81860*/  STS.U16 [R24+0x2c900], R23 ;  /* 0x02c9001718007388 */ /* 0x000fe80000000400 */
[----:B------:R-:W-:Y:S04]  /*81870*/  STS.U16 [R24+0x2d100], R28 ;  /* 0x02d1001c18007388 */ /* 0x000fe80000000400 */
[----:B------:R-:W-:Y:S04]  /*81880*/  STS.U16 [R24+0x2d900], R8 ;  /* 0x02d9000818007388 */ /* 0x000fe80000000400 */
[----:B------:R0:W-:Y:S04]  /*81890*/  STS.U16 [R24+0x2e100], R29 ;  /* 0x02e1001d18007388 */ /* 0x0001e80000000400 */
[----:B0-----:R-:W2:Y:S04]  /*818a0*/  LDL.LU R29, [R1+0x944] ;  /* 0x00094400011d7983 */ /* 0x001ea80000300800 */
[----:B----4-:R0:W-:Y:S04]  /*818b0*/  STS.U16 [R24+0x2e900], R26 ;  /* 0x02e9001a18007388 */ /* 0x0101e80000000400 */
[----:B0-----:R-:W4:Y:S04]  /*818c0*/  LDL.LU R26, [R1+0x920] ;  /* 0x00092000011a7983 */ /* 0x001f280000300800 */
[----:B------:R-:W4:Y:S04]  /*818d0*/  LDL.LU R17, [R1+0x900] ;  /* 0x0009000001117983 */ /* 0x000f280000300800 */
[----:B---3--:R0:W-:Y:S04]  /*818e0*/  STS.U16 [R24+0x2f100], R10 ;  /* 0x02f1000a18007388 */ /* 0x0081e80000000400 */
        /* <DEDUP_REMOVED lines=24> */
[----:B------:R-:W3:Y:S04]  /*81a70*/  LDL.LU R13, [R1+0x7c] ;  /* 0x00007c00010d7983 */ /* 0x000ee80000300800 */
[----:B--2---:R0:W-:Y:S04]  /*81a80*/  STS.U16 [R24+0x31100], R22 ;  /* 0x0311001618007388 */ /* 0x0041e80000000400 */
[----:B0-----:R-:W2:Y:S04]  /*81a90*/  LDL.LU R22, [R1+0x78] ;  /* 0x0000780001167983 */ /* 0x001ea80000300800 */
[----:B------:R0:W-:Y:S04]  /*81aa0*/  STS.U16 [R24+0x31900], R29 ;  /* 0x0319001d18007388 */ /* 0x0001e80000000400 */
[----:B0-----:R-:W2:Y:S04]  /*81ab0*/  LDL.LU R29, [R1+0x74] ;  /* 0x00007400011d7983 */ /* 0x001ea80000300800 */
[----:B----4-:R0:W-:Y:S04]  /*81ac0*/  STS.U16 [R24+0x32100], R26 ;  /* 0x0321001a18007388 */ /* 0x0101e80000000400 */
[----:B0-----:R-:W4:Y:S04]  /*81ad0*/  LDL.LU R26, [R1+0x70] ;  /* 0x00007000011a7983 */ /* 0x001f280000300800 */
[----:B------:R-:W-:Y:S04]  /*81ae0*/  STS.U16 [R24+0x32900], R17 ;  /* 0x0329001118007388 */ /* 0x000fe80000000400 */
[----:B---3--:R0:W-:Y:S04]  /*81af0*/  STS.U16 [R24+0x33100], R10 ;  /* 0x0331000a18007388 */ /* 0x0081e80000000400 */
        /* <DEDUP_REMOVED lines=9> */
[----:B0-----:R-:W3:Y:S04]  /*81b90*/  LDL.LU R10, [R1+0x6c] ;  /* 0x00006c00010a7983 */ /* 0x001ee80000300800 */
[----:B------:R-:W-:Y:S04]  /*81ba0*/  STS.U16 [R24+0x38100], R19 ;  /* 0x0381001318007388 */ /* 0x000fe80000000400 */
[----:B-1----:R-:W3:Y:S04]  /*81bb0*/  LDL.LU R14, [R1+0x16d0] ;  /* 0x0016d000010e7983 */ /* 0x002ee80000300800 */
[----:B------:R-:W-:Y:S04]  /*81bc0*/  STS.U16 [R24+0x38900], R4 ;  /* 0x0389000418007388 */ /* 0x000fe80000000400 */
[----:B------:R-:W-:Y:S04]  /*81bd0*/  STS.U16 [R24+0x39100], R11 ;  /* 0x0391000b18007388 */ /* 0x000fe80000000400 */
[----:B------:R-:W-:Y:S04]  /*81be0*/  STS.U16 [R24+0x39900], R15 ;  /* 0x0399000f18007388 */ /* 0x000fe80000000400 */
[----:B------:R-:W-:Y:S04]  /*81bf0*/  STS.U16 [R24+0x3a100], R27 ;  /* 0x03a1001b18007388 */ /* 0x000fe80000000400 */
[----:B------:R-:W-:Y:S04]  /*81c00*/  STS.U16 [R24+0x3a900], R6 ;  /* 0x03a9000618007388 */ /* 0x000fe80000000400 */
[----:B------:R0:W-:Y:S04]  /*81c10*/  STS.U16 [R24+0x3b100], R25 ;  /* 0x03b1001918007388 */ /* 0x0001e80000000400 */
[----:B0-----:R-:W3:Y:S04]  /*81c20*/  LDL.LU R25, [R1+0x16b0] ;  /* 0x0016b00001197983 */ /* 0x001ee80000300800 */
[----:B------:R-:W-:Y:S04]  /*81c30*/  STS.U16 [R24+0x3b900], R12 ;  /* 0x03b9000c18007388 */ /* 0x000fe80000000400 */
[----:B------:R-:W-:Y:S04]  /*81c40*/  STS.U16 [R24+0x3c100], R23 ;  /* 0x03c1001718007388 */ /* 0x000fe80000000400 */
[----:B------:R-:W-:Y:S04]  /*81c50*/  STS.U16 [R24+0x3c900], R28 ;  /* 0x03c9001c18007388 */ /* 0x000fe80000000400 */
[----:B------:R-:W-:Y:S04]  /*81c60*/  STS.U16 [R24+0x3d100], R8 ;  /* 0x03d1000818007388 */ /* 0x000fe80000000400 */
[----:B------:R-:W-:Y:S04]  /*81c70*/  STS.U16 [R24+0x3d900], R13 ;  /* 0x03d9000d18007388 */ /* 0x000fe80000000400 */
[----:B--2---:R0:W-:Y:S04]  /*81c80*/  STS.U16 [R24+0x3e100], R22 ;  /* 0x03e1001618007388 */ /* 0x0041e80000000400 */
[----:B0-----:R-:W2:Y:S04]  /*81c90*/  LDL.LU R22, [R1+0x1690] ;  /* 0x0016900001167983 */ /* 0x001ea80000300800 */
[----:B------:R-:W2:Y:S04]  /*81ca0*/  LDL.LU R17, [R1+0x1670] ;  /* 0x0016700001117983 */ /* 0x000ea80000300800 */
[----:B------:R0:W-:Y:S04]  /*81cb0*/  STS.U16 [R24+0x3e900], R29 ;  /* 0x03e9001d18007388 */ /* 0x0001e80000000400 */
[----:B0-----:R-:W2:Y:S01]  /*81cc0*/  LDL.LU R29, [R1+0x1650] ;  /* 0x00165000011d7983 */ /* 0x001ea20000300800 */
[----:B------:R-:W-:-:S03]  /*81cd0*/  LOP3.LUT R20, R20, 0x20, RZ, 0x3c, !PT ;  /* 0x0000002014147812 */ /* 0x000fc600078e3cff */
[----:B----4-:R0:W-:Y:S04]  /*81ce0*/  STS.U16 [R24+0x3f100], R26 ;  /* 0x03f1001a18007388 */ /* 0x0101e80000000400 */
        /* <DEDUP_REMOVED lines=15> */
[----:B---3--:R-:W-:Y:S04]  /*81de0*/  STS.U16 [R24+0x3f900], R10 ;  /* 0x03f9000a18007388 */ /* 0x008fe80000000400 */
[----:B------:R0:W-:Y:S04]  /*81df0*/  STS.U16 [R20+0x20200], R14 ;  /* 0x0202000e14007388 */ /* 0x0001e80000000400 */
[----:B0-----:R-:W3:Y:S04]  /*81e00*/  LDL.LU R14, [R1+0xc1c] ;  /* 0x000c1c00010e7983 */ /* 0x001ee80000300800 */
[----:B------:R-:W3:Y:S04]  /*81e10*/  LDL.LU R12, [R1+0xbfc] ;  /* 0x000bfc00010c7983 */ /* 0x000ee80000300800 */
[----:B------:R-:W3:Y:S04]  /*81e20*/  LDL.LU R23, [R1+0xbdc] ;  /* 0x000bdc0001177983 */ /* 0x000ee80000300800 */
[----:B------:R-:W3:Y:S04]  /*81e30*/  LDL.LU R28, [R1+0xbbc] ;  /* 0x000bbc00011c7983 */ /* 0x000ee80000300800 */
[----:B------:R-:W3:Y:S04]  /*81e40*/  LDL.LU R8, [R1+0xb9c] ;  /* 0x000b9c0001087983 */ /* 0x000ee80000300800 */
[----:B------:R-:W3:Y:S04]  /*81e50*/  LDL.LU R13, [R1+0xb7c] ;  /* 0x000b7c00010d7983 */ /* 0x000ee80000300800 */
[----:B------:R0:W-:Y:S04]  /*81e60*/  STS.U16 [R20+0x20a00], R25 ;  /* 0x020a001914007388 */ /* 0x0001e80000000400 */
[----:B0-----:R-:W3:Y:S04]  /*81e70*/  LDL.LU R25, [R1+0xb5c] ;  /* 0x000b5c0001197983 */ /* 0x001ee80000300800 */
[----:B------:R-:W3:Y:S04]  /*81e80*/  LDL.LU R24, [R1+0xb3c] ;  /* 0x000b3c0001187983 */ /* 0x000ee80000300800 */
[----:B------:R-:W3:Y:S04]  /*81e90*/  LDL.LU R10, [R1+0xb1c] ;  /* 0x000b1c00010a7983 */ /* 0x000ee80000300800 */
[----:B--2---:R0:W-:Y:S04]  /*81ea0*/  STS.U16 [R20+0x21200], R22 ;  /* 0x0212001614007388 */ /* 0x0041e80000000400 */
[----:B0-----:R-:W2:Y:S04]  /*81eb0*/  LDL.LU R22, [R1+0xafc] ;  /* 0x000afc0001167983 */ /* 0x001ea80000300800 */
[----:B------:R-:W-:Y:S04]  /*81ec0*/  STS.U16 [R20+0x21a00], R17 ;  /* 0x021a001114007388 */ /* 0x000fe80000000400 */
[----:B------:R0:W-:Y:S04]  /*81ed0*/  STS.U16 [R20+0x22200], R29 ;  /* 0x0222001d14007388 */ /* 0x0001e80000000400 */
[----:B0-----:R-:W2:Y:S04]  /*81ee0*/  LDL.LU R29, [R1+0xadc] ;  /* 0x000adc00011d7983 */ /* 0x001ea80000300800 */
[----:B----4-:R0:W-:Y:S04]  /*81ef0*/  STS.U16 [R20+0x22a00], R26 ;  /* 0x022a001a14007388 */ /* 0x0101e80000000400 */
        /* <DEDUP_REMOVED lines=15> */
[----:B---3--:R0:W-:Y:S04]  /*81ff0*/  STS.U16 [R20+0x2a200], R14 ;  /* 0x02a2000e14007388 */ /* 0x0081e80000000400 */
[----:B------:R-:W-:Y:S04]  /*82000*/  STS.U16 [R20+0x2aa00], R12 ;  /* 0x02aa000c14007388 */ /* 0x000fe80000000400 */
[----:B------:R-:W-:Y:S04]  /*82010*/  STS.U16 [R20+0x2b200], R23 ;  /* 0x02b2001714007388 */ /* 0x000fe80000000400 */
[----:B0-----:R-:W3:Y:S04]  /*82020*/  LDL.LU R14, [R1+0xa58] ;  /* 0x000a5800010e7983 */ /* 0x001ee80000300800 */
[----:B------:R-:W-:Y:S04]  /*82030*/  STS.U16 [R20+0x2ba00], R28 ;  /* 0x02ba001c14007388 */ /* 0x000fe80000000400 */
[----:B------:R-:W-:Y:S04]  /*82040*/  STS.U16 [R20+0x2c200], R8 ;  /* 0x02c2000814007388 */ /* 0x000fe80000000400 */
[----:B------:R-:W-:Y:S04]  /*82050*/  STS.U16 [R20+0x2ca00], R13 ;  /* 0x02ca000d14007388 */ /* 0x000fe80000000400 */
[----:B------:R0:W-:Y:S04]  /*82060*/  STS.U16 [R20+0x2d200], R25 ;  /* 0x02d2001914007388 */ /* 0x0001e80000000400 */
[----:B0-----:R-:W3:Y:S04]  /*82070*/  LDL.LU R25, [R1+0x9f0] ;  /* 0x0009f00001197983 */ /* 0x001ee80000300800 */
[----:B------:R-:W-:Y:S04]  /*82080*/  STS.U16 [R20+0x2da00], R24 ;  /* 0x02da001814007388 */ /* 0x000fe80000000400 */
        /* <DEDUP_REMOVED lines=19> */
[----:B------:R-:W2:Y:S04]  /*821c0*/  LDL.LU R6, [R1+0x75c] ;  /* 0x00075c0001067983 */ /* 0x000ea80000300800 */
[----:B----4-:R0:W-:Y:S04]  /*821d0*/  STS.U16 [R20+0x2fa00], R26 ;  /* 0x02fa001a14007388 */ /* 0x0101e80000000400 */
[----:B0-----:R-:W4:Y:S04]  /*821e0*/  LDL.LU R26, [R1+0x73c] ;  /* 0x00073c00011a7983 */ /* 0x001f280000300800 */
[----:B------:R-:W4:Y:S04]  /*821f0*/  LDL.LU R12, [R1+0x71c] ;  /* 0x00071c00010c7983 */ /* 0x000f280000300800 */
[----:B------:R-:W4:Y:S04]  /*82200*/  LDL.LU R23, [R1+0x6fc] ;  /* 0x0006fc0001177983 */ /* 0x000f280000300800 */
[----:B------:R-:W4:Y:S04]  /*82210*/  LDL.LU R28, [R1+0x6dc] ;  /* 0x0006dc00011c7983 */ /* 0x000f280000300800 */
[----:B------:R-:W4:Y:S04]  /*82220*/  LDL.LU R8, [R1+0xac] ;  /* 0x0000ac0001087983 */ /* 0x000f280000300800 */
[----:B------:R-:W4:Y:S04]  /*82230*/  LDL.LU R13, [R1+0x90] ;  /* 0x00009000010d7983 */ /* 0x000f280000300800 */
[----:B---3--:R0:W-:Y:S04]  /*82240*/  STS.U16 [R20+0x30200], R14 ;  /* 0x0302000e14007388 */ /* 0x0081e80000000400 */
[----:B0-----:R-:W3:Y:S04]  /*82250*/  LDL.LU R14, [R1+0x5c] ;  /* 0x00005c00010e7983 */ /* 0x001ee80000300800 */
[----:B------:R-:W3:Y:S04]  /*82260*/  LDL.LU R24, [R1+0x44] ;  /* 0x0000440001187983 */ /* 0x000ee80000300800 */
[----:B------:R-:W3:Y:S04]  /*82270*/  LDL.LU R29, [R1+0x34] ;  /* 0x00003400011d7983 */ /* 0x000ee80000300800 */
[----:B------:R0:W-:Y:S04]  /*82280*/  STS.U16 [R20+0x30a00], R25 ;  /* 0x030a001914007388 */ /* 0x0001e80000000400 */
[----:B0-----:R-:W3:Y:S04]  /*82290*/  LDL.LU R25, [R1+0x30] ;  /* 0x0000300001197983 */ /* 0x001ee80000300800 */
[----:B------:R-:W-:Y:S04]  /*822a0*/  STS.U16 [R20+0x31200], R17 ;  /* 0x0312001114007388 */ /* 0x000fe80000000400 */
[----:B------:R0:W-:Y:S04]  /*822b0*/  STS.U16 [R20+0x31a00], R10 ;  /* 0x031a000a14007388 */ /* 0x0001e80000000400 */
[----:B0-----:R-:W3:Y:S04]  /*822c0*/  LDL.LU R10, [R1+0x2c] ;  /* 0x00002c00010a7983 */ /* 0x001ee80000300800 */
        /* <DEDUP_REMOVED lines=14> */
[----:B------:R-:W-:Y:S04]  /*823b0*/  STS.U16 [R20+0x38a00], R27 ;  /* 0x038a001b14007388 */ /* 0x000fe80000000400 */
[----:B------:R-:W-:Y:S04]  /*823c0*/  STS.U16 [R20+0x39200], R6 ;  /* 0x0392000614007388 */ /* 0x000fe80000000400 */
[----:B----4-:R0:W-:Y:S04]  /*823d0*/  STS.U16 [R20+0x39a00], R26 ;  /* 0x039a001a14007388 */ /* 0x0101e80000000400 */
[----:B0-----:R-:W0:Y:S04]  /*823e0*/  S2R R26, SR_TID.X ;  /* 0x00000000001a7919 */ /* 0x001e280000002100 */
[----:B------:R-:W-:Y:S04]  /*823f0*/  STS.U16 [R20+0x3a200], R12 ;  /* 0x03a2000c14007388 */ /* 0x000fe80000000400 */
[----:B------:R-:W-:Y:S04]  /*82400*/  STS.U16 [R20+0x3aa00], R23 ;  /* 0x03aa001714007388 */ /* 0x000fe80000000400 */
[----:B------:R-:W-:Y:S04]  /*82410*/  STS.U16 [R20+0x3b200], R28 ;  /* 0x03b2001c14007388 */ /* 0x000fe80000000400 */
[----:B------:R-:W-:Y:S04]  /*82420*/  STS.U16 [R20+0x3ba00], R8 ;  /* 0x03ba000814007388 */ /* 0x000fe80000000400 */
[----:B------:R-:W-:Y:S01]  /*82430*/  STS.U16 [R20+0x3c200], R13 ;  /* 0x03c2000d14007388 */ /* 0x000fe20000000400 */
[----:B0-----:R-:W-:-:S03]  /*82440*/  LOP3.LUT R26, R26, 0x7f, RZ, 0xc0, !PT ;  /* 0x0000007f1a1a7812 */ /* 0x001fc600078ec0ff */
[----:B---3--:R0:W-:Y:S04]  /*82450*/  STS.U16 [R20+0x3ca00], R14 ;  /* 0x03ca000e14007388 */ /* 0x0081e80000000400 */
[----:B------:R-:W-:Y:S04]  /*82460*/  STS.U16 [R20+0x3d200], R24 ;  /* 0x03d2001814007388 */ /* 0x000fe80000000400 */
[----:B------:R-:W-:Y:S01]  /*82470*/  STS.U16 [R20+0x3da00], R29 ;  /* 0x03da001d14007388 */ /* 0x000fe20000000400 */
[----:B0-----:R-:W-:-:S03]  /*82480*/  SHF.L.U32 R14, R26, 0x1, RZ ;  /* 0x000000011a0e7819 */ /* 0x001fc600000006ff */
[----:B------:R0:W-:Y:S02]  /*82490*/  STS.U16 [R20+0x3e200], R25 ;  /* 0x03e2001914007388 */ /* 0x0001e40000000400 */
[----:B0-----:R-:W-:-:S05]  /*824a0*/  LOP3.LUT R25, R14, 0x30, RZ, 0x3c, !PT ;  /* 0x000000300e197812 */ /* 0x001fca00078e3cff */
[----:B------:R0:W-:Y:S04]  /*824b0*/  STL [R1+0x83c4], R25 ;  /* 0x0083c41901007387 */ /* 0x0001e80000100800 */
[----:B------:R1:W-:Y:S04]  /*824c0*/  STL [R1+0x83ac], R14 ;  /* 0x0083ac0e01007387 */ /* 0x0003e80000100800 */
[----:B0-----:R-:W3:Y:S04]  /*824d0*/  LDL.LU R25, [R1+0x24] ;  /* 0x0000240001197983 */ /* 0x001ee80000300800 */
[----:B-1----:R-:W4:Y:S04]  /*824e0*/  LDL.LU R14, [R1+0x168c] ;  /* 0x00168c00010e7983 */ /* 0x002f280000300800 */
[----:B----4-:R0:W-:Y:S04]  /*824f0*/  STL [R1+0x83bc], R14 ;  /* 0x0083bc0e01007387 */ /* 0x0101e80000100800 */
[----:B0-----:R-:W4:Y:S04]  /*82500*/  LDL.LU R14, [R1+0x16ac] ;  /* 0x0016ac00010e7983 */ /* 0x001f280000300800 */
[----:B----4-:R0:W-:Y:S04]  /*82510*/  STL [R1+0x83c0], R14 ;  /* 0x0083c00e01007387 */ /* 0x0101e80000100800 */
[----:B0-----:R-:W4:Y:S01]  /*82520*/  LDL.LU R14, [R1+0x16cc] ;  /* 0x0016cc00010e7983 */ /* 0x001f220000300800 */
[----:B------:R-:W-:-:S03]  /*82530*/  SHF.L.U32 R26, R26, 0x1, RZ ;  /* 0x000000011a1a7819 */ /* 0x000fc600000006ff */
[----:B------:R-:W-:Y:S04]  /*82540*/  STS.U16 [R20+0x3ea00], R10 ;  /* 0x03ea000a14007388 */ /* 0x000fe80000000400 */
[----:B--2---:R-:W-:Y:S04]  /*82550*/  STS.U16 [R20+0x3f200], R22 ;  /* 0x03f2001614007388 */ /* 0x004fe80000000400 */
[----:B----4-:R0:W-:Y:S04]  /*82560*/  STL [R1+0x83c8], R14 ;  /* 0x0083c80e01007387 */ /* 0x0101e80000100800 */
[----:B------:R-:W2:Y:S04]  /*82570*/  LDL.LU R7, [R1+0x166c] ;  /* 0x00166c0001077983 */ /* 0x000ea80000300800 */
        /* <DEDUP_REMOVED lines=28> */
[----:B0-----:R-:W3:Y:S04]  /*82740*/  LDL.LU R14, [R1+0x83c8] ;  /* 0x0083c800010e7983 */ /* 0x001ee80000300800 */
[----:B------:R-:W3:Y:S04]  /*82750*/  LDL.LU R25, [R1+0x83c4] ;  /* 0x0083c40001197983 */ /* 0x000ee80000300800 */
[----:B---3--:R0:W-:Y:S04]  /*82760*/  STS.U16 [R25+0x20300], R14 ;  /* 0x0203000e19007388 */ /* 0x0081e80000000400 */
[----:B0-----:R-:W3:Y:S04]  /*82770*/  LDL.LU R14, [R1+0x83c0] ;  /* 0x0083c000010e7983 */ /* 0x001ee80000300800 */
[----:B---3--:R0:W-:Y:S04]  /*82780*/  STS.U16 [R25+0x20b00], R14 ;  /* 0x020b000e19007388 */ /* 0x0081e80000000400 */
[----:B0-----:R-:W3:Y:S04]  /*82790*/  LDL.LU R14, [R1+0x83bc] ;  /* 0x0083bc00010e7983 */ /* 0x001ee80000300800 */
[----:B---3--:R0:W-:Y:S04]  /*827a0*/  STS.U16 [R25+0x21300], R14 ;  /* 0x0213000e19007388 */ /* 0x0081e80000000400 */
[----:B0-----:R-:W3:Y:S04]  /*827b0*/  LDL.LU R14, [R1+0x9e0] ;  /* 0x0009e000010e7983 */ /* 0x001ee80000300800 */
[----:B---3--:R0:W-:Y:S04]  /*827c0*/  STL [R1+0x83b0], R14 ;  /* 0x0083b00e01007387 */ /* 0x0081e80000100800 */
[----:B0-----:R-:W3:Y:S04]  /*827d0*/  LDL.LU R14, [R1+0xa4c] ;  /* 0x000a4c00010e7983 */ /* 0x001ee80000300800 */
[----:B---3--:R0:W-:Y:S04]  /*827e0*/  STL [R1+0x83b4], R14 ;  /* 0x0083b40e01007387 */ /* 0x0081e80000100800 */
[----:B0-----:R-:W3:Y:S04]  /*827f0*/  LDL.LU R14, [R1+0xab8] ;  /* 0x000ab800010e7983 */ /* 0x001ee80000300800 */
[----:B--2---:R-:W-:Y:S04]  /*82800*/  STS.U16 [R25+0x21b00], R7 ;  /* 0x021b000719007388 */ /* 0x004fe80000000400 */
        /* <DEDUP_REMOVED lines=28> */
[----:B0-----:R-:W3:Y:S04]  /*829d0*/  LDL.LU R26, [R1+0x98c] ;  /* 0x00098c00011a7983 */ /* 0x001ee80000300800 */
        /* <DEDUP_REMOVED lines=40> */
[----:B0-----:R-:W2:Y:S04]  /*82c60*/  LDL.LU R20, [R1+0x83a0] ;  /* 0x0083a00001147983 */ /* 0x001ea80000300800 */
[----:B-1----:R-:W2:Y:S04]  /*82c70*/  LDL.LU R7, [R1+0x1628] ;  /* 0x0016280001077983 */ /* 0x002ea80000300800 */
        /* <DEDUP_REMOVED lines=10> */
[----:B------:R-:W2:Y:S04]  /*82d20*/  LDL.LU R17, [R1+0x1608] ;  /* 0x0016080001117983 */ /* 0x000ea80000300800 */
[----:B------:R-:W2:Y:S04]  /*82d30*/  LDL.LU R9, [R1+0x15e8] ;  /* 0x0015e80001097983 */ /* 0x000ea80000300800 */
[----:B------:R0:W-:Y:S04]  /*82d40*/  STS.U16 [R25+0x36300], R5 ;  /* 0x0363000519007388 */ /* 0x0001e80000000400 */
        /* <DEDUP_REMOVED lines=8> */
[----:B0-----:R-:W2:Y:S04]  /*82dd0*/  LDL.LU R5, [R1+0x1548] ;  /* 0x0015480001057983 */ /* 0x001ea80000300800 */
[----:B------:R0:W-:Y:S04]  /*82de0*/  STS.U16 [R25+0x38b00], R11 ;  /* 0x038b000b19007388 */ /* 0x0001e80000000400 */
[----:B-1----:R-:W2:Y:S04]  /*82df0*/  LDL.LU R16, [R1+0x1328] ;  /* 0x0013280001107983 */ /* 0x002ea80000300800 */
        /* <DEDUP_REMOVED lines=12> */
[----:B------:R-:W-:Y:S04]  /*82ec0*/  STS.U16 [R25+0x3c300], R8 ;  /* 0x03c3000819007388 */ /* 0x000fe80000000400 */
[----:B------:R-:W2:Y:S04]  /*82ed0*/  LDL.LU R6, [R1+0xc14] ;  /* 0x000c140001067983 */ /* 0x000ea80000300800 */
[----:B------:R-:W-:Y:S04]  /*82ee0*/  STS.U16 [R25+0x3cb00], R13 ;  /* 0x03cb000d19007388 */ /* 0x000fe80000000400 */
[----:B------:R-:W2:Y:S04]  /*82ef0*/  LDL.LU R12, [R1+0xbf4] ;  /* 0x000bf400010c7983 */ /* 0x000ea80000300800 */
[----:B------:R3:W-:Y:S04]  /*82f00*/  STS.U16 [R25+0x3d300], R24 ;  /* 0x03d3001819007388 */ /* 0x0007e80000000400 */
[----:B0-----:R-:W2:Y:S04]  /*82f10*/  LDL.LU R23, [R1+0xbd4] ;  /* 0x000bd40001177983 */ /* 0x001ea80000300800 */
[----:B------:R0:W-:Y:S04]  /*82f20*/  STS.U16 [R25+0x3db00], R29 ;  /* 0x03db001d19007388 */ /* 0x0001e80000000400 */
[----:B-1----:R-:W2:Y:S01]  /*82f30*/  LDL.LU R28, [R1+0xbb4] ;  /* 0x000bb400011c7983 */ /* 0x002ea20000300800 */
[----:B---3--:R-:W-:-:S03]  /*82f40*/  LOP3.LUT R24, R14, 0x40, RZ, 0x3c, !PT ;  /* 0x000000400e187812 */ /* 0x008fc600078e3cff */
[----:B------:R-:W-:Y:S04]  /*82f50*/  STS.U16 [R25+0x3e300], R10 ;  /* 0x03e3000a19007388 */ /* 0x000fe80000000400 */
[----:B------:R-:W3:Y:S04]  /*82f60*/  LDL.LU R8, [R1+0xb94] ;  /* 0x000b940001087983 */ /* 0x000ee80000300800 */
[----:B0-----:R-:W3:Y:S04]  /*82f70*/  LDL.LU R29, [R1+0xb74] ;  /* 0x000b7400011d7983 */ /* 0x001ee80000300800 */
[----:B----4-:R0:W-:Y:S04]  /*82f80*/  STS.U16 [R25+0x3eb00], R26 ;  /* 0x03eb001a19007388 */ /* 0x0101e80000000400 */
[----:B------:R1:W-:Y:S04]  /*82f90*/  STS.U16 [R25+0x3f300], R22 ;  /* 0x03f3001619007388 */ /* 0x0003e80000000400 */
[----:B------:R4:W-:Y:S04]  /*82fa0*/  STS.U16 [R25+0x3fb00], R20 ;  /* 0x03fb001419007388 */ /* 0x0009e80000000400 */
[----:B0-----:R-:W3:Y:S04]  /*82fb0*/  LDL.LU R26, [R1+0x1648] ;  /* 0x00164800011a7983 */ /* 0x001ee80000300800 */
[----:B-1----:R-:W3:Y:S04]  /*82fc0*/  LDL.LU R22, [R1+0x1668] ;  /* 0x0016680001167983 */ /* 0x002ee80000300800 */
[----:B----4-:R-:W4:Y:S04]  /*82fd0*/  LDL.LU R20, [R1+0x1688] ;  /* 0x0016880001147983 */ /* 0x010f280000300800 */
        /* <DEDUP_REMOVED lines=8> */
[----:B----4-:R-:W-:Y:S04]  /*83060*/  STS.U16 [R24+0x21400], R20 ;  /* 0x0214001418007388 */ /* 0x010fe80000000400 */
[----:B---3--:R-:W-:Y:S04]  /*83070*/  STS.U16 [R24+0x21c00], R22 ;  /* 0x021c001618007388 */ /* 0x008fe80000000400 */
[----:B------:R-:W-:Y:S04]  /*83080*/  STS.U16 [R24+0x22400], R26 ;  /* 0x0224001a18007388 */ /* 0x000fe80000000400 */
        /* <DEDUP_REMOVED lines=58> */
[----:B0-----:R-:W2:Y:S04]  /*83430*/  LDL.LU R29, [R1] ;  /* 0x00000000011d7983 */ /* 0x001ea80000300800 */
        /* <DEDUP_REMOVED lines=31> */
[----:B-1----:R-:W2:Y:S04]  /*83630*/  LDL.LU R14, [R1+0x8384] ;  /* 0x00838400010e7983 */ /* 0x002ea80000300800 */
[----:B----4-:R-:W4:Y:S01]  /*83640*/  LDL.LU R10, [R1+0x8380] ;  /* 0x00838000010a7983 */ /* 0x010f220000300800 */
[----:B---3--:R-:W-:-:S04]  /*83650*/  LOP3.LUT R21, R21, 0x7f, RZ, 0xc0, !PT ;  /* 0x0000007f15157812 */ /* 0x008fc800078ec0ff */
[----:B------:R-:W-:-:S04]  /*83660*/  SHF.L.U32 R21, R21, 0x1, RZ ;  /* 0x0000000115157819 */ /* 0x000fc800000006ff */
[----:B--2---:R-:W-:-:S05]  /*83670*/  LOP3.LUT R28, R21, 0x50, RZ, 0x3c, !PT ;  /* 0x00000050151c7812 */ /* 0x004fca00078e3cff */
[----:B------:R0:W-:Y:S04]  /*83680*/  STL [R1+0x837c], R28 ;  /* 0x00837c1c01007387 */ /* 0x0001e80000100800 */
[----:B------:R-:W2:Y:S04]  /*83690*/  LDL.LU R20, [R1+0x1644] ;  /* 0x0016440001147983 */ /* 0x000ea80000300800 */
[----:B------:R-:W-:Y:S01]  /*836a0*/  STS.U16 [R24+0x3d400], R8 ;  /* 0x03d4000818007388 */ /* 0x000fe20000000400 */
[----:B0-----:R-:W-:-:S03]  /*836b0*/  LOP3.LUT R28, R21, 0x40, RZ, 0x3c, !PT ;  /* 0x00000040151c7812 */ /* 0x001fc600078e3cff */
[----:B------:R-:W-:Y:S04]  /*836c0*/  STS.U16 [R24+0x3dc00], R13 ;  /* 0x03dc000d18007388 */ /* 0x000fe80000000400 */
[----:B------:R-:W-:Y:S04]  /*836d0*/  STS.U16 [R24+0x3e400], R29 ;  /* 0x03e4001d18007388 */ /* 0x000fe80000000400 */
[----:B------:R-:W-:Y:S04]  /*836e0*/  STS.U16 [R28+0x3ec00], R25 ;  /* 0x03ec00191c007388 */ /* 0x000fe80000000400 */
[----:B------:R-:W-:Y:S04]  /*836f0*/  STS.U16 [R28+0x3f400], R14 ;  /* 0x03f4000e1c007388 */ /* 0x000fe80000000400 */
[----:B----4-:R-:W-:Y:S04]  /*83700*/  STS.U16 [R28+0x3fc00], R10 ;  /* 0x03fc000a1c007388 */ /* 0x010fe80000000400 */
        /* <DEDUP_REMOVED lines=66> */
[----:B------:R-:W3:Y:S04]  /*83b30*/  LDL.LU R9, [R1+0x9c8] ;  /* 0x0009c80001097983 */ /* 0x000ee80000300800 */
[----:B0-----:R-:W4:Y:S04]  /*83b40*/  LDL.LU R29, [R1+0x970] ;  /* 0x00097000011d7983 */ /* 0x001f280000300800 */
        /* <DEDUP_REMOVED lines=35> */
[----:B0-----:R-:W2:Y:S04]  /*83d80*/  LDL.LU R7, [R1+0x8368] ;  /* 0x0083680001077983 */ /* 0x001ea80000300800 */
        /* <DEDUP_REMOVED lines=10> */
[----:B--2---:R0:W-:Y:S04]  /*83e30*/  STL [R1+0x834c], R10 ;  /* 0x00834c0a01007387 */ /* 0x0041e80000100800 */
[----:B0-----:R-:W2:Y:S04]  /*83e40*/  LDL.LU R10, [R1+0x16c0] ;  /* 0x0016c000010a7983 */ /* 0x001ea80000300800 */
[----:B------:R0:W-:Y:S04]  /*83e50*/  STS.U16 [R28+0x33d00], R14 ;  /* 0x033d000e1c007388 */ /* 0x0001e80000000400 */
[----:B------:R1:W-:Y:S04]  /*83e60*/  STS.U16 [R28+0x34500], R25 ;  /* 0x034500191c007388 */ /* 0x0003e80000000400 */
[----:B------:R0:W-:Y:S04]  /*83e70*/  STS.U16 [R28+0x34d00], R20 ;  /* 0x034d00141c007388 */ /* 0x0001e80000000400 */
[----:B------:R0:W-:Y:S04]  /*83e80*/  STS.U16 [R28+0x35500], R22 ;  /* 0x035500161c007388 */ /* 0x0001e80000000400 */
[----:B------:R0:W-:Y:S04]  /*83e90*/  STS.U16 [R28+0x35d00], R26 ;  /* 0x035d001a1c007388 */ /* 0x0001e80000000400 */
[----:B------:R0:W-:Y:S04]  /*83ea0*/  STS.U16 [R28+0x36500], R17 ;  /* 0x036500111c007388 */ /* 0x0001e80000000400 */
[----:B------:R0:W-:Y:S04]  /*83eb0*/  STS.U16 [R28+0x36d00], R0 ;  /* 0x036d00001c007388 */ /* 0x0001e80000000400 */
[----:B------:R0:W-:Y:S04]  /*83ec0*/  STS.U16 [R28+0x37500], R2 ;  /* 0x037500021c007388 */ /* 0x0001e80000000400 */
[----:B------:R0:W-:Y:S01]  /*83ed0*/  STS.U16 [R28+0x37d00], R3 ;  /* 0x037d00031c007388 */ /* 0x0001e20000000400 */
[----:B----4-:R-:W-:-:S03]  /*83ee0*/  IMAD.SHL.U32 R9, R9, 0x2, RZ ;  /* 0x0000000209097824 */ /* 0x010fc600078e00ff */
[----:B------:R4:W-:Y:S04]  /*83ef0*/  STS.U16 [R28+0x38500], R5 ;  /* 0x038500051c007388 */ /* 0x0009e80000000400 */
[----:B------:R0:W-:Y:S04]  /*83f00*/  STS.U16 [R28+0x38d00], R16 ;  /* 0x038d00101c007388 */ /* 0x0001e80000000400 */
        /* <DEDUP_REMOVED lines=20> */
[----:B----4-:R-:W4:Y:S04]  /*84050*/  LDL.LU R5, [R1+0x12c0] ;  /* 0x0012c00001057983 */ /* 0x010f280000300800 */
[----:B------:R-:W3:Y:S04]  /*84060*/  LDL.LU R16, [R1+0x12a0] ;  /* 0x0012a00001107983 */ /* 0x000ee80000300800 */
[----:B------:R-:W3:Y:S04]  /*84070*/  LDL.LU R18, [R1+0x1280] ;  /* 0x0012800001127983 */ /* 0x000ee80000300800 */
[----:B------:R-:W3:Y:S01]  /*84080*/  LDL.LU R19, [R1+0x1260] ;  /* 0x0012600001137983 */ /* 0x000ee20000300800 */
[----:B--2---:R-:W-:-:S03]  /*84090*/  LOP3.LUT R10, R9, 0x50, RZ, 0x3c, !PT ;  /* 0x00000050090a7812 */ /* 0x004fc600078e3cff */
[----:B------:R-:W2:Y:S04]  /*840a0*/  LDL.LU R4, [R1+0xc0c] ;  /* 0x000c0c0001047983 */ /* 0x000ea80000300800 */
[----:B------:R-:W2:Y:S04]  /*840b0*/  LDL.LU R11, [R1+0xbec] ;  /* 0x000bec00010b7983 */ /* 0x000ea80000300800 */
[----:B------:R-:W2:Y:S04]  /*840c0*/  LDL.LU R15, [R1+0xbcc] ;  /* 0x000bcc00010f7983 */ /* 0x000ea80000300800 */
[----:B------:R-:W2:Y:S04]  /*840d0*/  LDL.LU R27, [R1+0xbac] ;  /* 0x000bac00011b7983 */ /* 0x000ea80000300800 */
[----:B------:R-:W2:Y:S04]  /*840e0*/  LDL.LU R6, [R1+0xb8c] ;  /* 0x000b8c0001067983 */ /* 0x000ea80000300800 */
[----:B------:R-:W2:Y:S04]  /*840f0*/  LDL.LU R12, [R1+0xb6c] ;  /* 0x000b6c00010c7983 */ /* 0x000ea80000300800 */
[----:B------:R-:W2:Y:S01]  /*84100*/  LDL.LU R23, [R1+0xb4c] ;  /* 0x000b4c0001177983 */ /* 0x000ea20000300800 */
[----:B------:R-:W-:-:S03]  /*84110*/  LOP3.LUT R9, R7, 0x60, RZ, 0x3c, !PT ;  /* 0x0000006007097812 */ /* 0x000fc600078e3cff */
        /* <DEDUP_REMOVED lines=85> */
[----:B0-----:R-:W2:Y:S04]  /*84670*/  LDL.LU R7, [R1+0x833c] ;  /* 0x00833c0001077983 */ /* 0x001ea80000300800 */
[----:B-1----:R-:W3:Y:S04]  /*84680*/  LDL.LU R28, [R1+0x8338] ;  /* 0x00833800011c7983 */ /* 0x002ee80000300800 */
[----:B----4-:R0:W-:Y:S04]  /*84690*/  STS.U16 [R9+0x31600], R23 ;  /* 0x0316001709007388 */ /* 0x0101e80000000400 */
[----:B------:R1:W-:Y:S04]  /*846a0*/  STS.U16 [R9+0x31e00], R12 ;  /* 0x031e000c09007388 */ /* 0x0003e80000000400 */
[----:B------:R4:W-:Y:S04]  /*846b0*/  STS.U16 [R9+0x32600], R6 ;  /* 0x0326000609007388 */ /* 0x0009e80000000400 */
[----:B0-----:R-:W3:Y:S04]  /*846c0*/  LDL.LU R23, [R1+0x8334] ;  /* 0x0083340001177983 */ /* 0x001ee80000300800 */
[----:B-1----:R-:W3:Y:S04]  /*846d0*/  LDL.LU R12, [R1+0x8330] ;  /* 0x00833000010c7983 */ /* 0x002ee80000300800 */
[----:B----4-:R-:W4:Y:S04]  /*846e0*/  LDL.LU R6, [R1+0x832c] ;  /* 0x00832c0001067983 */ /* 0x010f280000300800 */
        /* <DEDUP_REMOVED lines=23> */
[----:B--2---:R-:W-:-:S03]  /*84860*/  LOP3.LUT R22, R7, 0x70, RZ, 0x3c, !PT ;  /* 0x0000007007167812 */ /* 0x004fc600078e3cff */
[----:B------:R-:W2:Y:S04]  /*84870*/  LDL.LU R7, [R1+0x169c] ;  /* 0x00169c0001077983 */ /* 0x000ea80000300800 */
[----:B---3--:R0:W-:Y:S04]  /*84880*/  STS.U16 [R9+0x3e600], R28 ;  /* 0x03e6001c09007388 */ /* 0x0081e80000000400 */
        /* <DEDUP_REMOVED lines=15> */
[----:B----4-:R4:W-:Y:S04]  /*84980*/  STS.U16 [R9+0x3fe00], R6 ;  /* 0x03fe000609007388 */ /* 0x0109e80000000400 */
[----:B0-----:R-:W2:Y:S04]  /*84990*/  LDL.LU R23, [R1+0x165c] ;  /* 0x00165c0001177983 */ /* 0x001ea80000300800 */
[----:B-1----:R-:W2:Y:S04]  /*849a0*/  LDL.LU R12, [R1+0x167c] ;  /* 0x00167c00010c7983 */ /* 0x002ea80000300800 */
[----:B----4-:R-:W4:Y:S04]  /*849b0*/  LDL.LU R6, [R1+0x16bc] ;  /* 0x0016bc0001067983 */ /* 0x010f280000300800 */
[----:B------:R-:W2:Y:S04]  /*849c0*/  LDL.LU R0, [R1+0x129c] ;  /* 0x00129c0001007983 */ /* 0x000ea80000300800 */
        /* <DEDUP_REMOVED lines=10> */
[----:B----4-:R-:W-:Y:S04]  /*84a70*/  STS.U16 [R22+0x20700], R6 ;  /* 0x0207000616007388 */ /* 0x010fe80000000400 */
[----:B--2---:R0:W-:Y:S04]  /*84a80*/  STS.U16 [R22+0x20f00], R7 ;  /* 0x020f000716007388 */ /* 0x0041e80000000400 */
        /* <DEDUP_REMOVED lines=27> */
[----:B------:R-:W-:Y:S04]  /*84c40*/  STS.U16 [R22+0x2d700], R27 ;  /* 0x02d7001b16007388 */ /* 0x000fe80000000400 */
        /* <DEDUP_REMOVED lines=28> */
[----:B------:R-:W3:Y:S04]  /*84e10*/  LDL.LU R18, [R1+0x60] ;  /* 0x0000600001127983 */ /* 0x000ee80000300800 */
[----:B----4-:R1:W-:Y:S04]  /*84e20*/  STS.U16 [R22+0x2f700], R21 ;  /* 0x02f7001516007388 */ /* 0x0103e80000000400 */
[----:B0-----:R-:W4:Y:S04]  /*84e30*/  LDL.LU R19, [R1+0x48] ;  /* 0x0000480001137983 */ /* 0x001f280000300800 */
[----:B-1----:R-:W4:Y:S04]  /*84e40*/  LDL.LU R21, [R1+0x1c] ;  /* 0x00001c0001157983 */ /* 0x002f280000300800 */
[----:B------:R0:W-:Y:S04]  /*84e50*/  STS.U16 [R22+0x2ff00], R17 ;  /* 0x02ff001116007388 */ /* 0x0001e80000000400 */
[----:B------:R1:W-:Y:S04]  /*84e60*/  STS.U16 [R22+0x30700], R9 ;  /* 0x0307000916007388 */ /* 0x0003e80000000400 */
[----:B0-----:R-:W4:Y:S04]  /*84e70*/  LDL.LU R17, [R1+0x8328] ;  /* 0x0083280001117983 */ /* 0x001f280000300800 */
[----:B-1----:R-:W4:Y:S04]  /*84e80*/  LDL.LU R9, [R1+0x8] ;  /* 0x0000080001097983 */ /* 0x002f280000300800 */
[----:B------:R0:W-:Y:S04]  /*84e90*/  STS.U16 [R22+0x30f00], R5 ;  /* 0x030f000516007388 */ /* 0x0001e80000000400 */
[----:B------:R1:W-:Y:S04]  /*84ea0*/  STS.U16 [R22+0x31700], R27 ;  /* 0x0317001b16007388 */ /* 0x0003e80000000400 */
[----:B------:R1:W-:Y:S04]  /*84eb0*/  STS.U16 [R22+0x31f00], R15 ;  /* 0x031f000f16007388 */ /* 0x0003e80000000400 */
[----:B0-----:R-:W4:Y:S04]  /*84ec0*/  LDL.LU R5, [R1+0x8324] ;  /* 0x0083240001057983 */ /* 0x001f280000300800 */
[----:B-1----:R-:W4:Y:S04]  /*84ed0*/  LDL.LU R27, [R1+0x8320] ;  /* 0x00832000011b7983 */ /* 0x002f280000300800 */
[----:B------:R0:W-:Y:S04]  /*84ee0*/  STS.U16 [R22+0x32700], R11 ;  /* 0x0327000b16007388 */ /* 0x0001e80000000400 */
[----:B------:R-:W4:Y:S04]  /*84ef0*/  LDL.LU R15, [R1+0x831c] ;  /* 0x00831c00010f7983 */ /* 0x000f280000300800 */
[----:B------:R1:W-:Y:S04]  /*84f00*/  STS.U16 [R22+0x32f00], R4 ;  /* 0x032f000416007388 */ /* 0x0003e80000000400 */
[----:B0-----:R-:W4:Y:S04]  /*84f10*/  LDL.LU R11, [R1+0x8318] ;  /* 0x00831800010b7983 */ /* 0x001f280000300800 */
[----:B------:R-:W-:Y:S04]  /*84f20*/  STS.U16 [R22+0x33700], R6 ;  /* 0x0337000616007388 */ /* 0x000fe80000000400 */
        /* <DEDUP_REMOVED lines=20> */
[----:B---3--:R-:W-:Y:S04]  /*85070*/  STS.U16 [R22+0x3c700], R18 ;  /* 0x03c7001216007388 */ /* 0x008fe80000000400 */
[----:B----4-:R-:W-:Y:S04]  /*85080*/  STS.U16 [R22+0x3cf00], R19 ;  /* 0x03cf001316007388 */ /* 0x010fe80000000400 */
[----:B------:R-:W-:Y:S04]  /*85090*/  STS.U16 [R22+0x3d700], R21 ;  /* 0x03d7001516007388 */ /* 0x000fe80000000400 */
[----:B------:R0:W-:Y:S04]  /*850a0*/  STS.U16 [R22+0x3df00], R9 ;  /* 0x03df000916007388 */ /* 0x0001e80000000400 */
[----:B0-----:R-:W3:Y:S04]  /*850b0*/  LDL.LU R9, [R1+0xaa8] ;  /* 0x000aa80001097983 */ /* 0x001ee80000300800 */
[----:B------:R-:W4:Y:S01]  /*850c0*/  LDL.LU R2, [R1+0xa94] ;  /* 0x000a940001027983 */ /* 0x000f220000300800 */
[----:B------:R-:W-:-:S03]  /*850d0*/  SHF.L.U32 R16, R5, 0x2, RZ ;  /* 0x0000000205107819 */ /* 0x000fc600000006ff */
[----:B------:R-:W4:Y:S01]  /*850e0*/  LDL.LU R18, [R1+0xa70] ;  /* 0x000a700001127983 */ /* 0x000f220000300800 */
[----:B------:R-:W-:-:S03]  /*850f0*/  LOP3.LUT R3, R5, 0x60, RZ, 0xc0, !PT ;  /* 0x0000006005037812 */ /* 0x000fc600078ec0ff */
[----:B------:R-:W-:Y:S01]  /*85100*/  STS.U16 [R22+0x3e700], R27 ;  /* 0x03e7001b16007388 */ /* 0x000fe20000000400 */
[----:B------:R-:W-:-:S03]  /*85110*/  LOP3.LUT R0, R16, 0x7c, RZ, 0xc0, !PT ;  /* 0x0000007c10007812 */ /* 0x000fc600078ec0ff */
[----:B------:R-:W4:Y:S04]  /*85120*/  LDL.LU R19, [R1+0xa7c] ;  /* 0x000a7c0001137983 */ /* 0x000f280000300800 */
[----:B------:R-:W-:Y:S01]  /*85130*/  STS.U16 [R22+0x3ef00], R15 ;  /* 0x03ef000f16007388 */ /* 0x000fe20000000400 */
[----:B------:R-:W-:-:S03]  /*85140*/  SHF.R.U32.HI R6, RZ, 0x1, R3 ;  /* 0x00000001ff067819 */ /* 0x000fc60000011603 */
[----:B------:R-:W4:Y:S04]  /*85150*/  LDL.LU R21, [R1+0xa64] ;  /* 0x000a640001157983 */ /* 0x000f280000300800 */
[----:B------:R-:W-:Y:S01]  /*85160*/  STS.U16 [R22+0x3f700], R11 ;  /* 0x03f7000b16007388 */ /* 0x000fe20000000400 */
[----:B------:R-:W-:-:S03]  /*85170*/  LEA R0, R17, R0, 0x6 ;  /* 0x0000000011007211 */ /* 0x000fc600078e30ff */
[----:B------:R-:W4:Y:S04]  /*85180*/  LDL.LU R5, [R1+0xa5c] ;  /* 0x000a5c0001057983 */ /* 0x000f280000300800 */
[----:B------:R0:W-:Y:S01]  /*85190*/  STS.U16 [R22+0x3ff00], R4 ;  /* 0x03ff000416007388 */ /* 0x0001e20000000400 */
[----:B------:R-:W-:-:S03]  /*851a0*/  LOP3.LUT R0, R0, R6, RZ, 0x3c, !PT ;  /* 0x0000000600007212 */ /* 0x000fc600078e3cff */
        /* <DEDUP_REMOVED lines=14> */
[----:B------:R-:W-:Y:S04]  /*85290*/  STS [R0+0x40000], R26 ;  /* 0x0400001a00007388 */ /* 0x000fe80000000800 */
[----:B------:R-:W4:Y:S04]  /*852a0*/  LDL.LU R25, [R1+0x9bc] ;  /* 0x0009bc0001197983 */ /* 0x000f280000300800 */
[----:B------:R-:W4:Y:S04]  /*852b0*/  LDL.LU R20, [R1+0x9a4] ;  /* 0x0009a40001147983 */ /* 0x000f280000300800 */
[----:B--2---:R0:W-:Y:S04]  /*852c0*/  STS [R0+0x40800], R7 ;  /* 0x0408000700007388 */ /* 0x0041e80000000800 */
[----:B0-----:R-:W2:Y:S04]  /*852d0*/  LDL.LU R7, [R1+0x99c] ;  /* 0x00099c0001077983 */ /* 0x001ea80000300800 */
[----:B---3--:R0:W-:Y:S04]  /*852e0*/  STS [R0+0x40080], R9 ;  /* 0x0400800900007388 */ /* 0x0081e80000000800 */
[----:B----4-:R1:W-:Y:S04]  /*852f0*/  STS [R0+0x40880], R2 ;  /* 0x0408800200007388 */ /* 0x0103e80000000800 */
[----:B0-----:R-:W3:Y:S04]  /*85300*/  LDL.LU R9, [R1+0x984] ;  /* 0x0009840001097983 */ /* 0x001ee80000300800 */
[----:B------:R-:W3:Y:S04]  /*85310*/  LDL.LU R22, [R1+0x990] ;  /* 0x0009900001167983 */ /* 0x000ee80000300800 */
[----:B------:R-:W3:Y:S04]  /*85320*/  LDL.LU R26, [R1+0x978] ;  /* 0x00097800011a7983 */ /* 0x000ee80000300800 */
[----:B-1----:R-:W3:Y:S04]  /*85330*/  LDL.LU R2, [R1+0x96c] ;  /* 0x00096c0001027983 */ /* 0x002ee80000300800 */
[----:B------:R-:W-:Y:S04]  /*85340*/  STS [R0+0x41000], R4 ;  /* 0x0410000400007388 */ /* 0x000fe80000000800 */
[----:B------:R0:W-:Y:S04]  /*85350*/  STS [R0+0x41800], R18 ;  /* 0x0418001200007388 */ /* 0x0001e80000000800 */
[----:B------:R1:W-:Y:S04]  /*85360*/  STS [R0+0x41080], R19 ;  /* 0x0410801300007388 */ /* 0x0003e80000000800 */
[----:B------:R0:W-:Y:S04]  /*85370*/  STS [R0+0x41880], R21 ;  /* 0x0418801500007388 */ /* 0x0001e80000000800 */
[----:B------:R0:W-:Y:S04]  /*85380*/  STS [R0+0x42000], R5 ;  /* 0x0420000500007388 */ /* 0x0001e80000000800 */
[----:B------:R-:W-:Y:S04]  /*85390*/  STS [R0+0x42800], R11 ;  /* 0x0428000b00007388 */ /* 0x000fe80000000800 */
        /* <DEDUP_REMOVED lines=13> */
[----:B------:R-:W-:Y:S01]  /*85470*/  STS [R0+0x45880], R20 ;  /* 0x0458801400007388 */ /* 0x000fe20000000800 */
[----:B------:R-:W-:-:S03]  /*85480*/  SHF.R.U32.HI R3, RZ, 0x1, R3 ;  /* 0x00000001ff037819 */ /* 0x000fc60000011603 */
[----:B0-----:R-:W4:Y:S04]  /*85490*/  LDL.LU R18, [R1+0x954] ;  /* 0x0009540001127983 */ /* 0x001f280000300800 */
[----:B-1----:R-:W4:Y:S04]  /*854a0*/  LDL.LU R19, [R1+0x960] ;  /* 0x0009600001137983 */ /* 0x002f280000300800 */
[----:B------:R-:W4:Y:S04]  /*854b0*/  LDL.LU R21, [R1+0x948] ;  /* 0x0009480001157983 */ /* 0x000f280000300800 */
[----:B------:R-:W4:Y:S04]  /*854c0*/  LDL.LU R5, [R1+0xab0] ;  /* 0x000ab00001057983 */ /* 0x000f280000300800 */
[----:B--2---:R0:W-:Y:S04]  /*854d0*/  STS [R0+0x46000], R7 ;  /* 0x0460000700007388 */ /* 0x0041e80000000800 */
[----:B0-----:R-:W2:Y:S04]  /*854e0*/  LDL.LU R7, [R1+0xa98] ;  /* 0x000a980001077983 */ /* 0x001ea80000300800 */
[----:B---3--:R0:W-:Y:S04]  /*854f0*/  STS [R0+0x46800], R9 ;  /* 0x0468000900007388 */ /* 0x0081e80000000800 */
[----:B------:R-:W-:Y:S04]  /*85500*/  STS [R0+0x46080], R22 ;  /* 0x0460801600007388 */ /* 0x000fe80000000800 */
[----:B------:R-:W-:Y:S04]  /*85510*/  STS [R0+0x46880], R26 ;  /* 0x0468801a00007388 */ /* 0x000fe80000000800 */
[----:B------:R1:W-:Y:S04]  /*85520*/  STS [R0+0x47000], R2 ;  /* 0x0470000200007388 */ /* 0x0003e80000000800 */
[----:B0-----:R-:W3:Y:S01]  /*85530*/  LDL.LU R9, [R1+0xaa4] ;  /* 0x000aa40001097983 */ /* 0x001ee20000300800 */
[----:B-1----:R-:W-:-:S04]  /*85540*/  LOP3.LUT R2, R16, 0x7c, RZ, 0xc0, !PT ;  /* 0x0000007c10027812 */ /* 0x002fc800078ec0ff */
[----:B------:R-:W-:-:S04]  /*85550*/  LEA R2, R17, R2, 0x6 ;  /* 0x0000000211027211 */ /* 0x000fc800078e30ff */
[----:B------:R-:W-:Y:S02]  /*85560*/  LOP3.LUT R2, R2, R3, RZ, 0x3c, !PT ;  /* 0x0000000302027212 */ /* 0x000fe400078e3cff */
[----:B------:R-:W2:Y:S02]  /*85570*/  LDL.LU R3, [R1+0xa84] ;  /* 0x000a840001037983 */ /* 0x000ea40000300800 */
[----:B------:R-:W-:Y:S02]  /*85580*/  LOP3.LUT R2, R2, 0x40, RZ, 0x3c, !PT ;  /* 0x0000004002027812 */ /* 0x000fe400078e3cff */
        /* <DEDUP_REMOVED lines=12> */
[----:B----4-:R-:W-:Y:S04]  /*85650*/  STS [R0+0x47800], R18 ;  /* 0x0478001200007388 */ /* 0x010fe80000000800 */
[----:B------:R-:W4:Y:S04]  /*85660*/  LDL.LU R24, [R1+0xa04] ;  /* 0x000a040001187983 */ /* 0x000f280000300800 */
[----:B------:R-:W-:Y:S04]  /*85670*/  STS [R0+0x47080], R19 ;  /* 0x0470801300007388 */ /* 0x000fe80000000800 */
[----:B------:R-:W4:Y:S04]  /*85680*/  LDL.LU R29, [R1+0x9f8] ;  /* 0x0009f800011d7983 */ /* 0x000f280000300800 */
[----:B------:R0:W-:Y:S04]  /*85690*/  STS [R0+0x47880], R21 ;  /* 0x0478801500007388 */ /* 0x0001e80000000800 */
        /* <DEDUP_REMOVED lines=11> */
[----:B------:R0:W-:Y:S04]  /*85750*/  STS [R2+0x40000], R5 ;  /* 0x0400000502007388 */ /* 0x0001e80000000800 */
[----:B------:R-:W4:Y:S04]  /*85760*/  LDL.LU R21, [R1+0x968] ;  /* 0x0009680001157983 */ /* 0x000f280000300800 */
[----:B------:R1:W-:Y:S04]  /*85770*/  STS [R2+0x40800], R7 ;  /* 0x0408000702007388 */ /* 0x0003e80000000800 */
[----:B0-----:R-:W4:Y:S04]  /*85780*/  LDL.LU R5, [R1+0x94c] ;  /* 0x00094c0001057983 */ /* 0x001f280000300800 */
[----:B---3--:R0:W-:Y:S04]  /*85790*/  STS [R2+0x40080], R9 ;  /* 0x0400800902007388 */ /* 0x0081e80000000800 */
[----:B-1----:R-:W3:Y:S04]  /*857a0*/  LDL.LU R7, [R1+0x95c] ;  /* 0x00095c0001077983 */ /* 0x002ee80000300800 */
[----:B0-----:R-:W3:Y:S04]  /*857b0*/  LDL.LU R9, [R1+0x938] ;  /* 0x0009380001097983 */ /* 0x001ee80000300800 */
[----:B--2---:R0:W-:Y:S04]  /*857c0*/  STS [R2+0x40880], R3 ;  /* 0x0408800302007388 */ /* 0x0041e80000000800 */
[----:B0-----:R-:W2:Y:S04]  /*857d0*/  LDL.LU R3, [R1+0x8310] ;  /* 0x0083100001037983 */ /* 0x001ea80000300800 */
[----:B--2---:R-:W-:Y:S04]  /*857e0*/  STS [R2+0x41000], R3 ;  /* 0x0410000302007388 */ /* 0x004fe80000000800 */
        /* <DEDUP_REMOVED lines=10> */
[----:B----4-:R-:W-:Y:S04]  /*85890*/  STS [R2+0x43880], R24 ;  /* 0x0438801802007388 */ /* 0x010fe80000000800 */
[----:B------:R0:W-:Y:S04]  /*858a0*/  STS [R2+0x44000], R29 ;  /* 0x0440001d02007388 */ /* 0x0001e80000000800 */
[----:B------:R-:W-:Y:S04]  /*858b0*/  STS [R2+0x44800], R10 ;  /* 0x0448000a02007388 */ /* 0x000fe80000000800 */
[----:B------:R1:W-:Y:S04]  /*858c0*/  STS [R2+0x44080], R0 ;  /* 0x0440800002007388 */ /* 0x0003e80000000800 */
[----:B0-----:R-:W2:Y:S04]  /*858d0*/  LDL R29, [R1+0xe10] ;  /* 0x000e1000011d7983 */ /* 0x001ea80000100800 */
[----:B-1----:R-:W4:Y:S04]  /*858e0*/  LDL R0, [R1+0xe00] ;  /* 0x000e000001007983 */ /* 0x002f280000100800 */
        /* <DEDUP_REMOVED lines=11> */
[----:B---3--:R-:W-:Y:S04]  /*859a0*/  STS [R2+0x47080], R7 ;  /* 0x0470800702007388 */ /* 0x008fe80000000800 */
[----:B------:R-:W-:Y:S04]  /*859b0*/  STS [R2+0x47880], R9 ;  /* 0x0478800902007388 */ /* 0x000fe80000000800 */
[----:B------:R-:W-:Y:S06]  /*859c0*/  BAR.SYNC.DEFER_BLOCKING 0x0 ;  /* 0x0000000000007b1d */ /* 0x000fec0000010000 */
[----:B--2---:R-:W-:Y:S04]  /*859d0*/  LDSM.16.M88.4 R20, [R29+0x40000] ;  /* 0x040000001d14783b */ /* 0x004fe80000000200 */
[----:B----4-:R-:W0:Y:S04]  /*859e0*/  LDSM.16.M88.4 R4, [R0+0x20000] ;  /* 0x020000000004783b */ /* 0x010e280000000200 */
[----:B------:R-:W1:Y:S04]  /*859f0*/  LDSM.16.M88.4 R8, [R0+0x22000] ;  /* 0x022000000008783b */ /* 0x000e680000000200 */
[----:B------:R-:W-:Y:S04]  /*85a00*/  LDSM.16.M88.4 R12, [R0+0x26000] ;  /* 0x02600000000c783b */ /* 0x000fe80000000200 */
[----:B------:R-:W-:Y:S04]  /*85a10*/  LDSM.16.M88.4 R24, [R0+0x2e000] ;  /* 0x02e000000018783b */ /* 0x000fe80000000200 */
[----:B0-----:R-:W-:Y:S01]  /*85a20*/  STL.64 [R1+0x20], R4 ;  /* 0x0000200401007387 */ /* 0x001fe20000100a00 */
[----:B------:R-:W-:-:S02]  /*85a30*/  MOV R16, R4 ;  /* 0x0000000400107202 */ /* 0x000fc40000000f00 */
[----:B------:R-:W-:Y:S01]  /*85a40*/  MOV R2, R5 ;  /* 0x0000000500027202 */ /* 0x000fe20000000f00 */
[----:B------:R-:W-:Y:S04]  /*85a50*/  STL.64 [R1+0x28], R6 ;  /* 0x0000280601007387 */ /* 0x000fe80000100a00 */
[----:B------:R-:W0:Y:S04]  /*85a60*/  LDSM.16.M88.4 R4, [R0+0x24000] ;  /* 0x024000000004783b */ /* 0x000e280000000200 */
[----:B-1----:R-:W-:Y:S04]  /*85a70*/  STL.64 [R1+0x10], R8 ;  /* 0x0000100801007387 */ /* 0x002fe80000100a00 */
[----:B------:R-:W-:Y:S04]  /*85a80*/  STL.64 [R1+0x18], R10 ;  /* 0x0000180a01007387 */ /* 0x000fe80000100a00 */
[----:B------:R-:W1:Y:S04]  /*85a90*/  LDSM.16.M88.4 R8, [R0+0x28000] ;  /* 0x028000000008783b */ /* 0x000e680000000200 */
[----:B0-----:R-:W-:Y:S01]  /*85aa0*/  STL.64 [R1], R4 ;  /* 0x0000000401007387 */ /* 0x001fe20000100a00 */
[----:B------:R-:W-:-:S03]  /*85ab0*/  MOV R18, R4 ;  /* 0x0000000400127202 */ /* 0x000fc60000000f00 */
[----:B------:R-:W-:Y:S01]  /*85ac0*/  STL.64 [R1+0x8], R6 ;  /* 0x0000080601007387 */ /* 0x000fe20000100a00 */
[----:B------:R-:W-:-:S03]  /*85ad0*/  MOV R17, R5 ;  /* 0x0000000500117202 */ /* 0x000fc60000000f00 */
[----:B------:R-:W-:Y:S04]  /*85ae0*/  STL [R1+0x7f34], R14 ;  /* 0x007f340e01007387 */ /* 0x000fe80000100800 */
[----:B------:R-:W-:Y:S04]  /*85af0*/  STL [R1+0x7f30], R15 ;  /* 0x007f300f01007387 */ /* 0x000fe80000100800 */
[----:B-1----:R-:W-:Y:S04]  /*85b00*/  STL [R1+0x7a94], R10 ;  /* 0x007a940a01007387 */ /* 0x002fe80000100800 */
[----:B------:R-:W-:Y:S04]  /*85b10*/  STL [R1+0x7a90], R11 ;  /* 0x007a900b01007387 */ /* 0x000fe80000100800 */
[----:B------:R-:W0:Y:S04]  /*85b20*/  LDSM.16.M88.4 R4, [R0+0x2a000] ;  /* 0x02a000000004783b */ /* 0x000e280000000200 */
[----:B------:R-:W-:Y:S04]  /*85b30*/  STL.64 [R1+0x82c8], R8 ;  /* 0x0082c80801007387 */ /* 0x000fe80000100a00 */
[----:B------:R-:W1:Y:S04]  /*85b40*/  LDSM.16.M88.4 R8, [R0+0x2c000] ;  /* 0x02c000000008783b */ /* 0x000e680000000200 */
[----:B0-----:R-:W-:Y:S04]  /*85b50*/  STL [R1+0x7a7c], R6 ;  /* 0x007a7c0601007387 */ /* 0x001fe80000100800 */
[----:B------:R-:W-:Y:S04]  /*85b60*/  STL [R1+0x7a78], R7 ;  /* 0x007a780701007387 */ /* 0x000fe80000100800 */
[----:B-1----:R-:W-:Y:S04]  /*85b70*/  STL.64 [R1+0x30], R8 ;  /* 0x0000300801007387 */ /* 0x002fe80000100a00 */
[----:B------:R-:W-:Y:S04]  /*85b80*/  STL.64 [R1+0x38], R10 ;  /* 0x0000380a01007387 */ /* 0x000fe80000100a00 */
[----:B------:R-:W0:Y:S04]  /*85b90*/  LDSM.16.M88.4 R8, [R0+0x30000] ;  /* 0x030000000008783b */ /* 0x000e280000000200 */
[----:B------:R-:W-:Y:S04]  /*85ba0*/  STL.64 [R1+0xc0], R24 ;  /* 0x0000c01801007387 */ /* 0x000fe80000100a00 */
[----:B------:R-:W-:Y:S04]  /*85bb0*/  STL.64 [R1+0xc8], R26 ;  /* 0x0000c81a01007387 */ /* 0x000fe80000100a00 */
[----:B------:R-:W-:Y:S01]  /*85bc0*/  LDSM.16.M88.4 R24, [R0+0x3c000] ;  /* 0x03c000000018783b */ /* 0x000fe20000000200 */
[----:B0-----:R-:W-:-:S03]  /*85bd0*/  MOV R6, R8 ;  /* 0x0000000800067202 */ /* 0x001fc60000000f00 */
[----:B------:R-:W-:Y:S01]  /*85be0*/  STL.64 [R1+0xb0], R8 ;  /* 0x0000b00801007387 */ /* 0x000fe20000100a00 */
[----:B------:R-:W-:-:S03]  /*85bf0*/  MOV R3, R9 ;  /* 0x0000000900037202 */ /* 0x000fc60000000f00 */
[----:B------:R-:W-:Y:S04]  /*85c00*/  STL.64 [R1+0xb8], R10 ;  /* 0x0000b80a01007387 */ /* 0x000fe80000100a00 */
[----:B------:R-:W-:Y:S04]  /*85c10*/  STL [R1+0x82c0], R6 ;  /* 0x0082c00601007387 */ /* 0x000fe80000100800 */
[----:B------:R-:W-:Y:S04]  /*85c20*/  STL.64 [R1+0x82b8], R4 ;  /* 0x0082b80401007387 */ /* 0x000fe80000100a00 */
[----:B------:R-:W0:Y:S04]  /*85c30*/  LDSM.16.M88.4 R4, [R0+0x34000] ;  /* 0x034000000004783b */ /* 0x000e280000000200 */
[----:B------:R-:W1:Y:S01]  /*85c40*/  LDSM.16.M88.4 R8, [R0+0x32000] ;  /* 0x032000000008783b */ /* 0x000e620000000200 */
[----:B0-----:R-:W-:-:S02]  /*85c50*/  MOV R15, R4 ;  /* 0x00000004000f7202 */ /* 0x001fc40000000f00 */
[----:B------:R-:W-:Y:S01]  /*85c60*/  MOV R14, R5 ;  /* 0x00000005000e7202 */ /* 0x000fe20000000f00 */
[----:B-1----:R-:W-:Y:S04]  /*85c70*/  STL.64 [R1+0xa0], R8 ;  /* 0x0000a00801007387 */ /* 0x002fe80000100a00 */
[----:B------:R-:W-:Y:S04]  /*85c80*/  STL.64 [R1+0xa8], R10 ;  /* 0x0000a80a01007387 */ /* 0x000fe80000100a00 */
[----:B------:R-:W-:Y:S04]  /*85c90*/  STL.64 [R1+0x90], R4 ;  /* 0x0000900401007387 */ /* 0x000fe80000100a00 */
[----:B------:R-:W-:Y:S04]  /*85ca0*/  STL.64 [R1+0x98], R6 ;  /* 0x0000980601007387 */ /* 0x000fe80000100a00 */
[----:B------:R-:W-:Y:S04]  /*85cb0*/  STL.64 [R1+0x82d8], R14 ;  /* 0x0082d80e01007387 */ /* 0x000fe80000100a00 */
[----:B------:R-:W0:Y:S04]  /*85cc0*/  LDSM.16.M88.4 R8, [R0+0x36000] ;  /* 0x036000000008783b */ /* 0x000e280000000200 */
[----:B------:R-:W-:Y:S04]  /*85cd0*/  STL.64 [R1+0x82d0], R12 ;  /* 0x0082d00c01007387 */ /* 0x000fe80000100a00 */
[----:B------:R-:W1:Y:S04]  /*85ce0*/  LDSM.16.M88.4 R12, [R0+0x38000] ;  /* 0x03800000000c783b */ /* 0x000e680000000200 */
[----:B------:R-:W2:Y:S04]  /*85cf0*/  LDSM.16.M88.4 R4, [R0+0x3a000] ;  /* 0x03a000000004783b */ /* 0x000ea80000000200 */
[----:B0-----:R0:W-:Y:S04]  /*85d00*/  STL.64 [R1+0x80], R8 ;  /* 0x0000800801007387 */ /* 0x0011e80000100a00 */
[----:B------:R-:W-:Y:S04]  /*85d10*/  STL.64 [R1+0x88], R10 ;  /* 0x0000880a01007387 */ /* 0x000fe80000100a00 */
[----:B-1----:R1:W-:Y:S01]  /*85d20*/  STL.64 [R1+0x70], R12 ;  /* 0x0000700c01007387 */ /* 0x0023e20000100a00 */
[----:B0-----:R-:W-:Y:S01]  /*85d30*/  MOV R8, R18 ;  /* 0x0000001200087202 */ /* 0x001fe20000000f00 */
[----:B------:R-:W-:-:S02]  /*85d40*/  IMAD.MOV.U32 R9, RZ, RZ, R17 ;  /* 0x000000ffff097224 */ /* 0x000fc400078e0011 */
[----:B------:R0:W-:Y:S04]  /*85d50*/  STL.64 [R1+0x78], R14 ;  /* 0x0000780e01007387 */ /* 0x0001e80000100a00 */
[----:B--2---:R-:W-:Y:S04]  /*85d60*/  STL.64 [R1+0x60], R4 ;  /* 0x0000600401007387 */ /* 0x004fe80000100a00 */
[----:B------:R-:W-:Y:S04]  /*85d70*/  STL.64 [R1+0x68], R6 ;  /* 0x0000680601007387 */ /* 0x000fe80000100a00 */
[----:B------:R-:W-:Y:S04]  /*85d80*/  STL.64 [R1+0x82e0], R8 ;  /* 0x0082e00801007387 */ /* 0x000fe80000100a00 */
[----:B-1----:R-:W2:Y:S04]  /*85d90*/  LDL.LU R12, [R1+0xf0] ;  /* 0x0000f000010c7983 */ /* 0x002ea80000300800 */
[----:B------:R-:W2:Y:S04]  /*85da0*/  LDL.LU R13, [R1+0xf4] ;  /* 0x0000f400010d7983 */ /* 0x000ea80000300800 */
[----:B0-----:R-:W3:Y:S04]  /*85db0*/  LDL.LU R14, [R1+0xf8] ;  /* 0x0000f800010e7983 */ /* 0x001ee80000300800 */
[----:B------:R-:W3:Y:S04]  /*85dc0*/  LDL.LU R15, [R1+0xfc] ;  /* 0x0000fc00010f7983 */ /* 0x000ee80000300800 */
[----:B---3--:R-:W-:Y:S04]  /*85dd0*/  STL.64 [R1+0x82f0], R14 ;  /* 0x0082f00e01007387 */ /* 0x008fe80000100a00 */
[----:B--2---:R0:W-:Y:S04]  /*85de0*/  STL.64 [R1+0x82e8], R12 ;  /* 0x0082e80c01007387 */ /* 0x0041e80000100a00 */
[----:B0-----:R-:W2:Y:S04]  /*85df0*/  LDL.LU R12, [R1+0x570] ;  /* 0x00057000010c7983 */ /* 0x001ea80000300800 */
[----:B------:R-:W2:Y:S04]  /*85e00*/  LDL.LU R13, [R1+0x574] ;  /* 0x00057400010d7983 */ /* 0x000ea80000300800 */
[----:B------:R-:W3:Y:S04]  /*85e10*/  LDL.LU R14, [R1+0x578] ;  /* 0x00057800010e7983 */ /* 0x000ee80000300800 */
[----:B------:R-:W3:Y:S04]  /*85e20*/  LDL.LU R15, [R1+0x57c] ;  /* 0x00057c00010f7983 */ /* 0x000ee80000300800 */
[----:B---3--:R-:W-:Y:S04]  /*85e30*/  STL.64 [R1+0x8300], R14 ;  /* 0x0083000e01007387 */ /* 0x008fe80000100a00 */
[----:B--2---:R0:W-:Y:S04]  /*85e40*/  STL.64 [R1+0x82f8], R12 ;  /* 0x0082f80c01007387 */ /* 0x0041e80000100a00 */
[----:B------:R-:W2:Y:S01]  /*85e50*/  LDL.64 R8, [R1+0x10] ;  /* 0x0000100001087983 */ /* 0x000ea20000100a00 */
[----:B0-----:R-:W-:-:S03]  /*85e60*/  MOV R12, R16 ;  /* 0x00000010000c7202 */ /* 0x001fc60000000f00 */
[----:B------:R-:W0:Y:S02]  /*85e70*/  LDSM.16.M88.4 R16, [R0+0x3e000] ;  /* 0x03e000000010783b */ /* 0x000e240000000200 */
[----:B0-----:R-:W-:Y:S02]  /*85e80*/  MOV R28, R17 ;  /* 0x00000011001c7202 */ /* 0x001fe40000000f00 */
[----:B--2---:R0:W-:Y:S04]  /*85e90*/  STL.64 [R1+0x8308], R8 ;  /* 0x0083080801007387 */ /* 0x0041e80000100a00 */
[----:B0-----:R-:W2:Y:S04]  /*85ea0*/  LDL.LU R8, [R1+0x580] ;  /* 0x0005800001087983 */ /* 0x001ea80000300800 */
[----:B------:R-:W2:Y:S04]  /*85eb0*/  LDL.LU R9, [R1+0x584] ;  /* 0x0005840001097983 */ /* 0x000ea80000300800 */
[----:B------:R-:W2:Y:S04]  /*85ec0*/  LDL.LU R10, [R1+0x588] ;  /* 0x00058800010a7983 */ /* 0x000ea80000300800 */
[----:B------:R-:W2:Y:S04]  /*85ed0*/  LDL.LU R11, [R1+0x58c] ;  /* 0x00058c00010b7983 */ /* 0x000ea80000300800 */
[----:B------:R-:W3:Y:S04]  /*85ee0*/  LDL.LU R4, [R1+0xe0] ;  /* 0x0000e00001047983 */ /* 0x000ee80000300800 */
[----:B------:R-:W3:Y:S04]  /*85ef0*/  LDL.LU R5, [R1+0xe4] ;  /* 0x0000e40001057983 */ /* 0x000ee80000300800 */
[----:B------:R-:W3:Y:S04]  /*85f00*/  LDL.LU R6, [R1+0xe8] ;  /* 0x0000e80001067983 */ /* 0x000ee80000300800 */
[----:B------:R-:W3:Y:S04]  /*85f10*/  LDL.LU R7, [R1+0xec] ;  /* 0x0000ec0001077983 */ /* 0x000ee80000300800 */
[----:B------:R0:W-:Y:S04]  /*85f20*/  STL.64 [R1+0x40], R16 ;  /* 0x0000401001007387 */ /* 0x0001e80000100a00 */
[----:B------:R-:W-:Y:S04]  /*85f30*/  STL.64 [R1+0x50], R24 ;  /* 0x0000501801007387 */ /* 0x000fe80000100a00 */
[----:B------:R-:W-:Y:S04]  /*85f40*/  STL.64 [R1+0x58], R26 ;  /* 0x0000581a01007387 */ /* 0x000fe80000100a00 */
[----:B------:R-:W1:Y:S04]  /*85f50*/  LDSM.16.M88.4 R24, [R29+0x41000] ;  /* 0x041000001d18783b */ /* 0x000e680000000200 */
[----:B------:R4:W-:Y:S04]  /*85f60*/  STL.64 [R1+0x48], R18 ;  /* 0x0000481201007387 */ /* 0x0009e80000100a00 */
[----:B0-----:R-:W2:Y:S04]  /*85f70*/  LDL.LU R16, [R1+0xd0] ;  /* 0x0000d00001107983 */ /* 0x001ea80000300800 */
[----:B------:R-:W2:Y:S04]  /*85f80*/  LDL.LU R17, [R1+0xd4] ;  /* 0x0000d40001117983 */ /* 0x000ea80000300800 */
[----:B----4-:R-:W4:Y:S04]  /*85f90*/  LDL.LU R18, [R1+0xd8] ;  /* 0x0000d80001127983 */ /* 0x010f280000300800 */
[----:B------:R-:W4:Y:S04]  /*85fa0*/  LDL.LU R19, [R1+0xdc] ;  /* 0x0000dc0001137983 */ /* 0x000f280000300800 */
[----:B-1----:R-:W-:Y:S04]  /*85fb0*/  STL.64 [R1+0x8210], R26 ;  /* 0x0082101a01007387 */ /* 0x002fe80000100a00 */
        /* <DEDUP_REMOVED lines=11> */
[----:B------:R-:W-:-:S07]  /*86070*/  MOV R13, R2 ;  /* 0x00000002000d7202 */ /* 0x000fce0000000f00 */
[C---:B------:R-:W-:Y:S01]  /*86080*/  HMMA.16816.F32 R12, R20.reuse, R12, R8 ;  /* 0x0000000c140c723c */ /* 0x040fe20000001808 */
[----:B--2---:R-:W-:Y:S04]  /*86090*/  STL.64 [R1+0x8298], R26 ;  /* 0x0082981a01007387 */ /* 0x004fe80000100a00 */
[----:B------:R0:W-:Y:S04]  /*860a0*/  STL.64 [R1+0x8290], R24 ;  /* 0x0082901801007387 */ /* 0x0001e80000100a00 */
[----:B0-----:R-:W2:Y:S04]  /*860b0*/  LDL.64 R24, [R1+0xc0] ;  /* 0x0000c00001187983 */ /* 0x001ea80000100a00 */
[----:B--2---:R0:W-:Y:S04]  /*860c0*/  STL.64 [R1+0x82a0], R24 ;  /* 0x0082a01801007387 */ /* 0x0041e80000100a00 */
[----:B0-----:R-:W2:Y:S04]  /*860d0*/  LDL.64 R24, [R1+0x30] ;  /* 0x0000300001187983 */ /* 0x001ea80000100a00 */
[----:B------:R-:W2:Y:S04]  /*860e0*/  LDL.LU.64 R8, [R1+0x8308] ;  /* 0x0083080001087983 */ /* 0x000ea80000300a00 */
[----:B------:R-:W-:Y:S04]  /*860f0*/  STL.64 [R1+0x9a0], R12 ;  /* 0x0009a00c01007387 */ /* 0x000fe80000100a00 */
[----:B------:R0:W-:Y:S04]  /*86100*/  STL.64 [R1+0x9a8], R14 ;  /* 0x0009a80e01007387 */ /* 0x0001e80000100a00 */
[----:B0-----:R-:W2:Y:S04]  /*86110*/  LDL.LU.64 R14, [R1+0x8300] ;  /* 0x00830000010e7983 */ /* 0x001ea80000300a00 */
[----:B------:R-:W2:Y:S02]  /*86120*/  LDL.LU.64 R12, [R1+0x82f8] ;  /* 0x0082f800010c7983 */ /* 0x000ea40000300a00 */
[----:B--2---:R-:W-:Y:S01]  /*86130*/  HMMA.16816.F32 R12, R20, R8, R12 ;  /* 0x00000008140c723c */ /* 0x004fe2000000180c */
[----:B------:R-:W-:-:S02]  /*86140*/  MOV R2, R8 ;  /* 0x0000000800027202 */ /* 0x000fc40000000f00 */
[----:B------:R-:W-:Y:S11]  /*86150*/  MOV R0, R9 ;  /* 0x0000000900007202 */ /* 0x000ff60000000f00 */
[----:B------:R-:W-:Y:S09]  /*86160*/  @!UPT UIADD3 URZ, URZ, URZ, URZ ;  /* 0x0000003f3f3ff290 */ /* 0x000ff2000fffe03f */
[----:B------:R-:W-:Y:S04]  /*86170*/  STL.64 [R1+0x990], R12 ;  /* 0x0009900c01007387 */ /* 0x000fe80000100a00 */
[----:B------:R0:W-:Y:S04]  /*86180*/  STL.64 [R1+0x998], R14 ;  /* 0x0009980e01007387 */ /* 0x0001e80000100a00 */
[----:B0-----:R-:W2:Y:S04]  /*86190*/  LDL.LU.64 R14, [R1+0x82f0] ;  /* 0x0082f000010e7983 */ /* 0x001ea80000300a00 */
[----:B------:R-:W2:Y:S04]  /*861a0*/  LDL.LU.64 R12, [R1+0x82e8] ;  /* 0x0082e800010c7983 */ /* 0x000ea80000300a00 */
[----:B------:R-:W2:Y:S02]  /*861b0*/  LDL.LU.64 R8, [R1+0x82e0] ;  /* 0x0082e00001087983 */ /* 0x000ea40000300a00 */
[C---:B--2---:R-:W-:Y:S02]  /*861c0*/  HMMA.16816.F32 R8, R20.reuse, R8, R12 ;  /* 0x000000081408723c */ /* 0x044fe4000000180c */
[----:B------:R-:W2:Y:S04]  /*861d0*/  LDL.LU.64 R14, [R1+0x82d8] ;  /* 0x0082d800010e7983 */ /* 0x000ea80000300a00 */
[----:B------:R-:W3:Y:S11]  /*861e0*/  LDL.LU.64 R12, [R1+0x82d0] ;  /* 0x0082d000010c7983 */ /* 0x000ef60000300a00 */
[----:B------:R-:W-:Y:S06]  /*861f0*/  @!UPT UIADD3 URZ, URZ, URZ, URZ ;  /* 0x0000003f3f3ff290 */ /* 0x000fec000fffe03f */
[----:B------:R0:W-:Y:S04]  /*86200*/  STL.64 [R1+0x980], R8 ;  /* 0x0009800801007387 */ /* 0x0001e80000100a00 */
[----:B------:R1:W-:Y:S04]  /*86210*/  STL.64 [R1+0x988], R10 ;  /* 0x0009880a01007387 */ /* 0x0003e80000100a00 */
[----:B0-----:R-:W4:Y:S01]  /*86220*/  LDL.LU.64 R8, [R1+0x82c8] ;  /* 0x0082c80001087983 */ /* 0x001f220000300a00 */
[C---:B---3--:R-:W-:Y:S08]  /*86230*/  HMMA.16816.F32 R4, R20.reuse, R12, R4 ;  /* 0x0000000c1404723c */ /* 0x048ff00000001804 */
[----:B----4-:R-:W-:Y:S11]  /*86240*/  HMMA.16816.F32 R16, R20, R8, R16 ;  /* 0x000000081410723c */ /* 0x010ff60000001810 */
[----:B------:R-:W-:Y:S05]  /*86250*/  @!UPT UIADD3 URZ, URZ, URZ, URZ ;  /* 0x0000003f3f3ff290 */ /* 0x000fea000fffe03f */
[----:B-1----:R-:W-:Y:S01]  /*86260*/  MOV R10, R6 ;  /* 0x00000006000a7202 */ /* 0x002fe20000000f00 */
[----:B------:R0:W-:Y:S01]  /*86270*/  STL.64 [R1+0x970], R4 ;  /* 0x0009700401007387 */ /* 0x0001e20000100a00 */
[----:B------:R-:W-:-:S03]  /*86280*/  MOV R11, R7 ;  /* 0x00000007000b7202 */ /* 0x000fc60000000f00 */
[----:B------:R-:W3:Y:S04]  /*86290*/  LDL.LU R6, [R1+0x82c0] ;  /* 0x0082c00001067983 */ /* 0x000ee80000300800 */
[----:B0-----:R-:W4:Y:S04]  /*862a0*/  LDL.LU.64 R4, [R1+0x82b8] ;  /* 0x0082b80001047983 */ /* 0x001f280000300a00 */
[----:B------:R0:W-:Y:S04]  /*862b0*/  STL.64 [R1+0x8218], R12 ;  /* 0x0082180c01007387 */ /* 0x0001e80000100a00 */
[----:B--2---:R-:W-:Y:S04]  /*862c0*/  STL.64 [R1+0x8278], R14 ;  /* 0x0082780e01007387 */ /* 0x004fe80000100a00 */
[----:B0-----:R-:W2:Y:S04]  /*862d0*/  LDL.64 R12, [R1+0xa0] ;  /* 0x0000a000010c7983 */ /* 0x001ea80000100a00 */
[----:B------:R-:W-:Y:S04]  /*862e0*/  STL [R1+0x7f3c], R11 ;  /* 0x007f3c0b01007387 */ /* 0x000fe80000100800 */
[----:B------:R-:W-:Y:S04]  /*862f0*/  STL [R1+0x7f38], R10 ;  /* 0x007f380a01007387 */ /* 0x000fe80000100800 */
[----:B------:R-:W-:Y:S04]  /*86300*/  STL.64 [R1+0x960], R16 ;  /* 0x0009601001007387 */ /* 0x000fe80000100a00 */
[----:B------:R0:W-:Y:S04]  /*86310*/  STL.64 [R1+0x968], R18 ;  /* 0x0009681201007387 */ /* 0x0001e80000100a00 */
[----:B0-----:R-:W4:Y:S04]  /*86320*/  LDL.LU.64 R18, [R1+0x82b0] ;  /* 0x0082b00001127983 */ /* 0x001f280000300a00 */
[----:B------:R-:W4:Y:S04]  /*86330*/  LDL.LU.64 R16, [R1+0x82a8] ;  /* 0x0082a80001107983 */ /* 0x000f280000300a00 */
[----:B------:R0:W-:Y:S04]  /*86340*/  STL.64 [R1+0x81c8], R8 ;  /* 0x0081c80801007387 */ /* 0x0001e80000100a00 */
[----:B0-----:R-:W2:Y:S04]  /*86350*/  LDL.LU R8, [R1+0x620] ;  /* 0x0006200001087983 */ /* 0x001ea80000300800 */
[----:B------:R-:W2:Y:S04]  /*86360*/  LDL.LU R9, [R1+0x624] ;  /* 0x0006240001097983 */ /* 0x000ea80000300800 */
[----:B------:R-:W2:Y:S04]  /*86370*/  LDL.LU R10, [R1+0x628] ;  /* 0x00062800010a7983 */ /* 0x000ea80000300800 */
[----:B------:R-:W2:Y:S01]  /*86380*/  LDL.LU R11, [R1+0x62c] ;  /* 0x00062c00010b7983 */ /* 0x000ea20000300800 */
[C---:B----4-:R-:W-:Y:S11]  /*86390*/  HMMA.16816.F32 R16, R20.reuse, R4, R16 ;  /* 0x000000041410723c */ /* 0x050ff60000001810 */
[----:B------:R-:W-:Y:S11]  /*863a0*/  @!UPT UIADD3 URZ, URZ, URZ, URZ ;  /* 0x0000003f3f3ff290 */ /* 0x000ff6000fffe03f */
[----:B------:R-:W-:Y:S01]  /*863b0*/  @!UPT UIADD3 URZ, URZ, URZ, URZ ;  /* 0x0000003f3f3ff290 */ /* 0x000fe2000fffe03f */
[----:B------:R-:W-:Y:S04]  /*863c0*/  STL.64 [R1+0x950], R16 ;  /* 0x0009501001007387 */ /* 0x000fe80000100a00 */
[----:B------:R-:W-:Y:S04]  /*863d0*/  STL.64 [R1+0x958], R18 ;  /* 0x0009581201007387 */ /* 0x000fe80000100a00 */
[----:B------:R-:W0:Y:S01]  /*863e0*/  LDSM.16.M88.4 R16, [R29+0x42000] ;  /* 0x042000001d10783b */ /* 0x000e220000000200 */
[C---:B--2---:R-:W-:Y:S03]  /*863f0*/  HMMA.16816.F32 R8, R20.reuse, R24, R8 ;  /* 0x000000181408723c */ /* 0x044fe60000001808 */
[----:B0-----:R-:W-:Y:S04]  /*86400*/  STL.64 [R1+0x80d0], R18 ;  /* 0x0080d01201007387 */ /* 0x001fe80000100a00 */
[----:B------:R0:W-:Y:S11]  /*86410*/  STL.64 [R1+0x80c8], R16 ;  /* 0x0080c81001007387 */ /* 0x0001f60000100a00 */
[----:B------:R-:W-:Y:S05]  /*86420*/  @!UPT UIADD3 URZ, URZ, URZ, URZ ;  /* 0x0000003f3f3ff290 */ /* 0x000fea000fffe03f */
[----:B------:R1:W-:Y:S04]  /*86430*/  STL.64 [R1+0x9b0], R8 ;  /* 0x0009b00801007387 */ /* 0x0003e80000100a00 */
[----:B------:R-:W-:Y:S01]  /*86440*/  STL.64 [R1+0x9b8], R10 ;  /* 0x0009b80a01007387 */ /* 0x000fe20000100a00 */
[----:B0-----:R-:W-:Y:S02]  /*86450*/  MOV R17, R3 ;  /* 0x0000000300117202 */ /* 0x001fe40000000f00 */
[----:B-1----:R-:W-:Y:S02]  /*86460*/  MOV R8, R24 ;  /* 0x0000001800087202 */ /* 0x002fe40000000f00 */
[----:B------:R-:W-:Y:S02]  /*86470*/  MOV R3, R25 ;  /* 0x0000001900037202 */ /* 0x000fe40000000f00 */
[----:B------:R-:W2:Y:S04]  /*86480*/  LDL.LU.64 R24, [R1+0x82a0] ;  /* 0x0082a00001187983 */ /* 0x000ea80000300a00 */
[----:B------:R0:W-:Y:S04]  /*86490*/  STL [R1+0x8220], R8 ;  /* 0x0082200801007387 */ /* 0x0001e80000100800 */
[----:B0-----:R-:W2:Y:S04]  /*864a0*/  LDL.LU R8, [R1+0x610] ;  /* 0x0006100001087983 */ /* 0x001ea80000300800 */
[----:B------:R-:W2:Y:S04]  /*864b0*/  LDL.LU R9, [R1+0x614] ;  /* 0x0006140001097983 */ /* 0x000ea80000300800 */
[----:B------:R-:W2:Y:S04]  /*864c0*/  LDL.LU R10, [R1+0x618] ;  /* 0x00061800010a7983 */ /* 0x000ea80000300800 */
[----:B------:R-:W2:Y:S02]  /*864d0*/  LDL.LU R11, [R1+0x61c] ;  /* 0x00061c00010b7983 */ /* 0x000ea40000300800 */
[----:B--2---:R-:W-:Y:S11]  /*864e0*/  HMMA.16816.F32 R8, R20, R24, R8 ;  /* 0x000000181408723c */ /* 0x004ff60000001808 */
[----:B------:R-:W-:Y:S11]  /*864f0*/  @!UPT UIADD3 URZ, URZ, URZ, URZ ;  /* 0x0000003f3f3ff290 */ /* 0x000ff6000fffe03f */
[----:B------:R-:W-:Y:S01]  /*86500*/  @!UPT UIADD3 URZ, URZ, URZ, URZ ;  /* 0x0000003f3f3ff290 */ /* 0x000fe2000fffe03f */
[----:B------:R-:W-:Y:S04]  /*86510*/  STL.64 [R1+0x940], R8 ;  /* 0x0009400801007387 */ /* 0x000fe80000100a00 */
[----:B------:R0:W-:Y:S04]  /*86520*/  STL.64 [R1+0x948], R10 ;  /* 0x0009480a01007387 */ /* 0x0001e80000100a00 */
[----:B------:R-:W2:Y:S01]  /*86530*/  LDL.LU.64 R26, [R1+0x8298] ;  /* 0x00829800011a7983 */ /* 0x000ea20000300a00 */
[----:B0-----:R-:W-:Y:S01]  /*86540*/  MOV R11, R24 ;  /* 0x00000018000b7202 */ /* 0x001fe20000000f00 */
[----:B------:R-:W-:-:S02]  /*86550*/  IMAD.MOV.U32 R10, RZ, RZ, R25 ;  /* 0x000000ffff0a7224 */ /* 0x000fc400078e0019 */
[----:B------:R-:W2:Y:S01]  /*86560*/  LDL.LU.64 R24, [R1+0x8290] ;  /* 0x0082900001187983 */ /* 0x000ea20000300a00 */
[----:B---3--:R-:W-:-:S07]  /*86570*/  MOV R16, R6 ;  /* 0x0000000600107202 */ /* 0x008fce0000000f00 */
[C---:B--2---:R-:W-:Y:S01]  /*86580*/  HMMA.16816.F32 R16, R20.reuse, R16, R24 ;  /* 0x000000101410723c */ /* 0x044fe20000001818 */
[----:B------:R-:W2:Y:S04]  /*86590*/  LDL.LU.64 R26, [R1+0x8288] ;  /* 0x00828800011a7983 */ /* 0x000ea80000300a00 */
[----:B------:R-:W2:Y:S11]  /*865a0*/  LDL.LU.64 R24, [R1+0x8280] ;  /* 0x0082800001187983 */ /* 0x000eb60000300a00 */
[----:B------:R-:W-:Y:S07]  /*865b0*/  @!UPT UIADD3 URZ, URZ, URZ, URZ ;  /* 0x0000003f3f3ff290 */ /* 0x000fee000fffe03f */
[----:B------:R-:W-:Y:S04]  /*865c0*/  STL.64 [R1+0x930], R16 ;  /* 0x0009301001007387 */ /* 0x000fe80000100a00 */
[----:B------:R2:W-:Y:S04]  /*865d0*/  STL.64 [R1+0x938], R18 ;  /* 0x0009381201007387 */ /* 0x0005e80000100a00 */
[----:B------:R-:W3:Y:S01]  /*865e0*/  LDL.LU.64 R14, [R1+0x8278] ;  /* 0x00827800010e7983 */ /* 0x000ee20000300a00 */
[----:B--2---:R-:W-:Y:S11]  /*865f0*/  HMMA.16816.F32 R16, R20, R12, R24 ;  /* 0x0000000c1410723c */ /* 0x004ff60000001818 */
[----:B------:R-:W-:Y:S11]  /*86600*/  @!UPT UIADD3 URZ, URZ, URZ, URZ ;  /* 0x0000003f3f3ff290 */ /* 0x000ff6000fffe03f */
[----:B------:R-:W-:Y:S01]  /*86610*/  @!UPT UIADD3 URZ, URZ, URZ, URZ ;  /* 0x0000003f3f3ff290 */ /* 0x000fe2000fffe03f */
[----:B------:R0:W-:Y:S01]  /*86620*/  STL.64 [R1+0x920], R16 ;  /* 0x0009201001007387 */ /* 0x0001e20000100a00 */
[----:B------:R-:W-:Y:S02]  /*86630*/  MOV R6, R18 ;  /* 0x0000001200067202 */ /* 0x000fe40000000f00 */
[----:B------:R-:W-:Y:S01]  /*86640*/  MOV R7, R19 ;  /* 0x0000001300077202 */ /* 0x000fe20000000f00 */
[----:B0-----:R-:W2:Y:S04]  /*86650*/  LDL.LU R16, [R1+0x5d0] ;  /* 0x0005d00001107983 */ /* 0x001ea80000300800 */
[----:B------:R-:W2:Y:S04]  /*86660*/  LDL.LU R17, [R1+0x5d4] ;  /* 0x0005d40001117983 */ /* 0x000ea80000300800 */
[----:B------:R-:W4:Y:S04]  /*86670*/  LDL.LU R18, [R1+0x5d8] ;  /* 0x0005d80001127983 */ /* 0x000f280000300800 */
[----:B------:R-:W4:Y:S01]  /*86680*/  LDL.LU R19, [R1+0x5dc] ;  /* 0x0005dc0001137983 */ /* 0x000f220000300800 */
[----:B------:R-:W-:-:S02]  /*86690*/  MOV R27, R12 ;  /* 0x0000000c001b7202 */ /* 0x000fc40000000f00 */
[----:B------:R-:W-:Y:S01]  /*866a0*/  MOV R26, R13 ;  /* 0x0000000d001a7202 */ /* 0x000fe20000000f00 */
[----:B----4-:R-:W-:Y:S04]  /*866b0*/  STL.64 [R1+0x8268], R18 ;  /* 0x0082681201007387 */ /* 0x010fe80000100a00 */
[----:B--2---:R3:W-:Y:S04]  /*866c0*/  STL.64 [R1+0x8260], R16 ;  /* 0x0082601001007387 */ /* 0x0047e80000100a00 */
[----:B------:R-:W2:Y:S04]  /*866d0*/  LDL.LU R12, [R1+0x5a0] ;  /* 0x0005a000010c7983 */ /* 0x000ea80000300800 */
[----:B------:R-:W2:Y:S01]  /*866e0*/  LDL.LU R13, [R1+0x5a4] ;  /* 0x0005a400010d7983 */ /* 0x000ea20000300800 */
[----:B---3--:R-:W-:-:S02]  /*866f0*/  MOV R17, R14 ;  /* 0x0000000e00117202 */ /* 0x008fc40000000f00 */
[----:B------:R-:W-:Y:S01]  /*86700*/  MOV R16, R15 ;  /* 0x0000000f00107202 */ /* 0x000fe20000000f00 */
[----:B------:R-:W3:Y:S04]  /*86710*/  LDL.LU R14, [R1+0x5a8] ;  /* 0x0005a800010e7983 */ /* 0x000ee80000300800 */
[----:B------:R-:W3:Y:S04]  /*86720*/  LDL.LU R15, [R1+0x5ac] ;  /* 0x0005ac00010f7983 */ /* 0x000ee80000300800 */
[----:B---3--:R-:W-:Y:S04]  /*86730*/  STL.64 [R1+0x8230], R14 ;  /* 0x0082300e01007387 */ /* 0x008fe80000100a00 */
[----:B--2---:R-:W-:Y:S04]  /*86740*/  STL.64 [R1+0x8228], R12 ;  /* 0x0082280c01007387 */ /* 0x004fe80000100a00 */
[----:B------:R-:W2:Y:S04]  /*86750*/  LDL R8, [R1+0x60] ;  /* 0x0000600001087983 */ /* 0x000ea80000100800 */
[----:B------:R-:W2:Y:S04]  /*86760*/  LDL R9, [R1+0x64] ;  /* 0x0000640001097983 */ /* 0x000ea80000100800 */
[----:B------:R-:W-:Y:S04]  /*86770*/  STL.64 [R1+0x8240], R10 ;  /* 0x0082400a01007387 */ /* 0x000fe80000100a00 */
[----:B--2---:R0:W-:Y:S04]  /*86780*/  STL.64 [R1+0x8238], R8 ;  /* 0x0082380801007387 */ /* 0x0041e80000100a00 */
[----:B0-----:R-:W2:Y:S04]  /*86790*/  LDL.64 R8, [R1+0x70] ;  /* 0x0000700001087983 */ /* 0x001ea80000100a00 */
[----:B--2---:R0:W-:Y:S04]  /*867a0*/  STL.64 [R1+0x8258], R8 ;  /* 0x0082580801007387 */ /* 0x0041e80000100a00 */
[----:B0-----:R-:W2:Y:S04]  /*867b0*/  LDL.64 R8, [R1+0x80] ;  /* 0x0000800001087983 */ /* 0x001ea80000100a00 */
[----:B--2---:R0:W-:Y:S04]  /*867c0*/  STL.64 [R1+0x8270], R8 ;  /* 0x0082700801007387 */ /* 0x0041e80000100a00 */
[----:B0-----:R-:W2:Y:S04]  /*867d0*/  LDL.LU R8, [R1+0x5e0] ;  /* 0x0005e00001087983 */ /* 0x001ea80000300800 */
[----:B------:R-:W2:Y:S04]  /*867e0*/  LDL.LU R9, [R1+0x5e4] ;  /* 0x0005e40001097983 */ /* 0x000ea80000300800 */
[----:B------:R-:W2:Y:S04]  /*867f0*/  LDL.LU R10, [R1+0x5e8] ;  /* 0x0005e800010a7983 */ /* 0x000ea80000300800 */
[----:B------:R-:W2:Y:S04]  /*86800*/  LDL.LU R11, [R1+0x5ec] ;  /* 0x0005ec00010b7983 */ /* 0x000ea80000300800 */
[----:B------:R-:W3:Y:S04]  /*86810*/  LDL.LU R12, [R1+0x5b0] ;  /* 0x0005b000010c7983 */ /* 0x000ee80000300800 */
[----:B------:R-:W3:Y:S04]  /*86820*/  LDL.LU R13, [R1+0x5b4] ;  /* 0x0005b400010d7983 */ /* 0x000ee80000300800 */
[----:B------:R-:W4:Y:S04]  /*86830*/  LDL.LU R14, [R1+0x5b8] ;  /* 0x0005b800010e7983 */ /* 0x000f280000300800 */
[----:B------:R-:W4:Y:S01]  /*86840*/  LDL.LU R15, [R1+0x5bc] ;  /* 0x0005bc00010f7983 */ /* 0x000f220000300800 */
[C---:B--2---:R-:W-:Y:S03]  /*86850*/  HMMA.16816.F32 R16, R20.reuse, R16, R8 ;  /* 0x000000101410723c */ /* 0x044fe60000001808 */
[----:B----4-:R-:W-:Y:S04]  /*86860*/  STL.64 [R1+0x8250], R14 ;  /* 0x0082500e01007387 */ /* 0x010fe80000100a00 */
[----:B---3--:R0:W-:Y:S04]  /*86870*/  STL.64 [R1+0x8248], R12 ;  /* 0x0082480c01007387 */ /* 0x0081e80000100a00 */
[----:B0-----:R-:W2:Y:S04]  /*86880*/  LDL.LU R12, [R1+0x5c0] ;  /* 0x0005c000010c7983 */ /* 0x001ea80000300800 */
[----:B------:R-:W2:Y:S04]  /*86890*/  LDL.LU R13, [R1+0x5c4] ;  /* 0x0005c400010d7983 */ /* 0x000ea80000300800 */
[----:B------:R-:W2:Y:S04]  /*868a0*/  LDL.LU R14, [R1+0x5c8] ;  /* 0x0005c800010e7983 */ /* 0x000ea80000300800 */
[----:B------:R-:W2:Y:S04]  /*868b0*/  LDL.LU R15, [R1+0x5cc] ;  /* 0x0005cc00010f7983 */ /* 0x000ea80000300800 */
[----:B------:R-:W3:Y:S04]  /*868c0*/  LDL.64 R24, [R1+0x50] ;  /* 0x0000500001187983 */ /* 0x000ee80000100a00 */
[----:B------:R-:W-:Y:S04]  /*868d0*/  STL [R1+0x7b14], R7 ;  /* 0x007b140701007387 */ /* 0x000fe80000100800 */
[----:B------:R-:W-:Y:S04]  /*868e0*/  STL [R1+0x7b10], R6 ;  /* 0x007b100601007387 */ /* 0x000fe80000100800 */
[----:B------:R0:W-:Y:S04]  /*868f0*/  STL.64 [R1+0x81a0], R4 ;  /* 0x0081a00401007387 */ /* 0x0001e80000100a00 */
[----:B0-----:R-:W4:Y:S04]  /*86900*/  LDL R4, [R1+0x40] ;  /* 0x0000400001047983 */ /* 0x001f280000100800 */
        /* <DEDUP_REMOVED lines=8> */
[----:B------:R0:W-:Y:S04]  /*86990*/  STL.64 [R1+0x900], R16 ;  /* 0x0009001001007387 */ /* 0x0001e80000100a00 */
[----:B------:R1:W-:Y:S01]  /*869a0*/  STL.64 [R1+0x908], R18 ;  /* 0x0009081201007387 */ /* 0x0003e20000100a00 */
[----:B0-----:R-:W-:Y:S02]  /*869b0*/  MOV R17, R8 ;  /* 0x0000000800117202 */ /* 0x001fe40000000f00 */
[----:B------:R-:W-:Y:S02]  /*869c0*/  MOV R16, R9 ;  /* 0x0000000900107202 */ /* 0x000fe40000000f00 */
[----:B------:R-:W2:Y:S02]  /*869d0*/  LDL.LU.64 R8, [R1+0x8258] ;  /* 0x0082580001087983 */ /* 0x000ea40000300a00 */
[----:B--2---:R-:W-:Y:S01]  /*869e0*/  HMMA.16816.F32 R12, R20, R8, R12 ;  /* 0x00000008140c723c */ /* 0x004fe2000000180c */
[----:B-1----:R-:W-:-:S02]  /*869f0*/  MOV R19, R8 ;  /* 0x0000000800137202 */ /* 0x002fc40000000f00 */
[----:B------:R-:W-:Y:S11]  /*86a00*/  MOV R18, R9 ;  /* 0x0000000900127202 */ /* 0x000ff60000000f00 */
[----:B------:R-:W-:Y:S09]  /*86a10*/  @!UPT UIADD3 URZ, URZ, URZ, URZ ;  /* 0x0000003f3f3ff290 */ /* 0x000ff2000fffe03f */
[----:B------:R-:W-:Y:S04]  /*86a20*/  STL.64 [R1+0x8f0], R12 ;  /* 0x0008f00c01007387 */ /* 0x000fe80000100a00 */
[----:B------:R0:W-:Y:S04]  /*86a30*/  STL.64 [R1+0x8f8], R14 ;  /* 0x0008f80e01007387 */ /* 0x0001e80000100a00 */
[----:B0-----:R-:W2:Y:S04]  /*86a40*/  LDL.LU.64 R14, [R1+0x8250] ;  /* 0x00825000010e7983 */ /* 0x001ea80000300a00 */
[----:B------:R-:W2:Y:S04]  /*86a50*/  LDL.LU.64 R12, [R1+0x8248] ;  /* 0x00824800010c7983 */ /* 0x000ea80000300a00 */
[----:B------:R-:W2:Y:S04]  /*86a60*/  LDL.LU.64 R10, [R1+0x8240] ;  /* 0x00824000010a7983 */ /* 0x000ea80000300a00 */
[----:B------:R-:W2:Y:S04]  /*86a70*/  LDL.LU.64 R8, [R1+0x8238] ;  /* 0x0082380001087983 */ /* 0x000ea80000300a00 */
[----:B------:R-:W-:Y:S04]  /*86a80*/  STL.64 [R1+0x8130], R18 ;  /* 0x0081301201007387 */ /* 0x000fe80000100a00 */
[----:B------:R0:W-:Y:S04]  /*86a90*/  STL.64 [R1+0x8128], R16 ;  /* 0x0081281001007387 */ /* 0x0001e80000100a00 */
[----:B0-----:R-:W2:Y:S04]  /*86aa0*/  LDL.LU R16, [R1+0x410] ;  /* 0x0004100001107983 */ /* 0x001ea80000300800 */
[----:B------:R-:W2:Y:S04]  /*86ab0*/  LDL.LU R17, [R1+0x414] ;  /* 0x0004140001117983 */ /* 0x000ea80000300800 */
[----:B------:R-:W2:Y:S04]  /*86ac0*/  LDL.LU R18, [R1+0x418] ;  /* 0x0004180001127983 */ /* 0x000ea80000300800 */
[----:B------:R-:W2:Y:S04]  /*86ad0*/  LDL.LU R19, [R1+0x41c] ;  /* 0x00041c0001137983 */ /* 0x000ea80000300800 */
[----:B--2---:R-:W-:Y:S04]  /*86ae0*/  STL.64 [R1+0x8140], R18 ;  /* 0x0081401201007387 */ /* 0x004fe80000100a00 */
[----:B------:R0:W-:Y:S02]  /*86af0*/  STL.64 [R1+0x8138], R16 ;  /* 0x0081381001007387 */ /* 0x0001e40000100a00 */
[----:B0-----:R-:W-:Y:S01]  /*86b00*/  MOV R16, R27 ;  /* 0x0000001b00107202 */ /* 0x001fe20000000f00 */
[----:B------:R-:W-:-:S05]  /*86b10*/  IMAD.MOV.U32 R17, RZ, RZ, R26 ;  /* 0x000000ffff117224 */ /* 0x000fca00078e001a */
[----:B------:R0:W-:Y:S04]  /*86b20*/  STL.64 [R1+0x8150], R16 ;  /* 0x0081501001007387 */ /* 0x0001e80000100a00 */
[----:B0-----:R-:W2:Y:S04]  /*86b30*/  LDL.64 R16, [R1+0xb0] ;  /* 0x0000b00001107983 */ /* 0x001ea80000100a00 */
[----:B--2---:R0:W-:Y:S02]  /*86b40*/  STL.64 [R1+0x8168], R16 ;  /* 0x0081681001007387 */ /* 0x0041e40000100a00 */
[----:B0-----:R-:W-:-:S02]  /*86b50*/  MOV R16, R11 ;  /* 0x0000000b00107202 */ /* 0x001fc40000000f00 */
[----:B------:R-:W-:-:S05]  /*86b60*/  MOV R17, R10 ;  /* 0x0000000a00117202 */ /* 0x000fca0000000f00 */
[----:B------:R0:W-:Y:S01]  /*86b70*/  STL.64 [R1+0x8180], R16 ;  /* 0x0081801001007387 */ /* 0x0001e20000100a00 */
[C---:B------:R-:W-:Y:S03]  /*86b80*/  HMMA.16816.F32 R8, R20.reuse, R8, R12 ;  /* 0x000000081408723c */ /* 0x040fe6000000180c */
[----:B0-----:R-:W4:Y:S04]  /*86b90*/  LDL.LU R16, [R1+0x590] ;  /* 0x0005900001107983 */ /* 0x001f280000300800 */
[----:B------:R-:W4:Y:S04]  /*86ba0*/  LDL.LU R17, [R1+0x594] ;  /* 0x0005940001117983 */ /* 0x000f280000300800 */
[----:B------:R-:W4:Y:S04]  /*86bb0*/  LDL.LU R18, [R1+0x598] ;  /* 0x0005980001127983 */ /* 0x000f280000300800 */
[----:B------:R-:W4:Y:S04]  /*86bc0*/  LDL.LU R19, [R1+0x59c] ;  /* 0x00059c0001137983 */ /* 0x000f280000300800 */
[----:B------:R-:W3:Y:S04]  /*86bd0*/  LDL.LU.64 R14, [R1+0x8230] ;  /* 0x00823000010e7983 */ /* 0x000ee80000300a00 */
[----:B------:R-:W3:Y:S04]  /*86be0*/  LDL.LU.64 R12, [R1+0x8228] ;  /* 0x00822800010c7983 */ /* 0x000ee80000300a00 */
[----:B------:R0:W-:Y:S04]  /*86bf0*/  STL.64 [R1+0x8e0], R8 ;  /* 0x0008e00801007387 */ /* 0x0001e80000100a00 */
[----:B------:R-:W-:Y:S04]  /*86c00*/  STL.64 [R1+0x8e8], R10 ;  /* 0x0008e80a01007387 */ /* 0x000fe80000100a00 */
[----:B0-----:R-:W2:Y:S01]  /*86c10*/  LDL.LU R8, [R1+0x8220] ;  /* 0x0082200001087983 */ /* 0x001ea20000300800 */
[C---:B---3--:R-:W-:Y:S11]  /*86c20*/  HMMA.16816.F32 R12, R20.reuse, R24, R12 ;  /* 0x00000018140c723c */ /* 0x048ff6000000180c */
[----:B------:R-:W-:Y:S11]  /*86c30*/  @!UPT UIADD3 URZ, URZ, URZ, URZ ;  /* 0x0000003f3f3ff290 */ /* 0x000ff6000fffe03f */
[----:B------:R-:W-:Y:S01]  /*86c40*/  @!UPT UIADD3 URZ, URZ, URZ, URZ ;  /* 0x0000003f3f3ff290 */ /* 0x000fe2000fffe03f */
[----:B------:R0:W-:Y:S04]  /*86c50*/  STL.64 [R1+0x8d0], R12 ;  /* 0x0008d00c01007387 */ /* 0x0001e80000100a00 */
[----:B------:R1:W-:Y:S04]  /*86c60*/  STL.64 [R1+0x8d8], R14 ;  /* 0x0008d80e01007387 */ /* 0x0003e80000100a00 */
[----:B0-----:R-:W3:Y:S01]  /*86c70*/  LDL.LU.64 R12, [R1+0x8218] ;  /* 0x00821800010c7983 */ /* 0x001ee20000300a00 */
[----:B------:R-:W-:Y:S02]  /*86c80*/  MOV R5, R28 ;  /* 0x0000001c00057202 */ /* 0x000fe40000000f00 */
[----:B-1----:R-:W-:Y:S01]  /*86c90*/  MOV R15, R24 ;  /* 0x00000018000f7202 */ /* 0x002fe20000000f00 */
[----:B------:R-:W3:Y:S04]  /*86ca0*/  LDL.LU.64 R26, [R1+0x8210] ;  /* 0x00821000011a7983 */ /* 0x000ee80000300a00 */
[----:B----4-:R-:W-:Y:S01]  /*86cb0*/  HMMA.16816.F32 R4, R20, R4, R16 ;  /* 0x000000041404723c */ /* 0x010fe20000001810 */
[----:B------:R-:W-:-:S02]  /*86cc0*/  MOV R14, R25 ;  /* 0x00000019000e7202 */ /* 0x000fc40000000f00 */
[----:B------:R-:W4:Y:S04]  /*86cd0*/  LDL.LU.64 R24, [R1+0x8208] ;  /* 0x0082080001187983 */ /* 0x000f280000300a00 */
[----:B--2---:R-:W-:Y:S01]  /*86ce0*/  MOV R16, R8 ;  /* 0x0000000800107202 */ /* 0x004fe20000000f00 */
[----:B------:R-:W-:Y:S01]  /*86cf0*/  STL.64 [R1+0x81c0], R14 ;  /* 0x0081c00e01007387 */ /* 0x000fe20000100a00 */
[----:B------:R-:W-:-:S03]  /*86d00*/  MOV R17, R3 ;  /* 0x0000000300117202 */ /* 0x000fc60000000f00 */
[----:B---3--:R-:W-:Y:S11]  /*86d10*/  STL.64 [R1+0x81b8], R12 ;  /* 0x0081b80c01007387 */ /* 0x008ff60000100a00 */
[----:B------:R-:W-:Y:S04]  /*86d20*/  STL.64 [R1+0x8b0], R4 ;  /* 0x0008b00401007387 */ /* 0x000fe80000100a00 */
[----:B------:R-:W-:Y:S04]  /*86d30*/  STL.64 [R1+0x8b8], R6 ;  /* 0x0008b80601007387 */ /* 0x000fe80000100a00 */
[----:B------:R0:W-:Y:S04]  /*86d40*/  STL.64 [R1+0x8198], R16 ;  /* 0x0081981001007387 */ /* 0x0001e80000100a00 */
[----:B0-----:R-:W2:Y:S04]  /*86d50*/  LDL.LU R16, [R1+0x4f0] ;  /* 0x0004f00001107983 */ /* 0x001ea80000300800 */
[----:B------:R-:W2:Y:S04]  /*86d60*/  LDL.LU R17, [R1+0x4f4] ;  /* 0x0004f40001117983 */ /* 0x000ea80000300800 */
[----:B------:R-:W3:Y:S04]  /*86d70*/  LDL.LU R18, [R1+0x4f8] ;  /* 0x0004f80001127983 */ /* 0x000ee80000300800 */
[----:B------:R-:W3:Y:S04]  /*86d80*/  LDL.LU R19, [R1+0x4fc] ;  /* 0x0004fc0001137983 */ /* 0x000ee80000300800 */
[----:B---3--:R-:W-:Y:S04]  /*86d90*/  STL.64 [R1+0x81b0], R18 ;  /* 0x0081b01201007387 */ /* 0x008fe80000100a00 */
[----:B--2---:R-:W-:Y:S04]  /*86da0*/  STL.64 [R1+0x81a8], R16 ;  /* 0x0081a81001007387 */ /* 0x004fe80000100a00 */
[----:B------:R-:W2:Y:S04]  /*86db0*/  LDL.LU R4, [R1+0x500] ;  /* 0x0005000001047983 */ /* 0x000ea80000300800 */
[----:B------:R-:W2:Y:S04]  /*86dc0*/  LDL.LU R5, [R1+0x504] ;  /* 0x0005040001057983 */ /* 0x000ea80000300800 */
[----:B------:R-:W3:Y:S04]  /*86dd0*/  LDL.LU R6, [R1+0x508] ;  /* 0x0005080001067983 */ /* 0x000ee80000300800 */
[----:B------:R-:W3:Y:S04]  /*86de0*/  LDL.LU R7, [R1+0x50c] ;  /* 0x00050c0001077983 */ /* 0x000ee80000300800 */
[----:B---3--:R-:W-:Y:S04]  /*86df0*/  STL.64 [R1+0x81d8], R6 ;  /* 0x0081d80601007387 */ /* 0x008fe80000100a00 */
[----:B--2---:R0:W-:Y:S04]  /*86e00*/  STL.64 [R1+0x81d0], R4 ;  /* 0x0081d00401007387 */ /* 0x0041e80000100a00 */
[----:B------:R-:W2:Y:S04]  /*86e10*/  LDL.LU R8, [R1+0x520] ;  /* 0x0005200001087983 */ /* 0x000ea80000300800 */
[----:B------:R-:W2:Y:S04]  /*86e20*/  LDL.LU R9, [R1+0x524] ;  /* 0x0005240001097983 */ /* 0x000ea80000300800 */
[----:B------:R-:W3:Y:S04]  /*86e30*/  LDL.LU R10, [R1+0x528] ;  /* 0x00052800010a7983 */ /* 0x000ee80000300800 */
[----:B------:R-:W3:Y:S01]  /*86e40*/  LDL.LU R11, [R1+0x52c] ;  /* 0x00052c00010b7983 */ /* 0x000ee20000300800 */
[----:B0-----:R-:W-:-:S02]  /*86e50*/  MOV R4, R2 ;  /* 0x0000000200047202 */ /* 0x001fc40000000f00 */
[----:B------:R-:W-:Y:S01]  /*86e60*/  MOV R5, R0 ;  /* 0x0000000000057202 */ /* 0x000fe20000000f00 */
[----:B---3--:R-:W-:Y:S04]  /*86e70*/  STL.64 [R1+0x81e8], R10 ;  /* 0x0081e80a01007387 */ /* 0x008fe80000100a00 */
[----:B--2---:R-:W-:Y:S04]  /*86e80*/  STL.64 [R1+0x81e0], R8 ;  /* 0x0081e00801007387 */ /* 0x004fe80000100a00 */
[----:B------:R0:W-:Y:S04]  /*86e90*/  STL.64 [R1+0x81f0], R4 ;  /* 0x0081f00401007387 */ /* 0x0001e80000100a00 */
[----:B0-----:R-:W4:Y:S04]  /*86ea0*/  LDL.64 R4, [R1+0x20] ;  /* 0x0000200001047983 */ /* 0x001f280000100a00 */
[----:B------:R-:W2:Y:S04]  /*86eb0*/  LDL.LU R8, [R1+0x530] ;  /* 0x0005300001087983 */ /* 0x000ea80000300800 */
[----:B------:R-:W2:Y:S04]  /*86ec0*/  LDL.LU R9, [R1+0x534] ;  /* 0x0005340001097983 */ /* 0x000ea80000300800 */
[----:B------:R-:W3:Y:S04]  /*86ed0*/  LDL.LU R10, [R1+0x538] ;  /* 0x00053800010a7983 */ /* 0x000ee80000300800 */
[----:B------:R-:W3:Y:S04]  /*86ee0*/  LDL.LU R11, [R1+0x53c] ;  /* 0x00053c00010b7983 */ /* 0x000ee80000300800 */
[----:B---3--:R-:W-:Y:S04]  /*86ef0*/  STL.64 [R1+0x8200], R10 ;  /* 0x0082000a01007387 */ /* 0x008fe80000100a00 */
[----:B--2---:R0:W-:Y:S04]  /*86f00*/  STL.64 [R1+0x81f8], R8 ;  /* 0x0081f80801007387 */ /* 0x0041e80000100a00 */
[----:B0-----:R-:W4:Y:S04]  /*86f10*/  LDL.LU R8, [R1+0x540] ;  /* 0x0005400001087983 */ /* 0x001f280000300800 */
[----:B------:R-:W4:Y:S04]  /*86f20*/  LDL.LU R9, [R1+0x544] ;  /* 0x0005440001097983 */ /* 0x000f280000300800 */
[----:B------:R-:W4:Y:S04]  /*86f30*/  LDL.LU R10, [R1+0x548] ;  /* 0x00054800010a7983 */ /* 0x000f280000300800 */
[----:B------:R-:W4:Y:S04]  /*86f40*/  LDL.LU R11, [R1+0x54c] ;  /* 0x00054c00010b7983 */ /* 0x000f280000300800 */
[----:B------:R-:W2:Y:S04]  /*86f50*/  LDL.64 R12, [R1] ;  /* 0x00000000010c7983 */ /* 0x000ea80000100a00 */
[----:B------:R-:W3:Y:S04]  /*86f60*/  LDL.LU R16, [R1+0x510] ;  /* 0x0005100001107983 */ /* 0x000ee80000300800 */
[----:B------:R-:W3:Y:S04]  /*86f70*/  LDL.LU R17, [R1+0x514] ;  /* 0x0005140001117983 */ /* 0x000ee80000300800 */
[----:B------:R-:W3:Y:S04]  /*86f80*/  LDL.LU R18, [R1+0x518] ;  /* 0x0005180001127983 */ /* 0x000ee80000300800 */
[----:B------:R-:W3:Y:S04]  /*86f90*/  LDL.LU R19, [R1+0x51c] ;  /* 0x00051c0001137983 */ /* 0x000ee80000300800 */
[----:B------:R-:W2:Y:S04]  /*86fa0*/  LDL.64 R20, [R1+0x90] ;  /* 0x0000900001147983 */ /* 0x000ea80000100a00 */
[----:B--2---:R0:W-:Y:S04]  /*86fb0*/  STL.64 [R1+0x8148], R20 ;  /* 0x0081481401007387 */ /* 0x0041e80000100a00 */
        /* <DEDUP_REMOVED lines=10> */
[----:B----4-:R-:W-:Y:S03]  /*87060*/  HMMA.16816.F32 R8, R24, R4, R8 ;  /* 0x000000041808723c */ /* 0x010fe60000001808 */
[----:B--2---:R-:W-:Y:S04]  /*87070*/  STL.64 [R1+0x8178], R22 ;  /* 0x0081781601007387 */ /* 0x004fe80000100a00 */
[----:B------:R0:W-:Y:S04]  /*87080*/  STL.64 [R1+0x8170], R20 ;  /* 0x0081701401007387 */ /* 0x0001e80000100a00 */
        /* <DEDUP_REMOVED lines=8> */
[----:B0-----:R-:W2:Y:S04]  /*87110*/  LDL.LU R20, [R1+0x4e0] ;  /* 0x0004e00001147983 */ /* 0x001ea80000300800 */
[----:B------:R-:W2:Y:S04]  /*87120*/  LDL.LU R21, [R1+0x4e4] ;  /* 0x0004e40001157983 */ /* 0x000ea80000300800 */
[----:B------:R-:W2:Y:S04]  /*87130*/  LDL.LU R22, [R1+0x4e8] ;  /* 0x0004e80001167983 */ /* 0x000ea80000300800 */
[----:B------:R-:W2:Y:S04]  /*87140*/  LDL.LU R23, [R1+0x4ec] ;  /* 0x0004ec0001177983 */ /* 0x000ea80000300800 */
[----:B------:R-:W-:Y:S04]  /*87150*/  STL.64 [R1+0x8a0], R8 ;  /* 0x0008a00801007387 */ /* 0x000fe80000100a00 */
[----:B------:R0:W-:Y:S04]  /*87160*/  STL.64 [R1+0x8a8], R10 ;  /* 0x0008a80a01007387 */ /* 0x0001e80000100a00 */
[----:B0-----:R-:W4:Y:S04]  /*87170*/  LDL.LU.64 R10, [R1+0x8200] ;  /* 0x00820000010a7983 */ /* 0x001f280000300a00 */
[----:B------:R-:W4:Y:S04]  /*87180*/  LDL.LU.64 R8, [R1+0x81f8] ;  /* 0x0081f80001087983 */ /* 0x000f280000300a00 */
[----:B------:R-:W4:Y:S02]  /*87190*/  LDL.LU.64 R4, [R1+0x81f0] ;  /* 0x0081f00001047983 */ /* 0x000f240000300a00 */
[C---:B----4-:R-:W-:Y:S02]  /*871a0*/  HMMA.16816.F32 R4, R24.reuse, R4, R8 ;  /* 0x000000041804723c */ /* 0x050fe40000001808 */
[----:B------:R-:W4:Y:S04]  /*871b0*/  LDL.LU.64 R10, [R1+0x81e8] ;  /* 0x0081e800010a7983 */ /* 0x000f280000300a00 */
[----:B------:R-:W4:Y:S11]  /*871c0*/  LDL.LU.64 R8, [R1+0x81e0] ;  /* 0x0081e00001087983 */ /* 0x000f360000300a00 */
[----:B------:R-:W-:Y:S06]  /*871d0*/  @!UPT UIADD3 URZ, URZ, URZ, URZ ;  /* 0x0000003f3f3ff290 */ /* 0x000fec000fffe03f */
[----:B------:R-:W-:Y:S04]  /*871e0*/  STL.64 [R1+0x890], R4 ;  /* 0x0008900401007387 */ /* 0x000fe80000100a00 */
[----:B------:R0:W-:Y:S04]  /*871f0*/  STL.64 [R1+0x898], R6 ;  /* 0x0008980601007387 */ /* 0x0001e80000100a00 */
[----:B0-----:R-:W2:Y:S04]  /*87200*/  LDL.LU.64 R6, [R1+0x81d8] ;  /* 0x0081d80001067983 */ /* 0x001ea80000300a00 */
[----:B------:R-:W2:Y:S01]  /*87210*/  LDL.LU.64 R4, [R1+0x81d0] ;  /* 0x0081d00001047983 */ /* 0x000ea20000300a00 */
[----:B----4-:R-:W-:Y:S11]  /*87220*/  HMMA.16816.F32 R8, R24, R12, R8 ;  /* 0x0000000c1808723c */ /* 0x010ff60000001808 */
[----:B------:R-:W-:Y:S11]  /*87230*/  @!UPT UIADD3 URZ, URZ, URZ, URZ ;  /* 0x0000003f3f3ff290 */ /* 0x000ff6000fffe03f */
[----:B------:R-:W-:Y:S01]  /*87240*/  @!UPT UIADD3 URZ, URZ, URZ, URZ ;  /* 0x0000003f3f3ff290 */ /* 0x000fe2000fffe03f */
[----:B------:R0:W-:Y:S04]  /*87250*/  STL.64 [R1+0x880], R8 ;  /* 0x0008800801007387 */ /* 0x0001e80000100a00 */
[----:B------:R1:W-:Y:S04]  /*87260*/  STL.64 [R1+0x888], R10 ;  /* 0x0008880a01007387 */ /* 0x0003e80000100a00 */
[----:B0-----:R-:W2:Y:S01]  /*87270*/  LDL.LU.64 R8, [R1+0x81c8] ;  /* 0x0081c80001087983 */ /* 0x001ea20000300a00 */
[----:B-1----:R-:W-:-:S03]  /*87280*/  MOV R11, R12 ;  /* 0x0000000c000b7202 */ /* 0x002fc60000000f00 */
[----:B------:R-:W4:Y:S01]  /*87290*/  LDL.LU.64 R14, [R1+0x81c0] ;  /* 0x0081c000010e7983 */ /* 0x000f220000300a00 */
[----:B------:R-:W-:-:S03]  /*872a0*/  MOV R10, R13 ;  /* 0x0000000d000a7202 */ /* 0x000fc60000000f00 */
[----:B------:R-:W3:Y:S01]  /*872b0*/  LDL.LU.64 R12, [R1+0x81b8] ;  /* 0x0081b800010c7983 */ /* 0x000ee20000300a00 */
[C---:B--2---:R-:W-:Y:S08]  /*872c0*/  HMMA.16816.F32 R4, R24.reuse, R8, R4 ;  /* 0x000000081804723c */ /* 0x044ff00000001804 */
[C---:B---3--:R-:W-:Y:S11]  /*872d0*/  HMMA.16816.F32 R16, R24.reuse, R12, R16 ;  /* 0x0000000c1810723c */ /* 0x048ff60000001810 */
        /* <DEDUP_REMOVED lines=8> */
[----:B------:R-:W-:Y:S04]  /*87360*/  STL.64 [R1+0x868], R6 ;  /* 0x0008680601007387 */ /* 0x000fe80000100a00 */
[----:B0-----:R-:W2:Y:S04]  /*87370*/  LDL.LU.64 R4, [R1+0x81a0] ;  /* 0x0081a00001047983 */ /* 0x001ea80000300a00 */
[----:B------:R-:W-:Y:S01]  /*87380*/  STL.64 [R1+0x80f0], R8 ;  /* 0x0080f00801007387 */ /* 0x000fe20000100a00 */
[C---:B--2---:R-:W-:Y:S11]  /*87390*/  HMMA.16816.F32 R16, R24.reuse, R4, R16 ;  /* 0x000000041810723c */ /* 0x044ff60000001810 */
[----:B------:R-:W-:Y:S11]  /*873a0*/  @!UPT UIADD3 URZ, URZ, URZ, URZ ;  /* 0x0000003f3f3ff290 */ /* 0x000ff6000fffe03f */
[----:B------:R-:W-:Y:S01]  /*873b0*/  @!UPT UIADD3 URZ, URZ, URZ, URZ ;  /* 0x0000003f3f3ff290 */ /* 0x000fe2000fffe03f */
[----:B------:R0:W-:Y:S04]  /*873c0*/  STL.64 [R1+0x850], R16 ;  /* 0x0008501001007387 */ /* 0x0001e80000100a00 */
[----:B------:R1:W-:Y:S04]  /*873d0*/  STL.64 [R1+0x858], R18 ;  /* 0x0008581201007387 */ /* 0x0003e80000100a00 */
[----:B0-----:R-:W1:Y:S02]  /*873e0*/  LDL.LU.64 R16, [R1+0x8198] ;  /* 0x0081980001107983 */ /* 0x001e640000300a00 */
[C---:B-1----:R-:W-:Y:S02]  /*873f0*/  HMMA.16816.F32 R16, R24.reuse, R16, R20 ;  /* 0x000000101810723c */ /* 0x042fe40000001814 */
[----:B------:R-:W2:Y:S04]  /*87400*/  LDL.LU.64 R22, [R1+0x8190] ;  /* 0x0081900001167983 */ /* 0x000ea80000300a00 */
[----:B------:R-:W2:Y:S11]  /*87410*/  LDL.LU.64 R20, [R1+0x8188] ;  /* 0x0081880001147983 */ /* 0x000eb60000300a00 */
[----:B------:R-:W-:Y:S06]  /*87420*/  @!UPT UIADD3 URZ, URZ, URZ, URZ ;  /* 0x0000003f3f3ff290 */ /* 0x000fec000fffe03f */
[----:B------:R0:W-:Y:S04]  /*87430*/  STL.64 [R1+0x8c0], R16 ;  /* 0x0008c01001007387 */ /* 0x0001e80000100a00 */
[----:B------:R2:W-:Y:S04]  /*87440*/  STL.64 [R1+0x8c8], R18 ;  /* 0x0008c81201007387 */ /* 0x0005e80000100a00 */
[----:B0-----:R-:W2:Y:S02]  /*87450*/  LDL.LU.64 R16, [R1+0x8180] ;  /* 0x0081800001107983 */ /* 0x001ea40000300a00 */
[C---:B--2---:R-:W-:Y:S02]  /*87460*/  HMMA.16816.F32 R16, R24.reuse, R16, R20 ;  /* 0x000000101810723c */ /* 0x044fe40000001814 */
[----:B------:R-:W2:Y:S04]  /*87470*/  LDL.LU.64 R22, [R1+0x8178] ;  /* 0x0081780001167983 */ /* 0x000ea80000300a00 */
[----:B------:R-:W2:Y:S11]  /*87480*/  LDL.LU.64 R20, [R1+0x8170] ;  /* 0x0081700001147983 */ /* 0x000eb60000300a00 */
[----:B------:R-:W-:Y:S06]  /*87490*/  @!UPT UIADD3 URZ, URZ, URZ, URZ ;  /* 0x0000003f3f3ff290 */ /* 0x000fec000fffe03f */
[----:B------:R0:W-:Y:S04]  /*874a0*/  STL.64 [R1+0x840], R16 ;  /* 0x0008401001007387 */ /* 0x0001e80000100a00 */
[----:B------:R-:W-:Y:S04]  /*874b0*/  STL.64 [R1+0x848], R18 ;  /* 0x0008481201007387 */ /* 0x000fe80000100a00 */
[----:B0-----:R-:W2:Y:S02]  /*874c0*/  LDL.LU.64 R16, [R1+0x8168] ;  /* 0x0081680001107983 */ /* 0x001ea40000300a00 */
[C---:B--2---:R-:W-:Y:S01]  /*874d0*/  HMMA.16816.F32 R20, R24.reuse, R16, R20 ;  /* 0x000000101814723c */ /* 0x044fe20000001814 */
[----:B------:R-:W-:Y:S01]  /*874e0*/  IMAD.MOV.U32 R6, RZ, RZ, R16 ;  /* 0x000000ffff067224 */ /* 0x000fe200078e0010 */
[----:B------:R-:W-:Y:S11]  /*874f0*/  MOV R3, R17 ;  /* 0x0000001100037202 */ /* 0x000ff60000000f00 */
[----:B------:R-:W-:Y:S10]  /*87500*/  @!UPT UIADD3 URZ, URZ, URZ, URZ ;  /* 0x0000003f3f3ff290 */ /* 0x000ff4000fffe03f */
[----:B------:R-:W-:Y:S04]  /*87510*/  STL.64 [R1+0x830], R20 ;  /* 0x0008301401007387 */ /* 0x000fe80000100a00 */
[----:B------:R0:W-:Y:S04]  /*87520*/  STL.64 [R1+0x838], R22 ;  /* 0x0008381601007387 */ /* 0x0001e80000100a00 */
[----:B0-----:R-:W2:Y:S04]  /*87530*/  LDL.LU.64 R22, [R1+0x8160] ;  /* 0x0081600001167983 */ /* 0x001ea80000300a00 */
[----:B------:R-:W2:Y:S04]  /*87540*/  LDL.LU.64 R20, [R1+0x8158] ;  /* 0x0081580001147983 */ /* 0x000ea80000300a00 */
[----:B------:R-:W2:Y:S02]  /*87550*/  LDL.LU.64 R16, [R1+0x8150] ;  /* 0x0081500001107983 */ /* 0x000ea40000300a00 */
[C---:B--2---:R-:W-:Y:S02]  /*87560*/  HMMA.16816.F32 R16, R24.reuse, R16, R20 ;  /* 0x000000101810723c */ /* 0x044fe40000001814 */
[----:B------:R-:W2:Y:S11]  /*87570*/  LDL.LU.64 R20, [R1+0x8148] ;  /* 0x0081480001147983 */ /* 0x000eb60000300a00 */
[----:B------:R-:W-:Y:S10]  /*87580*/  @!UPT UIADD3 URZ, URZ, URZ, URZ ;  /* 0x0000003f3f3ff290 */ /* 0x000ff4000fffe03f */
[----:B------:R-:W-:Y:S04]  /*87590*/  STL.64 [R1+0x820], R16 ;  /* 0x0008201001007387 */ /* 0x000fe80000100a00 */
[----:B------:R0:W-:Y:S04]  /*875a0*/  STL.64 [R1+0x828], R18 ;  /* 0x0008281201007387 */ /* 0x0001e80000100a00 */
[----:B0-----:R-:W3:Y:S04]  /*875b0*/  LDL.LU.64 R18, [R1+0x8140] ;  /* 0x0081400001127983 */ /* 0x001ee80000300a00 */
[----:B------:R-:W3:Y:S01]  /*875c0*/  LDL.LU.64 R16, [R1+0x8138] ;  /* 0x0081380001107983 */ /* 0x000ee20000300a00 */
[----:B--2---:R-:W-:Y:S01]  /*875d0*/  MOV R7, R21 ;  /* 0x0000001500077202 */ /* 0x004fe20000000f00 */
[----:B---3--:R-:W-:Y:S11]  /*875e0*/  HMMA.16816.F32 R16, R24, R20, R16 ;  /* 0x000000141810723c */ /* 0x008ff60000001810 */
[----:B------:R-:W-:Y:S11]  /*875f0*/  @!UPT UIADD3 URZ, URZ, URZ, URZ ;  /* 0x0000003f3f3ff290 */ /* 0x000ff6000fffe03f */
[----:B------:R-:W-:Y:S01]  /*87600*/  @!UPT UIADD3 URZ, URZ, URZ, URZ ;  /* 0x0000003f3f3ff290 */ /* 0x000fe2000fffe03f */
[----:B------:R-:W-:Y:S04]  /*87610*/  STL.64 [R1+0x810], R16 ;  /* 0x0008101001007387 */ /* 0x000fe80000100a00 */
[----:B------:R0:W-:Y:S04]  /*87620*/  STL.64 [R1+0x818], R18 ;  /* 0x0008181201007387 */ /* 0x0001e80000100a00 */
[----:B0-----:R-:W2:Y:S04]  /*87630*/  LDL.LU.64 R18, [R1+0x8130] ;  /* 0x0081300001127983 */ /* 0x001ea80000300a00 */
[----:B------:R-:W3:Y:S04]  /*87640*/  LDL.LU.64 R16, [R1+0x8128] ;  /* 0x0081280001107983 */ /* 0x000ee80000300a00 */
        /* <DEDUP_REMOVED lines=14> */
[----:B------:R-:W2:Y:S04]  /*87730*/  LDL.LU R8, [R1+0x100] ;  /* 0x0001000001087983 */ /* 0x000ea80000300800 */
[----:B------:R-:W2:Y:S01]  /*87740*/  LDL.LU R9, [R1+0x104] ;  /* 0x0001040001097983 */ /* 0x000ea20000300800 */
[----:B0-----:R-:W-:-:S02]  /*87750*/  MOV R5, R10 ;  /* 0x0000000a00057202 */ /* 0x001fc40000000f00 */
[----:B------:R-:W-:Y:S01]  /*87760*/  MOV R4, R11 ;  /* 0x0000000b00047202 */ /* 0x000fe20000000f00 */
[----:B------:R-:W2:Y:S04]  /*87770*/  LDL.LU R10, [R1+0x108] ;  /* 0x00010800010a7983 */ /* 0x000ea80000300800 */
[----:B------:R-:W2:Y:S01]  /*87780*/  LDL.LU R11, [R1+0x10c] ;  /* 0x00010c00010b7983 */ /* 0x000ea20000300800 */
[----:B------:R-:W-:-:S03]  /*87790*/  MOV R28, R20 ;  /* 0x00000014001c7202 */ /* 0x000fc60000000f00 */
[----:B--2---:R-:W-:Y:S04]  /*877a0*/  STL.64 [R1+0x8100], R10 ;  /* 0x0081000a01007387 */ /* 0x004fe80000100a00 */
[----:B------:R0:W-:Y:S02]  /*877b0*/  STL.64 [R1+0x80f8], R8 ;  /* 0x0080f80801007387 */ /* 0x0001e40000100a00 */
[----:B0-----:R-:W-:Y:S02]  /*877c0*/  MOV R8, R19 ;  /* 0x0000001300087202 */ /* 0x001fe40000000f00 */
[----:B------:R-:W-:-:S05]  /*877d0*/  MOV R9, R18 ;  /* 0x0000001200097202 */ /* 0x000fca0000000f00 */
[----:B------:R-:W-:Y:S04]  /*877e0*/  STL.64 [R1+0x8110], R8 ;  /* 0x0081100801007387 */ /* 0x000fe80000100a00 */
[----:B------:R-:W2:Y:S04]  /*877f0*/  LDL.64 R20, [R1+0x60] ;  /* 0x0000600001147983 */ /* 0x000ea80000100a00 */
[----:B--2---:R0:W-:Y:S04]  /*87800*/  STL.64 [R1+0x8108], R20 ;  /* 0x0081081401007387 */ /* 0x0041e80000100a00 */
[----:B0-----:R-:W2:Y:S04]  /*87810*/  LDL.LU R20, [R1+0x110] ;  /* 0x0001100001147983 */ /* 0x001ea80000300800 */
[----:B------:R-:W2:Y:S04]  /*87820*/  LDL.LU R21, [R1+0x114] ;  /* 0x0001140001157983 */ /* 0x000ea80000300800 */
[----:B------:R-:W2:Y:S04]  /*87830*/  LDL.LU R22, [R1+0x118] ;  /* 0x0001180001167983 */ /* 0x000ea80000300800 */
[----:B------:R-:W2:Y:S01]  /*87840*/  LDL.LU R23, [R1+0x11c] ;  /* 0x00011c0001177983 */ /* 0x000ea20000300800 */
[----:B---3--:R-:W-:-:S02]  /*87850*/  MOV R9, R16 ;  /* 0x0000001000097202 */ /* 0x008fc40000000f00 */
[----:B------:R-:W-:Y:S01]  /*87860*/  MOV R8, R17 ;  /* 0x0000001100087202 */ /* 0x000fe20000000f00 */
[----:B--2---:R-:W-:Y:S04]  /*87870*/  STL.64 [R1+0x8120], R22 ;  /* 0x0081201601007387 */ /* 0x004fe80000100a00 */
[----:B------:R0:W-:Y:S04]  /*87880*/  STL.64 [R1+0x8118], R20 ;  /* 0x0081181401007387 */ /* 0x0001e80000100a00 */
[----:B0-----:R-:W2:Y:S04]  /*87890*/  LDL.LU R20, [R1+0x400] ;  /* 0x0004000001147983 */ /* 0x001ea80000300800 */
[----:B------:R-:W2:Y:S04]  /*878a0*/  LDL.LU R21, [R1+0x404] ;  /* 0x0004040001157983 */ /* 0x000ea80000300800 */
[----:B------:R-:W2:Y:S04]  /*878b0*/  LDL.LU R22, [R1+0x408] ;  /* 0x0004080001167983 */ /* 0x000ea80000300800 */
[----:B------:R-:W2:Y:S04]  /*878c0*/  LDL.LU R23, [R1+0x40c] ;  /* 0x00040c0001177983 */ /* 0x000ea80000300800 */
[----:B------:R-:W3:Y:S04]  /*878d0*/  LDL.LU R16, [R1+0x550] ;  /* 0x0005500001107983 */ /* 0x000ee80000300800 */
[----:B------:R-:W3:Y:S04]  /*878e0*/  LDL.LU R17, [R1+0x554] ;  /* 0x0005540001117983 */ /* 0x000ee80000300800 */
[----:B------:R-:W2:Y:S04]  /*878f0*/  LDL.LU R18, [R1+0x558] ;  /* 0x0005580001127983 */ /* 0x000ea80000300800 */
[----:B------:R-:W2:Y:S04]  /*87900*/  LDL.LU R19, [R1+0x55c] ;  /* 0x00055c0001137983 */ /* 0x000ea80000300800 */
[----:B--2---:R-:W-:Y:S04]  /*87910*/  STL.64 [R1+0x80e0], R18 ;  /* 0x0080e01201007387 */ /* 0x004fe80000100a00 */
[----:B---3--:R4:W-:Y:S04]  /*87920*/  STL.64 [R1+0x80d8], R16 ;  /* 0x0080d81001007387 */ /* 0x0089e80000100a00 */
[----:B------:R-:W2:Y:S04]  /*87930*/  LDL.LU R12, [R1+0x3e0] ;  /* 0x0003e000010c7983 */ /* 0x000ea80000300800 */
[----:B------:R-:W2:Y:S01]  /*87940*/  LDL.LU R13, [R1+0x3e4] ;  /* 0x0003e400010d7983 */ /* 0x000ea20000300800 */
[----:B----4-:R-:W-:-:S02]  /*87950*/  MOV R17, R14 ;  /* 0x0000000e00117202 */ /* 0x010fc40000000f00 */
[----:B------:R-:W-:Y:S01]  /*87960*/  MOV R16, R15 ;  /* 0x0000000f00107202 */ /* 0x000fe20000000f00 */
[----:B------:R-:W3:Y:S04]  /*87970*/  LDL.LU R14, [R1+0x3e8] ;  /* 0x0003e800010e7983 */ /* 0x000ee80000300800 */
[----:B------:R-:W3:Y:S01]  /*87980*/  LDL.LU R15, [R1+0x3ec] ;  /* 0x0003ec00010f7983 */ /* 0x000ee20000300800 */
[----:B------:R-:W-:Y:S03]  /*87990*/  HMMA.16816.F32 R8, R24, R8, R20 ;  /* 0x000000081808723c */ /* 0x000fe60000001814 */
[----:B---3--:R-:W-:Y:S04]  /*879a0*/  STL.64 [R1+0x80b8], R14 ;  /* 0x0080b80e01007387 */ /* 0x008fe80000100a00 */
[----:B--2---:R0:W-:Y:S02]  /*879b0*/  STL.64 [R1+0x80b0], R12 ;  /* 0x0080b00c01007387 */ /* 0x0041e40000100a00 */
[----:B0-----:R-:W-:Y:S01]  /*879c0*/  MOV R12, R2 ;  /* 0x00000002000c7202 */ /* 0x001fe20000000f00 */
[----:B------:R-:W-:-:S05]  /*879d0*/  IMAD.MOV.U32 R13, RZ, RZ, R0 ;  /* 0x000000ffff0d7224 */ /* 0x000fca00078e0000 */
[----:B------:R0:W-:Y:S04]  /*879e0*/  STL.64 [R1+0x80e8], R12 ;  /* 0x0080e80c01007387 */ /* 0x0001e80000100a00 */
[----:B0-----:R-:W2:Y:S04]  /*879f0*/  LDL.LU R12, [R1+0x560] ;  /* 0x00056000010c7983 */ /* 0x001ea80000300800 */
[----:B------:R-:W2:Y:S04]  /*87a00*/  LDL.LU R13, [R1+0x564] ;  /* 0x00056400010d7983 */ /* 0x000ea80000300800 */
[----:B------:R-:W2:Y:S04]  /*87a10*/  LDL.LU R14, [R1+0x568] ;  /* 0x00056800010e7983 */ /* 0x000ea80000300800 */
[----:B------:R-:W2:Y:S04]  /*87a20*/  LDL.LU R15, [R1+0x56c] ;  /* 0x00056c00010f7983 */ /* 0x000ea80000300800 */
[----:B------:R0:W-:Y:S04]  /*87a30*/  STL.64 [R1+0x80a0], R4 ;  /* 0x0080a00401007387 */ /* 0x0001e80000100a00 */
[----:B0-----:R-:W3:Y:S04]  /*87a40*/  LDL.64 R4, [R1+0x10] ;  /* 0x0000100001047983 */ /* 0x001ee80000100a00 */
[----:B---3--:R0:W-:Y:S04]  /*87a50*/  STL.64 [R1+0x80c0], R4 ;  /* 0x0080c00401007387 */ /* 0x0081e80000100a00 */
[----:B0-----:R-:W3:Y:S04]  /*87a60*/  LDL.LU R4, [R1+0x3f0] ;  /* 0x0003f00001047983 */ /* 0x001ee80000300800 */
[----:B------:R-:W3:Y:S04]  /*87a70*/  LDL.LU R5, [R1+0x3f4] ;  /* 0x0003f40001057983 */ /* 0x000ee80000300800 */
[----:B------:R-:W3:Y:S04]  /*87a80*/  LDL.LU R6, [R1+0x3f8] ;  /* 0x0003f80001067983 */ /* 0x000ee80000300800 */
[----:B------:R-:W3:Y:S04]  /*87a90*/  LDL.LU R7, [R1+0x3fc] ;  /* 0x0003fc0001077983 */ /* 0x000ee80000300800 */
[----:B------:R-:W4:Y:S04]  /*87aa0*/  LDL.LU.64 R22, [R1+0x8120] ;  /* 0x0081200001167983 */ /* 0x000f280000300a00 */
[----:B------:R-:W4:Y:S04]  /*87ab0*/  LDL.LU.64 R20, [R1+0x8118] ;  /* 0x0081180001147983 */ /* 0x000f280000300a00 */
[----:B------:R0:W-:Y:S04]  /*87ac0*/  STL.64 [R1+0x800], R8 ;  /* 0x0008000801007387 */ /* 0x0001e80000100a00 */
[----:B------:R4:W-:Y:S04]  /*87ad0*/  STL.64 [R1+0x808], R10 ;  /* 0x0008080a01007387 */ /* 0x0009e80000100a00 */
[----:B0-----:R-:W4:Y:S02]  /*87ae0*/  LDL.LU.64 R8, [R1+0x8110] ;  /* 0x0081100001087983 */ /* 0x001f240000300a00 */
[C---:B----4-:R-:W-:Y:S02]  /*87af0*/  HMMA.16816.F32 R8, R24.reuse, R8, R20 ;  /* 0x000000081808723c */ /* 0x050fe40000001814 */
[----:B------:R-:W4:Y:S11]  /*87b00*/  LDL.LU.64 R20, [R1+0x8108] ;  /* 0x0081080001147983 */ /* 0x000f360000300a00 */
[----:B------:R-:W-:Y:S10]  /*87b10*/  @!UPT UIADD3 URZ, URZ, URZ, URZ ;  /* 0x0000003f3f3ff290 */ /* 0x000ff4000fffe03f */
[----:B------:R-:W-:Y:S04]  /*87b20*/  STL.64 [R1+0x7f0], R8 ;  /* 0x0007f00801007387 */ /* 0x000fe80000100a00 */
[----:B------:R0:W-:Y:S04]  /*87b30*/  STL.64 [R1+0x7f8], R10 ;  /* 0x0007f80a01007387 */ /* 0x0001e80000100a00 */
[----:B0-----:R-:W4:Y:S04]  /*87b40*/  LDL.LU.64 R10, [R1+0x8100] ;  /* 0x00810000010a7983 */ /* 0x001f280000300a00 */
[----:B------:R-:W4:Y:S02]  /*87b50*/  LDL.LU.64 R8, [R1+0x80f8] ;  /* 0x0080f80001087983 */ /* 0x000f240000300a00 */
[----:B----4-:R-:W-:Y:S11]  /*87b60*/  HMMA.16816.F32 R8, R24, R20, R8 ;  /* 0x000000141808723c */ /* 0x010ff60000001808 */
[----:B------:R-:W-:Y:S11]  /*87b70*/  @!UPT UIADD3 URZ, URZ, URZ, URZ ;  /* 0x0000003f3f3ff290 */ /* 0x000ff6000fffe03f */
[----:B------:R-:W-:Y:S01]  /*87b80*/  @!UPT UIADD3 URZ, URZ, URZ, URZ ;  /* 0x0000003f3f3ff290 */ /* 0x000fe2000fffe03f */
[----:B------:R0:W-:Y:S04]  /*87b90*/  STL.64 [R1+0x7e0], R8 ;  /* 0x0007e00801007387 */ /* 0x0001e80000100a00 */
[----:B------:R1:W-:Y:S04]  /*87ba0*/  STL.64 [R1+0x7e8], R10 ;  /* 0x0007e80a01007387 */ /* 0x0003e80000100a00 */
[----:B0-----:R-:W4:Y:S01]  /*87bb0*/  LDL.LU.64 R8, [R1+0x80f0] ;  /* 0x0080f00001087983 */ /* 0x001f220000300a00 */
[----:B-1----:R-:W-:Y:S02]  /*87bc0*/  MOV R11, R20 ;  /* 0x00000014000b7202 */ /* 0x002fe40000000f00 */
[----:B------:R-:W-:-:S02]  /*87bd0*/  MOV R10, R21 ;  /* 0x00000015000a7202 */ /* 0x000fc40000000f00 */
[----:B------:R-:W0:Y:S01]  /*87be0*/  LDSM.16.M88.4 R20, [R29+0x43000] ;  /* 0x043000001d14783b */ /* 0x000e220000000200 */
[C---:B--2---:R-:W-:Y:S03]  /*87bf0*/  HMMA.16816.F32 R16, R24.reuse, R16, R12 ;  /* 0x000000101810723c */ /* 0x044fe6000000180c */
[----:B------:R-:W-:Y:S04]  /*87c00*/  STL.64 [R1+0x8098], R10 ;  /* 0x0080980a01007387 */ /* 0x000fe80000100a00 */
[----:B----4-:R1:W-:Y:S04]  /*87c10*/  STL.64 [R1+0x8090], R8 ;  /* 0x0080900801007387 */ /* 0x0103e80000100a00 */
[----:B-1----:R-:W2:Y:S04]  /*87c20*/  LDL.LU R8, [R1+0x3d0] ;  /* 0x0003d00001087983 */ /* 0x002ea80000300800 */
[----:B------:R-:W2:Y:S04]  /*87c30*/  LDL.LU R9, [R1+0x3d4] ;  /* 0x0003d40001097983 */ /* 0x000ea80000300800 */
[----:B------:R-:W2:Y:S04]  /*87c40*/  LDL.LU R10, [R1+0x3d8] ;  /* 0x0003d800010a7983 */ /* 0x000ea80000300800 */
[----:B------:R-:W2:Y:S04]  /*87c50*/  LDL.LU R11, [R1+0x3dc] ;  /* 0x0003dc00010b7983 */ /* 0x000ea80000300800 */
[----:B0-----:R-:W-:Y:S04]  /*87c60*/  STL.64 [R1+0x7f98], R22 ;  /* 0x007f981601007387 */ /* 0x001fe80000100a00 */
[----:B------:R0:W-:Y:S04]  /*87c70*/  STL.64 [R1+0x7f90], R20 ;  /* 0x007f901401007387 */ /* 0x0001e80000100a00 */
[----:B0-----:R-:W4:Y:S04]  /*87c80*/  LDL.64 R20, [R1+0x40] ;  /* 0x0000400001147983 */ /* 0x001f280000100a00 */
[----:B------:R-:W3:Y:S04]  /*87c90*/  LDL.LU.64 R12, [R1+0x80e8] ;  /* 0x0080e800010c7983 */ /* 0x000ee80000300a00 */
[----:B------:R-:W-:Y:S04]  /*87ca0*/  STL.64 [R1+0x7d0], R16 ;  /* 0x0007d01001007387 */ /* 0x000fe80000100a00 */
[----:B------:R0:W-:Y:S04]  /*87cb0*/  STL.64 [R1+0x7d8], R18 ;  /* 0x0007d81201007387 */ /* 0x0001e80000100a00 */
[----:B0-----:R-:W4:Y:S04]  /*87cc0*/  LDL.LU.64 R18, [R1+0x80e0] ;  /* 0x0080e00001127983 */ /* 0x001f280000300a00 */
[----:B------:R-:W4:Y:S02]  /*87cd0*/  LDL.LU.64 R16, [R1+0x80d8] ;  /* 0x0080d80001107983 */ /* 0x000f240000300a00 */
[----:B----4-:R-:W-:Y:S02]  /*87ce0*/  HMMA.16816.F32 R24, R24, R20, R16 ;  /* 0x000000141818723c */ /* 0x010fe40000001810 */
[----:B------:R-:W3:Y:S04]  /*87cf0*/  LDL.LU.64 R18, [R1+0x80d0] ;  /* 0x0080d00001127983 */ /* 0x000ee80000300a00 */
[----:B------:R-:W3:Y:S11]  /*87d00*/  LDL.LU.64 R16, [R1+0x80c8] ;  /* 0x0080c80001107983 */ /* 0x000ef60000300a00 */
[----:B------:R-:W-:Y:S06]  /*87d10*/  @!UPT UIADD3 URZ, URZ, URZ, URZ ;  /* 0x0000003f3f3ff290 */ /* 0x000fec000fffe03f */
[----:B------:R0:W-:Y:S04]  /*87d20*/  STL.64 [R1+0x7c0], R24 ;  /* 0x0007c01801007387 */ /* 0x0001e80000100a00 */
[----:B------:R-:W-:Y:S04]  /*87d30*/  STL.64 [R1+0x7c8], R26 ;  /* 0x0007c81a01007387 */ /* 0x000fe80000100a00 */
[----:B0-----:R-:W4:Y:S01]  /*87d40*/  LDL.64 R24, [R1+0x30] ;  /* 0x0000300001187983 */ /* 0x001f220000100a00 */
[C---:B---3--:R-:W-:Y:S03]  /*87d50*/  HMMA.16816.F32 R12, R16.reuse, R12, R4 ;  /* 0x0000000c100c723c */ /* 0x048fe60000001804 */
[----:B----4-:R0:W-:Y:S04]  /*87d60*/  STL.64 [R1+0x8058], R24 ;  /* 0x0080581801007387 */ /* 0x0101e80000100a00 */
[----:B0-----:R-:W3:Y:S04]  /*87d70*/  LDL.LU R24, [R1+0x3a0] ;  /* 0x0003a00001187983 */ /* 0x001ee80000300800 */
[----:B------:R-:W3:Y:S04]  /*87d80*/  LDL.LU R25, [R1+0x3a4] ;  /* 0x0003a40001197983 */ /* 0x000ee80000300800 */
[----:B------:R-:W3:Y:S04]  /*87d90*/  LDL.LU R26, [R1+0x3a8] ;  /* 0x0003a800011a7983 */ /* 0x000ee80000300800 */
[----:B------:R-:W3:Y:S04]  /*87da0*/  LDL.LU R27, [R1+0x3ac] ;  /* 0x0003ac00011b7983 */ /* 0x000ee80000300800 */
[----:B------:R0:W-:Y:S04]  /*87db0*/  STL.64 [R1+0x7fa8], R20 ;  /* 0x007fa81401007387 */ /* 0x0001e80000100a00 */
[----:B0-----:R-:W4:Y:S04]  /*87dc0*/  LDL.LU R20, [R1+0x390] ;  /* 0x0003900001147983 */ /* 0x001f280000300800 */
[----:B------:R-:W4:Y:S04]  /*87dd0*/  LDL.LU R21, [R1+0x394] ;  /* 0x0003940001157983 */ /* 0x000f280000300800 */
[----:B------:R-:W4:Y:S04]  /*87de0*/  LDL.LU R22, [R1+0x398] ;  /* 0x0003980001167983 */ /* 0x000f280000300800 */
[----:B------:R-:W4:Y:S04]  /*87df0*/  LDL.LU R23, [R1+0x39c] ;  /* 0x00039c0001177983 */ /* 0x000f280000300800 */
[----:B------:R-:W2:Y:S04]  /*87e00*/  LDL.LU.64 R4, [R1+0x80c0] ;  /* 0x0080c00001047983 */ /* 0x000ea80000300a00 */
[----:B------:R-:W-:Y:S04]  /*87e10*/  STL.64 [R1+0x7b0], R12 ;  /* 0x0007b00c01007387 */ /* 0x000fe80000100a00 */
[----:B------:R0:W-:Y:S04]  /*87e20*/  STL.64 [R1+0x7b8], R14 ;  /* 0x0007b80e01007387 */ /* 0x0001e80000100a00 */
[----:B0-----:R-:W2:Y:S04]  /*87e30*/  LDL.LU.64 R14, [R1+0x80b8] ;  /* 0x0080b800010e7983 */ /* 0x001ea80000300a00 */
[----:B------:R-:W2:Y:S02]  /*87e40*/  LDL.LU.64 R12, [R1+0x80b0] ;  /* 0x0080b000010c7983 */ /* 0x000ea40000300a00 */
[----:B--2---:R-:W-:Y:S11]  /*87e50*/  HMMA.16816.F32 R12, R16, R4, R12 ;  /* 0x00000004100c723c */ /* 0x004ff6000000180c */
[----:B------:R-:W-:Y:S11]  /*87e60*/  @!UPT UIADD3 URZ, URZ, URZ, URZ ;  /* 0x0000003f3f3ff290 */ /* 0x000ff6000fffe03f */
[----:B------:R-:W-:Y:S01]  /*87e70*/  @!UPT UIADD3 URZ, URZ, URZ, URZ ;  /* 0x0000003f3f3ff290 */ /* 0x000fe2000fffe03f */
[----:B------:R0:W-:Y:S04]  /*87e80*/  STL.64 [R1+0x7a0], R12 ;  /* 0x0007a00c01007387 */ /* 0x0001e80000100a00 */
[----:B------:R1:W-:Y:S04]  /*87e90*/  STL.64 [R1+0x7a8], R14 ;  /* 0x0007a80e01007387 */ /* 0x0003e80000100a00 */
[----:B0-----:R-:W2:Y:S01]  /*87ea0*/  LDL.LU.64 R12, [R1+0x80a8] ;  /* 0x0080a800010c7983 */ /* 0x001ea20000300a00 */
[----:B-1----:R-:W-:Y:S02]  /*87eb0*/  MOV R15, R4 ;  /* 0x00000004000f7202 */ /* 0x002fe40000000f00 */
[----:B------:R-:W-:-:S02]  /*87ec0*/  MOV R14, R5 ;  /* 0x00000005000e7202 */ /* 0x000fc40000000f00 */
[----:B------:R-:W2:Y:S02]  /*87ed0*/  LDL.LU.64 R4, [R1+0x80a0] ;  /* 0x0080a00001047983 */ /* 0x000ea40000300a00 */
[C---:B--2---:R-:W-:Y:S02]  /*87ee0*/  HMMA.16816.F32 R4, R16.reuse, R4, R8 ;  /* 0x000000041004723c */ /* 0x044fe40000001808 */
[----:B------:R-:W2:Y:S04]  /*87ef0*/  LDL.LU.64 R10, [R1+0x8098] ;  /* 0x00809800010a7983 */ /* 0x000ea80000300a00 */
[----:B------:R-:W2:Y:S11]  /*87f00*/  LDL.LU.64 R8, [R1+0x8090] ;  /* 0x0080900001087983 */ /* 0x000eb60000300a00 */
        /* <DEDUP_REMOVED lines=12> */
[----:B------:R-:W-:Y:S01]  /*87fd0*/  STL.64 [R1+0x7ff8], R12 ;  /* 0x007ff80c01007387 */ /* 0x000fe20000100a00 */
[C---:B--2---:R-:W-:Y:S11]  /*87fe0*/  HMMA.16816.F32 R4, R16.reuse, R8, R4 ;  /* 0x000000081004723c */ /* 0x044ff60000001804 */
[----:B------:R-:W-:Y:S11]  /*87ff0*/  @!UPT UIADD3 URZ, URZ, URZ, URZ ;  /* 0x0000003f3f3ff290 */ /* 0x000ff6000fffe03f */
[----:B------:R-:W-:Y:S01]  /*88000*/  @!UPT UIADD3 URZ, URZ, URZ, URZ ;  /* 0x0000003f3f3ff290 */ /* 0x000fe2000fffe03f */
[----:B------:R-:W-:Y:S04]  /*88010*/  STL.64 [R1+0x770], R4 ;  /* 0x0007700401007387 */ /* 0x000fe80000100a00 */
[----:B------:R0:W-:Y:S04]  /*88020*/  STL.64 [R1+0x778], R6 ;  /* 0x0007780601007387 */ /* 0x0001e80000100a00 */
[----:B0-----:R-:W2:Y:S04]  /*88030*/  LDL.LU.64 R6, [R1+0x8068] ;  /* 0x0080680001067983 */ /* 0x001ea80000300a00 */
[----:B------:R-:W3:Y:S04]  /*88040*/  LDL.LU.64 R4, [R1+0x8060] ;  /* 0x0080600001047983 */ /* 0x000ee80000300a00 */
[----:B------:R-:W-:Y:S04]  /*88050*/  STL [R1+0x7f40], R9 ;  /* 0x007f400901007387 */ /* 0x000fe80000100800 */
[----:B------:R-:W-:Y:S01]  /*88060*/  STL [R1+0x7fe0], R8 ;  /* 0x007fe00801007387 */ /* 0x000fe20000100800 */
[C---:B---3--:R-:W-:Y:S11]  /*88070*/  HMMA.16816.F32 R24, R16.reuse, R4, R24 ;  /* 0x000000041018723c */ /* 0x048ff60000001818 */
[----:B------:R-:W-:Y:S11]  /*88080*/  @!UPT UIADD3 URZ, URZ, URZ, URZ ;  /* 0x0000003f3f3ff290 */ /* 0x000ff6000fffe03f */
[----:B------:R-:W-:Y:S01]  /*88090*/  @!UPT UIADD3 URZ, URZ, URZ, URZ ;  /* 0x0000003f3f3ff290 */ /* 0x000fe2000fffe03f */
[----:B------:R0:W-:Y:S04]  /*880a0*/  STL.64 [R1+0x760], R24 ;  /* 0x0007601801007387 */ /* 0x0001e80000100a00 */
[----:B------:R-:W-:Y:S04]  /*880b0*/  STL.64 [R1+0x768], R26 ;  /* 0x0007681a01007387 */ /* 0x000fe80000100a00 */
[----:B0-----:R-:W4:Y:S04]  /*880c0*/  LDL.LU.64 R24, [R1+0x8058] ;  /* 0x0080580001187983 */ /* 0x001f280000300a00 */
[----:B------:R-:W-:Y:S01]  /*880d0*/  STL.64 [R1+0x8050], R4 ;  /* 0x0080500401007387 */ /* 0x000fe20000100a00 */
[----:B----4-:R-:W-:Y:S01]  /*880e0*/  HMMA.16816.F32 R20, R16, R24, R20 ;  /* 0x000000181014723c */ /* 0x010fe20000001814 */
[----:B------:R-:W-:-:S02]  /*880f0*/  MOV R2, R24 ;  /* 0x0000001800027202 */ /* 0x000fc40000000f00 */
[----:B------:R-:W-:Y:S02]  /*88100*/  MOV R0, R25 ;  /* 0x0000001900007202 */ /* 0x000fe40000000f00 */
[----:B------:R-:W0:Y:S11]  /*88110*/  LDSM.16.M88.4 R24, [R29+0x44000] ;  /* 0x044000001d18783b */ /* 0x000e360000000200 */
[----:B------:R-:W-:Y:S07]  /*88120*/  @!UPT UIADD3 URZ, URZ, URZ, URZ ;  /* 0x0000003f3f3ff290 */ /* 0x000fee000fffe03f */
[----:B------:R-:W-:Y:S04]  /*88130*/  STL.64 [R1+0x750], R20 ;  /* 0x0007501401007387 */ /* 0x000fe80000100a00 */
[----:B------:R-:W-:Y:S04]  /*88140*/  STL.64 [R1+0x758], R22 ;  /* 0x0007581601007387 */ /* 0x000fe80000100a00 */
[----:B0-----:R-:W-:Y:S04]  /*88150*/  STL.64 [R1+0x7e58], R26 ;  /* 0x007e581a01007387 */ /* 0x001fe80000100a00 */
[----:B------:R0:W-:Y:S04]  /*88160*/  STL.64 [R1+0x7e50], R24 ;  /* 0x007e501801007387 */ /* 0x0001e80000100a00 */
[----:B0-----:R-:W3:Y:S04]  /*88170*/  LDL.LU R24, [R1+0x350] ;  /* 0x0003500001187983 */ /* 0x001ee80000300800 */
[----:B------:R-:W3:Y:S04]  /*88180*/  LDL.LU R25, [R1+0x354] ;  /* 0x0003540001197983 */ /* 0x000ee80000300800 */
[----:B------:R-:W4:Y:S04]  /*88190*/  LDL.LU R26, [R1+0x358] ;  /* 0x00035800011a7983 */ /* 0x000f280000300800 */
[----:B------:R-:W4:Y:S04]  /*881a0*/  LDL.LU R27, [R1+0x35c] ;  /* 0x00035c00011b7983 */ /* 0x000f280000300800 */
[----:B----4-:R-:W-:Y:S04]  /*881b0*/  STL.64 [R1+0x7f50], R26 ;  /* 0x007f501a01007387 */ /* 0x010fe80000100a00 */
[----:B---3--:R0:W-:Y:S04]  /*881c0*/  STL.64 [R1+0x7f48], R24 ;  /* 0x007f481801007387 */ /* 0x0081e80000100a00 */
[----:B0-----:R-:W3:Y:S04]  /*881d0*/  LDL.LU R24, [R1+0x360] ;  /* 0x0003600001187983 */ /* 0x001ee80000300800 */
[----:B------:R-:W3:Y:S04]  /*881e0*/  LDL.LU R25, [R1+0x364] ;  /* 0x0003640001197983 */ /* 0x000ee80000300800 */
[----:B------:R-:W4:Y:S04]  /*881f0*/  LDL.LU R26, [R1+0x368] ;  /* 0x00036800011a7983 */ /* 0x000f280000300800 */
[----:B------:R-:W4:Y:S04]  /*88200*/  LDL.LU R27, [R1+0x36c] ;  /* 0x00036c00011b7983 */ /* 0x000f280000300800 */
[----:B----4-:R-:W-:Y:S04]  /*88210*/  STL.64 [R1+0x7f60], R26 ;  /* 0x007f601a01007387 */ /* 0x010fe80000100a00 */
[----:B---3--:R0:W-:Y:S04]  /*88220*/  STL.64 [R1+0x7f58], R24 ;  /* 0x007f581801007387 */ /* 0x0081e80000100a00 */
[----:B------:R-:W3:Y:S01]  /*88230*/  LDL.64 R20, [R1+0x50] ;  /* 0x0000500001147983 */ /* 0x000ee20000100a00 */
[----:B0-----:R-:W-:-:S02]  /*88240*/  MOV R24, R15 ;  /* 0x0000000f00187202 */ /* 0x001fc40000000f00 */
[----:B------:R-:W-:Y:S01]  /*88250*/  MOV R25, R14 ;  /* 0x0000000e00197202 */ /* 0x000fe20000000f00 */
[----:B---3--:R-:W-:Y:S04]  /*88260*/  STL.64 [R1+0x7fc0], R20 ;  /* 0x007fc01401007387 */ /* 0x008fe80000100a00 */
[----:B------:R0:W-:Y:S04]  /*88270*/  STL.64 [R1+0x7f78], R24 ;  /* 0x007f781801007387 */ /* 0x0001e80000100a00 */
[----:B0-----:R-:W3:Y:S01]  /*88280*/  LDL.64 R24, [R1+0x20] ;  /* 0x0000200001187983 */ /* 0x001ee20000100a00 */
[----:B------:R-:W-:-:S02]  /*88290*/  MOV R21, R10 ;  /* 0x0000000a00157202 */ /* 0x000fc40000000f00 */
[----:B------:R-:W-:Y:S01]  /*882a0*/  MOV R20, R11 ;  /* 0x0000000b00147202 */ /* 0x000fe20000000f00 */
[----:B---3--:R0:W-:Y:S04]  /*882b0*/  STL.64 [R1+0x7fa0], R24 ;  /* 0x007fa01801007387 */ /* 0x0081e80000100a00 */
[----:B0-----:R-:W3:Y:S04]  /*882c0*/  LDL.LU R24, [R1+0x420] ;  /* 0x0004200001187983 */ /* 0x001ee80000300800 */
[----:B------:R-:W3:Y:S04]  /*882d0*/  LDL.LU R25, [R1+0x424] ;  /* 0x0004240001197983 */ /* 0x000ee80000300800 */
        /* <DEDUP_REMOVED lines=11> */
[----:B------:R0:W-:Y:S02]  /*88390*/  STL.64 [R1+0x8000], R12 ;  /* 0x0080000c01007387 */ /* 0x0001e40000100a00 */
[----:B0-----:R-:W-:-:S02]  /*883a0*/  MOV R12, R28 ;  /* 0x0000001c000c7202 */ /* 0x001fc40000000f00 */
[----:B------:R-:W-:-:S05]  /*883b0*/  MOV R13, R7 ;  /* 0x00000007000d7202 */ /* 0x000fca0000000f00 */
[----:B------:R0:W-:Y:S04]  /*883c0*/  STL.64 [R1+0x8018], R12 ;  /* 0x0080180c01007387 */ /* 0x0001e80000100a00 */
[----:B0-----:R-:W2:Y:S04]  /*883d0*/  LDL.64 R12, [R1+0xa0] ;  /* 0x0000a000010c7983 */ /* 0x001ea80000100a00 */
[----:B--2---:R0:W-:Y:S04]  /*883e0*/  STL.64 [R1+0x8030], R12 ;  /* 0x0080300c01007387 */ /* 0x0041e80000100a00 */
[----:B------:R-:W2:Y:S04]  /*883f0*/  LDL.LU R4, [R1+0x4a0] ;  /* 0x0004a00001047983 */ /* 0x000ea80000300800 */
[----:B------:R-:W2:Y:S01]  /*88400*/  LDL.LU R5, [R1+0x4a4] ;  /* 0x0004a40001057983 */ /* 0x000ea20000300800 */
[----:B0-----:R-:W-:Y:S01]  /*88410*/  IMAD.MOV.U32 R12, RZ, RZ, R6 ;  /* 0x000000ffff0c7224 */ /* 0x001fe200078e0006 */
[----:B------:R-:W-:-:S02]  /*88420*/  MOV R13, R3 ;  /* 0x00000003000d7202 */ /* 0x000fc40000000f00 */
[----:B------:R-:W2:Y:S04]  /*88430*/  LDL.LU R6, [R1+0x4a8] ;  /* 0x0004a80001067983 */ /* 0x000ea80000300800 */
[----:B------:R-:W2:Y:S04]  /*88440*/  LDL.LU R7, [R1+0x4ac] ;  /* 0x0004ac0001077983 */ /* 0x000ea80000300800 */
[----:B------:R0:W-:Y:S04]  /*88450*/  STL.64 [R1+0x8048], R12 ;  /* 0x0080480c01007387 */ /* 0x0001e80000100a00 */
[----:B0-----:R-:W2:Y:S04]  /*88460*/  LDL.64 R12, [R1+0xc0] ;  /* 0x0000c000010c7983 */ /* 0x001ea80000100a00 */
[----:B------:R-:W-:Y:S04]  /*88470*/  STL.64 [R1+0x7ff0], R10 ;  /* 0x007ff00a01007387 */ /* 0x000fe80000100a00 */
[----:B------:R0:W-:Y:S04]  /*88480*/  STL.64 [R1+0x7fe8], R8 ;  /* 0x007fe80801007387 */ /* 0x0001e80000100a00 */
[----:B0-----:R-:W2:Y:S04]  /*88490*/  LDL.64 R8, [R1+0x80] ;  /* 0x0000800001087983 */ /* 0x001ea80000100a00 */
        /* <DEDUP_REMOVED lines=11> */
[----:B------:R-:W-:Y:S03]  /*88550*/  HMMA.16816.F32 R4, R16, R12, R4 ;  /* 0x0000000c1004723c */ /* 0x000fe60000001804 */
[----:B--2---:R-:W-:Y:S04]  /*88560*/  STL.64 [R1+0x8040], R10 ;  /* 0x0080400a01007387 */ /* 0x004fe80000100a00 */
[----:B------:R0:W-:Y:S04]  /*88570*/  STL.64 [R1+0x8038], R8 ;  /* 0x0080380801007387 */ /* 0x0001e80000100a00 */
[----:B0-----:R-:W2:Y:S04]  /*88580*/  LDL.LU R8, [R1+0x490] ;  /* 0x0004900001087983 */ /* 0x001ea80000300800 */
[----:B------:R-:W2:Y:S04]  /*88590*/  LDL.LU R9, [R1+0x494] ;  /* 0x0004940001097983 */ /* 0x000ea80000300800 */
[----:B------:R-:W2:Y:S04]  /*885a0*/  LDL.LU R10, [R1+0x498] ;  /* 0x00049800010a7983 */ /* 0x000ea80000300800 */
[----:B------:R-:W2:Y:S04]  /*885b0*/  LDL.LU R11, [R1+0x49c] ;  /* 0x00049c00010b7983 */ /* 0x000ea80000300800 */
[----:B------:R0:W-:Y:S04]  /*885c0*/  STL.64 [R1+0x7fd8], R20 ;  /* 0x007fd81401007387 */ /* 0x0001e80000100a00 */
[----:B0-----:R-:W2:Y:S04]  /*885d0*/  LDL.64 R20, [R1+0x70] ;  /* 0x0000700001147983 */ /* 0x001ea80000100a00 */
[----:B----4-:R-:W-:Y:S04]  /*885e0*/  STL.64 [R1+0x7fb8], R26 ;  /* 0x007fb81a01007387 */ /* 0x010fe80000100a00 */
[----:B---3--:R0:W-:Y:S04]  /*885f0*/  STL.64 [R1+0x7fb0], R24 ;  /* 0x007fb01801007387 */ /* 0x0081e80000100a00 */
[----:B0-----:R-:W3:Y:S04]  /*88600*/  LDL.LU R24, [R1+0x430] ;  /* 0x0004300001187983 */ /* 0x001ee80000300800 */
[----:B------:R-:W3:Y:S04]  /*88610*/  LDL.LU R25, [R1+0x434] ;  /* 0x0004340001197983 */ /* 0x000ee80000300800 */
[----:B------:R-:W4:Y:S04]  /*88620*/  LDL.LU R26, [R1+0x438] ;  /* 0x00043800011a7983 */ /* 0x000f280000300800 */
[----:B------:R-:W4:Y:S01]  /*88630*/  LDL.LU R27, [R1+0x43c] ;  /* 0x00043c00011b7983 */ /* 0x000f220000300800 */
[----:B------:R-:W-:-:S03]  /*88640*/  MOV R3, R13 ;  /* 0x0000000d00037202 */ /* 0x000fc60000000f00 */
[----:B----4-:R-:W-:Y:S04]  /*88650*/  STL.64 [R1+0x7fd0], R26 ;  /* 0x007fd01a01007387 */ /* 0x010fe80000100a00 */
[----:B---3--:R0:W-:Y:S04]  /*88660*/  STL.64 [R1+0x7fc8], R24 ;  /* 0x007fc81801007387 */ /* 0x0081e80000100a00 */
[----:B0-----:R-:W3:Y:S04]  /*88670*/  LDL.LU R24, [R1+0x440] ;  /* 0x0004400001187983 */ /* 0x001ee80000300800 */
[----:B------:R-:W3:Y:S04]  /*88680*/  LDL.LU R25, [R1+0x444] ;  /* 0x0004440001197983 */ /* 0x000ee80000300800 */
[----:B------:R-:W3:Y:S04]  /*88690*/  LDL.LU R26, [R1+0x448] ;  /* 0x00044800011a7983 */ /* 0x000ee80000300800 */
[----:B------:R-:W3:Y:S04]  /*886a0*/  LDL.LU R27, [R1+0x44c] ;  /* 0x00044c00011b7983 */ /* 0x000ee80000300800 */
[----:B------:R0:W-:Y:S04]  /*886b0*/  STL.64 [R1+0x740], R4 ;  /* 0x0007400401007387 */ /* 0x0001e80000100a00 */
[----:B------:R1:W-:Y:S04]  /*886c0*/  STL.64 [R1+0x748], R6 ;  /* 0x0007480601007387 */ /* 0x0003e80000100a00 */
[----:B0-----:R-:W4:Y:S01]  /*886d0*/  LDL.LU.64 R4, [R1+0x8050] ;  /* 0x0080500001047983 */ /* 0x001f220000300a00 */
[----:B-1----:R-:W-:-:S03]  /*886e0*/  MOV R6, R12 ;  /* 0x0000000c00067202 */ /* 0x002fc60000000f00 */
[----:B------:R-:W2:Y:S02]  /*886f0*/  LDL.LU.64 R12, [R1+0x8048] ;  /* 0x00804800010c7983 */ /* 0x000ea40000300a00 */
[C---:B--2---:R-:W-:Y:S02]  /*88700*/  HMMA.16816.F32 R12, R16.reuse, R12, R8 ;  /* 0x0000000c100c723c */ /* 0x044fe40000001808 */
[----:B------:R-:W2:Y:S04]  /*88710*/  LDL.LU.64 R10, [R1+0x8040] ;  /* 0x00804000010a7983 */ /* 0x000ea80000300a00 */
[----:B------:R-:W2:Y:S11]  /*88720*/  LDL.LU.64 R8, [R1+0x8038] ;  /* 0x0080380001087983 */ /* 0x000eb60000300a00 */
[----:B------:R-:W-:Y:S06]  /*88730*/  @!UPT UIADD3 URZ, URZ, URZ, URZ ;  /* 0x0000003f3f3ff290 */ /* 0x000fec000fffe03f */
[----:B------:R0:W-:Y:S04]  /*88740*/  STL.64 [R1+0x730], R12 ;  /* 0x0007300c01007387 */ /* 0x0001e80000100a00 */
[----:B------:R-:W-:Y:S04]  /*88750*/  STL.64 [R1+0x738], R14 ;  /* 0x0007380e01007387 */ /* 0x000fe80000100a00 */
[----:B0-----:R-:W2:Y:S02]  /*88760*/  LDL.LU.64 R12, [R1+0x8030] ;  /* 0x00803000010c7983 */ /* 0x001ea40000300a00 */
        /* <DEDUP_REMOVED lines=8> */
[----:B------:R-:W2:Y:S04]  /*887f0*/  LDL.LU.64 R12, [R1+0x8018] ;  /* 0x00801800010c7983 */ /* 0x000ea80000300a00 */
[----:B------:R-:W-:Y:S04]  /*88800*/  STL.64 [R1+0x7f70], R6 ;  /* 0x007f700601007387 */ /* 0x000fe80000100a00 */
[----:B----4-:R0:W-:Y:S04]  /*88810*/  STL.64 [R1+0x7f68], R4 ;  /* 0x007f680401007387 */ /* 0x0101e80000100a00 */
[----:B0-----:R-:W4:Y:S04]  /*88820*/  LDL.LU R4, [R1+0x370] ;  /* 0x0003700001047983 */ /* 0x001f280000300800 */
[----:B------:R-:W4:Y:S04]  /*88830*/  LDL.LU R5, [R1+0x374] ;  /* 0x0003740001057983 */ /* 0x000f280000300800 */
[----:B------:R-:W3:Y:S04]  /*88840*/  LDL.LU R6, [R1+0x378] ;  /* 0x0003780001067983 */ /* 0x000ee80000300800 */
[----:B------:R-:W3:Y:S01]  /*88850*/  LDL.LU R7, [R1+0x37c] ;  /* 0x00037c0001077983 */ /* 0x000ee20000300800 */
[C---:B--2---:R-:W-:Y:S03]  /*88860*/  HMMA.16816.F32 R12, R16.reuse, R12, R8 ;  /* 0x0000000c100c723c */ /* 0x044fe60000001808 */
[----:B---3--:R-:W-:Y:S04]  /*88870*/  STL.64 [R1+0x7f88], R6 ;  /* 0x007f880601007387 */ /* 0x008fe80000100a00 */
[----:B----4-:R0:W-:Y:S04]  /*88880*/  STL.64 [R1+0x7f80], R4 ;  /* 0x007f800401007387 */ /* 0x0101e80000100a00 */
[----:B0-----:R-:W2:Y:S04]  /*88890*/  LDL.LU R4, [R1+0x380] ;  /* 0x0003800001047983 */ /* 0x001ea80000300800 */
[----:B------:R-:W2:Y:S04]  /*888a0*/  LDL.LU R5, [R1+0x384] ;  /* 0x0003840001057983 */ /* 0x000ea80000300800 */
[----:B------:R-:W2:Y:S04]  /*888b0*/  LDL.LU R6, [R1+0x388] ;  /* 0x0003880001067983 */ /* 0x000ea80000300800 */
[----:B------:R-:W2:Y:S04]  /*888c0*/  LDL.LU R7, [R1+0x38c] ;  /* 0x00038c0001077983 */ /* 0x000ea80000300800 */
[----:B------:R-:W3:Y:S04]  /*888d0*/  LDL.LU.64 R8, [R1+0x8010] ;  /* 0x0080100001087983 */ /* 0x000ee80000300a00 */
[----:B------:R-:W-:Y:S04]  /*888e0*/  STL.64 [R1+0x710], R12 ;  /* 0x0007100c01007387 */ /* 0x000fe80000100a00 */
[----:B------:R0:W-:Y:S04]  /*888f0*/  STL.64 [R1+0x718], R14 ;  /* 0x0007180e01007387 */ /* 0x0001e80000100a00 */
[----:B0-----:R-:W3:Y:S04]  /*88900*/  LDL.LU.64 R14, [R1+0x8008] ;  /* 0x00800800010e7983 */ /* 0x001ee80000300a00 */
[----:B------:R-:W3:Y:S02]  /*88910*/  LDL.LU.64 R12, [R1+0x8000] ;  /* 0x00800000010c7983 */ /* 0x000ee40000300a00 */
[----:B---3--:R-:W-:Y:S01]  /*88920*/  HMMA.16816.F32 R12, R16, R8, R12 ;  /* 0x00000008100c723c */ /* 0x008fe2000000180c */
[----:B------:R-:W-:Y:S11]  /*88930*/  MOV R29, R9 ;  /* 0x00000009001d7202 */ /* 0x000ff60000000f00 */
[----:B------:R-:W-:Y:S11]  /*88940*/  @!UPT UIADD3 URZ, URZ, URZ, URZ ;  /* 0x0000003f3f3ff290 */ /* 0x000ff6000fffe03f */
[----:B------:R0:W-:Y:S04]  /*88950*/  STL.64 [R1+0x700], R12 ;  /* 0x0007000c01007387 */ /* 0x0001e80000100a00 */
[----:B------:R1:W-:Y:S04]  /*88960*/  STL.64 [R1+0x708], R14 ;  /* 0x0007080e01007387 */ /* 0x0003e80000100a00 */
[----:B0-----:R-:W3:Y:S01]  /*88970*/  LDL.LU.64 R12, [R1+0x7ff8] ;  /* 0x007ff800010c7983 */ /* 0x001ee20000300a00 */
[----:B-1----:R-:W-:-:S03]  /*88980*/  MOV R15, R8 ;  /* 0x00000008000f7202 */ /* 0x002fc60000000f00 */
[----:B------:R-:W4:Y:S04]  /*88990*/  LDL.LU.64 R10, [R1+0x7ff0] ;  /* 0x007ff000010a7983 */ /* 0x000f280000300a00 */
[----:B------:R-:W4:Y:S01]  /*889a0*/  LDL.LU.64 R8, [R1+0x7fe8] ;  /* 0x007fe80001087983 */ /* 0x000f220000300a00 */
[----:B------:R-:W-:Y:S01]  /*889b0*/  MOV R14, R21 ;  /* 0x00000015000e7202 */ /* 0x000fe20000000f00 */
[----:B----4-:R-:W-:Y:S11]  /*889c0*/  HMMA.16816.F32 R8, R16, R20, R8 ;  /* 0x000000141008723c */ /* 0x010ff60000001808 */
[----:B------:R-:W-:Y:S11]  /*889d0*/  @!UPT UIADD3 URZ, URZ, URZ, URZ ;  /* 0x0000003f3f3ff290 */ /* 0x000ff6000fffe03f */
[----:B------:R-:W-:Y:S01]  /*889e0*/  @!UPT UIADD3 URZ, URZ, URZ, URZ ;  /* 0x0000003f3f3ff290 */ /* 0x000fe2000fffe03f */
[----:B------:R0:W-:Y:S04]  /*889f0*/  STL.64 [R1+0x6f0], R8 ;  /* 0x0006f00801007387 */ /* 0x0001e80000100a00 */
[----:B------:R1:W-:Y:S04]  /*88a00*/  STL.64 [R1+0x6f8], R10 ;  /* 0x0006f80a01007387 */ /* 0x0003e80000100a00 */
[----:B0-----:R-:W4:Y:S01]  /*88a10*/  LDL.LU R8, [R1+0x7fe0] ;  /* 0x007fe00001087983 */ /* 0x001f220000300800 */
        /* <DEDUP_REMOVED lines=18> */
[----:B--2---:R-:W-:Y:S02]  /*88b40*/  HMMA.16816.F32 R16, R16, R20, R24 ;  /* 0x000000141010723c */ /* 0x004fe40000001818 */
[----:B------:R-:W2:Y:S05]  /*88b50*/  LDL.LU.64 R24, [R1+0x7fa0] ;  /* 0x007fa00001187983 */ /* 0x000eaa0000300a00 */
[----:B------:R-:W-:Y:S01]  /*88b60*/  MOV R27, R20 ;  /* 0x00000014001b7202 */ /* 0x000fe20000000f00 */
[----:B------:R-:W-:Y:S11]  /*88b70*/  IMAD.MOV.U32 R26, RZ, RZ, R21 ;  /* 0x000000ffff1a7224 */ /* 0x000ff600078e0015 */
[----:B------:R-:W-:Y:S04]  /*88b80*/  @!UPT UIADD3 URZ, URZ, URZ, URZ ;  /* 0x0000003f3f3ff290 */ /* 0x000fe8000fffe03f */
[----:B------:R-:W-:Y:S04]  /*88b90*/  STL.64 [R1+0x6c0], R16 ;  /* 0x0006c01001007387 */ /* 0x000fe80000100a00 */
[----:B------:R0:W-:Y:S04]  /*88ba0*/  STL.64 [R1+0x6c8], R18 ;  /* 0x0006c81201007387 */ /* 0x0001e80000100a00 */
[----:B------:R-:W2:Y:S04]  /*88bb0*/  LDL.LU.64 R22, [R1+0x7f98] ;  /* 0x007f980001167983 */ /* 0x000ea80000300a00 */
[----:B------:R-:W2:Y:S04]  /*88bc0*/  LDL.LU.64 R20, [R1+0x7f90] ;  /* 0x007f900001147983 */ /* 0x000ea80000300a00 */
[----:B0-----:R-:W2:Y:S04]  /*88bd0*/  LDL R19, [R1+0xe10] ;  /* 0x000e100001137983 */ /* 0x001ea80000100800 */
[----:B--2---:R-:W0:Y:S01]  /*88be0*/  LDSM.16.M88.4 R16, [R19+0x45000] ;  /* 0x045000001310783b */ /* 0x004e220000000200 */
[----:B------:R-:W-:Y:S03]  /*88bf0*/  HMMA.16816.F32 R4, R20, R24, R4 ;  /* 0x000000181404723c */ /* 0x000fe60000001804 */
[----:B0-----:R0:W-:Y:S04]  /*88c00*/  STL.64 [R1+0x7d58], R18 ;  /* 0x007d581201007387 */ /* 0x0011e80000100a00 */
[----:B------:R-:W-:Y:S11]  /*88c10*/  STL.64 [R1+0x7d50], R16 ;  /* 0x007d501001007387 */ /* 0x000ff60000100a00 */
[----:B------:R-:W-:Y:S05]  /*88c20*/  @!UPT UIADD3 URZ, URZ, URZ, URZ ;  /* 0x0000003f3f3ff290 */ /* 0x000fea000fffe03f */
[----:B------:R-:W-:Y:S04]  /*88c30*/  STL.64 [R1+0x620], R4 ;  /* 0x0006200401007387 */ /* 0x000fe80000100a00 */
[----:B------:R1:W-:Y:S01]  /*88c40*/  STL.64 [R1+0x628], R6 ;  /* 0x0006280601007387 */ /* 0x0003e20000100a00 */
[----:B0-----:R-:W-:Y:S02]  /*88c50*/  MOV R19, R24 ;  /* 0x0000001800137202 */ /* 0x001fe40000000f00 */
[----:B------:R-:W-:Y:S01]  /*88c60*/  MOV R18, R25 ;  /* 0x0000001900127202 */ /* 0x000fe20000000f00 */
[----:B-1----:R-:W2:Y:S04]  /*88c70*/  LDL.LU.64 R6, [R1+0x7f88] ;  /* 0x007f880001067983 */ /* 0x002ea80000300a00 */
[----:B------:R-:W2:Y:S04]  /*88c80*/  LDL.LU.64 R4, [R1+0x7f80] ;  /* 0x007f800001047983 */ /* 0x000ea80000300a00 */
[----:B------:R-:W2:Y:S01]  /*88c90*/  LDL.LU.64 R24, [R1+0x7f78] ;  /* 0x007f780001187983 */ /* 0x000ea20000300a00 */
[----:B------:R-:W-:-:S02]  /*88ca0*/  MOV R16, R27 ;  /* 0x0000001b00107202 */ /* 0x000fc40000000f00 */
[----:B------:R-:W-:Y:S01]  /*88cb0*/  MOV R17, R26 ;  /* 0x0000001a00117202 */ /* 0x000fe20000000f00 */
[----:B------:R-:W-:Y:S04]  /*88cc0*/  STL.64 [R1+0x7e68], R18 ;  /* 0x007e681201007387 */ /* 0x000fe80000100a00 */
[----:B------:R0:W-:Y:S04]  /*88cd0*/  STL.64 [R1+0x7e60], R16 ;  /* 0x007e601001007387 */ /* 0x0001e80000100a00 */
[----:B0-----:R-:W3:Y:S04]  /*88ce0*/  LDL R16, [R1] ;  /* 0x0000000001107983 */ /* 0x001ee80000100800 */
[----:B------:R-:W3:Y:S01]  /*88cf0*/  LDL R17, [R1+0x4] ;  /* 0x0000040001117983 */ /* 0x000ee20000100800 */
[C---:B--2---:R-:W-:Y:S03]  /*88d00*/  HMMA.16816.F32 R24, R20.reuse, R24, R4 ;  /* 0x000000181418723c */ /* 0x044fe60000001804 */
[----:B------:R-:W2:Y:S04]  /*88d10*/  LDL.LU.64 R6, [R1+0x7f70] ;  /* 0x007f700001067983 */ /* 0x000ea80000300a00 */
[----:B------:R-:W2:Y:S11]  /*88d20*/  LDL.LU.64 R4, [R1+0x7f68] ;  /* 0x007f680001047983 */ /* 0x000eb60000300a00 */
[----:B------:R-:W-:Y:S05]  /*88d30*/  @!UPT UIADD3 URZ, URZ, URZ, URZ ;  /* 0x0000003f3f3ff290 */ /* 0x000fea000fffe03f */
[----:B------:R-:W-:Y:S04]  /*88d40*/  STL.64 [R1+0x610], R24 ;  /* 0x0006101801007387 */ /* 0x000fe80000100a00 */
[----:B------:R0:W-:Y:S04]  /*88d50*/  STL.64 [R1+0x618], R26 ;  /* 0x0006181a01007387 */ /* 0x0001e80000100a00 */
[----:B0-----:R-:W3:Y:S04]  /*88d60*/  LDL.LU.64 R26, [R1+0x7f60] ;  /* 0x007f6000011a7983 */ /* 0x001ee80000300a00 */
[----:B------:R-:W3:Y:S02]  /*88d70*/  LDL.LU.64 R24, [R1+0x7f58] ;  /* 0x007f580001187983 */ /* 0x000ee40000300a00 */
[C---:B---3--:R-:W-:Y:S02]  /*88d80*/  HMMA.16816.F32 R16, R20.reuse, R16, R24 ;  /* 0x000000101410723c */ /* 0x048fe40000001818 */
[----:B------:R-:W3:Y:S04]  /*88d90*/  LDL.LU.64 R26, [R1+0x7f50] ;  /* 0x007f5000011a7983 */ /* 0x000ee80000300a00 */
[----:B------:R-:W3:Y:S11]  /*88da0*/  LDL.LU.64 R24, [R1+0x7f48] ;  /* 0x007f480001187983 */ /* 0x000ef60000300a00 */
[----:B------:R-:W-:Y:S06]  /*88db0*/  @!UPT UIADD3 URZ, URZ, URZ, URZ ;  /* 0x0000003f3f3ff290 */ /* 0x000fec000fffe03f */
[----:B------:R-:W-:Y:S04]  /*88dc0*/  STL.64 [R1+0x600], R16 ;  /* 0x0006001001007387 */ /* 0x000fe80000100a00 */
[----:B------:R3:W-:Y:S02]  /*88dd0*/  STL.64 [R1+0x608], R18 ;  /* 0x0006081201007387 */ /* 0x0007e40000100a00 */
[----:B---3--:R-:W-:Y:S02]  /*88de0*/  HMMA.16816.F32 R16, R20, R12, R24 ;  /* 0x0000000c1410723c */ /* 0x008fe40000001818 */
[----:B------:R-:W3:Y:S11]  /*88df0*/  LDL.LU R24, [R1+0x290] ;  /* 0x0002900001187983 */ /* 0x000ef60000300800 */
[----:B------:R-:W-:Y:S10]  /*88e00*/  @!UPT UIADD3 URZ, URZ, URZ, URZ ;  /* 0x0000003f3f3ff290 */ /* 0x000ff4000fffe03f */
[----:B------:R0:W-:Y:S04]  /*88e10*/  STL.64 [R1+0x5f0], R16 ;  /* 0x0005f01001007387 */ /* 0x0001e80000100a00 */
[----:B------:R-:W-:Y:S04]  /*88e20*/  STL.64 [R1+0x5f8], R18 ;  /* 0x0005f81201007387 */ /* 0x000fe80000100a00 */
[----:B------:R-:W3:Y:S04]  /*88e30*/  LDL.LU R25, [R1+0x294] ;  /* 0x0002940001197983 */ /* 0x000ee80000300800 */
[----:B------:R-:W2:Y:S04]  /*88e40*/  LDL.LU R26, [R1+0x298] ;  /* 0x00029800011a7983 */ /* 0x000ea80000300800 */
[----:B------:R-:W2:Y:S01]  /*88e50*/  LDL.LU R27, [R1+0x29c] ;  /* 0x00029c00011b7983 */ /* 0x000ea20000300800 */
[----:B0-----:R-:W-:-:S02]  /*88e60*/  MOV R16, R9 ;  /* 0x0000000900107202 */ /* 0x001fc40000000f00 */
[----:B------:R-:W-:Y:S01]  /*88e70*/  MOV R17, R11 ;  /* 0x0000000b00117202 */ /* 0x000fe20000000f00 */
[----:B--2---:R-:W-:Y:S04]  /*88e80*/  STL.64 [R1+0x7e78], R26 ;  /* 0x007e781a01007387 */ /* 0x004fe80000100a00 */
[----:B---3--:R-:W-:Y:S04]  /*88e90*/  STL.64 [R1+0x7e70], R24 ;  /* 0x007e701801007387 */ /* 0x008fe80000100a00 */
[----:B------:R-:W4:Y:S04]  /*88ea0*/  LDL.LU R9, [R1+0x7f40] ;  /* 0x007f400001097983 */ /* 0x000f280000300800 */
[----:B------:R-:W2:Y:S04]  /*88eb0*/  LDL.LU R11, [R1+0x7f3c] ;  /* 0x007f3c00010b7983 */ /* 0x000ea80000300800 */
[----:B------:R0:W-:Y:S04]  /*88ec0*/  STL.64 [R1+0x7e80], R16 ;  /* 0x007e801001007387 */ /* 0x0001e80000100a00 */
[----:B0-----:R-:W3:Y:S04]  /*88ed0*/  LDL.64 R16, [R1+0x60] ;  /* 0x0000600001107983 */ /* 0x001ee80000100a00 */
[----:B---3--:R0:W-:Y:S04]  /*88ee0*/  STL.64 [R1+0x7e98], R16 ;  /* 0x007e981001007387 */ /* 0x0081e80000100a00 */
[----:B------:R-:W3:Y:S04]  /*88ef0*/  LDL.LU R24, [R1+0x2a0] ;  /* 0x0002a00001187983 */ /* 0x000ee80000300800 */
[----:B------:R-:W3:Y:S04]  /*88f00*/  LDL.LU R25, [R1+0x2a4] ;  /* 0x0002a40001197983 */ /* 0x000ee80000300800 */
[----:B------:R-:W2:Y:S04]  /*88f10*/  LDL.LU R26, [R1+0x2a8] ;  /* 0x0002a800011a7983 */ /* 0x000ea80000300800 */
[----:B------:R-:W2:Y:S01]  /*88f20*/  LDL.LU R27, [R1+0x2ac] ;  /* 0x0002ac00011b7983 */ /* 0x000ea20000300800 */
[----:B0-----:R-:W-:-:S02]  /*88f30*/  MOV R16, R10 ;  /* 0x0000000a00107202 */ /* 0x001fc40000000f00 */
[----:B------:R-:W-:Y:S01]  /*88f40*/  MOV R17, R14 ;  /* 0x0000000e00117202 */ /* 0x000fe20000000f00 */
[----:B------:R-:W3:Y:S04]  /*88f50*/  LDL.LU R10, [R1+0x7f38] ;  /* 0x007f3800010a7983 */ /* 0x000ee80000300800 */
[----:B------:R-:W4:Y:S04]  /*88f60*/  LDL.LU R14, [R1+0x7f34] ;  /* 0x007f3400010e7983 */ /* 0x000f280000300800 */
[----:B------:R0:W-:Y:S02]  /*88f70*/  STL.64 [R1+0x7eb0], R16 ;  /* 0x007eb01001007387 */ /* 0x0001e40000100a00 */
[----:B0-----:R-:W-:-:S02]  /*88f80*/  MOV R16, R15 ;  /* 0x0000000f00107202 */ /* 0x001fc40000000f00 */
[----:B------:R-:W-:Y:S01]  /*88f90*/  MOV R17, R29 ;  /* 0x0000001d00117202 */ /* 0x000fe20000000f00 */
[----:B--2---:R-:W-:Y:S04]  /*88fa0*/  STL.64 [R1+0x7e90], R26 ;  /* 0x007e901a01007387 */ /* 0x004fe80000100a00 */
[----:B---3--:R0:W-:Y:S04]  /*88fb0*/  STL.64 [R1+0x7e88], R24 ;  /* 0x007e881801007387 */ /* 0x0081e80000100a00 */
[----:B0-----:R-:W2:Y:S04]  /*88fc0*/  LDL.LU R24, [R1+0x2b0] ;  /* 0x0002b00001187983 */ /* 0x001ea80000300800 */
[----:B------:R-:W2:Y:S04]  /*88fd0*/  LDL.LU R25, [R1+0x2b4] ;  /* 0x0002b40001197983 */ /* 0x000ea80000300800 */
[----:B------:R-:W3:Y:S04]  /*88fe0*/  LDL.LU R26, [R1+0x2b8] ;  /* 0x0002b800011a7983 */ /* 0x000ee80000300800 */
[----:B------:R-:W3:Y:S04]  /*88ff0*/  LDL.LU R27, [R1+0x2bc] ;  /* 0x0002bc00011b7983 */ /* 0x000ee80000300800 */
[----:B------:R-:W4:Y:S04]  /*89000*/  LDL.LU R15, [R1+0x7f30] ;  /* 0x007f3000010f7983 */ /* 0x000f280000300800 */
[----:B------:R0:W-:Y:S04]  /*89010*/  STL.64 [R1+0x7ec8], R16 ;  /* 0x007ec81001007387 */ /* 0x0001e80000100a00 */
[----:B0-----:R-:W2:Y:S04]  /*89020*/  LDL.64 R16, [R1+0x90] ;  /* 0x0000900001107983 */ /* 0x001ea80000100a00 */
[----:B--2---:R-:W-:Y:S04]  /*89030*/  STL.64 [R1+0x7ee0], R16 ;  /* 0x007ee01001007387 */ /* 0x004fe80000100a00 */
[----:B---3--:R-:W-:Y:S04]  /*89040*/  STL.64 [R1+0x7ea8], R26 ;  /* 0x007ea81a01007387 */ /* 0x008fe80000100a00 */
[----:B------:R0:W-:Y:S04]  /*89050*/  STL.64 [R1+0x7ea0], R24 ;  /* 0x007ea01801007387 */ /* 0x0001e80000100a00 */
[----:B0-----:R-:W2:Y:S04]  /*89060*/  LDL.LU R24, [R1+0x2c0] ;  /* 0x0002c00001187983 */ /* 0x001ea80000300800 */
[----:B------:R-:W2:Y:S04]  /*89070*/  LDL.LU R25, [R1+0x2c4] ;  /* 0x0002c40001197983 */ /* 0x000ea80000300800 */
[----:B------:R-:W3:Y:S04]  /*89080*/  LDL.LU R26, [R1+0x2c8] ;  /* 0x0002c800011a7983 */ /* 0x000ee80000300800 */
[----:B------:R-:W3:Y:S01]  /*89090*/  LDL.LU R27, [R1+0x2cc] ;  /* 0x0002cc00011b7983 */ /* 0x000ee20000300800 */
[----:B------:R-:W-:-:S02]  /*890a0*/  MOV R16, R28 ;  /* 0x0000001c00107202 */ /* 0x000fc40000000f00 */
[----:B------:R-:W-:-:S05]  /*890b0*/  MOV R17, R7 ;  /* 0x0000000700117202 */ /* 0x000fca0000000f00 */
[----:B------:R-:W-:Y:S04]  /*890c0*/  STL.64 [R1+0x7ef8], R16 ;  /* 0x007ef81001007387 */ /* 0x000fe80000100a00 */
[----:B---3--:R-:W-:Y:S04]  /*890d0*/  STL.64 [R1+0x7ec0], R26 ;  /* 0x007ec01a01007387 */ /* 0x008fe80000100a00 */
[----:B--2---:R0:W-:Y:S04]  /*890e0*/  STL.64 [R1+0x7eb8], R24 ;  /* 0x007eb81801007387 */ /* 0x0041e80000100a00 */
[----:B0-----:R-:W2:Y:S04]  /*890f0*/  LDL.LU R24, [R1+0x2d0] ;  /* 0x0002d00001187983 */ /* 0x001ea80000300800 */
[----:B------:R-:W2:Y:S04]  /*89100*/  LDL.LU R25, [R1+0x2d4] ;  /* 0x0002d40001197983 */ /* 0x000ea80000300800 */
[----:B------:R-:W3:Y:S04]  /*89110*/  LDL.LU R26, [R1+0x2d8] ;  /* 0x0002d800011a7983 */ /* 0x000ee80000300800 */
[----:B------:R-:W3:Y:S04]  /*89120*/  LDL.LU R27, [R1+0x2dc] ;  /* 0x0002dc00011b7983 */ /* 0x000ee80000300800 */
[----:B------:R-:W2:Y:S04]  /*89130*/  LDL.64 R16, [R1+0xb0] ;  /* 0x0000b00001107983 */ /* 0x000ea80000100a00 */
[----:B--2---:R0:W-:Y:S02]  /*89140*/  STL.64 [R1+0x7f00], R16 ;  /* 0x007f001001007387 */ /* 0x0041e40000100a00 */
[----:B0-----:R-:W-:Y:S01]  /*89150*/  IMAD.MOV.U32 R16, RZ, RZ, R6 ;  /* 0x000000ffff107224 */ /* 0x001fe200078e0006 */
[----:B------:R-:W-:-:S05]  /*89160*/  MOV R17, R3 ;  /* 0x0000000300117202 */ /* 0x000fca0000000f00 */
[----:B------:R-:W-:Y:S04]  /*89170*/  STL.64 [R1+0x7f18], R16 ;  /* 0x007f181001007387 */ /* 0x000fe80000100a00 */
[----:B---3--:R-:W-:Y:S04]  /*89180*/  STL.64 [R1+0x7ed8], R26 ;  /* 0x007ed81a01007387 */ /* 0x008fe80000100a00 */
[----:B------:R0:W-:Y:S04]  /*89190*/  STL.64 [R1+0x7ed0], R24 ;  /* 0x007ed01801007387 */ /* 0x0001e80000100a00 */
[----:B0-----:R-:W2:Y:S04]  /*891a0*/  LDL.LU R24, [R1+0x2e0] ;  /* 0x0002e00001187983 */ /* 0x001ea80000300800 */
        /* <DEDUP_REMOVED lines=19> */
[----:B------:R-:W2:Y:S04]  /*892e0*/  LDL.LU R26, [R1+0x328] ;  /* 0x00032800011a7983 */ /* 0x000ea80000300800 */
[----:B------:R-:W2:Y:S04]  /*892f0*/  LDL.LU R27, [R1+0x32c] ;  /* 0x00032c00011b7983 */ /* 0x000ea80000300800 */
[----:B----4-:R-:W-:Y:S04]  /*89300*/  STL.64 [R1+0x7e38], R14 ;  /* 0x007e380e01007387 */ /* 0x010fe80000100a00 */
[----:B------:R0:W-:Y:S04]  /*89310*/  STL.64 [R1+0x7e30], R12 ;  /* 0x007e300c01007387 */ /* 0x0001e80000100a00 */
[----:B0-----:R-:W3:Y:S04]  /*89320*/  LDL.LU R12, [R1+0x340] ;  /* 0x00034000010c7983 */ /* 0x001ee80000300800 */
[----:B------:R-:W3:Y:S04]  /*89330*/  LDL.LU R13, [R1+0x344] ;  /* 0x00034400010d7983 */ /* 0x000ee80000300800 */
[----:B------:R-:W3:Y:S04]  /*89340*/  LDL.LU R14, [R1+0x348] ;  /* 0x00034800010e7983 */ /* 0x000ee80000300800 */
[----:B------:R-:W3:Y:S02]  /*89350*/  LDL.LU R15, [R1+0x34c] ;  /* 0x00034c00010f7983 */ /* 0x000ee40000300800 */
[----:B---3--:R-:W-:Y:S11]  /*89360*/  HMMA.16816.F32 R12, R20, R8, R12 ;  /* 0x00000008140c723c */ /* 0x008ff6000000180c */
[----:B------:R-:W-:Y:S11]  /*89370*/  @!UPT UIADD3 URZ, URZ, URZ, URZ ;  /* 0x0000003f3f3ff290 */ /* 0x000ff6000fffe03f */
[----:B------:R-:W-:Y:S01]  /*89380*/  @!UPT UIADD3 URZ, URZ, URZ, URZ ;  /* 0x0000003f3f3ff290 */ /* 0x000fe2000fffe03f */
[----:B------:R0:W-:Y:S04]  /*89390*/  STL.64 [R1+0x5e0], R12 ;  /* 0x0005e00c01007387 */ /* 0x0001e80000100a00 */
[----:B------:R-:W-:Y:S04]  /*893a0*/  STL.64 [R1+0x5e8], R14 ;  /* 0x0005e80e01007387 */ /* 0x000fe80000100a00 */
[----:B0-----:R-:W3:Y:S04]  /*893b0*/  LDL.64 R12, [R1+0x10] ;  /* 0x00001000010c7983 */ /* 0x001ee80000100a00 */
[----:B---3--:R0:W-:Y:S04]  /*893c0*/  STL.64 [R1+0x7e48], R12 ;  /* 0x007e480c01007387 */ /* 0x0081e80000100a00 */
[----:B0-----:R-:W3:Y:S04]  /*893d0*/  LDL.LU R12, [R1+0x330] ;  /* 0x00033000010c7983 */ /* 0x001ee80000300800 */
[----:B------:R-:W3:Y:S04]  /*893e0*/  LDL.LU R13, [R1+0x334] ;  /* 0x00033400010d7983 */ /* 0x000ee80000300800 */
[----:B------:R-:W3:Y:S04]  /*893f0*/  LDL.LU R14, [R1+0x338] ;  /* 0x00033800010e7983 */ /* 0x000ee80000300800 */
[----:B------:R-:W3:Y:S01]  /*89400*/  LDL.LU R15, [R1+0x33c] ;  /* 0x00033c00010f7983 */ /* 0x000ee20000300800 */
[----:B------:R-:W-:-:S02]  /*89410*/  MOV R16, R2 ;  /* 0x0000000200107202 */ /* 0x000fc40000000f00 */
[----:B------:R-:W-:Y:S01]  /*89420*/  MOV R17, R0 ;  /* 0x0000000000117202 */ /* 0x000fe20000000f00 */
[----:B------:R-:W-:Y:S06]  /*89430*/  STL.64 [R1+0x7e28], R10 ;  /* 0x007e280a01007387 */ /* 0x000fec0000100a00 */
[C---:B--2---:R-:W-:Y:S01]  /*89440*/  HMMA.16816.F32 R16, R20.reuse, R16, R24 ;  /* 0x000000101410723c */ /* 0x044fe20000001818 */
[----:B------:R0:W-:Y:S04]  /*89450*/  STL.64 [R1+0x7e20], R8 ;  /* 0x007e200801007387 */ /* 0x0001e80000100a00 */
[----:B0-----:R-:W2:Y:S04]  /*89460*/  LDL.LU R8, [R1+0x300] ;  /* 0x0003000001087983 */ /* 0x001ea80000300800 */
[----:B------:R-:W2:Y:S04]  /*89470*/  LDL.LU R9, [R1+0x304] ;  /* 0x0003040001097983 */ /* 0x000ea80000300800 */
[----:B------:R-:W2:Y:S04]  /*89480*/  LDL.LU R10, [R1+0x308] ;  /* 0x00030800010a7983 */ /* 0x000ea80000300800 */
[----:B------:R-:W2:Y:S01]  /*89490*/  LDL.LU R11, [R1+0x30c] ;  /* 0x00030c00010b7983 */ /* 0x000ea20000300800 */
[C---:B---3--:R-:W-:Y:S11]  /*894a0*/  HMMA.16816.F32 R12, R20.reuse, R4, R12 ;  /* 0x00000004140c723c */ /* 0x048ff6000000180c */
[----:B------:R-:W-:Y:S11]  /*894b0*/  @!UPT UIADD3 URZ, URZ, URZ, URZ ;  /* 0x0000003f3f3ff290 */ /* 0x000ff6000fffe03f */
[----:B------:R-:W-:Y:S01]  /*894c0*/  @!UPT UIADD3 URZ, URZ, URZ, URZ ;  /* 0x0000003f3f3ff290 */ /* 0x000fe2000fffe03f */
[----:B------:R0:W-:Y:S04]  /*894d0*/  STL.64 [R1+0x5d0], R12 ;  /* 0x0005d00c01007387 */ /* 0x0001e80000100a00 */
[----:B------:R1:W-:Y:S04]  /*894e0*/  STL.64 [R1+0x5d8], R14 ;  /* 0x0005d80e01007387 */ /* 0x0003e80000100a00 */
[----:B0-----:R-:W3:Y:S04]  /*894f0*/  LDL.LU R12, [R1+0x280] ;  /* 0x00028000010c7983 */ /* 0x001ee80000300800 */
[----:B------:R-:W3:Y:S04]  /*89500*/  LDL.LU R13, [R1+0x284] ;  /* 0x00028400010d7983 */ /* 0x000ee80000300800 */
[----:B-1----:R-:W3:Y:S04]  /*89510*/  LDL.LU R14, [R1+0x288] ;  /* 0x00028800010e7983 */ /* 0x002ee80000300800 */
[----:B------:R-:W3:Y:S04]  /*89520*/  LDL.LU R15, [R1+0x28c] ;  /* 0x00028c00010f7983 */ /* 0x000ee80000300800 */
[----:B------:R0:W-:Y:S04]  /*89530*/  STL.64 [R1+0x7e40], R4 ;  /* 0x007e400401007387 */ /* 0x0001e80000100a00 */
[----:B0-----:R-:W4:Y:S04]  /*89540*/  LDL.LU R4, [R1+0x270] ;  /* 0x0002700001047983 */ /* 0x001f280000300800 */
[----:B------:R-:W4:Y:S04]  /*89550*/  LDL.LU R5, [R1+0x274] ;  /* 0x0002740001057983 */ /* 0x000f280000300800 */
[----:B------:R-:W4:Y:S04]  /*89560*/  LDL.LU R6, [R1+0x278] ;  /* 0x0002780001067983 */ /* 0x000f280000300800 */
[----:B------:R-:W4:Y:S04]  /*89570*/  LDL.LU R7, [R1+0x27c] ;  /* 0x00027c0001077983 */ /* 0x000f280000300800 */
[----:B------:R-:W2:Y:S04]  /*89580*/  LDL.LU.64 R26, [R1+0x7f28] ;  /* 0x007f2800011a7983 */ /* 0x000ea80000300a00 */
[----:B------:R-:W2:Y:S04]  /*89590*/  LDL.LU.64 R24, [R1+0x7f20] ;  /* 0x007f200001187983 */ /* 0x000ea80000300a00 */
        /* <DEDUP_REMOVED lines=11> */
[----:B------:R-:W-:Y:S11]  /*89650*/  MOV R3, R17 ;  /* 0x0000001100037202 */ /* 0x000ff60000000f00 */
[----:B------:R-:W-:Y:S11]  /*89660*/  @!UPT UIADD3 URZ, URZ, URZ, URZ ;  /* 0x0000003f3f3ff290 */ /* 0x000ff6000fffe03f */
[----:B------:R0:W-:Y:S04]  /*89670*/  STL.64 [R1+0x5a0], R8 ;  /* 0x0005a00801007387 */ /* 0x0001e80000100a00 */
[----:B------:R-:W-:Y:S01]  /*89680*/  STL.64 [R1+0x5a8], R10 ;  /* 0x0005a80a01007387 */ /* 0x000fe20000100a00 */
[----:B0-----:R-:W-:-:S03]  /*89690*/  MOV R8, R16 ;  /* 0x0000001000087202 */ /* 0x001fc60000000f00 */
        /* <DEDUP_REMOVED lines=54> */
[----:B0-----:R-:W2:Y:S04]  /*89a00*/  LDL.64 R20, [R1+0x80] ;  /* 0x0000800001147983 */ /* 0x001ea80000100a00 */
[----:B--2---:R0:W-:Y:S02]  /*89a10*/  STL.64 [R1+0x7da8], R20 ;  /* 0x007da81401007387 */ /* 0x0041e40000100a00 */
[----:B0-----:R-:W-:-:S02]  /*89a20*/  MOV R20, R19 ;  /* 0x0000001300147202 */ /* 0x001fc40000000f00 */
[----:B------:R-:W-:Y:S01]  /*89a30*/  MOV R21, R18 ;  /* 0x0000001200157202 */ /* 0x000fe20000000f00 */
[----:B------:R0:W-:Y:S06]  /*89a40*/  STL.64 [R1+0x7d68], R16 ;  /* 0x007d681001007387 */ /* 0x0001ec0000100a00 */
[----:B---3--:R-:W-:Y:S01]  /*89a50*/  HMMA.16816.F32 R20, R24, R20, R12 ;  /* 0x000000141814723c */ /* 0x008fe2000000180c */
[----:B0-----:R-:W2:Y:S04]  /*89a60*/  LDL.LU R16, [R1+0x260] ;  /* 0x0002600001107983 */ /* 0x001ea80000300800 */
[----:B------:R-:W2:Y:S04]  /*89a70*/  LDL.LU R17, [R1+0x264] ;  /* 0x0002640001117983 */ /* 0x000ea80000300800 */
[----:B------:R-:W2:Y:S04]  /*89a80*/  LDL.LU R18, [R1+0x268] ;  /* 0x0002680001127983 */ /* 0x000ea80000300800 */
[----:B------:R-:W2:Y:S04]  /*89a90*/  LDL.LU R19, [R1+0x26c] ;  /* 0x00026c0001137983 */ /* 0x000ea80000300800 */
[----:B------:R-:W4:Y:S06]  /*89aa0*/  LDL.LU.64 R12, [R1+0x7e48] ;  /* 0x007e4800010c7983 */ /* 0x000f2c0000300a00 */
[----:B------:R0:W-:Y:S04]  /*89ab0*/  STL.64 [R1+0x520], R20 ;  /* 0x0005201401007387 */ /* 0x0001e80000100a00 */
[----:B------:R-:W-:Y:S01]  /*89ac0*/  STL.64 [R1+0x528], R22 ;  /* 0x0005281601007387 */ /* 0x000fe20000100a00 */
[----:B0-----:R-:W-:Y:S01]  /*89ad0*/  MOV R20, R10 ;  /* 0x0000000a00147202 */ /* 0x001fe20000000f00 */
[----:B------:R-:W-:-:S05]  /*89ae0*/  IMAD.MOV.U32 R21, RZ, RZ, R9 ;  /* 0x000000ffff157224 */ /* 0x000fca00078e0009 */
[----:B------:R0:W-:Y:S04]  /*89af0*/  STL.64 [R1+0x7db8], R20 ;  /* 0x007db81401007387 */ /* 0x0001e80000100a00 */
[----:B0-----:R-:W3:Y:S01]  /*89b00*/  LDL.64 R20, [R1+0xa0] ;  /* 0x0000a00001147983 */ /* 0x001ee20000100a00 */
[----:B----4-:R-:W-:Y:S03]  /*89b10*/  HMMA.16816.F32 R4, R24, R12, R4 ;  /* 0x0000000c1804723c */ /* 0x010fe60000001804 */
[----:B---3--:R0:W-:Y:S04]  /*89b20*/  STL.64 [R1+0x7dd0], R20 ;  /* 0x007dd01401007387 */ /* 0x0081e80000100a00 */
[----:B0-----:R-:W2:Y:S11]  /*89b30*/  LDL.64 R20, [R1] ;  /* 0x0000000001147983 */ /* 0x001eb60000100a00 */
[----:B------:R-:W-:Y:S05]  /*89b40*/  @!UPT UIADD3 URZ, URZ, URZ, URZ ;  /* 0x0000003f3f3ff290 */ /* 0x000fea000fffe03f */
[----:B------:R0:W-:Y:S04]  /*89b50*/  STL.64 [R1+0x510], R4 ;  /* 0x0005100401007387 */ /* 0x0001e80000100a00 */
[----:B------:R1:W-:Y:S04]  /*89b60*/  STL.64 [R1+0x518], R6 ;  /* 0x0005180601007387 */ /* 0x0003e80000100a00 */
[----:B0-----:R-:W3:Y:S01]  /*89b70*/  LDL.LU.64 R4, [R1+0x7e40] ;  /* 0x007e400001047983 */ /* 0x001ee20000300a00 */
[----:B-1----:R-:W-:-:S03]  /*89b80*/  MOV R7, R12 ;  /* 0x0000000c00077202 */ /* 0x002fc60000000f00 */
[----:B------:R-:W4:Y:S01]  /*89b90*/  LDL.LU.64 R14, [R1+0x7e38] ;  /* 0x007e3800010e7983 */ /* 0x000f220000300a00 */
[----:B------:R-:W-:-:S03]  /*89ba0*/  MOV R6, R13 ;  /* 0x0000000d00067202 */ /* 0x000fc60000000f00 */
[----:B------:R-:W2:Y:S04]  /*89bb0*/  LDL.LU.64 R12, [R1+0x7e30] ;  /* 0x007e3000010c7983 */ /* 0x000ea80000300a00 */
[----:B------:R-:W-:Y:S04]  /*89bc0*/  STL.64 [R1+0x7e18], R6 ;  /* 0x007e180601007387 */ /* 0x000fe80000100a00 */
[----:B---3--:R2:W-:Y:S02]  /*89bd0*/  STL.64 [R1+0x7e10], R4 ;  /* 0x007e100401007387 */ /* 0x0085e40000100a00 */
[----:B--2---:R-:W-:Y:S07]  /*89be0*/  HMMA.16816.F32 R4, R24, R20, R16 ;  /* 0x000000141804723c */ /* 0x004fee0000001810 */
[----:B------:R-:W-:-:S02]  /*89bf0*/  MOV R17, R20 ;  /* 0x0000001400117202 */ /* 0x000fc40000000f00 */
[----:B------:R-:W-:Y:S02]  /*89c00*/  MOV R16, R21 ;  /* 0x0000001500107202 */ /* 0x000fe40000000f00 */
[----:B------:R-:W-:Y:S02]  /*89c10*/  MOV R20, R8 ;  /* 0x0000000800147202 */ /* 0x000fe40000000f00 */
[----:B------:R-:W-:-:S10]  /*89c20*/  MOV R21, R3 ;  /* 0x0000000300157202 */ /* 0x000fd40000000f00 */
[----:B------:R-:W-:Y:S04]  /*89c30*/  STL.64 [R1+0x500], R4 ;  /* 0x0005000401007387 */ /* 0x000fe80000100a00 */
[----:B------:R-:W-:Y:S04]  /*89c40*/  STL.64 [R1+0x508], R6 ;  /* 0x0005080601007387 */ /* 0x000fe80000100a00 */
[----:B------:R-:W2:Y:S04]  /*89c50*/  LDL.LU R8, [R1+0x250] ;  /* 0x0002500001087983 */ /* 0x000ea80000300800 */
[----:B------:R-:W2:Y:S04]  /*89c60*/  LDL.LU R9, [R1+0x254] ;  /* 0x0002540001097983 */ /* 0x000ea80000300800 */
[----:B------:R-:W2:Y:S04]  /*89c70*/  LDL.LU R10, [R1+0x258] ;  /* 0x00025800010a7983 */ /* 0x000ea80000300800 */
[----:B------:R-:W2:Y:S04]  /*89c80*/  LDL.LU R11, [R1+0x25c] ;  /* 0x00025c00010b7983 */ /* 0x000ea80000300800 */
[----:B------:R0:W-:Y:S04]  /*89c90*/  STL.64 [R1+0x7de8], R20 ;  /* 0x007de81401007387 */ /* 0x0001e80000100a00 */
[----:B0-----:R-:W3:Y:S04]  /*89ca0*/  LDL.64 R20, [R1+0xc0] ;  /* 0x0000c00001147983 */ /* 0x001ee80000100a00 */
[----:B---3--:R-:W-:Y:S04]  /*89cb0*/  STL.64 [R1+0x7e00], R20 ;  /* 0x007e001401007387 */ /* 0x008fe80000100a00 */
[----:B------:R0:W-:Y:S04]  /*89cc0*/  STL.64 [R1+0x7db0], R16 ;  /* 0x007db01001007387 */ /* 0x0001e80000100a00 */
[----:B0-----:R-:W3:Y:S04]  /*89cd0*/  LDL.LU R16, [R1+0x1e0] ;  /* 0x0001e00001107983 */ /* 0x001ee80000300800 */
[----:B------:R-:W3:Y:S04]  /*89ce0*/  LDL.LU R17, [R1+0x1e4] ;  /* 0x0001e40001117983 */ /* 0x000ee80000300800 */
[----:B------:R-:W2:Y:S04]  /*89cf0*/  LDL.LU R18, [R1+0x1e8] ;  /* 0x0001e80001127983 */ /* 0x000ea80000300800 */
[----:B------:R-:W2:Y:S04]  /*89d00*/  LDL.LU R19, [R1+0x1ec] ;  /* 0x0001ec0001137983 */ /* 0x000ea80000300800 */
[----:B------:R-:W2:Y:S04]  /*89d10*/  LDL.LU R4, [R1+0x240] ;  /* 0x0002400001047983 */ /* 0x000ea80000300800 */
[----:B------:R-:W2:Y:S04]  /*89d20*/  LDL.LU R5, [R1+0x244] ;  /* 0x0002440001057983 */ /* 0x000ea80000300800 */
[----:B------:R-:W2:Y:S04]  /*89d30*/  LDL.LU R6, [R1+0x248] ;  /* 0x0002480001067983 */ /* 0x000ea80000300800 */
[----:B------:R-:W2:Y:S04]  /*89d40*/  LDL.LU R7, [R1+0x24c] ;  /* 0x00024c0001077983 */ /* 0x000ea80000300800 */
[----:B------:R-:W2:Y:S04]  /*89d50*/  LDL.64 R20, [R1+0x30] ;  /* 0x0000300001147983 */ /* 0x000ea80000100a00 */
[----:B--2---:R0:W-:Y:S04]  /*89d60*/  STL.64 [R1+0x7e08], R20 ;  /* 0x007e081401007387 */ /* 0x0041e80000100a00 */
[----:B0-----:R-:W2:Y:S04]  /*89d70*/  LDL.LU R20, [R1+0x230] ;  /* 0x0002300001147983 */ /* 0x001ea80000300800 */
[----:B------:R-:W2:Y:S04]  /*89d80*/  LDL.LU R21, [R1+0x234] ;  /* 0x0002340001157983 */ /* 0x000ea80000300800 */
[----:B------:R-:W2:Y:S04]  /*89d90*/  LDL.LU R22, [R1+0x238] ;  /* 0x0002380001167983 */ /* 0x000ea80000300800 */
[----:B------:R-:W2:Y:S04]  /*89da0*/  LDL.LU R23, [R1+0x23c] ;  /* 0x00023c0001177983 */ /* 0x000ea80000300800 */
[----:B------:R-:W-:Y:S04]  /*89db0*/  STL.64 [R1+0x7dc8], R18 ;  /* 0x007dc81201007387 */ /* 0x000fe80000100a00 */
[----:B---3--:R0:W-:Y:S04]  /*89dc0*/  STL.64 [R1+0x7dc0], R16 ;  /* 0x007dc01001007387 */ /* 0x0081e80000100a00 */
[----:B0-----:R-:W3:Y:S04]  /*89dd0*/  LDL.LU R16, [R1+0x1f0] ;  /* 0x0001f00001107983 */ /* 0x001ee80000300800 */
[----:B------:R-:W3:Y:S04]  /*89de0*/  LDL.LU R17, [R1+0x1f4] ;  /* 0x0001f40001117983 */ /* 0x000ee80000300800 */
[----:B------:R-:W2:Y:S04]  /*89df0*/  LDL.LU R18, [R1+0x1f8] ;  /* 0x0001f80001127983 */ /* 0x000ea80000300800 */
[----:B------:R-:W2:Y:S01]  /*89e00*/  LDL.LU R19, [R1+0x1fc] ;  /* 0x0001fc0001137983 */ /* 0x000ea20000300800 */
[C---:B------:R-:W-:Y:S03]  /*89e10*/  HMMA.16816.F32 R8, R24.reuse, R12, R8 ;  /* 0x0000000c1808723c */ /* 0x040fe60000001808 */
[----:B--2---:R-:W-:Y:S04]  /*89e20*/  STL.64 [R1+0x7de0], R18 ;  /* 0x007de01201007387 */ /* 0x004fe80000100a00 */
[----:B---3--:R0:W-:Y:S04]  /*89e30*/  STL.64 [R1+0x7dd8], R16 ;  /* 0x007dd81001007387 */ /* 0x0081e80000100a00 */
        /* <DEDUP_REMOVED lines=10> */
[----:B------:R-:W-:Y:S04]  /*89ee0*/  STL.64 [R1+0x4f0], R8 ;  /* 0x0004f00801007387 */ /* 0x000fe80000100a00 */
[----:B------:R0:W-:Y:S04]  /*89ef0*/  STL.64 [R1+0x4f8], R10 ;  /* 0x0004f80a01007387 */ /* 0x0001e80000100a00 */
[----:B0-----:R-:W3:Y:S04]  /*89f00*/  LDL.LU.64 R10, [R1+0x7e28] ;  /* 0x007e2800010a7983 */ /* 0x001ee80000300a00 */
[----:B------:R-:W2:Y:S04]  /*89f10*/  LDL.LU.64 R8, [R1+0x7e20] ;  /* 0x007e200001087983 */ /* 0x000ea80000300a00 */
[----:B----4-:R-:W-:Y:S04]  /*89f20*/  STL.64 [R1+0x7d08], R14 ;  /* 0x007d080e01007387 */ /* 0x010fe80000100a00 */
[----:B------:R0:W-:Y:S04]  /*89f30*/  STL.64 [R1+0x7d00], R12 ;  /* 0x007d000c01007387 */ /* 0x0001e80000100a00 */
[----:B0-----:R-:W4:Y:S04]  /*89f40*/  LDL.LU R12, [R1+0x1d0] ;  /* 0x0001d000010c7983 */ /* 0x001f280000300800 */
[----:B------:R-:W4:Y:S04]  /*89f50*/  LDL.LU R13, [R1+0x1d4] ;  /* 0x0001d400010d7983 */ /* 0x000f280000300800 */
[----:B------:R-:W4:Y:S04]  /*89f60*/  LDL.LU R14, [R1+0x1d8] ;  /* 0x0001d800010e7983 */ /* 0x000f280000300800 */
[----:B------:R-:W4:Y:S01]  /*89f70*/  LDL.LU R15, [R1+0x1dc] ;  /* 0x0001dc00010f7983 */ /* 0x000f220000300800 */
[C---:B--2---:R-:W-:Y:S11]  /*89f80*/  HMMA.16816.F32 R4, R24.reuse, R8, R4 ;  /* 0x000000081804723c */ /* 0x044ff60000001804 */
[----:B------:R-:W-:Y:S11]  /*89f90*/  @!UPT UIADD3 URZ, URZ, URZ, URZ ;  /* 0x0000003f3f3ff290 */ /* 0x000ff6000fffe03f */
[----:B------:R-:W-:Y:S01]  /*89fa0*/  @!UPT UIADD3 URZ, URZ, URZ, URZ ;  /* 0x0000003f3f3ff290 */ /* 0x000fe2000fffe03f */
[----:B------:R-:W-:Y:S04]  /*89fb0*/  STL.64 [R1+0x4e0], R4 ;  /* 0x0004e00401007387 */ /* 0x000fe80000100a00 */
[----:B------:R0:W-:Y:S04]  /*89fc0*/  STL.64 [R1+0x4e8], R6 ;  /* 0x0004e80601007387 */ /* 0x0001e80000100a00 */
[----:B0-----:R-:W2:Y:S04]  /*89fd0*/  LDL.LU.64 R6, [R1+0x7e18] ;  /* 0x007e180001067983 */ /* 0x001ea80000300a00 */
[----:B------:R-:W2:Y:S04]  /*89fe0*/  LDL.LU.64 R4, [R1+0x7e10] ;  /* 0x007e100001047983 */ /* 0x000ea80000300a00 */
[----:B---3--:R-:W-:Y:S04]  /*89ff0*/  STL.64 [R1+0x7cf8], R10 ;  /* 0x007cf80a01007387 */ /* 0x008fe80000100a00 */
        /* <DEDUP_REMOVED lines=8> */
[----:B------:R0:W-:Y:S04]  /*8a080*/  STL.64 [R1+0x4d0], R20 ;  /* 0x0004d01401007387 */ /* 0x0001e80000100a00 */
[----:B------:R-:W-:Y:S04]  /*8a090*/  STL.64 [R1+0x4d8], R22 ;  /* 0x0004d81601007387 */ /* 0x000fe80000100a00 */
[----:B0-----:R-:W3:Y:S04]  /*8a0a0*/  LDL.LU.64 R20, [R1+0x7e08] ;  /* 0x007e080001147983 */ /* 0x001ee80000300a00 */
[----:B------:R-:W-:Y:S04]  /*8a0b0*/  STL [R1+0x7cec], R4 ;  /* 0x007cec0401007387 */ /* 0x000fe80000100800 */
[----:B------:R-:W-:Y:S01]  /*8a0c0*/  STL [R1+0x7ce8], R5 ;  /* 0x007ce80501007387 */ /* 0x000fe20000100800 */
[C---:B---3--:R-:W-:Y:S11]  /*8a0d0*/  HMMA.16816.F32 R8, R24.reuse, R20, R8 ;  /* 0x000000141808723c */ /* 0x048ff60000001808 */
[----:B------:R-:W-:Y:S11]  /*8a0e0*/  @!UPT UIADD3 URZ, URZ, URZ, URZ ;  /* 0x0000003f3f3ff290 */ /* 0x000ff6000fffe03f */
[----:B------:R-:W-:Y:S01]  /*8a0f0*/  @!UPT UIADD3 URZ, URZ, URZ, URZ ;  /* 0x0000003f3f3ff290 */ /* 0x000fe2000fffe03f */
[----:B------:R0:W-:Y:S04]  /*8a100*/  STL.64 [R1+0x4c0], R8 ;  /* 0x0004c00801007387 */ /* 0x0001e80000100a00 */
[----:B------:R-:W-:Y:S01]  /*8a110*/  STL.64 [R1+0x4c8], R10 ;  /* 0x0004c80a01007387 */ /* 0x000fe20000100a00 */
[----:B0-----:R-:W-:Y:S02]  /*8a120*/  MOV R9, R20 ;  /* 0x0000001400097202 */ /* 0x001fe40000000f00 */
[----:B------:R-:W-:Y:S02]  /*8a130*/  MOV R8, R21 ;  /* 0x0000001500087202 */ /* 0x000fe40000000f00 */
        /* <DEDUP_REMOVED lines=10> */
[----:B------:R-:W-:Y:S01]  /*8a1e0*/  STL.64 [R1+0x7d98], R4 ;  /* 0x007d980401007387 */ /* 0x000fe20000100a00 */
[C---:B--2---:R-:W-:Y:S03]  /*8a1f0*/  HMMA.16816.F32 R20, R24.reuse, R20, R16 ;  /* 0x000000141814723c */ /* 0x044fe60000001810 */
[----:B------:R-:W2:Y:S04]  /*8a200*/  LDL.LU.64 R18, [R1+0x7de0] ;  /* 0x007de00001127983 */ /* 0x000ea80000300a00 */
[----:B------:R-:W2:Y:S11]  /*8a210*/  LDL.LU.64 R16, [R1+0x7dd8] ;  /* 0x007dd80001107983 */ /* 0x000eb60000300a00 */
[----:B------:R-:W-:Y:S05]  /*8a220*/  @!UPT UIADD3 URZ, URZ, URZ, URZ ;  /* 0x0000003f3f3ff290 */ /* 0x000fea000fffe03f */
[----:B------:R0:W-:Y:S04]  /*8a230*/  STL.64 [R1+0x4a0], R20 ;  /* 0x0004a01401007387 */ /* 0x0001e80000100a00 */
[----:B------:R-:W-:Y:S04]  /*8a240*/  STL.64 [R1+0x4a8], R22 ;  /* 0x0004a81601007387 */ /* 0x000fe80000100a00 */
[----:B0-----:R-:W2:Y:S02]  /*8a250*/  LDL.LU.64 R20, [R1+0x7dd0] ;  /* 0x007dd00001147983 */ /* 0x001ea40000300a00 */
[C---:B--2---:R-:W-:Y:S01]  /*8a260*/  HMMA.16816.F32 R16, R24.reuse, R20, R16 ;  /* 0x000000141810723c */ /* 0x044fe20000001810 */
[----:B------:R-:W-:Y:S11]  /*8a270*/  MOV R3, R21 ;  /* 0x0000001500037202 */ /* 0x000ff60000000f00 */
[----:B------:R-:W-:Y:S11]  /*8a280*/  @!UPT UIADD3 URZ, URZ, URZ, URZ ;  /* 0x0000003f3f3ff290 */ /* 0x000ff6000fffe03f */
[----:B------:R-:W-:Y:S04]  /*8a290*/  STL.64 [R1+0x490], R16 ;  /* 0x0004901001007387 */ /* 0x000fe80000100a00 */
[----:B------:R0:W-:Y:S04]  /*8a2a0*/  STL.64 [R1+0x498], R18 ;  /* 0x0004981201007387 */ /* 0x0001e80000100a00 */
[----:B0-----:R-:W2:Y:S04]  /*8a2b0*/  LDL.LU.64 R18, [R1+0x7dc8] ;  /* 0x007dc80001127983 */ /* 0x001ea80000300a00 */
[----:B------:R-:W2:Y:S04]  /*8a2c0*/  LDL.LU.64 R16, [R1+0x7dc0] ;  /* 0x007dc00001107983 */ /* 0x000ea80000300a00 */
[----:B------:R-:W2:Y:S04]  /*8a2d0*/  LDL.LU.64 R20, [R1+0x7db8] ;  /* 0x007db80001147983 */ /* 0x000ea80000300a00 */
[----:B------:R-:W-:Y:S01]  /*8a2e0*/  STL [R1+0x7cbc], R3 ;  /* 0x007cbc0301007387 */ /* 0x000fe20000100800 */
[C---:B--2---:R-:W-:Y:S03]  /*8a2f0*/  HMMA.16816.F32 R20, R24.reuse, R20, R16 ;  /* 0x000000141814723c */ /* 0x044fe60000001810 */
[----:B------:R-:W2:Y:S11]  /*8a300*/  LDL.LU.64 R16, [R1+0x7db0] ;  /* 0x007db00001107983 */ /* 0x000eb60000300a00 */
[----:B------:R-:W-:Y:S09]  /*8a310*/  @!UPT UIADD3 URZ, URZ, URZ, URZ ;  /* 0x0000003f3f3ff290 */ /* 0x000ff2000fffe03f */
[----:B------:R0:W-:Y:S04]  /*8a320*/  STL.64 [R1+0x480], R20 ;  /* 0x0004801401007387 */ /* 0x0001e80000100a00 */
[----:B------:R1:W-:Y:S04]  /*8a330*/  STL.64 [R1+0x488], R22 ;  /* 0x0004881601007387 */ /* 0x0003e80000100a00 */
[----:B0-----:R-:W4:Y:S04]  /*8a340*/  LDL.LU.64 R20, [R1+0x7da8] ;  /* 0x007da80001147983 */ /* 0x001f280000300a00 */
[----:B-1----:R-:W3:Y:S01]  /*8a350*/  LDL R23, [R1+0xe10] ;  /* 0x000e100001177983 */ /* 0x002ee20000100800 */
[----:B----4-:R-:W-:Y:S01]  /*8a360*/  HMMA.16816.F32 R12, R24, R20, R12 ;  /* 0x00000014180c723c */ /* 0x010fe2000000180c */
[----:B------:R-:W-:-:S06]  /*8a370*/  MOV R3, R21 ;  /* 0x0000001500037202 */ /* 0x000fcc0000000f00 */
[----:B------:R-:W-:Y:S01]  /*8a380*/  MOV R21, R8 ;  /* 0x0000000800157202 */ /* 0x000fe20000000f00 */
[----:B------:R-:W-:Y:S11]  /*8a390*/  IMAD.MOV.U32 R20, RZ, RZ, R9 ;  /* 0x000000ffff147224 */ /* 0x000ff600078e0009 */
[----:B------:R-:W-:Y:S04]  /*8a3a0*/  @!UPT UIADD3 URZ, URZ, URZ, URZ ;  /* 0x0000003f3f3ff290 */ /* 0x000fe8000fffe03f */
[----:B------:R2:W-:Y:S04]  /*8a3b0*/  STL.64 [R1+0x470], R12 ;  /* 0x0004700c01007387 */ /* 0x0005e80000100a00 */
[----:B------:R-:W-:Y:S04]  /*8a3c0*/  STL.64 [R1+0x478], R14 ;  /* 0x0004780e01007387 */ /* 0x000fe80000100a00 */
[----:B---3--:R-:W-:Y:S04]  /*8a3d0*/  STL [R1+0x7cc0], R23 ;  /* 0x007cc01701007387 */ /* 0x008fe80000100800 */
[----:B------:R-:W3:Y:S04]  /*8a3e0*/  LDL.LU R8, [R1+0x150] ;  /* 0x0001500001087983 */ /* 0x000ee80000300800 */
[----:B------:R-:W3:Y:S04]  /*8a3f0*/  LDL.LU R9, [R1+0x154] ;  /* 0x0001540001097983 */ /* 0x000ee80000300800 */
[----:B------:R-:W4:Y:S04]  /*8a400*/  LDL.LU R10, [R1+0x158] ;  /* 0x00015800010a7983 */ /* 0x000f280000300800 */
[----:B------:R-:W4:Y:S01]  /*8a410*/  LDL.LU R11, [R1+0x15c] ;  /* 0x00015c00010b7983 */ /* 0x000f220000300800 */
[----:B--2---:R-:W-:-:S02]  /*8a420*/  MOV R12, R17 ;  /* 0x00000011000c7202 */ /* 0x004fc40000000f00 */
[----:B------:R-:W-:Y:S01]  /*8a430*/  MOV R13, R16 ;  /* 0x00000010000d7202 */ /* 0x000fe20000000f00 */
[----:B----4-:R-:W-:Y:S04]  /*8a440*/  STL.64 [R1+0x7d18], R10 ;  /* 0x007d180a01007387 */ /* 0x010fe80000100a00 */
[----:B---3--:R-:W-:Y:S04]  /*8a450*/  STL.64 [R1+0x7d10], R8 ;  /* 0x007d100801007387 */ /* 0x008fe80000100a00 */
[----:B------:R0:W-:Y:S02]  /*8a460*/  STL.64 [R1+0x7d20], R12 ;  /* 0x007d200c01007387 */ /* 0x0001e40000100a00 */
[----:B0-----:R-:W-:-:S02]  /*8a470*/  MOV R12, R7 ;  /* 0x00000007000c7202 */ /* 0x001fc40000000f00 */
[----:B------:R-:W-:-:S05]  /*8a480*/  MOV R13, R6 ;  /* 0x00000006000d7202 */ /* 0x000fca0000000f00 */
[----:B------:R0:W-:Y:S04]  /*8a490*/  STL.64 [R1+0x7d38], R12 ;  /* 0x007d380c01007387 */ /* 0x0001e80000100a00 */
[----:B------:R-:W2:Y:S04]  /*8a4a0*/  LDL.LU R8, [R1+0x160] ;  /* 0x0001600001087983 */ /* 0x000ea80000300800 */
[----:B------:R-:W2:Y:S04]  /*8a4b0*/  LDL.LU R9, [R1+0x164] ;  /* 0x0001640001097983 */ /* 0x000ea80000300800 */
[----:B------:R-:W3:Y:S04]  /*8a4c0*/  LDL.LU R10, [R1+0x168] ;  /* 0x00016800010a7983 */ /* 0x000ee80000300800 */
[----:B------:R-:W3:Y:S04]  /*8a4d0*/  LDL.LU R11, [R1+0x16c] ;  /* 0x00016c00010b7983 */ /* 0x000ee80000300800 */
[----:B------:R-:W4:Y:S04]  /*8a4e0*/  LDL.64 R16, [R1+0x50] ;  /* 0x0000500001107983 */ /* 0x000f280000100a00 */
[----:B----4-:R-:W-:Y:S04]  /*8a4f0*/  STL.64 [R1+0x7d80], R16 ;  /* 0x007d801001007387 */ /* 0x010fe80000100a00 */
[----:B0-----:R-:W4:Y:S04]  /*8a500*/  LDL.64 R12, [R1+0x20] ;  /* 0x00002000010c7983 */ /* 0x001f280000100a00 */
[----:B----4-:R0:W-:Y:S04]  /*8a510*/  STL.64 [R1+0x7d60], R12 ;  /* 0x007d600c01007387 */ /* 0x0101e80000100a00 */
[----:B0-----:R-:W4:Y:S04]  /*8a520*/  LDL.LU R12, [R1+0x190] ;  /* 0x00019000010c7983 */ /* 0x001f280000300800 */
[----:B------:R-:W4:Y:S04]  /*8a530*/  LDL.LU R13, [R1+0x194] ;  /* 0x00019400010d7983 */ /* 0x000f280000300800 */
[----:B------:R-:W2:Y:S04]  /*8a540*/  LDL.LU R14, [R1+0x198] ;  /* 0x00019800010e7983 */ /* 0x000ea80000300800 */
[----:B------:R-:W2:Y:S01]  /*8a550*/  LDL.LU R15, [R1+0x19c] ;  /* 0x00019c00010f7983 */ /* 0x000ea20000300800 */
[----:B------:R-:W-:-:S02]  /*8a560*/  MOV R16, R2 ;  /* 0x0000000200107202 */ /* 0x000fc40000000f00 */
[----:B------:R-:W-:-:S05]  /*8a570*/  MOV R17, R0 ;  /* 0x0000000000117202 */ /* 0x000fca0000000f00 */
[----:B------:R0:W-:Y:S04]  /*8a580*/  STL.64 [R1+0x7da0], R16 ;  /* 0x007da01001007387 */ /* 0x0001e80000100a00 */
[----:B0-----:R-:W3:Y:S04]  /*8a590*/  LDL.LU R16, [R1+0x1c0] ;  /* 0x0001c00001107983 */ /* 0x001ee80000300800 */
[----:B------:R-:W3:Y:S04]  /*8a5a0*/  LDL.LU R17, [R1+0x1c4] ;  /* 0x0001c40001117983 */ /* 0x000ee80000300800 */
[----:B------:R-:W3:Y:S04]  /*8a5b0*/  LDL.LU R18, [R1+0x1c8] ;  /* 0x0001c80001127983 */ /* 0x000ee80000300800 */
[----:B------:R-:W3:Y:S04]  /*8a5c0*/  LDL.LU R19, [R1+0x1cc] ;  /* 0x0001cc0001137983 */ /* 0x000ee80000300800 */
[----:B------:R-:W3:Y:S04]  /*8a5d0*/  LDL.64 R4, [R1+0x70] ;  /* 0x0000700001047983 */ /* 0x000ee80000100a00 */
[----:B--2---:R-:W-:Y:S04]  /*8a5e0*/  STL.64 [R1+0x7d78], R14 ;  /* 0x007d780e01007387 */ /* 0x004fe80000100a00 */
[----:B----4-:R0:W-:Y:S04]  /*8a5f0*/  STL.64 [R1+0x7d70], R12 ;  /* 0x007d700c01007387 */ /* 0x0101e80000100a00 */
[----:B0-----:R-:W2:Y:S04]  /*8a600*/  LDL.LU R12, [R1+0x1a0] ;  /* 0x0001a000010c7983 */ /* 0x001ea80000300800 */
[----:B------:R-:W2:Y:S04]  /*8a610*/  LDL.LU R13, [R1+0x1a4] ;  /* 0x0001a400010d7983 */ /* 0x000ea80000300800 */
[----:B------:R-:W4:Y:S04]  /*8a620*/  LDL.LU R14, [R1+0x1a8] ;  /* 0x0001a800010e7983 */ /* 0x000f280000300800 */
[----:B------:R-:W4:Y:S04]  /*8a630*/  LDL.LU R15, [R1+0x1ac] ;  /* 0x0001ac00010f7983 */ /* 0x000f280000300800 */
[----:B----4-:R-:W-:Y:S04]  /*8a640*/  STL.64 [R1+0x7d90], R14 ;  /* 0x007d900e01007387 */ /* 0x010fe80000100a00 */
[----:B--2---:R0:W-:Y:S04]  /*8a650*/  STL.64 [R1+0x7d88], R12 ;  /* 0x007d880c01007387 */ /* 0x0041e80000100a00 */
[----:B0-----:R-:W2:Y:S04]  /*8a660*/  LDL.LU R12, [R1+0x1b0] ;  /* 0x0001b000010c7983 */ /* 0x001ea80000300800 */
[----:B------:R-:W2:Y:S04]  /*8a670*/  LDL.LU R13, [R1+0x1b4] ;  /* 0x0001b400010d7983 */ /* 0x000ea80000300800 */
[----:B------:R-:W2:Y:S04]  /*8a680*/  LDL.LU R14, [R1+0x1b8] ;  /* 0x0001b800010e7983 */ /* 0x000ea80000300800 */
[----:B------:R-:W2:Y:S04]  /*8a690*/  LDL.LU R15, [R1+0x1bc] ;  /* 0x0001bc00010f7983 */ /* 0x000ea80000300800 */
[----:B---3--:R-:W-:Y:S04]  /*8a6a0*/  STL.64 [R1+0x7d30], R10 ;  /* 0x007d300a01007387 */ /* 0x008fe80000100a00 */
[----:B------:R0:W-:Y:S04]  /*8a6b0*/  STL.64 [R1+0x7d28], R8 ;  /* 0x007d280801007387 */ /* 0x0001e80000100a00 */
[----:B0-----:R-:W3:Y:S04]  /*8a6c0*/  LDL.LU R8, [R1+0x170] ;  /* 0x0001700001087983 */ /* 0x001ee80000300800 */
[----:B------:R-:W3:Y:S04]  /*8a6d0*/  LDL.LU R9, [R1+0x174] ;  /* 0x0001740001097983 */ /* 0x000ee80000300800 */
[----:B------:R-:W4:Y:S04]  /*8a6e0*/  LDL.LU R10, [R1+0x178] ;  /* 0x00017800010a7983 */ /* 0x000f280000300800 */
[----:B------:R-:W4:Y:S01]  /*8a6f0*/  LDL.LU R11, [R1+0x17c] ;  /* 0x00017c00010b7983 */ /* 0x000f220000300800 */
[----:B------:R-:W-:Y:S03]  /*8a700*/  HMMA.16816.F32 R16, R24, R4, R16 ;  /* 0x000000041810723c */ /* 0x000fe60000001810 */
[----:B----4-:R-:W-:Y:S04]  /*8a710*/  STL.64 [R1+0x7d48], R10 ;  /* 0x007d480a01007387 */ /* 0x010fe80000100a00 */
[----:B---3--:R0:W-:Y:S04]  /*8a720*/  STL.64 [R1+0x7d40], R8 ;  /* 0x007d400801007387 */ /* 0x0081e80000100a00 */
[----:B0-----:R-:W3:Y:S04]  /*8a730*/  LDL.LU R8, [R1+0x180] ;  /* 0x0001800001087983 */ /* 0x001ee80000300800 */
[----:B------:R-:W3:Y:S04]  /*8a740*/  LDL.LU R9, [R1+0x184] ;  /* 0x0001840001097983 */ /* 0x000ee80000300800 */
[----:B------:R-:W3:Y:S04]  /*8a750*/  LDL.LU R10, [R1+0x188] ;  /* 0x00018800010a7983 */ /* 0x000ee80000300800 */
[----:B------:R-:W3:Y:S04]  /*8a760*/  LDL.LU R11, [R1+0x18c] ;  /* 0x00018c00010b7983 */ /* 0x000ee80000300800 */
[----:B------:R0:W-:Y:S04]  /*8a770*/  STL.64 [R1+0x7cd0], R20 ;  /* 0x007cd01401007387 */ /* 0x0001e80000100a00 */
[----:B0-----:R-:W4:Y:S04]  /*8a780*/  LDL.LU R20, [R1+0x130] ;  /* 0x0001300001147983 */ /* 0x001f280000300800 */
[----:B------:R-:W4:Y:S04]  /*8a790*/  LDL.LU R21, [R1+0x134] ;  /* 0x0001340001157983 */ /* 0x000f280000300800 */
        /* <DEDUP_REMOVED lines=8> */
[----:B------:R0:W-:Y:S04]  /*8a820*/  STL.64 [R1+0x460], R16 ;  /* 0x0004601001007387 */ /* 0x0001e80000100a00 */
[----:B------:R1:W-:Y:S04]  /*8a830*/  STL.64 [R1+0x468], R18 ;  /* 0x0004681201007387 */ /* 0x0003e80000100a00 */
[----:B0-----:R-:W1:Y:S01]  /*8a840*/  LDL.LU.64 R16, [R1+0x7da0] ;  /* 0x007da00001107983 */ /* 0x001e620000300a00 */
[----:B------:R-:W-:-:S02]  /*8a850*/  MOV R28, R4 ;  /* 0x00000004001c7202 */ /* 0x000fc40000000f00 */
[----:B------:R-:W-:Y:S02]  /*8a860*/  MOV R7, R5 ;  /* 0x0000000500077202 */ /* 0x000fe40000000f00 */
[----:B------:R-:W4:Y:S01]  /*8a870*/  LDL.LU.64 R4, [R1+0x7d98] ;  /* 0x007d980001047983 */ /* 0x000f220000300a00 */
[C---:B-1----:R-:W-:Y:S03]  /*8a880*/  HMMA.16816.F32 R16, R24.reuse, R16, R12 ;  /* 0x000000101810723c */ /* 0x042fe6000000180c */
[----:B------:R-:W2:Y:S04]  /*8a890*/  LDL.LU.64 R14, [R1+0x7d90] ;  /* 0x007d9000010e7983 */ /* 0x000ea80000300a00 */
[----:B------:R-:W2:Y:S11]  /*8a8a0*/  LDL.LU.64 R12, [R1+0x7d88] ;  /* 0x007d8800010c7983 */ /* 0x000eb60000300a00 */
[----:B------:R-:W-:Y:S05]  /*8a8b0*/  @!UPT UIADD3 URZ, URZ, URZ, URZ ;  /* 0x0000003f3f3ff290 */ /* 0x000fea000fffe03f */
        /* <DEDUP_REMOVED lines=13> */
[----:B------:R-:W3:Y:S04]  /*8a990*/  LDL.LU.64 R12, [R1+0x7d60] ;  /* 0x007d6000010c7983 */ /* 0x000ee80000300a00 */
[----:B------:R-:W3:Y:S04]  /*8a9a0*/  LDL.LU.64 R18, [R1+0x7d58] ;  /* 0x007d580001127983 */ /* 0x000ee80000300a00 */
[----:B------:R-:W3:Y:S11]  /*8a9b0*/  LDL.LU.64 R16, [R1+0x7d50] ;  /* 0x007d500001107983 */ /* 0x000ef60000300a00 */
[----:B------:R-:W-:Y:S02]  /*8a9c0*/  @!UPT UIADD3 URZ, URZ, URZ, URZ ;  /* 0x0000003f3f3ff290 */ /* 0x000fe4000fffe03f */
[----:B------:R-:W-:Y:S04]  /*8a9d0*/  STL.64 [R1+0x430], R24 ;  /* 0x0004301801007387 */ /* 0x000fe80000100a00 */
[----:B------:R0:W-:Y:S04]  /*8a9e0*/  STL.64 [R1+0x438], R26 ;  /* 0x0004381a01007387 */ /* 0x0001e80000100a00 */
[----:B0-----:R-:W2:Y:S04]  /*8a9f0*/  LDL.LU R26, [R1+0x171c] ;  /* 0x00171c00011a7983 */ /* 0x001ea80000300800 */
[----:B------:R-:W2:Y:S01]  /*8aa00*/  LDL R27, [R1+0xe20] ;  /* 0x000e2000011b7983 */ /* 0x000ea20000100800 */
[C---:B---3--:R-:W-:Y:S01]  /*8aa10*/  HMMA.16816.F32 R8, R16.reuse, R12, R8 ;  /* 0x0000000c1008723c */ /* 0x048fe20000001808 */
[----:B------:R-:W-:Y:S01]  /*8aa20*/  MOV R2, R12 ;  /* 0x0000000c00027202 */ /* 0x000fe20000000f00 */
[----:B------:R-:W-:Y:S01]  /*8aa30*/  IMAD.MOV.U32 R0, RZ, RZ, R13 ;  /* 0x000000ffff007224 */ /* 0x000fe200078e000d */
[----:B--2---:R0:W-:Y:S04]  /*8aa40*/  STL.64 [R1+0x7cc8], R26 ;  /* 0x007cc81a01007387 */ /* 0x0041e80000100a00 */
[----:B------:R-:W2:Y:S04]  /*8aa50*/  LDL.LU R24, [R1+0x120] ;  /* 0x0001200001187983 */ /* 0x000ea80000300800 */
[----:B------:R-:W2:Y:S04]  /*8aa60*/  LDL.LU R25, [R1+0x124] ;  /* 0x0001240001197983 */ /* 0x000ea80000300800 */
[----:B0-----:R-:W2:Y:S04]  /*8aa70*/  LDL.LU R26, [R1+0x128] ;  /* 0x00012800011a7983 */ /* 0x001ea80000300800 */
        /* <DEDUP_REMOVED lines=8> */
[----:B------:R-:W3:Y:S11]  /*8ab00*/  LDL.LU.64 R8, [R1+0x7d28] ;  /* 0x007d280001087983 */ /* 0x000ef60000300a00 */
[----:B------:R-:W-:Y:S06]  /*8ab10*/  @!UPT UIADD3 URZ, URZ, URZ, URZ ;  /* 0x0000003f3f3ff290 */ /* 0x000fec000fffe03f */
[----:B------:R0:W-:Y:S04]  /*8ab20*/  STL.64 [R1+0x410], R12 ;  /* 0x0004100c01007387 */ /* 0x0001e80000100a00 */
[----:B------:R3:W-:Y:S04]  /*8ab30*/  STL.64 [R1+0x418], R14 ;  /* 0x0004180e01007387 */ /* 0x0007e80000100a00 */
[----:B0-----:R-:W3:Y:S02]  /*8ab40*/  LDL.LU.64 R12, [R1+0x7d20] ;  /* 0x007d2000010c7983 */ /* 0x001ee40000300a00 */
[C---:B---3--:R-:W-:Y:S02]  /*8ab50*/  HMMA.16816.F32 R12, R16.reuse, R12, R8 ;  /* 0x0000000c100c723c */ /* 0x048fe40000001808 */
[----:B------:R-:W3:Y:S04]  /*8ab60*/  LDL.LU.64 R10, [R1+0x7d18] ;  /* 0x007d1800010a7983 */ /* 0x000ee80000300a00 */
[----:B------:R-:W3:Y:S11]  /*8ab70*/  LDL.LU.64 R8, [R1+0x7d10] ;  /* 0x007d100001087983 */ /* 0x000ef60000300a00 */
[----:B------:R-:W-:Y:S06]  /*8ab80*/  @!UPT UIADD3 URZ, URZ, URZ, URZ ;  /* 0x0000003f3f3ff290 */ /* 0x000fec000fffe03f */
[----:B------:R-:W-:Y:S04]  /*8ab90*/  STL.64 [R1+0x400], R12 ;  /* 0x0004000c01007387 */ /* 0x000fe80000100a00 */
[----:B------:R0:W-:Y:S04]  /*8aba0*/  STL.64 [R1+0x408], R14 ;  /* 0x0004080e01007387 */ /* 0x0001e80000100a00 */
[----:B0-----:R-:W2:Y:S04]  /*8abb0*/  LDL.LU.64 R14, [R1+0x7d08] ;  /* 0x007d0800010e7983 */ /* 0x001ea80000300a00 */
[----:B------:R-:W3:Y:S02]  /*8abc0*/  LDL.LU.64 R12, [R1+0x7d00] ;  /* 0x007d0000010c7983 */ /* 0x000ee40000300a00 */
[----:B---3--:R-:W-:Y:S11]  /*8abd0*/  HMMA.16816.F32 R8, R16, R12, R8 ;  /* 0x0000000c1008723c */ /* 0x008ff60000001808 */
[----:B------:R-:W-:Y:S11]  /*8abe0*/  @!UPT UIADD3 URZ, URZ, URZ, URZ ;  /* 0x0000003f3f3ff290 */ /* 0x000ff6000fffe03f */
[----:B------:R-:W-:Y:S01]  /*8abf0*/  @!UPT UIADD3 URZ, URZ, URZ, URZ ;  /* 0x0000003f3f3ff290 */ /* 0x000fe2000fffe03f */
[----:B------:R-:W-:Y:S04]  /*8ac00*/  STL.64 [R1+0x3f0], R8 ;  /* 0x0003f00801007387 */ /* 0x000fe80000100a00 */
[----:B------:R0:W-:Y:S04]  /*8ac10*/  STL.64 [R1+0x3f8], R10 ;  /* 0x0003f80a01007387 */ /* 0x0001e80000100a00 */
[----:B0-----:R-:W3:Y:S04]  /*8ac20*/  LDL.LU.64 R10, [R1+0x7cf8] ;  /* 0x007cf800010a7983 */ /* 0x001ee80000300a00 */
[----:B------:R-:W3:Y:S04]  /*8ac30*/  LDL.LU.64 R8, [R1+0x7cf0] ;  /* 0x007cf00001087983 */ /* 0x000ee80000300a00 */
[----:B--2---:R-:W-:Y:S04]  /*8ac40*/  STL.64 [R1+0x7be8], R14 ;  /* 0x007be80e01007387 */ /* 0x004fe80000100a00 */
[----:B------:R4:W-:Y:S02]  /*8ac50*/  STL.64 [R1+0x7be0], R12 ;  /* 0x007be00c01007387 */ /* 0x0009e40000100a00 */
[----:B----4-:R-:W-:-:S02]  /*8ac60*/  MOV R12, R4 ;  /* 0x00000004000c7202 */ /* 0x010fc40000000f00 */
[----:B------:R-:W2:Y:S01]  /*8ac70*/  LDL.LU R4, [R1+0x7cec] ;  /* 0x007cec0001047983 */ /* 0x000ea20000300800 */
[----:B------:R-:W-:-:S03]  /*8ac80*/  MOV R13, R5 ;  /* 0x00000005000d7202 */ /* 0x000fc60000000f00 */
[----:B------:R-:W2:Y:S01]  /*8ac90*/  LDL.LU R5, [R1+0x7ce8] ;  /* 0x007ce80001057983 */ /* 0x000ea20000300800 */
        /* <DEDUP_REMOVED lines=17> */
[----:B------:R1:W-:Y:S04]  /*8adb0*/  STL.64 [R1+0x3d8], R22 ;  /* 0x0003d81601007387 */ /* 0x0003e80000100a00 */
[----:B0-----:R-:W1:Y:S04]  /*8adc0*/  LDL.LU.64 R20, [R1+0x7cd0] ;  /* 0x007cd00001147983 */ /* 0x001e680000300a00 */
[----:B------:R-:W-:Y:S04]  /*8add0*/  STL [R1+0x7ca8], R6 ;  /* 0x007ca80601007387 */ /* 0x000fe80000100800 */
[----:B------:R-:W-:Y:S01]  /*8ade0*/  STL.64 [R1+0x7ca0], R4 ;  /* 0x007ca00401007387 */ /* 0x000fe20000100a00 */
[C---:B-1----:R-:W-:Y:S03]  /*8adf0*/  HMMA.16816.F32 R20, R16.reuse, R20, R24 ;  /* 0x000000141014723c */ /* 0x042fe60000001818 */
[----:B------:R-:W2:Y:S11]  /*8ae00*/  LDL.LU.64 R26, [R1+0x7cc8] ;  /* 0x007cc800011a7983 */ /* 0x000eb60000300a00 */
[----:B------:R-:W-:Y:S09]  /*8ae10*/  @!UPT UIADD3 URZ, URZ, URZ, URZ ;  /* 0x0000003f3f3ff290 */ /* 0x000ff2000fffe03f */
[----:B------:R-:W-:Y:S04]  /*8ae20*/  STL.64 [R1+0x3c0], R20 ;  /* 0x0003c01401007387 */ /* 0x000fe80000100a00 */
[----:B------:R0:W-:Y:S04]  /*8ae30*/  STL.64 [R1+0x3c8], R22 ;  /* 0x0003c81601007387 */ /* 0x0001e80000100a00 */
[----:B0-----:R-:W4:Y:S01]  /*8ae40*/  LDL.LU R23, [R1+0x7cc0] ;  /* 0x007cc00001177983 */ /* 0x001f220000300800 */
[----:B---3--:R-:W-:Y:S03]  /*8ae50*/  HMMA.16816.F32 R8, R16, R12, R8 ;  /* 0x0000000c1008723c */ /* 0x008fe60000001808 */
[----:B----4-:R-:W0:Y:S04]  /*8ae60*/  LDSM.16.M88.4 R20, [R23+0x46000] ;  /* 0x046000001714783b */ /* 0x010e280000000200 */
[----:B0-----:R-:W-:Y:S04]  /*8ae70*/  STL.64 [R1+0x7c18], R22 ;  /* 0x007c181601007387 */ /* 0x001fe80000100a00 */
[----:B------:R0:W-:Y:S04]  /*8ae80*/  STL.64 [R1+0x7c10], R20 ;  /* 0x007c101401007387 */ /* 0x0001e80000100a00 */
[----:B------:R-:W3:Y:S01]  /*8ae90*/  LDL R12, [R1+0x80] ;  /* 0x00008000010c7983 */ /* 0x000ee20000100800 */
[----:B------:R-:W-:-:S07]  /*8aea0*/  MOV R13, R3 ;  /* 0x00000003000d7202 */ /* 0x000fce0000000f00 */
[----:B------:R-:W-:Y:S04]  /*8aeb0*/  STL.64 [R1+0x3b0], R8 ;  /* 0x0003b00801007387 */ /* 0x000fe80000100a00 */
[----:B------:R-:W-:Y:S04]  /*8aec0*/  STL.64 [R1+0x3b8], R10 ;  /* 0x0003b80a01007387 */ /* 0x000fe80000100a00 */
[----:B------:R-:W4:Y:S04]  /*8aed0*/  LDL.LU R3, [R1+0x7cbc] ;  /* 0x007cbc0001037983 */ /* 0x000f280000300800 */
[----:B---3--:R-:W-:Y:S04]  /*8aee0*/  STL.64 [R1+0x7c70], R12 ;  /* 0x007c700c01007387 */ /* 0x008fe80000100a00 */
[----:B0-----:R-:W3:Y:S04]  /*8aef0*/  LDL.64 R20, [R1+0x40] ;  /* 0x0000400001147983 */ /* 0x001ee80000100a00 */
[----:B---3--:R0:W-:Y:S04]  /*8af00*/  STL.64 [R1+0x7c30], R20 ;  /* 0x007c301401007387 */ /* 0x0081e80000100a00 */
[----:B0-----:R-:W3:Y:S04]  /*8af10*/  LDL.LU R20, [R1+0x6a0] ;  /* 0x0006a00001147983 */ /* 0x001ee80000300800 */
[----:B------:R-:W3:Y:S04]  /*8af20*/  LDL.LU R21, [R1+0x6a4] ;  /* 0x0006a40001157983 */ /* 0x000ee80000300800 */
[----:B------:R-:W2:Y:S04]  /*8af30*/  LDL.LU R22, [R1+0x6a8] ;  /* 0x0006a80001167983 */ /* 0x000ea80000300800 */
[----:B------:R-:W2:Y:S04]  /*8af40*/  LDL.LU R23, [R1+0x6ac] ;  /* 0x0006ac0001177983 */ /* 0x000ea80000300800 */
[----:B------:R-:W2:Y:S04]  /*8af50*/  LDL R12, [R1+0x90] ;  /* 0x00009000010c7983 */ /* 0x000ea80000100800 */
[----:B------:R-:W2:Y:S04]  /*8af60*/  LDL R13, [R1+0x94] ;  /* 0x00009400010d7983 */ /* 0x000ea80000100800 */
[----:B--2---:R0:W-:Y:S04]  /*8af70*/  STL.64 [R1+0x7c88], R12 ;  /* 0x007c880c01007387 */ /* 0x0041e80000100a00 */
[----:B0-----:R-:W2:Y:S01]  /*8af80*/  LDL R12, [R1+0xa0] ;  /* 0x0000a000010c7983 */ /* 0x001ea20000100800 */
[----:B----4-:R-:W-:-:S03]  /*8af90*/  MOV R13, R3 ;  /* 0x00000003000d7202 */ /* 0x010fc60000000f00 */
[----:B------:R-:W4:Y:S04]  /*8afa0*/  LDL.LU R3, [R1+0x7cb8] ;  /* 0x007cb80001037983 */ /* 0x000f280000300800 */
[----:B--2---:R-:W-:Y:S04]  /*8afb0*/  STL.64 [R1+0x7cb0], R12 ;  /* 0x007cb00c01007387 */ /* 0x004fe80000100a00 */
[----:B------:R-:W-:Y:S04]  /*8afc0*/  STL.64 [R1+0x7c40], R22 ;  /* 0x007c401601007387 */ /* 0x000fe80000100a00 */
[----:B---3--:R0:W-:Y:S04]  /*8afd0*/  STL.64 [R1+0x7c38], R20 ;  /* 0x007c381401007387 */ /* 0x0081e80000100a00 */
[----:B0-----:R-:W2:Y:S04]  /*8afe0*/  LDL.64 R20, [R1+0x60] ;  /* 0x0000600001147983 */ /* 0x001ea80000100a00 */
[----:B--2---:R0:W-:Y:S04]  /*8aff0*/  STL.64 [R1+0x7c50], R20 ;  /* 0x007c501401007387 */ /* 0x0041e80000100a00 */
[----:B------:R-:W2:Y:S04]  /*8b000*/  LDL.LU R12, [R1+0x640] ;  /* 0x00064000010c7983 */ /* 0x000ea80000300800 */
[----:B------:R-:W2:Y:S01]  /*8b010*/  LDL.LU R13, [R1+0x644] ;  /* 0x00064400010d7983 */ /* 0x000ea20000300800 */
[----:B0-----:R-:W-:-:S03]  /*8b020*/  MOV R20, R28 ;  /* 0x0000001c00147202 */ /* 0x001fc60000000f00 */
[----:B------:R-:W2:Y:S01]  /*8b030*/  LDL.LU R14, [R1+0x648] ;  /* 0x00064800010e7983 */ /* 0x000ea20000300800 */
[----:B------:R-:W-:-:S03]  /*8b040*/  MOV R21, R7 ;  /* 0x0000000700157202 */ /* 0x000fc60000000f00 */
[----:B------:R-:W2:Y:S04]  /*8b050*/  LDL.LU R15, [R1+0x64c] ;  /* 0x00064c00010f7983 */ /* 0x000ea80000300800 */
[----:B------:R-:W2:Y:S04]  /*8b060*/  LDL.64 R4, [R1+0xb0] ;  /* 0x0000b00001047983 */ /* 0x000ea80000100a00 */
[----:B------:R0:W-:Y:S04]  /*8b070*/  STL.64 [R1+0x7c68], R20 ;  /* 0x007c681401007387 */ /* 0x0001e80000100a00 */
[----:B0-----:R-:W3:Y:S04]  /*8b080*/  LDL.LU R20, [R1+0x670] ;  /* 0x0006700001147983 */ /* 0x001ee80000300800 */
[----:B------:R-:W3:Y:S04]  /*8b090*/  LDL.LU R21, [R1+0x674] ;  /* 0x0006740001157983 */ /* 0x000ee80000300800 */
[----:B------:R-:W2:Y:S04]  /*8b0a0*/  LDL.LU R22, [R1+0x678] ;  /* 0x0006780001167983 */ /* 0x000ea80000300800 */
[----:B------:R-:W2:Y:S04]  /*8b0b0*/  LDL.LU R23, [R1+0x67c] ;  /* 0x00067c0001177983 */ /* 0x000ea80000300800 */
        /* <DEDUP_REMOVED lines=12> */
[----:B------:R-:W3:Y:S01]  /*8b180*/  LDL.LU.64 R8, [R1+0x10] ;  /* 0x0000100001087983 */ /* 0x000ee20000300a00 */
[----:B------:R-:W-:Y:S03]  /*8b190*/  HMMA.16816.F32 R12, R16, R4, R12 ;  /* 0x00000004100c723c */ /* 0x000fe6000000180c */
[----:B---3--:R0:W-:Y:S04]  /*8b1a0*/  STL.64 [R1+0x7c48], R8 ;  /* 0x007c480801007387 */ /* 0x0081e80000100a00 */
        /* <DEDUP_REMOVED lines=8> */
[----:B------:R-:W2:Y:S04]  /*8b230*/  LDL.LU R10, [R1+0x688] ;  /* 0x00068800010a7983 */ /* 0x000ea80000300800 */
[----:B------:R-:W2:Y:S04]  /*8b240*/  LDL.LU R11, [R1+0x68c] ;  /* 0x00068c00010b7983 */ /* 0x000ea80000300800 */
[----:B------:R0:W-:Y:S04]  /*8b250*/  STL.64 [R1+0x3a0], R12 ;  /* 0x0003a00c01007387 */ /* 0x0001e80000100a00 */
[----:B------:R1:W-:Y:S04]  /*8b260*/  STL.64 [R1+0x3a8], R14 ;  /* 0x0003a80e01007387 */ /* 0x0003e80000100a00 */
[----:B0-----:R-:W1:Y:S01]  /*8b270*/  LDL.LU.64 R12, [R1+0x7cb0] ;  /* 0x007cb000010c7983 */ /* 0x001e620000300a00 */
[----:B------:R-:W-:-:S03]  /*8b280*/  MOV R28, R5 ;  /* 0x00000005001c7202 */ /* 0x000fc60000000f00 */
[----:B------:R-:W3:Y:S04]  /*8b290*/  LDL.LU R6, [R1+0x7ca8] ;  /* 0x007ca80001067983 */ /* 0x000ee80000300800 */
[----:B------:R-:W2:Y:S01]  /*8b2a0*/  LDL.LU.64 R4, [R1+0x7ca0] ;  /* 0x007ca00001047983 */ /* 0x000ea20000300a00 */
[C---:B-1----:R-:W-:Y:S03]  /*8b2b0*/  HMMA.16816.F32 R12, R16.reuse, R12, R20 ;  /* 0x0000000c100c723c */ /* 0x042fe60000001814 */
[----:B------:R-:W2:Y:S04]  /*8b2c0*/  LDL.LU.64 R22, [R1+0x7c98] ;  /* 0x007c980001167983 */ /* 0x000ea80000300a00 */
[----:B------:R-:W2:Y:S11]  /*8b2d0*/  LDL.LU.64 R20, [R1+0x7c90] ;  /* 0x007c900001147983 */ /* 0x000eb60000300a00 */
[----:B------:R-:W-:Y:S05]  /*8b2e0*/  @!UPT UIADD3 URZ, URZ, URZ, URZ ;  /* 0x0000003f3f3ff290 */ /* 0x000fea000fffe03f */
        /* <DEDUP_REMOVED lines=8> */
[----:B------:R2:W-:Y:S04]  /*8b370*/  STL.64 [R1+0x388], R14 ;  /* 0x0003880e01007387 */ /* 0x0005e80000100a00 */
[----:B0-----:R-:W2:Y:S01]  /*8b380*/  LDL.LU.64 R12, [R1+0x7c70] ;  /* 0x007c7000010c7983 */ /* 0x001ea20000300a00 */
[----:B------:R-:W-:Y:S01]  /*8b390*/  FADD R24, -R27, R26 ;  /* 0x0000001a1b187221 */ /* 0x000fe20000000100 */
[----:B--2---:R-:W-:Y:S02]  /*8b3a0*/  HMMA.16816.F32 R12, R16, R12, R20 ;  /* 0x0000000c100c723c */ /* 0x004fe40000001814 */
[----:B------:R-:W2:Y:S01]  /*8b3b0*/  LDL.LU.64 R20, [R1+0x7c68] ;  /* 0x007c680001147983 */ /* 0x000ea20000300a00 */
[----:B------:R-:W-:-:S04]  /*8b3c0*/  FMUL R24, R24, 1.4426950216293334961 ;  /* 0x3fb8aa3b18187820 */ /* 0x000fc80000400000 */
[----:B------:R-:W0:Y:S11]  /*8b3d0*/  MUFU.EX2 R7, R24 ;  /* 0x0000001800077308 */ /* 0x000e360000000800 */
[----:B------:R-:W-:Y:S05]  /*8b3e0*/  @!UPT UIADD3 URZ, URZ, URZ, URZ ;  /* 0x0000003f3f3ff290 */ /* 0x000fea000fffe03f */
[----:B------:R1:W-:Y:S04]  /*8b3f0*/  STL.64 [R1+0x370], R12 ;  /* 0x0003700c01007387 */ /* 0x0003e80000100a00 */
[----:B------:R-:W-:Y:S04]  /*8b400*/  STL.64 [R1+0x378], R14 ;  /* 0x0003780e01007387 */ /* 0x000fe80000100a00 */
[----:B-1----:R-:W3:Y:S04]  /*8b410*/  LDL.LU.64 R12, [R1] ;  /* 0x00000000010c7983 */ /* 0x002ee80000300a00 */
[----:B0-----:R-:W-:Y:S01]  /*8b420*/  STL [R1+0xe14], R7 ;  /* 0x000e140701007387 */ /* 0x001fe20000100800 */
[C---:B--2---:R-:W-:Y:S03]  /*8b430*/  HMMA.16816.F32 R20, R16.reuse, R20, R8 ;  /* 0x000000141014723c */ /* 0x044fe60000001808 */
[----:B------:R-:W2:Y:S04]  /*8b440*/  LDL.LU.64 R10, [R1+0x7c60] ;  /* 0x007c6000010a7983 */ /* 0x000ea80000300a00 */
[----:B------:R-:W2:Y:S11]  /*8b450*/  LDL.LU.64 R8, [R1+0x7c58] ;  /* 0x007c580001087983 */ /* 0x000eb60000300a00 */
[----:B------:R-:W-:Y:S05]  /*8b460*/  @!UPT UIADD3 URZ, URZ, URZ, URZ ;  /* 0x0000003f3f3ff290 */ /* 0x000fea000fffe03f */
[----:B------:R0:W-:Y:S04]  /*8b470*/  STL.64 [R1+0x360], R20 ;  /* 0x0003601401007387 */ /* 0x0001e80000100a00 */
[----:B------:R-:W-:Y:S04]  /*8b480*/  STL.64 [R1+0x368], R22 ;  /* 0x0003681601007387 */ /* 0x000fe80000100a00 */
[----:B0-----:R-:W2:Y:S01]  /*8b490*/  LDL.LU.64 R20, [R1+0x7c50] ;  /* 0x007c500001147983 */ /* 0x001ea20000300a00 */
[----:B------:R-:W-:Y:S01]  /*8b4a0*/  MOV R24, R29 ;  /* 0x0000001d00187202 */ /* 0x000fe20000000f00 */
[----:B--2---:R-:W-:Y:S01]  /*8b4b0*/  HMMA.16816.F32 R8, R16, R20, R8 ;  /* 0x000000141008723c */ /* 0x004fe20000001808 */
[----:B------:R-:W-:Y:S11]  /*8b4c0*/  MOV R29, R21 ;  /* 0x00000015001d7202 */ /* 0x000ff60000000f00 */
[----:B------:R-:W-:Y:S11]  /*8b4d0*/  @!UPT UIADD3 URZ, URZ, URZ, URZ ;  /* 0x0000003f3f3ff290 */ /* 0x000ff6000fffe03f */
[----:B------:R0:W-:Y:S04]  /*8b4e0*/  STL.64 [R1+0x350], R8 ;  /* 0x0003500801007387 */ /* 0x0001e80000100a00 */
[----:B------:R-:W-:Y:S04]  /*8b4f0*/  STL.64 [R1+0x358], R10 ;  /* 0x0003580a01007387 */ /* 0x000fe80000100a00 */
[----:B0-----:R-:W2:Y:S04]  /*8b500*/  LDL.LU.64 R8, [R1+0x7c48] ;  /* 0x007c480001087983 */ /* 0x001ea80000300a00 */
[----:B------:R-:W2:Y:S04]  /*8b510*/  LDL.LU.64 R22, [R1+0x7c40] ;  /* 0x007c400001167983 */ /* 0x000ea80000300a00 */
[----:B------:R-:W2:Y:S01]  /*8b520*/  LDL.LU.64 R20, [R1+0x7c38] ;  /* 0x007c380001147983 */ /* 0x000ea20000300a00 */
[----:B---3--:R-:W-:-:S03]  /*8b530*/  MOV R25, R6 ;  /* 0x0000000600197202 */ /* 0x008fc60000000f00 */
[----:B------:R-:W-:Y:S04]  /*8b540*/  STL [R1+0x7b98], R29 ;  /* 0x007b981d01007387 */ /* 0x000fe80000100800 */
[C---:B--2---:R-:W-:Y:S01]  /*8b550*/  HMMA.16816.F32 R24, R16.reuse, R24, R20 ;  /* 0x000000181018723c */ /* 0x044fe20000001814 */
[----:B------:R-:W2:Y:S11]  /*8b560*/  LDL.LU.64 R20, [R1+0x7c30] ;  /* 0x007c300001147983 */ /* 0x000eb60000300a00 */
[----:B------:R-:W-:Y:S11]  /*8b570*/  @!UPT UIADD3 URZ, URZ, URZ, URZ ;  /* 0x0000003f3f3ff290 */ /* 0x000ff6000fffe03f */
[----:B------:R-:W-:Y:S04]  /*8b580*/  STL.64 [R1+0x340], R24 ;  /* 0x0003401801007387 */ /* 0x000fe80000100a00 */
[----:B------:R0:W-:Y:S04]  /*8b590*/  STL.64 [R1+0x348], R26 ;  /* 0x0003481a01007387 */ /* 0x0001e80000100a00 */
[----:B0-----:R-:W4:Y:S04]  /*8b5a0*/  LDL.LU R27, [R1+0x1340] ;  /* 0x00134000011b7983 */ /* 0x001f280000300800 */
[----:B------:R-:W3:Y:S04]  /*8b5b0*/  LDL.LU R15, [R1+0x1344] ;  /* 0x00134400010f7983 */ /* 0x000ee80000300800 */
[----:B------:R-:W3:Y:S04]  /*8b5c0*/  LDL.LU R14, [R1+0x1348] ;  /* 0x00134800010e7983 */ /* 0x000ee80000300800 */
[----:B---3--:R-:W-:Y:S04]  /*8b5d0*/  STL.64 [R1+0x7c28], R14 ;  /* 0x007c280e01007387 */ /* 0x008fe80000100a00 */
[----:B------:R0:W-:Y:S04]  /*8b5e0*/  STL.64 [R1+0x7c20], R12 ;  /* 0x007c200c01007387 */ /* 0x0001e80000100a00 */
[----:B0-----:R-:W3:Y:S04]  /*8b5f0*/  LDL.LU R12, [R1+0x6b0] ;  /* 0x0006b000010c7983 */ /* 0x001ee80000300800 */
[----:B------:R-:W3:Y:S04]  /*8b600*/  LDL.LU R13, [R1+0x6b4] ;  /* 0x0006b400010d7983 */ /* 0x000ee80000300800 */
[----:B------:R-:W3:Y:S04]  /*8b610*/  LDL.LU R14, [R1+0x6b8] ;  /* 0x0006b800010e7983 */ /* 0x000ee80000300800 */
[----:B------:R-:W3:Y:S04]  /*8b620*/  LDL.LU R15, [R1+0x6bc] ;  /* 0x0006bc00010f7983 */ /* 0x000ee80000300800 */
[----:B------:R-:W4:Y:S04]  /*8b630*/  LDL.LU R6, [R1+0x134c] ;  /* 0x00134c0001067983 */ /* 0x000f280000300800 */
[----:B------:R-:W4:Y:S04]  /*8b640*/  LDL.LU R24, [R1+0x1350] ;  /* 0x0013500001187983 */ /* 0x000f280000300800 */
[----:B------:R-:W4:Y:S04]  /*8b650*/  LDL.LU R25, [R1+0x1354] ;  /* 0x0013540001197983 */ /* 0x000f280000300800 */
[----:B------:R-:W4:Y:S04]  /*8b660*/  LDL.LU R26, [R1+0x1358] ;  /* 0x00135800011a7983 */ /* 0x000f280000300800 */
[----:B------:R-:W4:Y:S04]  /*8b670*/  LDL.LU R11, [R1+0x135c] ;  /* 0x00135c00010b7983 */ /* 0x000f280000300800 */
[----:B------:R-:W4:Y:S01]  /*8b680*/  LDL.LU R10, [R1+0x1360] ;  /* 0x00136000010a7983 */ /* 0x000f220000300800 */
[----:B--2---:R-:W-:Y:S01]  /*8b690*/  IMAD.MOV.U32 R29, RZ, RZ, R21 ;  /* 0x000000ffff1d7224 */ /* 0x004fe200078e0015 */
[----:B---3--:R-:W-:Y:S02]  /*8b6a0*/  HMMA.16816.F32 R16, R16, R20, R12 ;  /* 0x000000141010723c */ /* 0x008fe4000000180c */
[----:B----4-:R-:W-:Y:S04]  /*8b6b0*/  STL.64 [R1+0x7c08], R10 ;  /* 0x007c080a01007387 */ /* 0x010fe80000100a00 */
[----:B------:R0:W-:Y:S02]  /*8b6c0*/  STL.64 [R1+0x7c00], R8 ;  /* 0x007c000801007387 */ /* 0x0001e40000100a00 */
[----:B0-----:R-:W-:-:S02]  /*8b6d0*/  MOV R8, R2 ;  /* 0x0000000200087202 */ /* 0x001fc40000000f00 */
[----:B------:R-:W-:Y:S01]  /*8b6e0*/  MOV R9, R0 ;  /* 0x0000000000097202 */ /* 0x000fe20000000f00 */
[----:B------:R-:W2:Y:S04]  /*8b6f0*/  LDL.LU R2, [R1+0x1364] ;  /* 0x0013640001027983 */ /* 0x000ea80000300800 */
[----:B------:R-:W3:Y:S04]  /*8b700*/  LDL.LU R0, [R1+0x1368] ;  /* 0x0013680001007983 */ /* 0x000ee80000300800 */
[----:B------:R-:W4:Y:S04]  /*8b710*/  LDL.LU.64 R14, [R1+0x7c28] ;  /* 0x007c2800010e7983 */ /* 0x000f280000300a00 */
[----:B------:R-:W2:Y:S04]  /*8b720*/  LDL.LU.64 R12, [R1+0x7c20] ;  /* 0x007c2000010c7983 */ /* 0x000ea80000300a00 */
[----:B------:R-:W2:Y:S04]  /*8b730*/  LDL.LU.64 R22, [R1+0x7c18] ;  /* 0x007c180001167983 */ /* 0x000ea80000300a00 */
[----:B------:R0:W-:Y:S04]  /*8b740*/  STL.64 [R1+0x330], R16 ;  /* 0x0003301001007387 */ /* 0x0001e80000100a00 */
[----:B------:R1:W-:Y:S04]  /*8b750*/  STL.64 [R1+0x338], R18 ;  /* 0x0003381201007387 */ /* 0x0003e80000100a00 */
[----:B------:R-:W2:Y:S01]  /*8b760*/  LDL.LU.64 R20, [R1+0x7c10] ;  /* 0x007c100001147983 */ /* 0x000ea20000300a00 */
[----:B0-----:R-:W-:-:S02]  /*8b770*/  FMUL R16, R3, R27 ;  /* 0x0000001b03107220 */ /* 0x001fc40000400000 */
[----:B-1----:R-:W-:Y:S02]  /*8b780*/  FMUL R19, R7, R6 ;  /* 0x0000000607137220 */ /* 0x002fe40000400000 */
[----:B------:R-:W3:Y:S01]  /*8b790*/  LDL.LU R6, [R1+0x136c] ;  /* 0x00136c0001067983 */ /* 0x000ee20000300800 */
[----:B----4-:R-:W-:Y:S02]  /*8b7a0*/  FMUL R17, R3, R15 ;  /* 0x0000000f03117220 */ /* 0x010fe40000400000 */
[----:B------:R-:W-:Y:S01]  /*8b7b0*/  FMUL R18, R7, R14 ;  /* 0x0000000e07127220 */ /* 0x000fe20000400000 */
[----:B------:R-:W4:Y:S04]  /*8b7c0*/  LDL.LU R15, [R1+0x1374] ;  /* 0x00137400010f7983 */ /* 0x000f280000300800 */
[----:B------:R-:W4:Y:S04]  /*8b7d0*/  LDL.LU R14, [R1+0x1378] ;  /* 0x00137800010e7983 */ /* 0x000f280000300800 */
[----:B------:R-:W4:Y:S01]  /*8b7e0*/  LDL.LU.64 R10, [R1+0x7c08] ;  /* 0x007c0800010a7983 */ /* 0x000f220000300a00 */
[----:B--2---:R-:W-:Y:S03]  /*8b7f0*/  HMMA.16816.F32 R16, R20, R8, R16 ;  /* 0x000000081410723c */ /* 0x004fe60000001810 */
[----:B------:R-:W2:Y:S01]  /*8b800*/  LDL.LU.64 R8, [R1+0x7c00] ;  /* 0x007c000001087983 */ /* 0x000ea20000300a00 */
[----:B------:R-:W-:-:S02]  /*8b810*/  FMUL R24, R3, R24 ;  /* 0x0000001803187220 */ /* 0x000fc40000400000 */
[----:B------:R-:W-:Y:S02]  /*8b820*/  FMUL R25, R3, R25 ;  /* 0x0000001903197220 */ /* 0x000fe40000400000 */
[----:B------:R-:W-:Y:S11]  /*8b830*/  FMUL R26, R7, R26 ;  /* 0x0000001a071a7220 */ /* 0x000ff60000400000 */
[----:B------:R-:W-:Y:S04]  /*8b840*/  @!UPT UIADD3 URZ, URZ, URZ, URZ ;  /* 0x0000003f3f3ff290 */ /* 0x000fe8000fffe03f */
[----:B------:R0:W-:Y:S04]  /*8b850*/  STL.64 [R1+0x320], R16 ;  /* 0x0003201001007387 */ /* 0x0001e80000100a00 */
[----:B------:R3:W-:Y:S01]  /*8b860*/  STL.64 [R1+0x328], R18 ;  /* 0x0003281201007387 */ /* 0x0007e20000100a00 */
[----:B0-----:R-:W-:Y:S02]  /*8b870*/  FMUL R17, R3, R2 ;  /* 0x0000000203117220 */ /* 0x001fe40000400000 */
[C---:B---3--:R-:W-:Y:S02]  /*8b880*/  FMUL R18, R7.reuse, R0 ;  /* 0x0000000007127220 */ /* 0x048fe40000400000 */
[----:B----4-:R-:W-:-:S07]  /*8b890*/  FMUL R27, R7, R11 ;  /* 0x0000000b071b7220 */ /* 0x010fce0000400000 */
[----:B--2---:R-:W-:Y:S01]  /*8b8a0*/  HMMA.16816.F32 R24, R20, R8, R24 ;  /* 0x000000081418723c */ /* 0x004fe20000001818 */
[----:B------:R-:W-:Y:S01]  /*8b8b0*/  FMUL R16, R3, R10 ;  /* 0x0000000a03107220 */ /* 0x000fe20000400000 */
[----:B------:R-:W-:Y:S02]  /*8b8c0*/  MOV R2, R8 ;  /* 0x0000000800027202 */ /* 0x000fe40000000f00 */
[----:B------:R-:W-:Y:S11]  /*8b8d0*/  MOV R0, R9 ;  /* 0x0000000900007202 */ /* 0x000ff60000000f00 */
[----:B------:R-:W-:Y:S08]  /*8b8e0*/  @!UPT UIADD3 URZ, URZ, URZ, URZ ;  /* 0x0000003f3f3ff290 */ /* 0x000ff0000fffe03f */
[----:B------:R-:W-:Y:S04]  /*8b8f0*/  STL.64 [R1+0x310], R24 ;  /* 0x0003101801007387 */ /* 0x000fe80000100a00 */
[----:B------:R0:W-:Y:S04]  /*8b900*/  STL.64 [R1+0x318], R26 ;  /* 0x0003181a01007387 */ /* 0x0001e80000100a00 */
[----:B------:R-:W2:Y:S04]  /*8b910*/  LDL.LU.64 R10, [R1+0x7bf8] ;  /* 0x007bf800010a7983 */ /* 0x000ea80000300a00 */
[----:B------:R-:W3:Y:S04]  /*8b920*/  LDL.LU.64 R8, [R1+0x7bf0] ;  /* 0x007bf00001087983 */ /* 0x000ee80000300a00 */
[----:B0-----:R-:W4:Y:S01]  /*8b930*/  LDL.LU R26, [R1+0x1370] ;  /* 0x00137000011a7983 */ /* 0x001f220000300800 */
[----:B------:R-:W-:-:S03]  /*8b940*/  FMUL R19, R7, R6 ;  /* 0x0000000607137220 */ /* 0x000fc60000400000 */
[----:B------:R-:W2:Y:S04]  /*8b950*/  LDL.LU R27, [R1+0x137c] ;  /* 0x00137c00011b7983 */ /* 0x000ea80000300800 */
[----:B------:R-:W-:Y:S01]  /*8b960*/  HMMA.16816.F32 R16, R20, R12, R16 ;  /* 0x0000000c1410723c */ /* 0x000fe20000001810 */
[----:B------:R0:W-:Y:S01]  /*8b970*/  STL [R1+0x7b7c], R0 ;  /* 0x007b7c0001007387 */ /* 0x0001e20000100800 */
[----:B------:R-:W-:-:S03]  /*8b980*/  FMUL R25, R3, R15 ;  /* 0x0000000f03197220 */ /* 0x000fc60000400000 */
[----:B------:R1:W-:Y:S04]  /*8b990*/  STL [R1+0x7b78], R2 ;  /* 0x007b780201007387 */ /* 0x0003e80000100800 */
[----:B------:R-:W3:Y:S01]  /*8b9a0*/  LDL.LU R6, [R1+0x138c] ;  /* 0x00138c0001067983 */ /* 0x000ee20000300800 */
[----:B0-----:R-:W-:Y:S02]  /*8b9b0*/  MOV R0, R12 ;  /* 0x0000000c00007202 */ /* 0x001fe40000000f00 */
[----:B-1----:R-:W-:-:S11]  /*8b9c0*/  MOV R2, R13 ;  /* 0x0000000d00027202 */ /* 0x002fd60000000f00 */
[----:B------:R0:W-:Y:S04]  /*8b9d0*/  STL.64 [R1+0x300], R16 ;  /* 0x0003001001007387 */ /* 0x0001e80000100a00 */
[----:B------:R1:W-:Y:S01]  /*8b9e0*/  STL.64 [R1+0x308], R18 ;  /* 0x0003081201007387 */ /* 0x0003e20000100a00 */
[----:B----4-:R-:W-:Y:S02]  /*8b9f0*/  FMUL R24, R3, R26 ;  /* 0x0000001a03187220 */ /* 0x010fe40000400000 */
[C---:B------:R-:W-:Y:S02]  /*8ba00*/  FMUL R26, R7.reuse, R14 ;  /* 0x0000000e071a7220 */ /* 0x040fe40000400000 */
[----:B------:R-:W4:Y:S04]  /*8ba10*/  LDL.LU.64 R14, [R1+0x7be8] ;  /* 0x007be800010e7983 */ /* 0x000f280000300a00 */
[----:B------:R-:W3:Y:S01]  /*8ba20*/  LDL.LU.64 R12, [R1+0x7be0] ;  /* 0x007be000010c7983 */ /* 0x000ee20000300a00 */
[----:B--2---:R-:W-:-:S03]  /*8ba30*/  FMUL R27, R7, R27 ;  /* 0x0000001b071b7220 */ /* 0x004fc60000400000 */
[----:B0-----:R-:W2:Y:S04]  /*8ba40*/  LDL.LU R17, [R1+0x1380] ;  /* 0x0013800001117983 */ /* 0x001ea80000300800 */
[----:B-1----:R-:W2:Y:S04]  /*8ba50*/  LDL.LU R18, [R1+0x1384] ;  /* 0x0013840001127983 */ /* 0x002ea80000300800 */
[----:B------:R-:W2:Y:S01]  /*8ba60*/  LDL.LU R19, [R1+0x1388] ;  /* 0x0013880001137983 */ /* 0x000ea20000300800 */
[----:B---3--:R-:W-:Y:S11]  /*8ba70*/  HMMA.16816.F32 R24, R20, R12, R24 ;  /* 0x0000000c1418723c */ /* 0x008ff60000001818 */
        /* <DEDUP_REMOVED lines=8> */
[----:B----4-:R0:W-:Y:S04]  /*8bb00*/  STL.64 [R1+0x7b28], R14 ;  /* 0x007b280e01007387 */ /* 0x0101e80000100a00 */
[----:B0-----:R-:W4:Y:S01]  /*8bb10*/  LDL R15, [R1+0xe14] ;  /* 0x000e1400010f7983 */ /* 0x001f220000100800 */
[----:B--2---:R-:W-:-:S02]  /*8bb20*/  FMUL R16, R3, R17 ;  /* 0x0000001103107220 */ /* 0x004fc40000400000 */
[----:B------:R-:W-:Y:S02]  /*8bb30*/  FMUL R17, R3, R18 ;  /* 0x0000001203117220 */ /* 0x000fe40000400000 */
[----:B------:R-:W-:Y:S01]  /*8bb40*/  FMUL R18, R7, R19 ;  /* 0x0000001307127220 */ /* 0x000fe20000400000 */
[----:B------:R0:W-:Y:S04]  /*8bb50*/  STL.64 [R1+0x7b20], R12 ;  /* 0x007b200c01007387 */ /* 0x0001e80000100a00 */
[----:B------:R-:W2:Y:S04]  /*8bb60*/  LDL.LU R14, [R1+0x13ac] ;  /* 0x0013ac00010e7983 */ /* 0x000ea80000300800 */
[----:B0-----:R-:W2:Y:S04]  /*8bb70*/  LDL.LU R13, [R1+0x13b0] ;  /* 0x0013b000010d7983 */ /* 0x001ea80000300800 */
[----:B------:R-:W2:Y:S04]  /*8bb80*/  LDL.LU R12, [R1+0x13b4] ;  /* 0x0013b400010c7983 */ /* 0x000ea80000300800 */
[----:B------:R-:W2:Y:S01]  /*8bb90*/  LDL.LU R7, [R1+0x13b8] ;  /* 0x0013b80001077983 */ /* 0x000ea20000300800 */
[----:B----4-:R-:W-:-:S03]  /*8bba0*/  FMUL R19, R15, R6 ;  /* 0x000000060f137220 */ /* 0x010fc60000400000 */
[----:B------:R-:W4:Y:S04]  /*8bbb0*/  LDL.LU R6, [R1+0x13bc] ;  /* 0x0013bc0001067983 */ /* 0x000f280000300800 */
[----:B------:R-:W-:Y:S11]  /*8bbc0*/  HMMA.16816.F32 R16, R20, R8, R16 ;  /* 0x000000081410723c */ /* 0x000ff60000001810 */
[----:B------:R-:W-:Y:S11]  /*8bbd0*/  @!UPT UIADD3 URZ, URZ, URZ, URZ ;  /* 0x0000003f3f3ff290 */ /* 0x000ff6000fffe03f */
[----:B------:R-:W-:Y:S01]  /*8bbe0*/  @!UPT UIADD3 URZ, URZ, URZ, URZ ;  /* 0x0000003f3f3ff290 */ /* 0x000fe2000fffe03f */
[----:B------:R0:W-:Y:S04]  /*8bbf0*/  STL.64 [R1+0x2e0], R16 ;  /* 0x0002e01001007387 */ /* 0x0001e80000100a00 */
[----:B------:R1:W-:Y:S04]  /*8bc00*/  STL.64 [R1+0x2e8], R18 ;  /* 0x0002e81201007387 */ /* 0x0003e80000100a00 */
[----:B0-----:R-:W4:Y:S04]  /*8bc10*/  LDL.LU R17, [R1+0x13a0] ;  /* 0x0013a00001117983 */ /* 0x001f280000300800 */
[----:B-1----:R-:W4:Y:S04]  /*8bc20*/  LDL.LU R18, [R1+0x13a4] ;  /* 0x0013a40001127983 */ /* 0x002f280000300800 */
[----:B------:R-:W4:Y:S04]  /*8bc30*/  LDL.LU R19, [R1+0x13a8] ;  /* 0x0013a80001137983 */ /* 0x000f280000300800 */
[----:B------:R-:W-:Y:S04]  /*8bc40*/  STL.64 [R1+0x7b38], R10 ;  /* 0x007b380a01007387 */ /* 0x000fe80000100a00 */
[----:B------:R0:W-:Y:S04]  /*8bc50*/  STL.64 [R1+0x7b30], R8 ;  /* 0x007b300801007387 */ /* 0x0001e80000100a00 */
[----:B0-----:R-:W4:Y:S01]  /*8bc60*/  LDL.64 R8, [R1+0x30] ;  /* 0x0000300001087983 */ /* 0x001f220000100a00 */
[----:B---3--:R-:W-:-:S02]  /*8bc70*/  FMUL R24, R3, R24 ;  /* 0x0000001803187220 */ /* 0x008fc40000400000 */
[----:B------:R-:W-:Y:S02]  /*8bc80*/  FMUL R25, R3, R25 ;  /* 0x0000001903197220 */ /* 0x000fe40000400000 */
[C---:B------:R-:W-:Y:S02]  /*8bc90*/  FMUL R26, R15.reuse, R26 ;  /* 0x0000001a0f1a7220 */ /* 0x040fe40000400000 */
[----:B------:R-:W-:-:S07]  /*8bca0*/  FMUL R27, R15, R27 ;  /* 0x0000001b0f1b7220 */ /* 0x000fce0000400000 */
[----:B------:R-:W-:Y:S01]  /*8bcb0*/  HMMA.16816.F32 R24, R20, R4, R24 ;  /* 0x000000041418723c */ /* 0x000fe20000001818 */
[----:B------:R-:W-:Y:S11]  /*8bcc0*/  STL [R1+0x7b18], R5 ;  /* 0x007b180501007387 */ /* 0x000ff60000100800 */
[----:B------:R-:W-:Y:S11]  /*8bcd0*/  @!UPT UIADD3 URZ, URZ, URZ, URZ ;  /* 0x0000003f3f3ff290 */ /* 0x000ff6000fffe03f */
[----:B------:R-:W-:Y:S04]  /*8bce0*/  STL.64 [R1+0x2d0], R24 ;  /* 0x0002d01801007387 */ /* 0x000fe80000100a00 */
[----:B------:R2:W-:Y:S02]  /*8bcf0*/  STL.64 [R1+0x2d8], R26 ;  /* 0x0002d81a01007387 */ /* 0x0005e40000100a00 */
[C---:B--2---:R-:W-:Y:S02]  /*8bd00*/  FMUL R26, R15.reuse, R7 ;  /* 0x000000070f1a7220 */ /* 0x044fe40000400000 */
[----:B----4-:R-:W-:Y:S02]  /*8bd10*/  FMUL R27, R15, R6 ;  /* 0x000000060f1b7220 */ /* 0x010fe40000400000 */
[----:B------:R-:W-:-:S02]  /*8bd20*/  FMUL R16, R3, R17 ;  /* 0x0000001103107220 */ /* 0x000fc40000400000 */
[----:B------:R-:W-:Y:S02]  /*8bd30*/  FMUL R17, R3, R18 ;  /* 0x0000001203117220 */ /* 0x000fe40000400000 */
[C---:B------:R-:W-:Y:S02]  /*8bd40*/  FMUL R18, R15.reuse, R19 ;  /* 0x000000130f127220 */ /* 0x040fe40000400000 */
[----:B------:R-:W-:-:S07]  /*8bd50*/  FMUL R19, R15, R14 ;  /* 0x0000000e0f137220 */ /* 0x000fce0000400000 */
[----:B------:R-:W-:Y:S01]  /*8bd60*/  HMMA.16816.F32 R16, R20, R8, R16 ;  /* 0x000000081410723c */ /* 0x000fe20000001810 */
[----:B------:R-:W-:Y:S11]  /*8bd70*/  MOV R5, R8 ;  /* 0x0000000800057202 */ /* 0x000ff60000000f00 */
[----:B------:R-:W-:Y:S11]  /*8bd80*/  @!UPT UIADD3 URZ, URZ, URZ, URZ ;  /* 0x0000003f3f3ff290 */ /* 0x000ff6000fffe03f */
[----:B------:R0:W-:Y:S04]  /*8bd90*/  STL.64 [R1+0x2c0], R16 ;  /* 0x0002c01001007387 */ /* 0x0001e80000100a00 */
[----:B------:R-:W-:Y:S04]  /*8bda0*/  STL.64 [R1+0x2c8], R18 ;  /* 0x0002c81201007387 */ /* 0x000fe80000100a00 */
[----:B0-----:R-:W2:Y:S04]  /*8bdb0*/  LDL.LU R16, [R1+0x13c0] ;  /* 0x0013c00001107983 */ /* 0x001ea80000300800 */
[----:B------:R-:W3:Y:S04]  /*8bdc0*/  LDL.LU R7, [R1+0x13c4] ;  /* 0x0013c40001077983 */ /* 0x000ee80000300800 */
[----:B------:R-:W4:Y:S04]  /*8bdd0*/  LDL.LU R6, [R1+0x13c8] ;  /* 0x0013c80001067983 */ /* 0x000f280000300800 */
[----:B------:R-:W2:Y:S04]  /*8bde0*/  LDL R8, [R1+0x80] ;  /* 0x0000800001087983 */ /* 0x000ea80000100800 */
[----:B------:R-:W2:Y:S04]  /*8bdf0*/  LDL R9, [R1+0x84] ;  /* 0x0000840001097983 */ /* 0x000ea80000100800 */
[----:B--2---:R0:W-:Y:S04]  /*8be00*/  STL.64 [R1+0x7bc8], R8 ;  /* 0x007bc80801007387 */ /* 0x0041e80000100a00 */
[----:B0-----:R-:W2:Y:S04]  /*8be10*/  LDL R8, [R1+0xb0] ;  /* 0x0000b00001087983 */ /* 0x001ea80000100800 */
[----:B------:R-:W2:Y:S04]  /*8be20*/  LDL.LU R19, [R1+0x13cc] ;  /* 0x0013cc0001137983 */ /* 0x000ea80000300800 */
[----:B------:R-:W2:Y:S04]  /*8be30*/  LDL.LU R11, [R1+0x13d4] ;  /* 0x0013d400010b7983 */ /* 0x000ea80000300800 */
[----:B------:R-:W2:Y:S01]  /*8be40*/  LDL.LU R10, [R1+0x13d8] ;  /* 0x0013d800010a7983 */ /* 0x000ea20000300800 */
[----:B------:R-:W-:Y:S01]  /*8be50*/  MOV R9, R28 ;  /* 0x0000001c00097202 */ /* 0x000fe20000000f00 */
[----:B------:R-:W-:-:S02]  /*8be60*/  FMUL R24, R3, R13 ;  /* 0x0000000d03187220 */ /* 0x000fc40000400000 */
[C---:B------:R-:W-:Y:S01]  /*8be70*/  FMUL R25, R3.reuse, R12 ;  /* 0x0000000c03197220 */ /* 0x040fe20000400000 */
[----:B--2---:R-:W-:Y:S04]  /*8be80*/  STL.64 [R1+0x7bd8], R10 ;  /* 0x007bd80a01007387 */ /* 0x004fe80000100a00 */
[----:B------:R0:W-:Y:S04]  /*8be90*/  STL.64 [R1+0x7bd0], R8 ;  /* 0x007bd00801007387 */ /* 0x0001e80000100a00 */
[----:B0-----:R-:W2:Y:S04]  /*8bea0*/  LDL.LU.64 R8, [R1+0xc0] ;  /* 0x0000c00001087983 */ /* 0x001ea80000300a00 */
[----:B------:R-:W2:Y:S01]  /*8beb0*/  LDL R12, [R1+0xe1c] ;  /* 0x000e1c00010c7983 */ /* 0x000ea20000100800 */
[----:B---3--:R-:W-:-:S03]  /*8bec0*/  FMUL R17, R3, R7 ;  /* 0x0000000703117220 */ /* 0x008fc60000400000 */
[----:B------:R-:W3:Y:S01]  /*8bed0*/  LDL.LU R13, [R1+0x1724] ;  /* 0x00172400010d7983 */ /* 0x000ee20000300800 */
[----:B----4-:R-:W-:-:S03]  /*8bee0*/  FMUL R18, R15, R6 ;  /* 0x000000060f127220 */ /* 0x010fc60000400000 */
[----:B------:R-:W3:Y:S04]  /*8bef0*/  LDL R28, [R1+0xe18] ;  /* 0x000e1800011c7983 */ /* 0x000ee80000100800 */
[----:B------:R-:W4:Y:S01]  /*8bf00*/  LDL R14, [R1+0xe10] ;  /* 0x000e1000010e7983 */ /* 0x000f220000100800 */
[----:B--2---:R-:W-:Y:S01]  /*8bf10*/  HMMA.16816.F32 R24, R20, R8, R24 ;  /* 0x000000081418723c */ /* 0x004fe20000001818 */
[----:B------:R-:W-:Y:S02]  /*8bf20*/  MOV R7, R8 ;  /* 0x0000000800077202 */ /* 0x000fe40000000f00 */
[----:B------:R-:W-:Y:S11]  /*8bf30*/  MOV R6, R9 ;  /* 0x0000000900067202 */ /* 0x000ff60000000f00 */
[----:B------:R-:W-:Y:S09]  /*8bf40*/  @!UPT UIADD3 URZ, URZ, URZ, URZ ;  /* 0x0000003f3f3ff290 */ /* 0x000ff2000fffe03f */
[----:B------:R-:W-:Y:S04]  /*8bf50*/  STL.64 [R1+0x2b0], R24 ;  /* 0x0002b01801007387 */ /* 0x000fe80000100a00 */
[----:B------:R0:W-:Y:S04]  /*8bf60*/  STL.64 [R1+0x2b8], R26 ;  /* 0x0002b81a01007387 */ /* 0x0001e80000100a00 */
[----:B------:R-:W2:Y:S04]  /*8bf70*/  LDL.LU.64 R10, [R1+0x7bd8] ;  /* 0x007bd800010a7983 */ /* 0x000ea80000300a00 */
[----:B------:R-:W2:Y:S04]  /*8bf80*/  LDL.LU.64 R8, [R1+0x7bd0] ;  /* 0x007bd00001087983 */ /* 0x000ea80000300a00 */
[----:B0-----:R-:W3:Y:S01]  /*8bf90*/  LDL.LU R27, [R1+0x13d0] ;  /* 0x0013d000011b7983 */ /* 0x001ee20000300800 */
[----:B------:R-:W-:-:S02]  /*8bfa0*/  FMUL R16, R3, R16 ;  /* 0x0000001003107220 */ /* 0x000fc40000400000 */
[----:B------:R-:W-:Y:S01]  /*8bfb0*/  FMUL R19, R15, R19 ;  /* 0x000000130f137220 */ /* 0x000fe20000400000 */
[----:B------:R-:W-:Y:S04]  /*8bfc0*/  STL.64 [R1+0x7b48], R6 ;  /* 0x007b480601007387 */ /* 0x000fe80000100a00 */
[----:B------:R0:W-:Y:S04]  /*8bfd0*/  STL.64 [R1+0x7b40], R4 ;  /* 0x007b400401007387 */ /* 0x0001e80000100a00 */
[----:B0-----:R-:W4:Y:S04]  /*8bfe0*/  LDL.LU R5, [R1+0x1720] ;  /* 0x0017200001057983 */ /* 0x001f280000300800 */
[----:B------:R-:W4:Y:S04]  /*8bff0*/  LDL.LU R6, [R1+0x13dc] ;  /* 0x0013dc0001067983 */ /* 0x000f280000300800 */
[----:B------:R-:W4:Y:S01]  /*8c000*/  LDL.LU R4, [R1+0x13fc] ;  /* 0x0013fc0001047983 */ /* 0x000f220000300800 */
[----:B--2---:R-:W-:Y:S03]  /*8c010*/  HMMA.16816.F32 R16, R20, R8, R16 ;  /* 0x000000081410723c */ /* 0x004fe60000001810 */
[----:B------:R-:W2:Y:S01]  /*8c020*/  LDL.LU.64 R8, [R1+0x7bc8] ;  /* 0x007bc80001087983 */ /* 0x000ea20000300a00 */
[----:B---3--:R-:W-:-:S03]  /*8c030*/  FMUL R26, R3, R27 ;  /* 0x0000001b031a7220 */ /* 0x008fc60000400000 */
[----:B------:R-:W3:Y:S11]  /*8c040*/  LDL.LU R27, [R1+0x13ec] ;  /* 0x0013ec00011b7983 */ /* 0x000ef60000300800 */
[----:B------:R-:W-:Y:S05]  /*8c050*/  @!UPT UIADD3 URZ, URZ, URZ, URZ ;  /* 0x0000003f3f3ff290 */ /* 0x000fea000fffe03f */
[----:B------:R0:W-:Y:S04]  /*8c060*/  STL.64 [R1+0x2a0], R16 ;  /* 0x0002a01001007387 */ /* 0x0001e80000100a00 */
[----:B------:R1:W-:Y:S04]  /*8c070*/  STL.64 [R1+0x2a8], R18 ;  /* 0x0002a81201007387 */ /* 0x0003e80000100a00 */
[----:B0-----:R-:W2:Y:S04]  /*8c080*/  LDL.LU R17, [R1+0x13f0] ;  /* 0x0013f00001117983 */ /* 0x001ea80000300800 */
[----:B-1----:R-:W2:Y:S04]  /*8c090*/  LDL.LU R18, [R1+0x13f4] ;  /* 0x0013f40001127983 */ /* 0x002ea80000300800 */
[----:B------:R-:W2:Y:S01]  /*8c0a0*/  LDL.LU R19, [R1+0x13f8] ;  /* 0x0013f80001137983 */ /* 0x000ea20000300800 */
[----:B------:R-:W-:-:S02]  /*8c0b0*/  FMUL R25, R3, R11 ;  /* 0x0000000b03197220 */ /* 0x000fc40000400000 */
[C---:B------:R-:W-:Y:S01]  /*8c0c0*/  FMUL R7, R15.reuse, R10 ;  /* 0x0000000a0f077220 */ /* 0x040fe20000400000 */
[----:B--2---:R-:W-:Y:S04]  /*8c0d0*/  STL.64 [R1+0x7bb8], R18 ;  /* 0x007bb81201007387 */ /* 0x004fe80000100a00 */
[----:B------:R0:W-:Y:S04]  /*8c0e0*/  STL [R1+0x7bb0], R17 ;  /* 0x007bb01101007387 */ /* 0x0001e80000100800 */
[----:B------:R-:W2:Y:S04]  /*8c0f0*/  LDL R16, [R1+0xa0] ;  /* 0x0000a00001107983 */ /* 0x000ea80000100800 */
[----:B0-----:R-:W2:Y:S04]  /*8c100*/  LDL R17, [R1+0xa4] ;  /* 0x0000a40001117983 */ /* 0x001ea80000100800 */
[----:B------:R-:W2:Y:S04]  /*8c110*/  LDL.LU R24, [R1+0x13e0] ;  /* 0x0013e00001187983 */ /* 0x000ea80000300800 */
[----:B------:R-:W2:Y:S04]  /*8c120*/  LDL.LU R19, [R1+0x13e4] ;  /* 0x0013e40001137983 */ /* 0x000ea80000300800 */
[----:B------:R-:W2:Y:S04]  /*8c130*/  LDL.LU R18, [R1+0x13e8] ;  /* 0x0013e80001127983 */ /* 0x000ea80000300800 */
[----:B------:R-:W2:Y:S04]  /*8c140*/  LDL.LU R11, [R1+0x1400] ;  /* 0x00140000010b7983 */ /* 0x000ea80000300800 */
[----:B------:R-:W2:Y:S01]  /*8c150*/  LDL.LU R10, [R1+0x1404] ;  /* 0x00140400010a7983 */ /* 0x000ea20000300800 */
[----:B----4-:R-:W-:-:S03]  /*8c160*/  FMUL R6, R15, R6 ;  /* 0x000000060f067220 */ /* 0x010fc60000400000 */
[----:B--2---:R-:W-:Y:S04]  /*8c170*/  STL.64 [R1+0x7ba8], R10 ;  /* 0x007ba80a01007387 */ /* 0x004fe80000100a00 */
[----:B------:R0:W-:Y:S04]  /*8c180*/  STL.64 [R1+0x7ba0], R8 ;  /* 0x007ba00801007387 */ /* 0x0001e80000100a00 */
[----:B0-----:R-:W2:Y:S04]  /*8c190*/  LDL R8, [R1+0x90] ;  /* 0x0000900001087983 */ /* 0x001ea80000100800 */
[----:B------:R-:W2:Y:S01]  /*8c1a0*/  LDL R9, [R1+0x94] ;  /* 0x0000940001097983 */ /* 0x000ea20000100800 */
[----:B------:R-:W-:-:S02]  /*8c1b0*/  MOV R10, R7 ;  /* 0x00000007000a7202 */ /* 0x000fc40000000f00 */
[----:B------:R-:W-:Y:S01]  /*8c1c0*/  MOV R11, R6 ;  /* 0x00000006000b7202 */ /* 0x000fe20000000f00 */
[----:B--2---:R0:W-:Y:S04]  /*8c1d0*/  STL.64 [R1+0x7bc0], R8 ;  /* 0x007bc00801007387 */ /* 0x0041e80000100a00 */
[----:B------:R-:W2:Y:S04]  /*8c1e0*/  LDL.LU R7, [R1+0x1408] ;  /* 0x0014080001077983 */ /* 0x000ea80000300800 */
[----:B------:R-:W4:Y:S01]  /*8c1f0*/  LDL.LU R6, [R1+0x140c] ;  /* 0x00140c0001067983 */ /* 0x000f220000300800 */
[----:B0-----:R-:W-:-:S02]  /*8c200*/  MOV R8, R26 ;  /* 0x0000001a00087202 */ /* 0x001fc40000000f00 */
[----:B------:R-:W-:Y:S01]  /*8c210*/  MOV R9, R25 ;  /* 0x0000001900097202 */ /* 0x000fe20000000f00 */
[----:B------:R-:W-:Y:S02]  /*8c220*/  FMUL R25, R3, R19 ;  /* 0x0000001303197220 */ /* 0x000fe40000400000 */
[----:B------:R-:W-:-:S04]  /*8c230*/  FMUL R26, R15, R18 ;  /* 0x000000120f1a7220 */ /* 0x000fc80000400000 */
[C---:B------:R-:W-:Y:S01]  /*8c240*/  HMMA.16816.F32 R16, R20.reuse, R16, R8 ;  /* 0x000000101410723c */ /* 0x040fe20000001808 */
[----:B------:R-:W2:Y:S01]  /*8c250*/  LDL.LU.64 R8, [R1+0x7bc0] ;  /* 0x007bc00001087983 */ /* 0x000ea20000300a00 */
[----:B------:R-:W-:Y:S02]  /*8c260*/  FMUL R24, R3, R24 ;  /* 0x0000001803187220 */ /* 0x000fe40000400000 */
[----:B---3--:R-:W-:Y:S11]  /*8c270*/  FMUL R27, R15, R27 ;  /* 0x0000001b0f1b7220 */ /* 0x008ff60000400000 */
[----:B------:R-:W-:Y:S08]  /*8c280*/  @!UPT UIADD3 URZ, URZ, URZ, URZ ;  /* 0x0000003f3f3ff290 */ /* 0x000ff0000fffe03f */
[----:B------:R-:W-:Y:S04]  /*8c290*/  STL.64 [R1+0x290], R16 ;  /* 0x0002901001007387 */ /* 0x000fe80000100a00 */
[----:B------:R0:W-:Y:S04]  /*8c2a0*/  STL.64 [R1+0x298], R18 ;  /* 0x0002981201007387 */ /* 0x0001e80000100a00 */
[----:B0-----:R-:W3:Y:S04]  /*8c2b0*/  LDL.LU.64 R18, [R1+0x7bb8] ;  /* 0x007bb80001127983 */ /* 0x001ee80000300a00 */
[----:B------:R-:W3:Y:S04]  /*8c2c0*/  LDL.LU R17, [R1+0x7bb0] ;  /* 0x007bb00001117983 */ /* 0x000ee80000300800 */
[----:B------:R-:W4:Y:S01]  /*8c2d0*/  LDL.LU.64 R10, [R1+0x7ba8] ;  /* 0x007ba800010a7983 */ /* 0x000f220000300a00 */
[----:B--2---:R-:W-:Y:S03]  /*8c2e0*/  HMMA.16816.F32 R24, R20, R8, R24 ;  /* 0x000000081418723c */ /* 0x004fe60000001818 */
[----:B------:R-:W2:Y:S11]  /*8c2f0*/  LDL.LU.64 R8, [R1+0x7ba0] ;  /* 0x007ba00001087983 */ /* 0x000eb60000300a00 */
[----:B------:R-:W-:Y:S09]  /*8c300*/  @!UPT UIADD3 URZ, URZ, URZ, URZ ;  /* 0x0000003f3f3ff290 */ /* 0x000ff2000fffe03f */
[----:B------:R-:W-:Y:S04]  /*8c310*/  STL.64 [R1+0x280], R24 ;  /* 0x0002801801007387 */ /* 0x000fe80000100a00 */
[----:B------:R4:W-:Y:S01]  /*8c320*/  STL.64 [R1+0x288], R26 ;  /* 0x0002881a01007387 */ /* 0x0009e20000100a00 */
[C---:B---3--:R-:W-:Y:S02]  /*8c330*/  FMUL R16, R3.reuse, R17 ;  /* 0x0000001103107220 */ /* 0x048fe40000400000 */
[----:B------:R-:W-:Y:S02]  /*8c340*/  FMUL R17, R3, R18 ;  /* 0x0000001203117220 */ /* 0x000fe40000400000 */
[C---:B------:R-:W-:Y:S02]  /*8c350*/  FMUL R18, R15.reuse, R19 ;  /* 0x000000130f127220 */ /* 0x040fe40000400000 */
[----:B------:R-:W-:-:S02]  /*8c360*/  FMUL R19, R15, R4 ;  /* 0x000000040f137220 */ /* 0x000fc40000400000 */
[C---:B----4-:R-:W-:Y:S01]  /*8c370*/  FMUL R27, R3.reuse, R11 ;  /* 0x0000000b031b7220 */ /* 0x050fe20000400000 */
[----:B------:R-:W3:Y:S01]  /*8c380*/  LDL R4, [R1+0x40] ;  /* 0x0000400001047983 */ /* 0x000ee20000100800 */
[----:B------:R-:W-:Y:S02]  /*8c390*/  FMUL R26, R3, R10 ;  /* 0x0000000a031a7220 */ /* 0x000fe40000400000 */
[----:B------:R-:W-:Y:S02]  /*8c3a0*/  FADD R24, -R12, R5 ;  /* 0x000000050c187221 */ /* 0x000fe40000000100 */
[----:B------:R-:W-:Y:S02]  /*8c3b0*/  IMAD.MOV.U32 R5, RZ, RZ, R29 ;  /* 0x000000ffff057224 */ /* 0x000fe400078e001d */
[----:B------:R-:W4:Y:S01]  /*8c3c0*/  LDL.LU R29, [R1+0x7b98] ;  /* 0x007b9800011d7983 */ /* 0x000f220000300800 */
[----:B------:R-:W-:Y:S02]  /*8c3d0*/  FADD R28, -R28, R13 ;  /* 0x0000000d1c1c7221 */ /* 0x000fe40000000100 */
[----:B------:R-:W-:-:S02]  /*8c3e0*/  FMUL R25, R15, R7 ;  /* 0x000000070f197220 */ /* 0x000fc40000400000 */
[----:B------:R-:W-:Y:S01]  /*8c3f0*/  FMUL R7, R15, R6 ;  /* 0x000000060f077220 */ /* 0x000fe20000400000 */
[----:B--2---:R-:W-:Y:S01]  /*8c400*/  HMMA.16816.F32 R8, R20, R8, R16 ;  /* 0x000000081408723c */ /* 0x004fe20000001810 */
[----:B------:R0:W1:Y:S11]  /*8c410*/  LDSM.16.M88.4 R16, [R14+0x47000] ;  /* 0x047000000e10783b */ /* 0x0000760000000200 */
[----:B------:R-:W-:Y:S11]  /*8c420*/  @!UPT UIADD3 URZ, URZ, URZ, URZ ;  /* 0x0000003f3f3ff290 */ /* 0x000ff6000fffe03f */
[----:B------:R-:W-:Y:S04]  /*8c430*/  STL.64 [R1+0x270], R8 ;  /* 0x0002700801007387 */ /* 0x000fe80000100a00 */
[----:B------:R-:W-:Y:S04]  /*8c440*/  STL.64 [R1+0x278], R10 ;  /* 0x0002780a01007387 */ /* 0x000fe80000100a00 */
[----:B0-----:R-:W2:Y:S04]  /*8c450*/  LDL.LU R14, [R1+0x1410] ;  /* 0x00141000010e7983 */ /* 0x001ea80000300800 */
[----:B------:R-:W2:Y:S04]  /*8c460*/  LDL.LU R13, [R1+0x1414] ;  /* 0x00141400010d7983 */ /* 0x000ea80000300800 */
[----:B------:R-:W2:Y:S04]  /*8c470*/  LDL.LU R12, [R1+0x1418] ;  /* 0x00141800010c7983 */ /* 0x000ea80000300800 */
[----:B------:R-:W2:Y:S04]  /*8c480*/  LDL.LU R6, [R1+0x141c] ;  /* 0x00141c0001067983 */ /* 0x000ea80000300800 */
[----:B-1----:R-:W-:Y:S04]  /*8c490*/  STL.64 [R1+0x7b58], R18 ;  /* 0x007b581201007387 */ /* 0x002fe80000100a00 */
[----:B------:R0:W-:Y:S04]  /*8c4a0*/  STL.64 [R1+0x7b50], R16 ;  /* 0x007b501001007387 */ /* 0x0001e80000100a00 */
[----:B0-----:R-:W2:Y:S04]  /*8c4b0*/  LDL R16, [R1+0x50] ;  /* 0x0000500001107983 */ /* 0x001ea80000100800 */
[----:B------:R-:W2:Y:S04]  /*8c4c0*/  LDL R17, [R1+0x54] ;  /* 0x0000540001117983 */ /* 0x000ea80000100800 */
[----:B--2---:R0:W-:Y:S04]  /*8c4d0*/  STL.64 [R1+0x7b80], R16 ;  /* 0x007b801001007387 */ /* 0x0041e80000100a00 */
[----:B0-----:R-:W2:Y:S04]  /*8c4e0*/  LDL R16, [R1+0x70] ;  /* 0x0000700001107983 */ /* 0x001ea80000100800 */
[----:B------:R-:W2:Y:S04]  /*8c4f0*/  LDL R17, [R1+0x74] ;  /* 0x0000740001117983 */ /* 0x000ea80000100800 */
[----:B------:R-:W2:Y:S04]  /*8c500*/  LDL.LU R8, [R1+0x20] ;  /* 0x0000200001087983 */ /* 0x000ea80000300800 */
[----:B------:R-:W2:Y:S04]  /*8c510*/  LDL.LU R9, [R1+0x24] ;  /* 0x0000240001097983 */ /* 0x000ea80000300800 */
[----:B--2---:R0:W-:Y:S04]  /*8c520*/  STL.64 [R1+0x7b70], R8 ;  /* 0x007b700801007387 */ /* 0x0041e80000100a00 */
[----:B0-----:R-:W2:Y:S04]  /*8c530*/  LDL R8, [R1+0x60] ;  /* 0x0000600001087983 */ /* 0x001ea80000100800 */
[----:B------:R-:W2:Y:S04]  /*8c540*/  LDL.LU R11, [R1+0x1424] ;  /* 0x00142400010b7983 */ /* 0x000ea80000300800 */
[----:B------:R-:W2:Y:S01]  /*8c550*/  LDL.LU R10, [R1+0x1428] ;  /* 0x00142800010a7983 */ /* 0x000ea20000300800 */
[----:B----4-:R-:W-:Y:S01]  /*8c560*/  MOV R9, R29 ;  /* 0x0000001d00097202 */ /* 0x010fe20000000f00 */
[----:B------:R-:W-:-:S02]  /*8c570*/  FMUL R29, R24, 1.4426950216293334961 ;  /* 0x3fb8aa3b181d7820 */ /* 0x000fc40000400000 */
[----:B------:R-:W-:Y:S01]  /*8c580*/  FMUL R24, R3, R14 ;  /* 0x0000000e03187220 */ /* 0x000fe20000400000 */
[----:B--2---:R0:W-:Y:S04]  /*8c590*/  STL.64 [R1+0x7b90], R10 ;  /* 0x007b900a01007387 */ /* 0x0041e80000100a00 */
[----:B------:R1:W-:Y:S01]  /*8c5a0*/  STL.64 [R1+0x7b88], R8 ;  /* 0x007b880801007387 */ /* 0x0003e20000100a00 */
[----:B0-----:R-:W-:Y:S02]  /*8c5b0*/  MOV R10, R25 ;  /* 0x00000019000a7202 */ /* 0x001fe40000000f00 */
[----:B------:R-:W-:Y:S02]  /*8c5c0*/  MOV R11, R7 ;  /* 0x00000007000b7202 */ /* 0x000fe40000000f00 */
[----:B-1----:R-:W-:Y:S01]  /*8c5d0*/  MOV R8, R27 ;  /* 0x0000001b00087202 */ /* 0x002fe20000000f00 */
[----:B------:R-:W2:Y:S01]  /*8c5e0*/  LDL.LU R7, [R1+0x142c] ;  /* 0x00142c0001077983 */ /* 0x000ea20000300800 */
[----:B------:R-:W-:-:S07]  /*8c5f0*/  MOV R9, R26 ;  /* 0x0000001a00097202 */ /* 0x000fce0000000f00 */
[----:B------:R-:W-:Y:S01]  /*8c600*/  HMMA.16816.F32 R16, R20, R16, R8 ;  /* 0x000000101410723c */ /* 0x000fe20000001808 */
[----:B------:R-:W4:Y:S04]  /*8c610*/  LDL.LU.64 R10, [R1+0x7b90] ;  /* 0x007b9000010a7983 */ /* 0x000f280000300a00 */
[----:B------:R-:W2:Y:S01]  /*8c620*/  LDL.LU.64 R8, [R1+0x7b88] ;  /* 0x007b880001087983 */ /* 0x000ea20000300a00 */
[----:B------:R-:W-:Y:S11]  /*8c630*/  FMUL R27, R15, R6 ;  /* 0x000000060f1b7220 */ /* 0x000ff60000400000 */
[----:B------:R-:W-:Y:S06]  /*8c640*/  @!UPT UIADD3 URZ, URZ, URZ, URZ ;  /* 0x0000003f3f3ff290 */ /* 0x000fec000fffe03f */
[----:B------:R0:W-:Y:S04]  /*8c650*/  STL.64 [R1+0x260], R16 ;  /* 0x0002601001007387 */ /* 0x0001e80000100a00 */
[----:B------:R1:W-:Y:S04]  /*8c660*/  STL.64 [R1+0x268], R18 ;  /* 0x0002681201007387 */ /* 0x0003e80000100a00 */
[----:B0-----:R-:W2:Y:S04]  /*8c670*/  LDL.LU.64 R16, [R1+0x7b80] ;  /* 0x007b800001107983 */ /* 0x001ea80000300a00 */
[----:B-1----:R-:W2:Y:S04]  /*8c680*/  LDL.LU R19, [R1+0x1430] ;  /* 0x0014300001137983 */ /* 0x002ea80000300800 */
[----:B------:R-:W2:Y:S04]  /*8c690*/  LDL.LU R18, [R1+0x1434] ;  /* 0x0014340001127983 */ /* 0x000ea80000300800 */
[----:B------:R-:W2:Y:S04]  /*8c6a0*/  LDL.LU R14, [R1+0x1438] ;  /* 0x00143800010e7983 */ /* 0x000ea80000300800 */
[----:B------:R-:W2:Y:S01]  /*8c6b0*/  LDL.LU R6, [R1+0x143c] ;  /* 0x00143c0001067983 */ /* 0x000ea20000300800 */
[----:B------:R-:W-:-:S02]  /*8c6c0*/  FMUL R25, R3, R13 ;  /* 0x0000000d03197220 */ /* 0x000fc40000400000 */
[C---:B------:R-:W-:Y:S01]  /*8c6d0*/  FMUL R26, R15.reuse, R12 ;  /* 0x0000000c0f1a7220 */ /* 0x040fe20000400000 */
[----:B--2---:R0:W-:Y:S04]  /*8c6e0*/  STL [R1+0x7b68], R6 ;  /* 0x007b680601007387 */ /* 0x0041e80000100800 */
[----:B0-----:R-:W2:Y:S02]  /*8c6f0*/  LDL.LU R6, [R1+0x1420] ;  /* 0x0014200001067983 */ /* 0x001ea40000300800 */
[----:B------:R-:W-:Y:S01]  /*8c700*/  HMMA.16816.F32 R24, R20, R8, R24 ;  /* 0x000000081418723c */ /* 0x000fe20000001818 */
[----:B------:R-:W-:Y:S01]  /*8c710*/  MOV R12, R0 ;  /* 0x00000000000c7202 */ /* 0x000fe20000000f00 */
[----:B---3--:R4:W-:Y:S01]  /*8c720*/  STL.64 [R1+0x7b60], R4 ;  /* 0x007b600401007387 */ /* 0x0089e20000100a00 */
[----:B------:R-:W-:Y:S01]  /*8c730*/  MOV R13, R2 ;  /* 0x00000002000d7202 */ /* 0x000fe20000000f00 */
[----:B------:R-:W-:-:S02]  /*8c740*/  FMUL R7, R15, R7 ;  /* 0x000000070f077220 */ /* 0x000fc40000400000 */
[----:B------:R-:W3:Y:S04]  /*8c750*/  LDL.LU R0, [R1+0x7b7c] ;  /* 0x007b7c0001007983 */ /* 0x000ee80000300800 */
[----:B------:R-:W3:Y:S01]  /*8c760*/  LDL.LU R2, [R1+0x7b78] ;  /* 0x007b780001027983 */ /* 0x000ee20000300800 */
[----:B----4-:R-:W-:-:S03]  /*8c770*/  FMUL R5, R3, R11 ;  /* 0x0000000b03057220 */ /* 0x010fc60000400000 */
[----:B------:R-:W4:Y:S04]  /*8c780*/  LDL.LU.64 R8, [R1+0x7b70] ;  /* 0x007b700001087983 */ /* 0x000f280000300a00 */
[----:B------:R-:W3:Y:S05]  /*8c790*/  LDL.LU R11, [R1+0x1448] ;  /* 0x00144800010b7983 */ /* 0x000eea0000300800 */
[----:B------:R0:W-:Y:S04]  /*8c7a0*/  STL.64 [R1+0x250], R24 ;  /* 0x0002501801007387 */ /* 0x0001e80000100a00 */
[----:B------:R1:W-:Y:S01]  /*8c7b0*/  STL.64 [R1+0x258], R26 ;  /* 0x0002581a01007387 */ /* 0x0003e20000100a00 */
[----:B0-----:R-:W-:-:S02]  /*8c7c0*/  FMUL R24, R3, R19 ;  /* 0x0000001303187220 */ /* 0x001fc40000400000 */
[C---:B------:R-:W-:Y:S02]  /*8c7d0*/  FMUL R25, R3.reuse, R18 ;  /* 0x0000001203197220 */ /* 0x040fe40000400000 */
[----:B--2---:R-:W-:Y:S02]  /*8c7e0*/  FMUL R4, R3, R6 ;  /* 0x0000000603047220 */ /* 0x004fe40000400000 */
[C---:B------:R-:W-:Y:S02]  /*8c7f0*/  FMUL R6, R15.reuse, R10 ;  /* 0x0000000a0f067220 */ /* 0x040fe40000400000 */
[----:B------:R-:W2:Y:S04]  /*8c800*/  LDL.LU R10, [R1+0x144c] ;  /* 0x00144c00010a7983 */ /* 0x000ea80000300800 */
[----:B------:R-:W2:Y:S01]  /*8c810*/  LDL.LU R3, [R1+0x1444] ;  /* 0x0014440001037983 */ /* 0x000ea20000300800 */
[----:B------:R-:W-:Y:S03]  /*8c820*/  HMMA.16816.F32 R16, R20, R16, R4 ;  /* 0x000000101410723c */ /* 0x000fe60000001804 */
[----:B------:R-:W2:Y:S04]  /*8c830*/  LDL.LU R6, [R1+0x7b68] ;  /* 0x007b680001067983 */ /* 0x000ea80000300800 */
[----:B------:R-:W3:Y:S01]  /*8c840*/  LDL.LU.64 R4, [R1+0x7b60] ;  /* 0x007b600001047983 */ /* 0x000ee20000300a00 */
[C---:B-1----:R-:W-:Y:S11]  /*8c850*/  FMUL R26, R15.reuse, R14 ;  /* 0x0000000e0f1a7220 */ /* 0x042ff60000400000 */
[----:B------:R-:W-:Y:S04]  /*8c860*/  @!UPT UIADD3 URZ, URZ, URZ, URZ ;  /* 0x0000003f3f3ff290 */ /* 0x000fe8000fffe03f */
[----:B------:R-:W-:Y:S04]  /*8c870*/  STL.64 [R1+0x240], R16 ;  /* 0x0002401001007387 */ /* 0x000fe80000100a00 */
[----:B------:R0:W-:Y:S04]  /*8c880*/  STL.64 [R1+0x248], R18 ;  /* 0x0002481201007387 */ /* 0x0001e80000100a00 */
[----:B0-----:R-:W4:Y:S04]  /*8c890*/  LDL.LU.64 R18, [R1+0x7b58] ;  /* 0x007b580001127983 */ /* 0x001f280000300a00 */
[----:B------:R-:W4:Y:S01]  /*8c8a0*/  LDL.LU.64 R16, [R1+0x7b50] ;  /* 0x007b500001107983 */ /* 0x000f220000300a00 */
[----:B--2---:R-:W-:-:S03]  /*8c8b0*/  FMUL R27, R15, R6 ;  /* 0x000000060f1b7220 */ /* 0x004fc60000400000 */
[----:B------:R-:W2:Y:S04]  /*8c8c0*/  LDL.LU.64 R6, [R1+0x7b48] ;  /* 0x007b480001067983 */ /* 0x000ea80000300a00 */
[----:B---3--:R-:W-:Y:S01]  /*8c8d0*/  HMMA.16816.F32 R24, R20, R4, R24 ;  /* 0x000000041418723c */ /* 0x008fe20000001818 */
[----:B------:R-:W3:Y:S04]  /*8c8e0*/  LDL.LU.64 R4, [R1+0x7b40] ;  /* 0x007b400001047983 */ /* 0x000ee80000300a00 */
[----:B------:R-:W2:Y:S01]  /*8c8f0*/  LDL.LU R23, [R1+0x1440] ;  /* 0x0014400001177983 */ /* 0x000ea20000300800 */
[----:B------:R-:W-:Y:S01]  /*8c900*/  FMUL R28, R28, 1.4426950216293334961 ;  /* 0x3fb8aa3b1c1c7820 */ /* 0x000fe20000400000 */
[----:B------:R-:W0:Y:S08]  /*8c910*/  MUFU.EX2 R29, R29 ;  /* 0x0000001d001d7308 */ /* 0x000e300000000800 */
[----:B------:R-:W1:Y:S01]  /*8c920*/  MUFU.EX2 R28, R28 ;  /* 0x0000001c001c7308 */ /* 0x000e620000000800 */
[----:B0-----:R-:W-:-:S02]  /*8c930*/  FMUL R21, R29, R3 ;  /* 0x000000031d157220 */ /* 0x001fc40000400000 */
[----:B-1----:R-:W-:-:S05]  /*8c940*/  FMUL R22, R28, R11 ;  /* 0x0000000b1c167220 */ /* 0x002fca0000400000 */
[----:B------:R0:W-:Y:S04]  /*8c950*/  STL.64 [R1+0x150], R24 ;  /* 0x0001501801007387 */ /* 0x0001e80000100a00 */
[----:B------:R1:W-:Y:S01]  /*8c960*/  STL.64 [R1+0x158], R26 ;  /* 0x0001581a01007387 */ /* 0x0003e20000100a00 */
[----:B0-----:R-:W-:-:S03]  /*8c970*/  MOV R24, R2 ;  /* 0x0000000200187202 */ /* 0x001fc60000000f00 */
[----:B-1----:R-:W3:Y:S01]  /*8c980*/  LDL.LU R26, [R1+0x1458] ;  /* 0x00145800011a7983 */ /* 0x002ee20000300800 */
[----:B------:R-:W-:-:S03]  /*8c990*/  MOV R25, R0 ;  /* 0x0000000000197202 */ /* 0x000fc60000000f00 */
[----:B------:R-:W3:Y:S04]  /*8c9a0*/  LDL.LU R27, [R1+0x145c] ;  /* 0x00145c00011b7983 */ /* 0x000ee80000300800 */
[----:B------:R-:W3:Y:S04]  /*8c9b0*/  LDL.LU R15, [R1+0x1460] ;  /* 0x00146000010f7983 */ /* 0x000ee80000300800 */
[----:B------:R-:W3:Y:S04]  /*8c9c0*/  LDL.LU R14, [R1+0x1464] ;  /* 0x00146400010e7983 */ /* 0x000ee80000300800 */
[----:B------:R-:W3:Y:S04]  /*8c9d0*/  LDL.LU R2, [R1+0x1468] ;  /* 0x0014680001027983 */ /* 0x000ee80000300800 */
[----:B------:R-:W3:Y:S01]  /*8c9e0*/  LDL.LU R0, [R1+0x146c] ;  /* 0x00146c0001007983 */ /* 0x000ee20000300800 */
[----:B--2---:R-:W-:-:S02]  /*8c9f0*/  FMUL R20, R29, R23 ;  /* 0x000000171d147220 */ /* 0x004fc40000400000 */
[----:B------:R-:W-:Y:S02]  /*8ca00*/  FMUL R23, R28, R10 ;  /* 0x0000000a1c177220 */ /* 0x000fe40000400000 */
[----:B------:R-:W2:Y:S05]  /*8ca10*/  LDL.LU.64 R10, [R1+0x7b38] ;  /* 0x007b3800010a7983 */ /* 0x000eaa0000300a00 */
[----:B----4-:R-:W-:Y:S01]  /*8ca20*/  HMMA.16816.F32 R20, R16, R8, R20 ;  /* 0x000000081014723c */ /* 0x010fe20000001814 */
[----:B------:R-:W4:Y:S11]  /*8ca30*/  LDL.LU.64 R8, [R1+0x7b30] ;  /* 0x007b300001087983 */ /* 0x000f360000300a00 */
[----:B------:R-:W-:Y:S11]  /*8ca40*/  @!UPT UIADD3 URZ, URZ, URZ, URZ ;  /* 0x0000003f3f3ff290 */ /* 0x000ff6000fffe03f */
[----:B------:R-:W-:Y:S01]  /*8ca50*/  STL.64 [R1+0x130], R20 ;  /* 0x0001301401007387 */ /* 0x000fe20000100a00 */
[----:B------:R-:W-:-:S03]  /*8ca60*/  MOV R3, R23 ;  /* 0x0000001700037202 */ /* 0x000fc60000000f00 */
[----:B------:R0:W-:Y:S04]  /*8ca70*/  STL [R1+0x138], R22 ;  /* 0x0001381601007387 */ /* 0x0001e80000100800 */
[----:B0-----:R-:W2:Y:S04]  /*8ca80*/  LDL.LU R22, [R1+0x1450] ;  /* 0x0014500001167983 */ /* 0x001ea80000300800 */
[----:B------:R-:W4:Y:S04]  /*8ca90*/  LDL.LU R23, [R1+0x1454] ;  /* 0x0014540001177983 */ /* 0x000f280000300800 */
[----:B------:R0:W-:Y:S01]  /*8caa0*/  STL [R1+0x72f0], R3 ;  /* 0x0072f00301007387 */ /* 0x0001e20000100800 */
[----:B--2---:R-:W-:-:S02]  /*8cab0*/  FMUL R20, R29, R22 ;  /* 0x000000161d147220 */ /* 0x004fc40000400000 */
[C---:B---3--:R-:W-:Y:S02]  /*8cac0*/  FMUL R22, R28.reuse, R26 ;  /* 0x0000001a1c167220 */ /* 0x048fe40000400000 */
[----:B----4-:R-:W-:Y:S02]  /*8cad0*/  FMUL R21, R29, R23 ;  /* 0x000000171d157220 */ /* 0x010fe40000400000 */
[----:B------:R-:W-:-:S07]  /*8cae0*/  FMUL R23, R28, R27 ;  /* 0x0000001b1c177220 */ /* 0x000fce0000400000 */
[----:B------:R-:W-:Y:S07]  /*8caf0*/  HMMA.16816.F32 R24, R16, R24, R20 ;  /* 0x000000181018723c */ /* 0x000fee0000001814 */
[C---:B------:R-:W-:Y:S02]  /*8cb00*/  FMUL R20, R29.reuse, R15 ;  /* 0x0000000f1d147220 */ /* 0x040fe40000400000 */
[----:B------:R-:W-:Y:S02]  /*8cb10*/  FMUL R21, R29, R14 ;  /* 0x0000000e1d157220 */ /* 0x000fe40000400000 */
[----:B------:R-:W-:-:S02]  /*8cb20*/  FMUL R22, R28, R2 ;  /* 0x000000021c167220 */ /* 0x000fc40000400000 */
[----:B------:R-:W-:-:S07]  /*8cb30*/  FMUL R23, R28, R0 ;  /* 0x000000001c177220 */ /* 0x000fce0000400000 */
[----:B------:R-:W-:Y:S03]  /*8cb40*/  HMMA.16816.F32 R20, R16, R12, R20 ;  /* 0x0000000c1014723c */ /* 0x000fe60000001814 */
[----:B------:R-:W-:Y:S01]  /*8cb50*/  STL.64 [R1+0x120], R24 ;  /* 0x0001201801007387 */ /* 0x000fe20000100a00 */
[----:B0-----:R-:W-:-:S03]  /*8cb60*/  MOV R3, R27 ;  /* 0x0000001b00037202 */ /* 0x001fc60000000f00 */
[----:B------:R0:W-:Y:S04]  /*8cb70*/  STL [R1+0x128], R26 ;  /* 0x0001281a01007387 */ /* 0x0001e80000100800 */
[----:B------:R-:W2:Y:S04]  /*8cb80*/  LDL.LU R27, [R1+0x1478] ;  /* 0x00147800011b7983 */ /* 0x000ea80000300800 */
[----:B0-----:R-:W3:Y:S04]  /*8cb90*/  LDL.LU R26, [R1+0x147c] ;  /* 0x00147c00011a7983 */ /* 0x001ee80000300800 */
[----:B------:R0:W-:Y:S04]  /*8cba0*/  STL [R1+0x72f4], R3 ;  /* 0x0072f40301007387 */ /* 0x0001e80000100800 */
[----:B------:R-:W4:Y:S04]  /*8cbb0*/  LDL.LU.64 R14, [R1+0x7b28] ;  /* 0x007b2800010e7983 */ /* 0x000f280000300a00 */
[----:B------:R-:W2:Y:S01]  /*8cbc0*/  LDL.LU.64 R12, [R1+0x7b20] ;  /* 0x007b2000010c7983 */ /* 0x000ea20000300a00 */
[----:B0-----:R-:W-:-:S03]  /*8cbd0*/  MOV R3, R23 ;  /* 0x0000001700037202 */ /* 0x001fc60000000f00 */
[----:B------:R-:W-:Y:S04]  /*8cbe0*/  STL.64 [R1+0x110], R20 ;  /* 0x0001101401007387 */ /* 0x000fe80000100a00 */
[----:B------:R0:W-:Y:S04]  /*8cbf0*/  STL [R1+0x118], R22 ;  /* 0x0001181601007387 */ /* 0x0001e80000100800 */
[----:B0-----:R-:W2:Y:S04]  /*8cc00*/  LDL.LU R22, [R1+0x1470] ;  /* 0x0014700001167983 */ /* 0x001ea80000300800 */
[----:B------:R-:W3:Y:S04]  /*8cc10*/  LDL.LU R23, [R1+0x1474] ;  /* 0x0014740001177983 */ /* 0x000ee80000300800 */
[----:B------:R-:W4:Y:S04]  /*8cc20*/  LDL.LU R25, [R1+0x1480] ;  /* 0x0014800001197983 */ /* 0x000f280000300800 */
[----:B------:R-:W4:Y:S04]  /*8cc30*/  LDL.LU R24, [R1+0x1484] ;  /* 0x0014840001187983 */ /* 0x000f280000300800 */
[----:B------:R-:W4:Y:S04]  /*8cc40*/  LDL.LU R2, [R1+0x1488] ;  /* 0x0014880001027983 */ /* 0x000f280000300800 */
[----:B------:R-:W4:Y:S04]  /*8cc50*/  LDL.LU R0, [R1+0x148c] ;  /* 0x00148c0001007983 */ /* 0x000f280000300800 */
[----:B------:R0:W-:Y:S01]  /*8cc60*/  STL [R1+0x72f8], R3 ;  /* 0x0072f80301007387 */ /* 0x0001e20000100800 */
[----:B--2---:R-:W-:-:S02]  /*8cc70*/  FMUL R20, R29, R22 ;  /* 0x000000161d147220 */ /* 0x004fc40000400000 */
[C---:B------:R-:W-:Y:S02]  /*8cc80*/  FMUL R22, R28.reuse, R27 ;  /* 0x0000001b1c167220 */ /* 0x040fe40000400000 */
[----:B---3--:R-:W-:Y:S02]  /*8cc90*/  FMUL R21, R29, R23 ;  /* 0x000000171d157220 */ /* 0x008fe40000400000 */
[----:B------:R-:W-:-:S07]  /*8cca0*/  FMUL R23, R28, R26 ;  /* 0x0000001a1c177220 */ /* 0x000fce0000400000 */
[----:B------:R-:W-:Y:S11]  /*8ccb0*/  HMMA.16816.F32 R20, R16, R12, R20 ;  /* 0x0000000c1014723c */ /* 0x000ff60000001814 */
[----:B------:R-:W-:Y:S11]  /*8ccc0*/  @!UPT UIADD3 URZ, URZ, URZ, URZ ;  /* 0x0000003f3f3ff290 */ /* 0x000ff6000fffe03f */
[----:B------:R-:W-:Y:S01]  /*8ccd0*/  @!UPT UIADD3 URZ, URZ, URZ, URZ ;  /* 0x0000003f3f3ff290 */ /* 0x000fe2000fffe03f */
[----:B------:R1:W-:Y:S01]  /*8cce0*/  STL.64 [R1+0x100], R20 ;  /* 0x0001001401007387 */ /* 0x0003e20000100a00 */
[----:B0-----:R-:W-:Y:S02]  /*8ccf0*/  IMAD.MOV.U32 R3, RZ, RZ, R23 ;  /* 0x000000ffff037224 */ /* 0x001fe400078e0017 */
[----:B----4-:R-:W-:Y:S01]  /*8cd00*/  FMUL R23, R28, R0 ;  /* 0x000000001c177220 */ /* 0x010fe20000400000 */
[----:B------:R0:W-:Y:S04]  /*8cd10*/  STL [R1+0x108], R22 ;  /* 0x0001081601007387 */ /* 0x0001e80000100800 */
[----:B------:R-:W2:Y:S01]  /*8cd20*/  LDL.LU R27, [R1+0x1490] ;  /* 0x00149000011b7983 */ /* 0x000ea20000300800 */
[----:B-1----:R-:W-:-:S03]  /*8cd30*/  FMUL R20, R29, R25 ;  /* 0x000000191d147220 */ /* 0x002fc60000400000 */
[----:B------:R-:W3:Y:S01]  /*8cd40*/  LDL.LU R26, [R1+0x1494] ;  /* 0x00149400011a7983 */ /* 0x000ee20000300800 */
[----:B------:R-:W-:Y:S02]  /*8cd50*/  FMUL R21, R29, R24 ;  /* 0x000000181d157220 */ /* 0x000fe40000400000 */
[----:B0-----:R-:W-:Y:S01]  /*8cd60*/  FMUL R22, R28, R2 ;  /* 0x000000021c167220 */ /* 0x001fe20000400000 */
[----:B------:R-:W4:Y:S04]  /*8cd70*/  LDL.LU R13, [R1+0x1498] ;  /* 0x00149800010d7983 */ /* 0x000f280000300800 */
[----:B------:R-:W4:Y:S02]  /*8cd80*/  LDL.LU R12, [R1+0x149c] ;  /* 0x00149c00010c7983 */ /* 0x000f240000300800 */
[----:B------:R-:W-:Y:S02]  /*8cd90*/  HMMA.16816.F32 R20, R16, R8, R20 ;  /* 0x000000081014723c */ /* 0x000fe40000001814 */
[----:B------:R0:W-:Y:S04]  /*8cda0*/  STL.64 [R1+0x7a80], R14 ;  /* 0x007a800e01007387 */ /* 0x0001e80000100a00 */
[----:B------:R-:W-:Y:S01]  /*8cdb0*/  STL [R1+0x72fc], R3 ;  /* 0x0072fc0301007387 */ /* 0x000fe20000100800 */
[----:B------:R-:W-:-:S03]  /*8cdc0*/  MOV R8, R5 ;  /* 0x0000000500087202 */ /* 0x000fc60000000f00 */
[----:B0-----:R-:W4:Y:S04]  /*8cdd0*/  LDL.LU R15, [R1+0x14a0] ;  /* 0x0014a000010f7983 */ /* 0x001f280000300800 */
[----:B------:R-:W4:Y:S09]  /*8cde0*/  LDL.LU R14, [R1+0x14a4] ;  /* 0x0014a400010e7983 */ /* 0x000f320000300800 */
[----:B------:R2:W-:Y:S04]  /*8cdf0*/  STL.64 [R1+0xf0], R20 ;  /* 0x0000f01401007387 */ /* 0x0005e80000100a00 */
[----:B------:R4:W-:Y:S04]  /*8ce00*/  STL.64 [R1+0xf8], R22 ;  /* 0x0000f81601007387 */ /* 0x0009e80000100a00 */
[----:B------:R-:W4:Y:S04]  /*8ce10*/  LDL.LU R2, [R1+0x14a8] ;  /* 0x0014a80001027983 */ /* 0x000f280000300800 */
[----:B------:R-:W4:Y:S04]  /*8ce20*/  LDL.LU R0, [R1+0x14ac] ;  /* 0x0014ac0001007983 */ /* 0x000f280000300800 */
[----:B------:R-:W-:Y:S04]  /*8ce30*/  STL.64 [R1+0x7b08], R10 ;  /* 0x007b080a01007387 */ /* 0x000fe80000100a00 */
[----:B------:R-:W4:Y:S01]  /*8ce40*/  LDL.LU R5, [R1+0x7b18] ;  /* 0x007b180001057983 */ /* 0x000f220000300800 */
[----:B------:R-:W-:-:S02]  /*8ce50*/  MOV R24, R7 ;  /* 0x0000000700187202 */ /* 0x000fc40000000f00 */
[----:B------:R-:W-:Y:S01]  /*8ce60*/  MOV R25, R6 ;  /* 0x0000000600197202 */ /* 0x000fe20000000f00 */
[----:B------:R-:W4:Y:S04]  /*8ce70*/  LDL.LU R9, [R1+0x34] ;  /* 0x0000340001097983 */ /* 0x000f280000300800 */
[----:B------:R-:W4:Y:S04]  /*8ce80*/  LDL.LU R7, [R1+0x7b14] ;  /* 0x007b140001077983 */ /* 0x000f280000300800 */
[----:B------:R-:W4:Y:S01]  /*8ce90*/  LDL.LU R6, [R1+0x7b10] ;  /* 0x007b100001067983 */ /* 0x000f220000300800 */
[----:B--2---:R-:W-:-:S02]  /*8cea0*/  FMUL R20, R29, R27 ;  /* 0x0000001b1d147220 */ /* 0x004fc40000400000 */
[----:B---3--:R-:W-:Y:S02]  /*8ceb0*/  FMUL R21, R29, R26 ;  /* 0x0000001a1d157220 */ /* 0x008fe40000400000 */
[C---:B----4-:R-:W-:Y:S02]  /*8cec0*/  FMUL R22, R28.reuse, R13 ;  /* 0x0000000d1c167220 */ /* 0x050fe40000400000 */
[----:B------:R-:W-:-:S07]  /*8ced0*/  FMUL R23, R28, R12 ;  /* 0x0000000c1c177220 */ /* 0x000fce0000400000 */
[----:B------:R-:W-:Y:S11]  /*8cee0*/  HMMA.16816.F32 R20, R16, R4, R20 ;  /* 0x000000041014723c */ /* 0x000ff60000001814 */
[----:B------:R-:W-:Y:S11]  /*8cef0*/  @!UPT UIADD3 URZ, URZ, URZ, URZ ;  /* 0x0000003f3f3ff290 */ /* 0x000ff6000fffe03f */
[----:B------:R-:W-:Y:S01]  /*8cf00*/  @!UPT UIADD3 URZ, URZ, URZ, URZ ;  /* 0x0000003f3f3ff290 */ /* 0x000fe2000fffe03f */
[----:B------:R0:W-:Y:S01]  /*8cf10*/  STL.64 [R1+0xe0], R20 ;  /* 0x0000e01401007387 */ /* 0x0001e20000100a00 */
[----:B------:R-:W-:-:S03]  /*8cf20*/  MOV R3, R22 ;  /* 0x0000001600037202 */ /* 0x000fc60000000f00 */
[----:B------:R-:W-:Y:S04]  /*8cf30*/  STL [R1+0xec], R23 ;  /* 0x0000ec1701007387 */ /* 0x000fe80000100800 */
[----:B------:R-:W2:Y:S04]  /*8cf40*/  LDL.LU R12, [R1+0xb0] ;  /* 0x0000b000010c7983 */ /* 0x000ea80000300800 */
[----:B------:R-:W2:Y:S01]  /*8cf50*/  LDL.LU R13, [R1+0xb4] ;  /* 0x0000b400010d7983 */ /* 0x000ea20000300800 */
[----:B0-----:R-:W-:-:S03]  /*8cf60*/  FMUL R20, R29, R15 ;  /* 0x0000000f1d147220 */ /* 0x001fc60000400000 */
[----:B------:R-:W-:Y:S04]  /*8cf70*/  STL.64 [R1+0x7a88], R6 ;  /* 0x007a880601007387 */ /* 0x000fe80000100a00 */
[----:B------:R0:W-:Y:S04]  /*8cf80*/  STL [R1+0x74d8], R3 ;  /* 0x0074d80301007387 */ /* 0x0001e80000100800 */
[----:B------:R-:W3:Y:S04]  /*8cf90*/  LDL.LU R26, [R1+0x14b0] ;  /* 0x0014b000011a7983 */ /* 0x000ee80000300800 */
[----:B------:R-:W4:Y:S04]  /*8cfa0*/  LDL.LU R15, [R1+0x14b4] ;  /* 0x0014b400010f7983 */ /* 0x000f280000300800 */
[----:B------:R-:W2:Y:S04]  /*8cfb0*/  LDL.LU R4, [R1+0x14b8] ;  /* 0x0014b80001047983 */ /* 0x000ea80000300800 */
[----:B0-----:R-:W2:Y:S04]  /*8cfc0*/  LDL.LU R3, [R1+0x14bc] ;  /* 0x0014bc0001037983 */ /* 0x001ea80000300800 */
[----:B------:R-:W2:Y:S01]  /*8cfd0*/  LDL.LU.64 R10, [R1+0x7b08] ;  /* 0x007b0800010a7983 */ /* 0x000ea20000300a00 */
[----:B------:R-:W-:-:S02]  /*8cfe0*/  FMUL R21, R29, R14 ;  /* 0x0000000e1d157220 */ /* 0x000fc40000400000 */
[C---:B------:R-:W-:Y:S01]  /*8cff0*/  FMUL R22, R28.reuse, R2 ;  /* 0x000000021c167220 */ /* 0x040fe20000400000 */
[----:B------:R-:W2:Y:S01]  /*8d000*/  LDL.LU R14, [R1+0x14c0] ;  /* 0x0014c000010e7983 */ /* 0x000ea20000300800 */
[----:B------:R-:W-:-:S03]  /*8d010*/  FMUL R23, R28, R0 ;  /* 0x000000001c177220 */ /* 0x000fc60000400000 */
[----:B------:R-:W2:Y:S04]  /*8d020*/  LDL.LU R7, [R1+0x14c4] ;  /* 0x0014c40001077983 */ /* 0x000ea80000300800 */
[----:B------:R-:W-:Y:S01]  /*8d030*/  HMMA.16816.F32 R20, R16, R8, R20 ;  /* 0x000000081014723c */ /* 0x000fe20000001814 */
[----:B------:R-:W2:Y:S04]  /*8d040*/  LDL.LU R6, [R1+0x14c8] ;  /* 0x0014c80001067983 */ /* 0x000ea80000300800 */
[----:B------:R-:W2:Y:S11]  /*8d050*/  LDL.LU R5, [R1+0x14cc] ;  /* 0x0014cc0001057983 */ /* 0x000eb60000300800 */
[----:B------:R-:W-:Y:S08]  /*8d060*/  @!UPT UIADD3 URZ, URZ, URZ, URZ ;  /* 0x0000003f3f3ff290 */ /* 0x000ff0000fffe03f */
[----:B------:R-:W-:Y:S02]  /*8d070*/  MOV R9, R20 ;  /* 0x0000001400097202 */ /* 0x000fe40000000f00 */
[----:B------:R-:W-:Y:S02]  /*8d080*/  MOV R8, R21 ;  /* 0x0000001500087202 */ /* 0x000fe40000000f00 */
[----:B------:R-:W-:Y:S02]  /*8d090*/  MOV R2, R22 ;  /* 0x0000001600027202 */ /* 0x000fe40000000f00 */
[----:B------:R-:W-:Y:S01]  /*8d0a0*/  MOV R0, R23 ;  /* 0x0000001700007202 */ /* 0x000fe20000000f00 */
[C---:B---3--:R-:W-:Y:S02]  /*8d0b0*/  FMUL R20, R29.reuse, R26 ;  /* 0x0000001a1d147220 */ /* 0x048fe40000400000 */
[----:B----4-:R-:W-:Y:S02]  /*8d0c0*/  FMUL R21, R29, R15 ;  /* 0x0000000f1d157220 */ /* 0x010fe40000400000 */
[----:B--2---:R-:W-:-:S02]  /*8d0d0*/  FMUL R22, R28, R4 ;  /* 0x000000041c167220 */ /* 0x004fc40000400000 */
[----:B------:R-:W-:Y:S01]  /*8d0e0*/  FMUL R23, R28, R3 ;  /* 0x000000031c177220 */ /* 0x000fe20000400000 */
[----:B------:R-:W-:Y:S04]  /*8d0f0*/  STL.64 [R1+0x7aa0], R10 ;  /* 0x007aa00a01007387 */ /* 0x000fe80000100a00 */
[----:B------:R0:W-:Y:S02]  /*8d100*/  STL.64 [R1+0x7a98], R8 ;  /* 0x007a980801007387 */ /* 0x0001e40000100a00 */
[----:B0-----:R-:W-:Y:S02]  /*8d110*/  HMMA.16816.F32 R8, R16, R24, R20 ;  /* 0x000000181008723c */ /* 0x001fe40000001814 */
[----:B------:R-:W-:Y:S04]  /*8d120*/  STL [R1+0x72ec], R0 ;  /* 0x0072ec0001007387 */ /* 0x000fe80000100800 */
[----:B------:R0:W-:Y:S04]  /*8d130*/  STL [R1+0x72e8], R2 ;  /* 0x0072e80201007387 */ /* 0x0001e80000100800 */
[----:B------:R-:W2:Y:S04]  /*8d140*/  LDL.LU R4, [R1+0x14d0] ;  /* 0x0014d00001047983 */ /* 0x000ea80000300800 */
[----:B------:R-:W3:Y:S09]  /*8d150*/  LDL.LU R3, [R1+0x14d4] ;  /* 0x0014d40001037983 */ /* 0x000ef20000300800 */
[----:B------:R-:W-:Y:S04]  /*8d160*/  STL.64 [R1+0xdd0], R8 ;  /* 0x000dd00801007387 */ /* 0x000fe80000100a00 */
[----:B------:R-:W-:Y:S04]  /*8d170*/  STL.64 [R1+0xdd8], R10 ;  /* 0x000dd80a01007387 */ /* 0x000fe80000100a00 */
[----:B0-----:R-:W4:Y:S04]  /*8d180*/  LDL.LU R2, [R1+0x14d8] ;  /* 0x0014d80001027983 */ /* 0x001f280000300800 */
[----:B------:R-:W2:Y:S04]  /*8d190*/  LDL.LU R0, [R1+0x14dc] ;  /* 0x0014dc0001007983 */ /* 0x000ea80000300800 */
[----:B------:R-:W2:Y:S04]  /*8d1a0*/  LDL.LU R24, [R1+0x80] ;  /* 0x0000800001187983 */ /* 0x000ea80000300800 */
[----:B------:R-:W2:Y:S01]  /*8d1b0*/  LDL.LU R25, [R1+0x84] ;  /* 0x0000840001197983 */ /* 0x000ea20000300800 */
[----:B------:R-:W-:-:S02]  /*8d1c0*/  FMUL R20, R29, R14 ;  /* 0x0000000e1d147220 */ /* 0x000fc40000400000 */
[----:B------:R-:W-:Y:S02]  /*8d1d0*/  FMUL R21, R29, R7 ;  /* 0x000000071d157220 */ /* 0x000fe40000400000 */
[C---:B------:R-:W-:Y:S02]  /*8d1e0*/  FMUL R22, R28.reuse, R6 ;  /* 0x000000061c167220 */ /* 0x040fe40000400000 */
[----:B------:R-:W-:-:S07]  /*8d1f0*/  FMUL R23, R28, R5 ;  /* 0x000000051c177220 */ /* 0x000fce0000400000 */
[----:B------:R-:W-:Y:S01]  /*8d200*/  HMMA.16816.F32 R20, R16, R12, R20 ;  /* 0x0000000c1014723c */ /* 0x000fe20000001814 */
[----:B--2---:R0:W-:Y:S04]  /*8d210*/  STL.64 [R1+0x7b00], R24 ;  /* 0x007b001801007387 */ /* 0x0041e80000100a00 */
[----:B0-----:R-:W2:Y:S04]  /*8d220*/  LDL.LU R24, [R1+0xa0] ;  /* 0x0000a00001187983 */ /* 0x001ea80000300800 */
[----:B------:R-:W2:Y:S04]  /*8d230*/  LDL.LU R25, [R1+0xa4] ;  /* 0x0000a40001197983 */ /* 0x000ea80000300800 */
[----:B------:R-:W2:Y:S04]  /*8d240*/  LDL.LU R8, [R1+0x70] ;  /* 0x0000700001087983 */ /* 0x000ea80000300800 */
[----:B------:R-:W2:Y:S04]  /*8d250*/  LDL.LU R9, [R1+0x74] ;  /* 0x0000740001097983 */ /* 0x000ea80000300800 */
[----:B------:R-:W2:Y:S04]  /*8d260*/  LDL.LU R12, [R1+0x60] ;  /* 0x00006000010c7983 */ /* 0x000ea80000300800 */
[----:B------:R0:W-:Y:S04]  /*8d270*/  STL.64 [R1+0xdc0], R20 ;  /* 0x000dc01401007387 */ /* 0x0001e80000100a00 */
[----:B------:R4:W-:Y:S04]  /*8d280*/  STL.64 [R1+0xdc8], R22 ;  /* 0x000dc81601007387 */ /* 0x0009e80000100a00 */
[----:B------:R-:W2:Y:S01]  /*8d290*/  LDL.LU R13, [R1+0x64] ;  /* 0x00006400010d7983 */ /* 0x000ea20000300800 */
[----:B0-----:R-:W-:-:S03]  /*8d2a0*/  FMUL R20, R29, R4 ;  /* 0x000000041d147220 */ /* 0x001fc60000400000 */
[----:B------:R-:W2:Y:S01]  /*8d2b0*/  LDL.LU R5, [R1+0x14e0] ;  /* 0x0014e00001057983 */ /* 0x000ea20000300800 */
[----:B---3--:R-:W-:Y:S02]  /*8d2c0*/  FMUL R21, R29, R3 ;  /* 0x000000031d157220 */ /* 0x008fe40000400000 */
[C---:B----4-:R-:W-:Y:S01]  /*8d2d0*/  FMUL R22, R28.reuse, R2 ;  /* 0x000000021c167220 */ /* 0x050fe20000400000 */
[----:B------:R-:W3:Y:S01]  /*8d2e0*/  LDL.LU R4, [R1+0x14e4] ;  /* 0x0014e40001047983 */ /* 0x000ee20000300800 */
[----:B------:R-:W-:-:S03]  /*8d2f0*/  FMUL R23, R28, R0 ;  /* 0x000000001c177220 */ /* 0x000fc60000400000 */
[----:B------:R-:W4:Y:S04]  /*8d300*/  LDL.LU R3, [R1+0x14e8] ;  /* 0x0014e80001037983 */ /* 0x000f280000300800 */
[----:B------:R-:W3:Y:S04]  /*8d310*/  LDL.LU R2, [R1+0x14ec] ;  /* 0x0014ec0001027983 */ /* 0x000ee80000300800 */
[----:B------:R-:W3:Y:S01]  /*8d320*/  LDL R0, [R1+0x278c] ;  /* 0x00278c0001007983 */ /* 0x000ee20000100800 */
[----:B--2---:R-:W-:Y:S03]  /*8d330*/  HMMA.16816.F32 R20, R16, R24, R20 ;  /* 0x000000181014723c */ /* 0x004fe60000001814 */
[----:B------:R-:W2:Y:S04]  /*8d340*/  LDL.LU.64 R24, [R1+0x7b00] ;  /* 0x007b000001187983 */ /* 0x000ea80000300a00 */
[----:B------:R-:W2:Y:S04]  /*8d350*/  LDL.LU R27, [R1+0x14f0] ;  /* 0x0014f000011b7983 */ /* 0x000ea80000300800 */
[----:B------:R-:W2:Y:S11]  /*8d360*/  LDL.LU R26, [R1+0x14f4] ;  /* 0x0014f400011a7983 */ /* 0x000eb60000300800 */
[----:B------:R-:W-:Y:S01]  /*8d370*/  @!UPT UIADD3 URZ, URZ, URZ, URZ ;  /* 0x0000003f3f3ff290 */ /* 0x000fe2000fffe03f */
[----:B------:R-:W-:Y:S04]  /*8d380*/  STL.64 [R1+0xdb0], R20 ;  /* 0x000db01401007387 */ /* 0x000fe80000100a00 */
[----:B------:R-:W-:Y:S04]  /*8d390*/  STL.64 [R1+0xdb8], R22 ;  /* 0x000db81601007387 */ /* 0x000fe80000100a00 */
[----:B--2---:R-:W-:Y:S04]  /*8d3a0*/  STL.64 [R1+0x7af8], R26 ;  /* 0x007af81a01007387 */ /* 0x004fe80000100a00 */
[----:B------:R0:W-:Y:S04]  /*8d3b0*/  STL.64 [R1+0x7af0], R24 ;  /* 0x007af01801007387 */ /* 0x0001e80000100a00 */
[----:B0-----:R-:W2:Y:S04]  /*8d3c0*/  LDL.LU R24, [R1+0x90] ;  /* 0x0000900001187983 */ /* 0x001ea80000300800 */
[----:B------:R-:W2:Y:S04]  /*8d3d0*/  LDL.LU R25, [R1+0x94] ;  /* 0x0000940001197983 */ /* 0x000ea80000300800 */
[----:B------:R-:W2:Y:S04]  /*8d3e0*/  LDL.LU R15, [R1+0x14f8] ;  /* 0x0014f800010f7983 */ /* 0x000ea80000300800 */
[----:B------:R-:W2:Y:S01]  /*8d3f0*/  LDL.LU R14, [R1+0x14fc] ;  /* 0x0014fc00010e7983 */ /* 0x000ea20000300800 */
[----:B------:R-:W-:-:S03]  /*8d400*/  FMUL R20, R29, R5 ;  /* 0x000000051d147220 */ /* 0x000fc60000400000 */
[----:B------:R-:W2:Y:S01]  /*8d410*/  LDL.LU R11, [R1+0x1500] ;  /* 0x00150000010b7983 */ /* 0x000ea20000300800 */
[----:B---3--:R-:W-:-:S03]  /*8d420*/  FMUL R21, R29, R4 ;  /* 0x000000041d157220 */ /* 0x008fc60000400000 */
[----:B------:R-:W3:Y:S01]  /*8d430*/  LDL.LU R10, [R1+0x1504] ;  /* 0x00150400010a7983 */ /* 0x000ee20000300800 */
[C---:B----4-:R-:W-:Y:S02]  /*8d440*/  FMUL R22, R28.reuse, R3 ;  /* 0x000000031c167220 */ /* 0x050fe40000400000 */
[----:B------:R-:W-:Y:S01]  /*8d450*/  FMUL R23, R28, R2 ;  /* 0x000000021c177220 */ /* 0x000fe20000400000 */
[----:B------:R-:W4:Y:S04]  /*8d460*/  LDL.LU R7, [R1+0x1508] ;  /* 0x0015080001077983 */ /* 0x000f280000300800 */
[----:B------:R-:W3:Y:S04]  /*8d470*/  LDL.LU R6, [R1+0x150c] ;  /* 0x00150c0001067983 */ /* 0x000ee80000300800 */
[----:B------:R-:W3:Y:S01]  /*8d480*/  LDL.LU.64 R26, [R1+0x7af8] ;  /* 0x007af800011a7983 */ /* 0x000ee20000300a00 */
[----:B--2---:R-:W-:Y:S03]  /*8d490*/  HMMA.16816.F32 R20, R16, R24, R20 ;  /* 0x000000181014723c */ /* 0x004fe60000001814 */
[----:B------:R-:W2:Y:S04]  /*8d4a0*/  LDL.LU.64 R24, [R1+0x7af0] ;  /* 0x007af00001187983 */ /* 0x000ea80000300a00 */
[----:B------:R-:W4:Y:S04]  /*8d4b0*/  LDL.LU R5, [R1+0x1510] ;  /* 0x0015100001057983 */ /* 0x000f280000300800 */
[----:B------:R-:W4:Y:S11]  /*8d4c0*/  LDL.LU R4, [R1+0x1514] ;  /* 0x0015140001047983 */ /* 0x000f360000300800 */
[----:B------:R-:W-:Y:S01]  /*8d4d0*/  @!UPT UIADD3 URZ, URZ, URZ, URZ ;  /* 0x0000003f3f3ff290 */ /* 0x000fe2000fffe03f */
[----:B------:R3:W-:Y:S04]  /*8d4e0*/  STL.64 [R1+0xda0], R20 ;  /* 0x000da01401007387 */ /* 0x0007e80000100a00 */
[----:B------:R0:W-:Y:S04]  /*8d4f0*/  STL.64 [R1+0xda8], R22 ;  /* 0x000da81601007387 */ /* 0x0001e80000100a00 */
[----:B------:R-:W4:Y:S01]  /*8d500*/  LDL.LU R3, [R1+0x1518] ;  /* 0x0015180001037983 */ /* 0x000f220000300800 */
[----:B---3--:R-:W-:-:S03]  /*8d510*/  FMUL R20, R29, R27 ;  /* 0x0000001b1d147220 */ /* 0x008fc60000400000 */
[----:B------:R-:W3:Y:S01]  /*8d520*/  LDL.LU R2, [R1+0x151c] ;  /* 0x00151c0001027983 */ /* 0x000ee20000300800 */
[----:B------:R-:W-:Y:S02]  /*8d530*/  FMUL R21, R29, R26 ;  /* 0x0000001a1d157220 */ /* 0x000fe40000400000 */
[C---:B0-----:R-:W-:Y:S02]  /*8d540*/  FMUL R22, R28.reuse, R15 ;  /* 0x0000000f1c167220 */ /* 0x041fe40000400000 */
[----:B------:R-:W-:-:S07]  /*8d550*/  FMUL R23, R28, R14 ;  /* 0x0000000e1c177220 */ /* 0x000fce0000400000 */
[----:B--2---:R-:W-:Y:S11]  /*8d560*/  HMMA.16816.F32 R20, R16, R24, R20 ;  /* 0x000000181014723c */ /* 0x004ff60000001814 */
[----:B------:R-:W-:Y:S11]  /*8d570*/  @!UPT UIADD3 URZ, URZ, URZ, URZ ;  /* 0x0000003f3f3ff290 */ /* 0x000ff6000fffe03f */
[----:B------:R-:W-:Y:S01]  /*8d580*/  @!UPT UIADD3 URZ, URZ, URZ, URZ ;  /* 0x0000003f3f3ff290 */ /* 0x000fe2000fffe03f */
[----:B------:R-:W-:Y:S04]  /*8d590*/  STL.64 [R1+0xd90], R20 ;  /* 0x000d901401007387 */ /* 0x000fe80000100a00 */
[----:B------:R-:W-:Y:S04]  /*8d5a0*/  STL.64 [R1+0xd98], R22 ;  /* 0x000d981601007387 */ /* 0x000fe80000100a00 */
[----:B------:R-:W0:Y:S01]  /*8d5b0*/  LDSM.16.M88.4 R20, [R0+0x40000] ;  /* 0x040000000014783b */ /* 0x000e220000000200 */
[C---:B------:R-:W-:Y:S02]  /*8d5c0*/  FMUL R24, R29.reuse, R11 ;  /* 0x0000000b1d187220 */ /* 0x040fe40000400000 */
[----:B------:R-:W-:Y:S01]  /*8d5d0*/  FMUL R25, R29, R10 ;  /* 0x0000000a1d197220 */ /* 0x000fe20000400000 */
[----:B0-----:R-:W-:Y:S04]  /*8d5e0*/  STL.64 [R1+0x7ac8], R22 ;  /* 0x007ac81601007387 */ /* 0x001fe80000100a00 */
[----:B------:R0:W-:Y:S04]  /*8d5f0*/  STL.64 [R1+0x7ac0], R20 ;  /* 0x007ac01401007387 */ /* 0x0001e80000100a00 */
[----:B------:R-:W2:Y:S01]  /*8d600*/  LDL.64 R10, [R1+0x18] ;  /* 0x00001800010a7983 */ /* 0x000ea20000100a00 */
[----:B----4-:R-:W-:-:S02]  /*8d610*/  FMUL R26, R28, R7 ;  /* 0x000000071c1a7220 */ /* 0x010fc40000400000 */
[----:B------:R-:W-:-:S07]  /*8d620*/  FMUL R27, R28, R6 ;  /* 0x000000061c1b7220 */ /* 0x000fce0000400000 */
[----:B0-----:R-:W-:Y:S07]  /*8d630*/  HMMA.16816.F32 R20, R16, R8, R24 ;  /* 0x000000081014723c */ /* 0x001fee0000001818 */
[C---:B------:R-:W-:Y:S02]  /*8d640*/  FMUL R24, R29.reuse, R5 ;  /* 0x000000051d187220 */ /* 0x040fe40000400000 */
[----:B------:R-:W-:Y:S02]  /*8d650*/  FMUL R25, R29, R4 ;  /* 0x000000041d197220 */ /* 0x000fe40000400000 */
[----:B------:R-:W-:-:S02]  /*8d660*/  FMUL R26, R28, R3 ;  /* 0x000000031c1a7220 */ /* 0x000fc40000400000 */
[----:B---3--:R-:W-:-:S07]  /*8d670*/  FMUL R27, R28, R2 ;  /* 0x000000021c1b7220 */ /* 0x008fce0000400000 */
[----:B------:R-:W-:Y:S01]  /*8d680*/  HMMA.16816.F32 R4, R16, R12, R24 ;  /* 0x0000000c1004723c */ /* 0x000fe20000001818 */
[----:B------:R-:W0:Y:S04]  /*8d690*/  LDSM.16.M88.4 R24, [R0+0x41000] ;  /* 0x041000000018783b */ /* 0x000e280000000200 */
[----:B--2---:R-:W-:Y:S04]  /*8d6a0*/  STL.64 [R1+0x7ab8], R10 ;  /* 0x007ab80a01007387 */ /* 0x004fe80000100a00 */
[----:B------:R-:W-:Y:S04]  /*8d6b0*/  STL.64 [R1+0xd80], R20 ;  /* 0x000d801401007387 */ /* 0x000fe80000100a00 */
[----:B------:R1:W-:Y:S04]  /*8d6c0*/  STL.64 [R1+0xd88], R22 ;  /* 0x000d881601007387 */ /* 0x0003e80000100a00 */
[----:B-1----:R-:W2:Y:S04]  /*8d6d0*/  LDL.LU R23, [R1+0x1520] ;  /* 0x0015200001177983 */ /* 0x002ea80000300800 */
[----:B------:R-:W3:Y:S04]  /*8d6e0*/  LDL.LU R22, [R1+0x1524] ;  /* 0x0015240001167983 */ /* 0x000ee80000300800 */
[----:B------:R-:W-:Y:S04]  /*8d6f0*/  STL.64 [R1+0xd70], R4 ;  /* 0x000d700401007387 */ /* 0x000fe80000100a00 */
[----:B------:R-:W-:Y:S04]  /*8d700*/  STL.64 [R1+0xd78], R6 ;  /* 0x000d780601007387 */ /* 0x000fe80000100a00 */
[----:B------:R-:W4:Y:S04]  /*8d710*/  LDL.LU R13, [R1+0x1528] ;  /* 0x00152800010d7983 */ /* 0x000f280000300800 */
[----:B------:R-:W2:Y:S04]  /*8d720*/  LDL.LU R12, [R1+0x152c] ;  /* 0x00152c00010c7983 */ /* 0x000ea80000300800 */
[----:B------:R-:W2:Y:S04]  /*8d730*/  LDL.LU R20, [R1+0x40] ;  /* 0x0000400001147983 */ /* 0x000ea80000300800 */
[----:B------:R-:W2:Y:S04]  /*8d740*/  LDL.LU R21, [R1+0x44] ;  /* 0x0000440001157983 */ /* 0x000ea80000300800 */
[----:B--2---:R1:W-:Y:S04]  /*8d750*/  STL.64 [R1+0x7ad8], R20 ;  /* 0x007ad81401007387 */ /* 0x0043e80000100a00 */
[----:B-1----:R-:W2:Y:S04]  /*8d760*/  LDL.LU R20, [R1+0x50] ;  /* 0x0000500001147983 */ /* 0x002ea80000300800 */
[----:B------:R-:W2:Y:S04]  /*8d770*/  LDL.LU R21, [R1+0x54] ;  /* 0x0000540001157983 */ /* 0x000ea80000300800 */
[----:B------:R-:W2:Y:S04]  /*8d780*/  LDL.64 R10, [R1+0x28] ;  /* 0x00002800010a7983 */ /* 0x000ea80000100a00 */
[----:B--2---:R-:W-:Y:S04]  /*8d790*/  STL.64 [R1+0x7ad0], R10 ;  /* 0x007ad00a01007387 */ /* 0x004fe80000100a00 */
        /* <DEDUP_REMOVED lines=10> */
[----:B--2---:R4:W-:Y:S04]  /*8d840*/  STL.64 [R1+0x7ae8], R6 ;  /* 0x007ae80601007387 */ /* 0x0049e80000100a00 */
[----:B------:R1:W-:Y:S04]  /*8d850*/  STL.64 [R1+0x7ae0], R4 ;  /* 0x007ae00401007387 */ /* 0x0003e80000100a00 */
[----:B------:R-:W2:Y:S01]  /*8d860*/  LDL.LU R8, [R1+0x1530] ;  /* 0x0015300001087983 */ /* 0x000ea20000300800 */
[----:B----4-:R-:W-:-:S03]  /*8d870*/  FMUL R6, R28, R13 ;  /* 0x0000000d1c067220 */ /* 0x010fc60000400000 */
[----:B------:R-:W4:Y:S01]  /*8d880*/  LDL.LU R9, [R1+0x1534] ;  /* 0x0015340001097983 */ /* 0x000f220000300800 */
[----:B------:R-:W-:Y:S02]  /*8d890*/  FMUL R7, R28, R12 ;  /* 0x0000000c1c077220 */ /* 0x000fe40000400000 */
[C---:B-1----:R-:W-:Y:S01]  /*8d8a0*/  FMUL R4, R29.reuse, R23 ;  /* 0x000000171d047220 */ /* 0x042fe20000400000 */
[----:B------:R-:W4:Y:S01]  /*8d8b0*/  LDL.LU R3, [R1+0x1538] ;  /* 0x0015380001037983 */ /* 0x000f220000300800 */
[----:B---3--:R-:W-:-:S03]  /*8d8c0*/  FMUL R5, R29, R22 ;  /* 0x000000161d057220 */ /* 0x008fc60000400000 */
[----:B------:R-:W3:Y:S04]  /*8d8d0*/  LDL.LU R2, [R1+0x153c] ;  /* 0x00153c0001027983 */ /* 0x000ee80000300800 */
[----:B------:R-:W-:Y:S01]  /*8d8e0*/  HMMA.16816.F32 R20, R16, R20, R4 ;  /* 0x000000141014723c */ /* 0x000fe20000001804 */
[----:B------:R-:W3:Y:S04]  /*8d8f0*/  LDL.64 R14, [R1+0x8] ;  /* 0x00000800010e7983 */ /* 0x000ee80000100a00 */
[----:B0-----:R-:W-:Y:S04]  /*8d900*/  STL.64 [R1+0x79b8], R26 ;  /* 0x0079b81a01007387 */ /* 0x001fe80000100a00 */
[----:B------:R0:W-:Y:S04]  /*8d910*/  STL.64 [R1+0x79b0], R24 ;  /* 0x0079b01801007387 */ /* 0x0001e80000100a00 */
[----:B0-----:R-:W3:Y:S04]  /*8d920*/  LDL.LU R24, [R1+0x9a0] ;  /* 0x0009a00001187983 */ /* 0x001ee80000300800 */
[----:B------:R-:W3:Y:S04]  /*8d930*/  LDL.LU R25, [R1+0x9a4] ;  /* 0x0009a40001197983 */ /* 0x000ee80000300800 */
[----:B------:R-:W3:Y:S04]  /*8d940*/  LDL.LU R26, [R1+0x9a8] ;  /* 0x0009a800011a7983 */ /* 0x000ee80000300800 */
[----:B------:R-:W3:Y:S04]  /*8d950*/  LDL.LU R27, [R1+0x9ac] ;  /* 0x0009ac00011b7983 */ /* 0x000ee80000300800 */
[----:B------:R-:W3:Y:S04]  /*8d960*/  LDL.LU.64 R6, [R1+0x7ae8] ;  /* 0x007ae80001067983 */ /* 0x000ee80000300a00 */
[----:B------:R-:W3:Y:S04]  /*8d970*/  LDL.LU.64 R4, [R1+0x7ae0] ;  /* 0x007ae00001047983 */ /* 0x000ee80000300a00 */
[----:B------:R0:W-:Y:S04]  /*8d980*/  STL.64 [R1+0xd60], R20 ;  /* 0x000d601401007387 */ /* 0x0001e80000100a00 */
[----:B------:R1:W-:Y:S04]  /*8d990*/  STL.64 [R1+0xd68], R22 ;  /* 0x000d681601007387 */ /* 0x0003e80000100a00 */
[----:B0-----:R-:W3:Y:S04]  /*8d9a0*/  LDL.LU.64 R20, [R1+0x7ad8] ;  /* 0x007ad80001147983 */ /* 0x001ee80000300a00 */
[----:B------:R-:W-:Y:S04]  /*8d9b0*/  STL [R1+0x38c8], R29 ;  /* 0x0038c81d01007387 */ /* 0x000fe80000100800 */
[----:B------:R-:W-:Y:S01]  /*8d9c0*/  STL [R1+0x38cc], R28 ;  /* 0x0038cc1c01007387 */ /* 0x000fe20000100800 */
[----:B--2---:R-:W-:-:S02]  /*8d9d0*/  FMUL R8, R29, R8 ;  /* 0x000000081d087220 */ /* 0x004fc40000400000 */
[----:B----4-:R-:W-:Y:S02]  /*8d9e0*/  FMUL R9, R29, R9 ;  /* 0x000000091d097220 */ /* 0x010fe40000400000 */
[C---:B------:R-:W-:Y:S02]  /*8d9f0*/  FMUL R10, R28.reuse, R3 ;  /* 0x000000031c0a7220 */ /* 0x040fe40000400000 */
[----:B---3--:R-:W-:-:S07]  /*8da00*/  FMUL R11, R28, R2 ;  /* 0x000000021c0b7220 */ /* 0x008fce0000400000 */
[----:B------:R-:W-:Y:S01]  /*8da10*/  HMMA.16816.F32 R16, R16, R20, R8 ;  /* 0x000000141010723c */ /* 0x000fe20000001808 */
[----:B------:R-:W2:Y:S04]  /*8da20*/  LDL.LU.64 R10, [R1+0x7ad0] ;  /* 0x007ad000010a7983 */ /* 0x000ea80000300a00 */
[----:B-1----:R-:W2:Y:S04]  /*8da30*/  LDL.LU.64 R22, [R1+0x7ac8] ;  /* 0x007ac80001167983 */ /* 0x002ea80000300a00 */
[----:B------:R-:W2:Y:S11]  /*8da40*/  LDL.LU.64 R20, [R1+0x7ac0] ;  /* 0x007ac00001147983 */ /* 0x000eb60000300a00 */
[----:B------:R-:W-:Y:S03]  /*8da50*/  @!UPT UIADD3 URZ, URZ, URZ, URZ ;  /* 0x0000003f3f3ff290 */ /* 0x000fe6000fffe03f */
[----:B------:R0:W-:Y:S04]  /*8da60*/  STL.64 [R1+0x230], R16 ;  /* 0x0002301001007387 */ /* 0x0001e80000100a00 */
[----:B------:R1:W-:Y:S04]  /*8da70*/  STL.64 [R1+0x238], R18 ;  /* 0x0002381201007387 */ /* 0x0003e80000100a00 */
[----:B0-----:R-:W3:Y:S04]  /*8da80*/  LDL.LU R16, [R1+0x960] ;  /* 0x0009600001107983 */ /* 0x001ee80000300800 */
[----:B------:R-:W3:Y:S04]  /*8da90*/  LDL.LU R17, [R1+0x964] ;  /* 0x0009640001117983 */ /* 0x000ee80000300800 */
[----:B-1----:R-:W3:Y:S04]  /*8daa0*/  LDL.LU R18, [R1+0x968] ;  /* 0x0009680001127983 */ /* 0x002ee80000300800 */
[----:B------:R-:W3:Y:S01]  /*8dab0*/  LDL.LU R19, [R1+0x96c] ;  /* 0x00096c0001137983 */ /* 0x000ee20000300800 */
        /* <DEDUP_REMOVED lines=9> */
[----:B-1----:R-:W-:Y:S11]  /*8db50*/  MOV R27, R10 ;  /* 0x0000000a001b7202 */ /* 0x002ff60000000f00 */
[----:B------:R-:W-:Y:S11]  /*8db60*/  @!UPT UIADD3 URZ, URZ, URZ, URZ ;  /* 0x0000003f3f3ff290 */ /* 0x000ff6000fffe03f */
[----:B------:R-:W-:Y:S04]  /*8db70*/  STL.64 [R1+0x210], R4 ;  /* 0x0002100401007387 */ /* 0x000fe80000100a00 */
[----:B------:R0:W-:Y:S04]  /*8db80*/  STL.64 [R1+0x218], R6 ;  /* 0x0002180601007387 */ /* 0x0001e80000100a00 */
[----:B0-----:R-:W2:Y:S04]  /*8db90*/  LDL.LU.64 R6, [R1+0x7ab0] ;  /* 0x007ab00001067983 */ /* 0x001ea80000300a00 */
[----:B------:R-:W2:Y:S01]  /*8dba0*/  LDL.LU.64 R4, [R1+0x7aa8] ;  /* 0x007aa80001047983 */ /* 0x000ea20000300a00 */
[----:B------:R-:W-:-:S03]  /*8dbb0*/  MOV R26, R11 ;  /* 0x0000000b001a7202 */ /* 0x000fc60000000f00 */
[----:B------:R-:W4:Y:S04]  /*8dbc0*/  LDL.LU.64 R10, [R1+0x7aa0] ;  /* 0x007aa000010a7983 */ /* 0x000f280000300a00 */
[----:B------:R-:W3:Y:S04]  /*8dbd0*/  LDL.LU.64 R8, [R1+0x7a98] ;  /* 0x007a980001087983 */ /* 0x000ee80000300a00 */
[----:B------:R-:W-:Y:S04]  /*8dbe0*/  STL.64 [R1+0x7a28], R26 ;  /* 0x007a281a01007387 */ /* 0x000fe80000100a00 */
[----:B------:R0:W-:Y:S01]  /*8dbf0*/  STL.64 [R1+0x7a20], R24 ;  /* 0x007a201801007387 */ /* 0x0001e20000100a00 */
[----:B------:R-:W-:-:S02]  /*8dc00*/  MOV R29, R14 ;  /* 0x0000000e001d7202 */ /* 0x000fc40000000f00 */
[----:B------:R-:W-:Y:S01]  /*8dc10*/  MOV R28, R15 ;  /* 0x0000000f001c7202 */ /* 0x000fe20000000f00 */
[----:B0-----:R-:W3:Y:S04]  /*8dc20*/  LDL.LU R24, [R1+0x970] ;  /* 0x0009700001187983 */ /* 0x001ee80000300800 */
[----:B------:R-:W3:Y:S01]  /*8dc30*/  LDL.LU R25, [R1+0x974] ;  /* 0x0009740001197983 */ /* 0x000ee20000300800 */
[C---:B--2---:R-:W-:Y:S01]  /*8dc40*/  HMMA.16816.F32 R4, R20.reuse, R14, R4 ;  /* 0x0000000e1404723c */ /* 0x044fe20000001804 */
[----:B----4-:R-:W-:Y:S01]  /*8dc50*/  IMAD.MOV.U32 R26, RZ, RZ, R10 ;  /* 0x000000ffff1a7224 */ /* 0x010fe200078e000a */
[----:B------:R-:W-:Y:S01]  /*8dc60*/  MOV R27, R11 ;  /* 0x0000000b001b7202 */ /* 0x000fe20000000f00 */
[----:B------:R-:W2:Y:S04]  /*8dc70*/  LDL.LU R10, [R1+0x7a94] ;  /* 0x007a9400010a7983 */ /* 0x000ea80000300800 */
[----:B------:R-:W2:Y:S11]  /*8dc80*/  LDL.LU R11, [R1+0x7a90] ;  /* 0x007a9000010b7983 */ /* 0x000eb60000300800 */
[----:B------:R-:W-:Y:S05]  /*8dc90*/  @!UPT UIADD3 URZ, URZ, URZ, URZ ;  /* 0x0000003f3f3ff290 */ /* 0x000fea000fffe03f */
[----:B------:R-:W-:Y:S04]  /*8dca0*/  STL.64 [R1+0x200], R4 ;  /* 0x0002000401007387 */ /* 0x000fe80000100a00 */
[----:B------:R0:W-:Y:S04]  /*8dcb0*/  STL.64 [R1+0x208], R6 ;  /* 0x0002080601007387 */ /* 0x0001e80000100a00 */
[----:B0-----:R-:W4:Y:S04]  /*8dcc0*/  LDL.LU.64 R6, [R1+0x7a88] ;  /* 0x007a880001067983 */ /* 0x001f280000300a00 */
[----:B------:R-:W3:Y:S02]  /*8dcd0*/  LDL.LU.64 R14, [R1+0x7a80] ;  /* 0x007a8000010e7983 */ /* 0x000ee40000300a00 */
[C---:B---3--:R-:W-:Y:S11]  /*8dce0*/  HMMA.16816.F32 R24, R20.reuse, R14, R24 ;  /* 0x0000000e1418723c */ /* 0x048ff60000001818 */
[----:B------:R-:W-:Y:S11]  /*8dcf0*/  @!UPT UIADD3 URZ, URZ, URZ, URZ ;  /* 0x0000003f3f3ff290 */ /* 0x000ff6000fffe03f */
[----:B------:R-:W-:Y:S01]  /*8dd00*/  @!UPT UIADD3 URZ, URZ, URZ, URZ ;  /* 0x0000003f3f3ff290 */ /* 0x000fe2000fffe03f */
[----:B------:R-:W-:Y:S04]  /*8dd10*/  STL.64 [R1+0x1f0], R24 ;  /* 0x0001f01801007387 */ /* 0x000fe80000100a00 */
[----:B------:R2:W-:Y:S02]  /*8dd20*/  STL.64 [R1+0x7a58], R14 ;  /* 0x007a580e01007387 */ /* 0x0005e40000100a00 */
[----:B--2---:R-:W-:Y:S01]  /*8dd30*/  HMMA.16816.F32 R12, R20, R10, R16 ;  /* 0x0000000a140c723c */ /* 0x004fe20000001810 */
[----:B------:R-:W-:Y:S02]  /*8dd40*/  MOV R4, R27 ;  /* 0x0000001b00047202 */ /* 0x000fe40000000f00 */
[----:B------:R-:W-:-:S03]  /*8dd50*/  MOV R5, R26 ;  /* 0x0000001a00057202 */ /* 0x000fc60000000f00 */
[----:B------:R-:W-:Y:S04]  /*8dd60*/  STL [R1+0x71c4], R4 ;  /* 0x0071c40401007387 */ /* 0x000fe80000100800 */
[----:B------:R-:W-:Y:S04]  /*8dd70*/  STL [R1+0x71c0], R5 ;  /* 0x0071c00501007387 */ /* 0x000fe80000100800 */
[----:B------:R-:W2:Y:S09]  /*8dd80*/  LDL.LU R16, [R1+0x950] ;  /* 0x0009500001107983 */ /* 0x000eb20000300800 */
[----:B------:R0:W-:Y:S04]  /*8dd90*/  STL.64 [R1+0x1e0], R12 ;  /* 0x0001e00c01007387 */ /* 0x0001e80000100a00 */
[----:B------:R1:W-:Y:S04]  /*8dda0*/  STL.64 [R1+0x1e8], R14 ;  /* 0x0001e80e01007387 */ /* 0x0003e80000100a00 */
[----:B------:R-:W2:Y:S04]  /*8ddb0*/  LDL.LU R17, [R1+0x954] ;  /* 0x0009540001117983 */ /* 0x000ea80000300800 */
[----:B------:R-:W2:Y:S04]  /*8ddc0*/  LDL.LU R18, [R1+0x958] ;  /* 0x0009580001127983 */ /* 0x000ea80000300800 */
[----:B------:R-:W2:Y:S04]  /*8ddd0*/  LDL.LU R19, [R1+0x95c] ;  /* 0x00095c0001137983 */ /* 0x000ea80000300800 */
[----:B0-----:R-:W3:Y:S04]  /*8dde0*/  LDL.LU R12, [R1+0x940] ;  /* 0x00094000010c7983 */ /* 0x001ee80000300800 */
[----:B------:R-:W3:Y:S04]  /*8ddf0*/  LDL.LU R13, [R1+0x944] ;  /* 0x00094400010d7983 */ /* 0x000ee80000300800 */
[----:B-1----:R-:W2:Y:S04]  /*8de00*/  LDL.LU R14, [R1+0x948] ;  /* 0x00094800010e7983 */ /* 0x002ea80000300800 */
[----:B------:R-:W2:Y:S04]  /*8de10*/  LDL.LU R15, [R1+0x94c] ;  /* 0x00094c00010f7983 */ /* 0x000ea80000300800 */
[----:B--2---:R0:W-:Y:S04]  /*8de20*/  STL.64 [R1+0x7a68], R14 ;  /* 0x007a680e01007387 */ /* 0x0041e80000100a00 */
[----:B---3--:R-:W-:Y:S04]  /*8de30*/  STL.64 [R1+0x7a60], R12 ;  /* 0x007a600c01007387 */ /* 0x008fe80000100a00 */
[----:B------:R-:W2:Y:S04]  /*8de40*/  LDL.64 R26, [R1+0xa8] ;  /* 0x0000a800011a7983 */ /* 0x000ea80000100a00 */
[----:B0-----:R-:W3:Y:S04]  /*8de50*/  LDL.64 R14, [R1+0x38] ;  /* 0x00003800010e7983 */ /* 0x001ee80000100a00 */
[----:B--2---:R0:W-:Y:S04]  /*8de60*/  STL.64 [R1+0x7a38], R26 ;  /* 0x007a381a01007387 */ /* 0x0041e80000100a00 */
[----:B0-----:R-:W2:Y:S04]  /*8de70*/  LDL.64 R26, [R1+0xb8] ;  /* 0x0000b800011a7983 */ /* 0x001ea80000100a00 */
[----:B--2---:R0:W-:Y:S04]  /*8de80*/  STL.64 [R1+0x7a50], R26 ;  /* 0x007a501a01007387 */ /* 0x0041e80000100a00 */
[----:B0-----:R-:W2:Y:S04]  /*8de90*/  LDL.64 R26, [R1+0xc8] ;  /* 0x0000c800011a7983 */ /* 0x001ea80000100a00 */
[----:B--2---:R0:W-:Y:S04]  /*8dea0*/  STL.64 [R1+0x7a70], R26 ;  /* 0x007a701a01007387 */ /* 0x0041e80000100a00 */
[----:B------:R-:W3:Y:S04]  /*8deb0*/  LDL.LU R24, [R1+0x9b0] ;  /* 0x0009b00001187983 */ /* 0x000ee80000300800 */
[----:B------:R-:W3:Y:S04]  /*8dec0*/  LDL.LU R25, [R1+0x9b4] ;  /* 0x0009b40001197983 */ /* 0x000ee80000300800 */
[----:B0-----:R-:W3:Y:S04]  /*8ded0*/  LDL.LU R26, [R1+0x9b8] ;  /* 0x0009b800011a7983 */ /* 0x001ee80000300800 */
[----:B------:R-:W3:Y:S04]  /*8dee0*/  LDL.LU R27, [R1+0x9bc] ;  /* 0x0009bc00011b7983 */ /* 0x000ee80000300800 */
[----:B------:R0:W-:Y:S04]  /*8def0*/  STL.64 [R1+0x7958], R10 ;  /* 0x0079580a01007387 */ /* 0x0001e80000100a00 */
[----:B------:R1:W-:Y:S04]  /*8df00*/  STL.64 [R1+0x7950], R8 ;  /* 0x0079500801007387 */ /* 0x0003e80000100a00 */
[----:B0-----:R-:W2:Y:S04]  /*8df10*/  LDL.64 R10, [R1+0x98] ;  /* 0x00009800010a7983 */ /* 0x001ea80000100a00 */
[----:B--2---:R4:W-:Y:S04]  /*8df20*/  STL.64 [R1+0x7a30], R10 ;  /* 0x007a300a01007387 */ /* 0x0049e80000100a00 */
[----:B-1----:R-:W2:Y:S04]  /*8df30*/  LDL.LU R8, [R1+0x920] ;  /* 0x0009200001087983 */ /* 0x002ea80000300800 */
[----:B------:R-:W2:Y:S01]  /*8df40*/  LDL.LU R9, [R1+0x924] ;  /* 0x0009240001097983 */ /* 0x000ea20000300800 */
[----:B----4-:R-:W-:-:S03]  /*8df50*/  MOV R10, R6 ;  /* 0x00000006000a7202 */ /* 0x010fc60000000f00 */
[----:B------:R-:W4:Y:S01]  /*8df60*/  LDL.LU R6, [R1+0x7a7c] ;  /* 0x007a7c0001067983 */ /* 0x000f220000300800 */
[----:B------:R-:W-:-:S03]  /*8df70*/  MOV R11, R7 ;  /* 0x00000007000b7202 */ /* 0x000fc60000000f00 */
[----:B------:R-:W4:Y:S04]  /*8df80*/  LDL.LU R7, [R1+0x7a78] ;  /* 0x007a780001077983 */ /* 0x000f280000300800 */
[----:B------:R-:W-:Y:S01]  /*8df90*/  STL.64 [R1+0x7a48], R10 ;  /* 0x007a480a01007387 */ /* 0x000fe20000100a00 */
[----:B---3--:R-:W-:Y:S01]  /*8dfa0*/  HMMA.16816.F32 R24, R20, R14, R24 ;  /* 0x0000000e1418723c */ /* 0x008fe20000001818 */
[----:B------:R-:W-:Y:S02]  /*8dfb0*/  MOV R3, R14 ;  /* 0x0000000e00037202 */ /* 0x000fe40000000f00 */
[----:B------:R-:W-:-:S05]  /*8dfc0*/  MOV R2, R15 ;  /* 0x0000000f00027202 */ /* 0x000fca0000000f00 */
[C---:B----4-:R-:W-:Y:S01]  /*8dfd0*/  HMMA.16816.F32 R16, R20.reuse, R6, R16 ;  /* 0x000000061410723c */ /* 0x050fe20000001810 */
[----:B--2---:R0:W-:Y:S04]  /*8dfe0*/  STL.64 [R1+0x7a40], R8 ;  /* 0x007a400801007387 */ /* 0x0041e80000100a00 */
[----:B0-----:R-:W2:Y:S04]  /*8dff0*/  LDL.LU R8, [R1+0x930] ;  /* 0x0009300001087983 */ /* 0x001ea80000300800 */
[----:B------:R-:W2:Y:S04]  /*8e000*/  LDL.LU R9, [R1+0x934] ;  /* 0x0009340001097983 */ /* 0x000ea80000300800 */
[----:B------:R-:W2:Y:S04]  /*8e010*/  LDL.LU R10, [R1+0x938] ;  /* 0x00093800010a7983 */ /* 0x000ea80000300800 */
[----:B------:R-:W2:Y:S04]  /*8e020*/  LDL.LU R11, [R1+0x93c] ;  /* 0x00093c00010b7983 */ /* 0x000ea80000300800 */
[----:B------:R0:W-:Y:S04]  /*8e030*/  STL.64 [R1+0x7948], R6 ;  /* 0x0079480601007387 */ /* 0x0001e80000100a00 */
[----:B------:R-:W3:Y:S04]  /*8e040*/  LDL.LU R4, [R1+0x910] ;  /* 0x0009100001047983 */ /* 0x000ee80000300800 */
[----:B------:R-:W-:Y:S04]  /*8e050*/  STL.64 [R1+0x1d0], R16 ;  /* 0x0001d01001007387 */ /* 0x000fe80000100a00 */
[----:B------:R-:W-:Y:S04]  /*8e060*/  STL.64 [R1+0x1d8], R18 ;  /* 0x0001d81201007387 */ /* 0x000fe80000100a00 */
[----:B------:R-:W1:Y:S04]  /*8e070*/  LDSM.16.M88.4 R16, [R0+0x42000] ;  /* 0x042000000010783b */ /* 0x000e680000000200 */
[----:B------:R-:W3:Y:S04]  /*8e080*/  LDL.LU R5, [R1+0x914] ;  /* 0x0009140001057983 */ /* 0x000ee80000300800 */
[----:B0-----:R-:W3:Y:S04]  /*8e090*/  LDL.LU R6, [R1+0x918] ;  /* 0x0009180001067983 */ /* 0x001ee80000300800 */
[----:B------:R-:W3:Y:S04]  /*8e0a0*/  LDL.LU R7, [R1+0x91c] ;  /* 0x00091c0001077983 */ /* 0x000ee80000300800 */
[----:B------:R-:W-:Y:S04]  /*8e0b0*/  STL [R1+0x7920], R0 ;  /* 0x0079200001007387 */ /* 0x000fe80000100800 */
[----:B-1----:R0:W-:Y:S04]  /*8e0c0*/  STL.64 [R1+0x7848], R18 ;  /* 0x0078481201007387 */ /* 0x0021e80000100a00 */
[----:B------:R-:W-:Y:S04]  /*8e0d0*/  STL.64 [R1+0x7840], R16 ;  /* 0x0078401001007387 */ /* 0x000fe80000100a00 */
[----:B0-----:R-:W4:Y:S04]  /*8e0e0*/  LDL R18, [R1+0x48] ;  /* 0x0000480001127983 */ /* 0x001f280000100800 */
[----:B------:R-:W4:Y:S04]  /*8e0f0*/  LDL R19, [R1+0x4c] ;  /* 0x00004c0001137983 */ /* 0x000f280000100800 */
[----:B------:R-:W-:Y:S04]  /*8e100*/  STL.64 [R1+0xd50], R24 ;  /* 0x000d501801007387 */ /* 0x000fe80000100a00 */
[----:B------:R0:W-:Y:S04]  /*8e110*/  STL.64 [R1+0xd58], R26 ;  /* 0x000d581a01007387 */ /* 0x0001e80000100a00 */
[----:B0-----:R-:W2:Y:S04]  /*8e120*/  LDL.LU.64 R26, [R1+0x7a70] ;  /* 0x007a7000011a7983 */ /* 0x001ea80000300a00 */
[----:B------:R-:W2:Y:S04]  /*8e130*/  LDL.LU.64 R14, [R1+0x7a68] ;  /* 0x007a6800010e7983 */ /* 0x000ea80000300a00 */
[----:B------:R-:W2:Y:S04]  /*8e140*/  LDL.LU.64 R12, [R1+0x7a60] ;  /* 0x007a6000010c7983 */ /* 0x000ea80000300a00 */
[----:B------:R-:W-:Y:S04]  /*8e150*/  STL [R1+0x7928], R2 ;  /* 0x0079280201007387 */ /* 0x000fe80000100800 */
[----:B------:R-:W-:Y:S01]  /*8e160*/  STL [R1+0x7924], R3 ;  /* 0x0079240301007387 */ /* 0x000fe20000100800 */
[C---:B--2---:R-:W-:Y:S11]  /*8e170*/  HMMA.16816.F32 R12, R20.reuse, R26, R12 ;  /* 0x0000001a140c723c */ /* 0x044ff6000000180c */
[----:B------:R-:W-:Y:S11]  /*8e180*/  @!UPT UIADD3 URZ, URZ, URZ, URZ ;  /* 0x0000003f3f3ff290 */ /* 0x000ff6000fffe03f */
[----:B------:R-:W-:Y:S01]  /*8e190*/  @!UPT UIADD3 URZ, URZ, URZ, URZ ;  /* 0x0000003f3f3ff290 */ /* 0x000fe2000fffe03f */
[----:B------:R0:W-:Y:S04]  /*8e1a0*/  STL.64 [R1+0xd40], R12 ;  /* 0x000d400c01007387 */ /* 0x0001e80000100a00 */
[----:B------:R1:W-:Y:S01]  /*8e1b0*/  STL.64 [R1+0xd48], R14 ;  /* 0x000d480e01007387 */ /* 0x0003e20000100a00 */
[----:B0-----:R-:W-:Y:S02]  /*8e1c0*/  MOV R13, R26 ;  /* 0x0000001a000d7202 */ /* 0x001fe40000000f00 */
[----:B------:R-:W-:Y:S01]  /*8e1d0*/  MOV R12, R27 ;  /* 0x0000001b000c7202 */ /* 0x000fe20000000f00 */
[----:B-1----:R-:W2:Y:S04]  /*8e1e0*/  LDL.LU.64 R14, [R1+0x7a58] ;  /* 0x007a5800010e7983 */ /* 0x002ea80000300a00 */
[----:B------:R-:W2:Y:S04]  /*8e1f0*/  LDL.LU.64 R26, [R1+0x7a50] ;  /* 0x007a5000011a7983 */ /* 0x000ea80000300a00 */
[----:B------:R-:W-:Y:S04]  /*8e200*/  STL [R1+0x7930], R12 ;  /* 0x0079300c01007387 */ /* 0x000fe80000100800 */
[----:B------:R-:W-:Y:S01]  /*8e210*/  STL [R1+0x792c], R13 ;  /* 0x00792c0d01007387 */ /* 0x000fe20000100800 */
[C---:B--2---:R-:W-:Y:S01]  /*8e220*/  HMMA.16816.F32 R8, R20.reuse, R26, R8 ;  /* 0x0000001a1408723c */ /* 0x044fe20000001808 */
[----:B------:R-:W-:Y:S01]  /*8e230*/  MOV R17, R26 ;  /* 0x0000001a00117202 */ /* 0x000fe20000000f00 */
[----:B------:R-:W-:Y:S11]  /*8e240*/  IMAD.MOV.U32 R16, RZ, RZ, R27 ;  /* 0x000000ffff107224 */ /* 0x000ff600078e001b */
[----:B------:R-:W-:Y:S10]  /*8e250*/  @!UPT UIADD3 URZ, URZ, URZ, URZ ;  /* 0x0000003f3f3ff290 */ /* 0x000ff4000fffe03f */
[----:B------:R-:W-:Y:S04]  /*8e260*/  STL.64 [R1+0xd30], R8 ;  /* 0x000d300801007387 */ /* 0x000fe80000100a00 */
[----:B------:R0:W-:Y:S04]  /*8e270*/  STL.64 [R1+0xd38], R10 ;  /* 0x000d380a01007387 */ /* 0x0001e80000100a00 */
[----:B0-----:R-:W2:Y:S04]  /*8e280*/  LDL.LU.64 R10, [R1+0x7a48] ;  /* 0x007a4800010a7983 */ /* 0x001ea80000300a00 */
[----:B------:R-:W2:Y:S04]  /*8e290*/  LDL.LU.64 R8, [R1+0x7a40] ;  /* 0x007a400001087983 */ /* 0x000ea80000300a00 */
[----:B------:R-:W2:Y:S04]  /*8e2a0*/  LDL.LU.64 R26, [R1+0x7a38] ;  /* 0x007a3800011a7983 */ /* 0x000ea80000300a00 */
[----:B------:R-:W-:Y:S04]  /*8e2b0*/  STL [R1+0x7938], R16 ;  /* 0x0079381001007387 */ /* 0x000fe80000100800 */
[----:B------:R-:W-:Y:S01]  /*8e2c0*/  STL [R1+0x7934], R17 ;  /* 0x0079341101007387 */ /* 0x000fe20000100800 */
        /* <DEDUP_REMOVED lines=8> */
[----:B------:R-:W2:Y:S04]  /*8e350*/  LDL.LU.64 R26, [R1+0x7a28] ;  /* 0x007a2800011a7983 */ /* 0x000ea80000300a00 */
[----:B------:R-:W2:Y:S04]  /*8e360*/  LDL.LU.64 R24, [R1+0x7a20] ;  /* 0x007a200001187983 */ /* 0x000ea80000300a00 */
[----:B------:R-:W-:Y:S04]  /*8e370*/  STL [R1+0x7940], R0 ;  /* 0x0079400001007387 */ /* 0x000fe80000100800 */
[----:B------:R-:W-:Y:S01]  /*8e380*/  STL [R1+0x793c], R3 ;  /* 0x00793c0301007387 */ /* 0x000fe20000100800 */
[----:B---3--:R-:W-:Y:S01]  /*8e390*/  HMMA.16816.F32 R4, R20, R10, R4 ;  /* 0x0000000a1404723c */ /* 0x008fe20000001804 */
[----:B------:R-:W-:-:S02]  /*8e3a0*/  MOV R13, R10 ;  /* 0x0000000a000d7202 */ /* 0x000fc40000000f00 */
[----:B------:R-:W-:Y:S11]  /*8e3b0*/  MOV R2, R11 ;  /* 0x0000000b00027202 */ /* 0x000ff60000000f00 */
[----:B------:R-:W-:Y:S09]  /*8e3c0*/  @!UPT UIADD3 URZ, URZ, URZ, URZ ;  /* 0x0000003f3f3ff290 */ /* 0x000ff2000fffe03f */
[----:B------:R-:W-:Y:S04]  /*8e3d0*/  STL.64 [R1+0xd10], R4 ;  /* 0x000d100401007387 */ /* 0x000fe80000100a00 */
[----:B------:R-:W-:Y:S04]  /*8e3e0*/  STL.64 [R1+0xd18], R6 ;  /* 0x000d180601007387 */ /* 0x000fe80000100a00 */
[----:B------:R-:W3:Y:S04]  /*8e3f0*/  LDL.LU R8, [R1+0x870] ;  /* 0x0008700001087983 */ /* 0x000ee80000300800 */
[----:B------:R-:W3:Y:S04]  /*8e400*/  LDL.LU R9, [R1+0x874] ;  /* 0x0008740001097983 */ /* 0x000ee80000300800 */
[----:B------:R-:W2:Y:S04]  /*8e410*/  LDL.LU R10, [R1+0x878] ;  /* 0x00087800010a7983 */ /* 0x000ea80000300800 */
[----:B------:R-:W2:Y:S04]  /*8e420*/  LDL.LU R11, [R1+0x87c] ;  /* 0x00087c00010b7983 */ /* 0x000ea80000300800 */
[----:B--2---:R0:W-:Y:S04]  /*8e430*/  STL.64 [R1+0x7968], R10 ;  /* 0x0079680a01007387 */ /* 0x0041e80000100a00 */
[----:B---3--:R-:W-:Y:S01]  /*8e440*/  STL.64 [R1+0x7960], R8 ;  /* 0x0079600801007387 */ /* 0x008fe20000100a00 */
[----:B0-----:R-:W-:-:S02]  /*8e450*/  MOV R10, R29 ;  /* 0x0000001d000a7202 */ /* 0x001fc40000000f00 */
[----:B------:R-:W-:-:S05]  /*8e460*/  MOV R11, R28 ;  /* 0x0000001c000b7202 */ /* 0x000fca0000000f00 */
[----:B------:R0:W-:Y:S04]  /*8e470*/  STL.64 [R1+0x7980], R10 ;  /* 0x0079800a01007387 */ /* 0x0001e80000100a00 */
[----:B------:R-:W2:Y:S04]  /*8e480*/  LDL.LU R4, [R1+0x860] ;  /* 0x0008600001047983 */ /* 0x000ea80000300800 */
[----:B------:R-:W2:Y:S04]  /*8e490*/  LDL.LU R5, [R1+0x864] ;  /* 0x0008640001057983 */ /* 0x000ea80000300800 */
[----:B------:R-:W3:Y:S04]  /*8e4a0*/  LDL.LU R6, [R1+0x868] ;  /* 0x0008680001067983 */ /* 0x000ee80000300800 */
[----:B------:R-:W3:Y:S01]  /*8e4b0*/  LDL.LU R7, [R1+0x86c] ;  /* 0x00086c0001077983 */ /* 0x000ee20000300800 */
[----:B0-----:R-:W-:-:S02]  /*8e4c0*/  MOV R10, R27 ;  /* 0x0000001b000a7202 */ /* 0x001fc40000000f00 */
[----:B------:R-:W-:-:S05]  /*8e4d0*/  MOV R11, R26 ;  /* 0x0000001a000b7202 */ /* 0x000fca0000000f00 */
[----:B------:R0:W-:Y:S02]  /*8e4e0*/  STL.64 [R1+0x7998], R10 ;  /* 0x0079980a01007387 */ /* 0x0001e40000100a00 */
[----:B0-----:R-:W-:Y:S02]  /*8e4f0*/  MOV R10, R25 ;  /* 0x00000019000a7202 */ /* 0x001fe40000000f00 */
[----:B------:R-:W-:Y:S01]  /*8e500*/  MOV R11, R24 ;  /* 0x00000018000b7202 */ /* 0x000fe20000000f00 */
[----:B---3--:R-:W-:Y:S04]  /*8e510*/  STL.64 [R1+0x7978], R6 ;  /* 0x0079780601007387 */ /* 0x008fe80000100a00 */
[----:B--2---:R0:W-:Y:S04]  /*8e520*/  STL.64 [R1+0x7970], R4 ;  /* 0x0079700401007387 */ /* 0x0041e80000100a00 */
[----:B0-----:R-:W2:Y:S04]  /*8e530*/  LDL.LU R4, [R1+0x880] ;  /* 0x0008800001047983 */ /* 0x001ea80000300800 */
[----:B------:R-:W2:Y:S04]  /*8e540*/  LDL.LU R5, [R1+0x884] ;  /* 0x0008840001057983 */ /* 0x000ea80000300800 */
[----:B------:R-:W3:Y:S04]  /*8e550*/  LDL.LU R6, [R1+0x888] ;  /* 0x0008880001067983 */ /* 0x000ee80000300800 */
[----:B------:R-:W3:Y:S04]  /*8e560*/  LDL.LU R7, [R1+0x88c] ;  /* 0x00088c0001077983 */ /* 0x000ee80000300800 */
[----:B------:R0:W-:Y:S04]  /*8e570*/  STL.64 [R1+0x79c0], R10 ;  /* 0x0079c00a01007387 */ /* 0x0001e80000100a00 */
[----:B0-----:R-:W2:Y:S04]  /*8e580*/  LDL R10, [R1+0x58] ;  /* 0x00005800010a7983 */ /* 0x001ea80000100800 */
[----:B------:R-:W2:Y:S04]  /*8e590*/  LDL R11, [R1+0x5c] ;  /* 0x00005c00010b7983 */ /* 0x000ea80000100800 */
[----:B--2---:R0:W-:Y:S04]  /*8e5a0*/  STL.64 [R1+0x79d8], R10 ;  /* 0x0079d80a01007387 */ /* 0x0041e80000100a00 */
[----:B0-----:R-:W2:Y:S04]  /*8e5b0*/  LDL.64 R10, [R1+0x68] ;  /* 0x00006800010a7983 */ /* 0x001ea80000100a00 */
[----:B--2---:R0:W-:Y:S04]  /*8e5c0*/  STL.64 [R1+0x79f0], R10 ;  /* 0x0079f00a01007387 */ /* 0x0041e80000100a00 */
[----:B------:R-:W2:Y:S04]  /*8e5d0*/  LDL.LU R24, [R1+0x8b0] ;  /* 0x0008b00001187983 */ /* 0x000ea80000300800 */
[----:B------:R-:W2:Y:S04]  /*8e5e0*/  LDL.LU R25, [R1+0x8b4] ;  /* 0x0008b40001197983 */ /* 0x000ea80000300800 */
[----:B------:R-:W2:Y:S04]  /*8e5f0*/  LDL.LU R26, [R1+0x8b8] ;  /* 0x0008b800011a7983 */ /* 0x000ea80000300800 */
[----:B------:R-:W2:Y:S04]  /*8e600*/  LDL.LU R27, [R1+0x8bc] ;  /* 0x0008bc00011b7983 */ /* 0x000ea80000300800 */
[----:B0-----:R-:W2:Y:S04]  /*8e610*/  LDL.64 R10, [R1+0x78] ;  /* 0x00007800010a7983 */ /* 0x001ea80000100a00 */
[----:B--2---:R0:W-:Y:S04]  /*8e620*/  STL.64 [R1+0x7a08], R10 ;  /* 0x007a080a01007387 */ /* 0x0041e80000100a00 */
[----:B------:R-:W2:Y:S04]  /*8e630*/  LDL.LU R8, [R1+0x900] ;  /* 0x0009000001087983 */ /* 0x000ea80000300800 */
[----:B------:R-:W2:Y:S04]  /*8e640*/  LDL.LU R9, [R1+0x904] ;  /* 0x0009040001097983 */ /* 0x000ea80000300800 */
[----:B0-----:R-:W2:Y:S04]  /*8e650*/  LDL.LU R10, [R1+0x908] ;  /* 0x00090800010a7983 */ /* 0x001ea80000300800 */
        /* <DEDUP_REMOVED lines=19> */
[----:B--2---:R0:W-:Y:S04]  /*8e790*/  STL.64 [R1+0x7a18], R26 ;  /* 0x007a181a01007387 */ /* 0x0041e80000100a00 */
[----:B------:R-:W-:Y:S04]  /*8e7a0*/  STL.64 [R1+0x7a10], R24 ;  /* 0x007a101801007387 */ /* 0x000fe80000100a00 */
[----:B0-----:R-:W2:Y:S04]  /*8e7b0*/  LDL.64 R26, [R1+0x88] ;  /* 0x00008800011a7983 */ /* 0x001ea80000100a00 */
[----:B---3--:R-:W-:Y:S04]  /*8e7c0*/  STL.64 [R1+0x7990], R6 ;  /* 0x0079900601007387 */ /* 0x008fe80000100a00 */
[----:B------:R0:W-:Y:S04]  /*8e7d0*/  STL.64 [R1+0x7988], R4 ;  /* 0x0079880401007387 */ /* 0x0001e80000100a00 */
[----:B0-----:R-:W3:Y:S04]  /*8e7e0*/  LDL.LU R4, [R1+0x890] ;  /* 0x0008900001047983 */ /* 0x001ee80000300800 */
[----:B------:R-:W3:Y:S04]  /*8e7f0*/  LDL.LU R5, [R1+0x894] ;  /* 0x0008940001057983 */ /* 0x000ee80000300800 */
[----:B------:R-:W3:Y:S04]  /*8e800*/  LDL.LU R6, [R1+0x898] ;  /* 0x0008980001067983 */ /* 0x000ee80000300800 */
[----:B------:R-:W3:Y:S01]  /*8e810*/  LDL.LU R7, [R1+0x89c] ;  /* 0x00089c0001077983 */ /* 0x000ee20000300800 */
[----:B--2---:R-:W-:Y:S01]  /*8e820*/  HMMA.16816.F32 R8, R20, R26, R8 ;  /* 0x0000001a1408723c */ /* 0x004fe20000001808 */
[----:B------:R-:W-:-:S02]  /*8e830*/  MOV R17, R26 ;  /* 0x0000001a00117202 */ /* 0x000fc40000000f00 */
[----:B------:R-:W-:Y:S01]  /*8e840*/  MOV R12, R27 ;  /* 0x0000001b000c7202 */ /* 0x000fe20000000f00 */
[----:B---3--:R-:W-:Y:S04]  /*8e850*/  STL.64 [R1+0x79a8], R6 ;  /* 0x0079a80601007387 */ /* 0x008fe80000100a00 */
[----:B------:R0:W-:Y:S11]  /*8e860*/  STL.64 [R1+0x79a0], R4 ;  /* 0x0079a00401007387 */ /* 0x0001f60000100a00 */
[----:B------:R-:W-:Y:S05]  /*8e870*/  @!UPT UIADD3 URZ, URZ, URZ, URZ ;  /* 0x0000003f3f3ff290 */ /* 0x000fea000fffe03f */
[----:B------:R-:W-:Y:S01]  /*8e880*/  IMAD.MOV.U32 R29, RZ, RZ, R10 ;  /* 0x000000ffff1d7224 */ /* 0x000fe200078e000a */
[----:B------:R-:W-:Y:S01]  /*8e890*/  MOV R28, R11 ;  /* 0x0000000b001c7202 */ /* 0x000fe20000000f00 */
[----:B0-----:R-:W2:Y:S04]  /*8e8a0*/  LDL.LU R4, [R1+0x8a0] ;  /* 0x0008a00001047983 */ /* 0x001ea80000300800 */
[----:B------:R-:W2:Y:S04]  /*8e8b0*/  LDL.LU R5, [R1+0x8a4] ;  /* 0x0008a40001057983 */ /* 0x000ea80000300800 */
[----:B------:R-:W2:Y:S04]  /*8e8c0*/  LDL.LU R6, [R1+0x8a8] ;  /* 0x0008a80001067983 */ /* 0x000ea80000300800 */
[----:B------:R-:W2:Y:S04]  /*8e8d0*/  LDL.LU R7, [R1+0x8ac] ;  /* 0x0008ac0001077983 */ /* 0x000ea80000300800 */
[----:B------:R-:W-:Y:S04]  /*8e8e0*/  STL [R1+0x7944], R13 ;  /* 0x0079440d01007387 */ /* 0x000fe80000100800 */
[----:B------:R-:W3:Y:S04]  /*8e8f0*/  LDL.LU.64 R26, [R1+0x7a18] ;  /* 0x007a1800011a7983 */ /* 0x000ee80000300a00 */
[----:B------:R-:W3:Y:S04]  /*8e900*/  LDL.LU.64 R24, [R1+0x7a10] ;  /* 0x007a100001187983 */ /* 0x000ee80000300a00 */
[----:B------:R-:W-:Y:S04]  /*8e910*/  STL.64 [R1+0xd00], R8 ;  /* 0x000d000801007387 */ /* 0x000fe80000100a00 */
[----:B------:R-:W3:Y:S04]  /*8e920*/  LDL.LU.64 R10, [R1+0x7a08] ;  /* 0x007a0800010a7983 */ /* 0x000ee80000300a00 */
[----:B------:R-:W-:Y:S04]  /*8e930*/  STL [R1+0x70a4], R28 ;  /* 0x0070a41c01007387 */ /* 0x000fe80000100800 */
[----:B------:R-:W-:Y:S01]  /*8e940*/  STL [R1+0x70a0], R29 ;  /* 0x0070a01d01007387 */ /* 0x000fe20000100800 */
[----:B---3--:R-:W-:Y:S01]  /*8e950*/  HMMA.16816.F32 R24, R20, R10, R24 ;  /* 0x0000000a1418723c */ /* 0x008fe20000001818 */
[----:B------:R-:W-:-:S02]  /*8e960*/  MOV R3, R10 ;  /* 0x0000000a00037202 */ /* 0x000fc40000000f00 */
[----:B------:R-:W-:Y:S11]  /*8e970*/  MOV R16, R11 ;  /* 0x0000000b00107202 */ /* 0x000ff60000000f00 */
[----:B------:R-:W-:Y:S09]  /*8e980*/  @!UPT UIADD3 URZ, URZ, URZ, URZ ;  /* 0x0000003f3f3ff290 */ /* 0x000ff2000fffe03f */
[----:B------:R-:W-:Y:S04]  /*8e990*/  STL.64 [R1+0xcf0], R24 ;  /* 0x000cf01801007387 */ /* 0x000fe80000100a00 */
[----:B------:R0:W-:Y:S04]  /*8e9a0*/  STL.64 [R1+0xcf8], R26 ;  /* 0x000cf81a01007387 */ /* 0x0001e80000100a00 */
[----:B0-----:R-:W3:Y:S04]  /*8e9b0*/  LDL.LU.64 R26, [R1+0x7a00] ;  /* 0x007a0000011a7983 */ /* 0x001ee80000300a00 */
[----:B------:R-:W3:Y:S04]  /*8e9c0*/  LDL.LU.64 R24, [R1+0x79f8] ;  /* 0x0079f80001187983 */ /* 0x000ee80000300a00 */
[----:B------:R-:W3:Y:S02]  /*8e9d0*/  LDL.LU.64 R10, [R1+0x79f0] ;  /* 0x0079f000010a7983 */ /* 0x000ee40000300a00 */
        /* <DEDUP_REMOVED lines=9> */
[C---:B---3--:R-:W-:Y:S02]  /*8ea70*/  HMMA.16816.F32 R8, R20.reuse, R10, R24 ;  /* 0x0000000a1408723c */ /* 0x048fe40000001818 */
[----:B------:R-:W4:Y:S04]  /*8ea80*/  LDL.LU.64 R26, [R1+0x79d0] ;  /* 0x0079d000011a7983 */ /* 0x000f280000300a00 */
[----:B------:R-:W4:Y:S11]  /*8ea90*/  LDL.LU.64 R24, [R1+0x79c8] ;  /* 0x0079c80001187983 */ /* 0x000f360000300a00 */
[----:B------:R-:W-:Y:S07]  /*8eaa0*/  @!UPT UIADD3 URZ, URZ, URZ, URZ ;  /* 0x0000003f3f3ff290 */ /* 0x000fee000fffe03f */
[----:B------:R-:W-:Y:S02]  /*8eab0*/  MOV R29, R11 ;  /* 0x0000000b001d7202 */ /* 0x000fe40000000f00 */
[----:B------:R-:W-:Y:S01]  /*8eac0*/  MOV R28, R10 ;  /* 0x0000000a001c7202 */ /* 0x000fe20000000f00 */
[----:B------:R-:W-:Y:S04]  /*8ead0*/  STL.64 [R1+0xcd0], R8 ;  /* 0x000cd00801007387 */ /* 0x000fe80000100a00 */
[----:B------:R-:W2:Y:S04]  /*8eae0*/  LDL.LU.64 R10, [R1+0x79c0] ;  /* 0x0079c000010a7983 */ /* 0x000ea80000300a00 */
[----:B------:R-:W-:Y:S04]  /*8eaf0*/  STL [R1+0x71cc], R29 ;  /* 0x0071cc1d01007387 */ /* 0x000fe80000100800 */
[----:B------:R-:W-:Y:S01]  /*8eb00*/  STL [R1+0x71c8], R28 ;  /* 0x0071c81c01007387 */ /* 0x000fe20000100800 */
[----:B----4-:R-:W-:Y:S03]  /*8eb10*/  HMMA.16816.F32 R20, R20, R18, R24 ;  /* 0x000000121414723c */ /* 0x010fe60000001818 */
[----:B------:R-:W2:Y:S04]  /*8eb20*/  LDL.LU.64 R26, [R1+0x79b8] ;  /* 0x0079b800011a7983 */ /* 0x000ea80000300a00 */
[----:B------:R-:W2:Y:S11]  /*8eb30*/  LDL.LU.64 R24, [R1+0x79b0] ;  /* 0x0079b00001187983 */ /* 0x000eb60000300a00 */
[----:B------:R-:W-:Y:S05]  /*8eb40*/  @!UPT UIADD3 URZ, URZ, URZ, URZ ;  /* 0x0000003f3f3ff290 */ /* 0x000fea000fffe03f */
[----:B------:R0:W-:Y:S04]  /*8eb50*/  STL.64 [R1+0x1c0], R20 ;  /* 0x0001c01401007387 */ /* 0x0001e80000100a00 */
[----:B------:R1:W-:Y:S04]  /*8eb60*/  STL.64 [R1+0x1c8], R22 ;  /* 0x0001c81601007387 */ /* 0x0003e80000100a00 */
[----:B0-----:R-:W3:Y:S04]  /*8eb70*/  LDL.LU R20, [R1+0x850] ;  /* 0x0008500001147983 */ /* 0x001ee80000300800 */
[----:B------:R-:W3:Y:S04]  /*8eb80*/  LDL.LU R21, [R1+0x854] ;  /* 0x0008540001157983 */ /* 0x000ee80000300800 */
[----:B-1----:R-:W3:Y:S04]  /*8eb90*/  LDL.LU R22, [R1+0x858] ;  /* 0x0008580001167983 */ /* 0x002ee80000300800 */
[----:B------:R-:W3:Y:S04]  /*8eba0*/  LDL.LU R23, [R1+0x85c] ;  /* 0x00085c0001177983 */ /* 0x000ee80000300800 */
[----:B------:R-:W-:Y:S01]  /*8ebb0*/  STL.64 [R1+0x7858], R18 ;  /* 0x0078581201007387 */ /* 0x000fe20000100a00 */
[C---:B--2---:R-:W-:Y:S03]  /*8ebc0*/  HMMA.16816.F32 R8, R24.reuse, R10, R4 ;  /* 0x0000000a1808723c */ /* 0x044fe60000001804 */
[----:B------:R-:W2:Y:S04]  /*8ebd0*/  LDL.LU.64 R6, [R1+0x79a8] ;  /* 0x0079a80001067983 */ /* 0x000ea80000300a00 */
[----:B------:R-:W2:Y:S11]  /*8ebe0*/  LDL.LU.64 R4, [R1+0x79a0] ;  /* 0x0079a00001047983 */ /* 0x000eb60000300a00 */
[----:B------:R-:W-:Y:S05]  /*8ebf0*/  @!UPT UIADD3 URZ, URZ, URZ, URZ ;  /* 0x0000003f3f3ff290 */ /* 0x000fea000fffe03f */
[----:B------:R-:W-:Y:S04]  /*8ec00*/  STL.64 [R1+0x1b0], R8 ;  /* 0x0001b00801007387 */ /* 0x000fe80000100a00 */
[----:B------:R0:W-:Y:S04]  /*8ec10*/  STL.64 [R1+0x1b8], R10 ;  /* 0x0001b80a01007387 */ /* 0x0001e80000100a00 */
[----:B0-----:R-:W2:Y:S02]  /*8ec20*/  LDL.LU.64 R10, [R1+0x7998] ;  /* 0x00799800010a7983 */ /* 0x001ea40000300a00 */
[C---:B--2---:R-:W-:Y:S02]  /*8ec30*/  HMMA.16816.F32 R8, R24.reuse, R10, R4 ;  /* 0x0000000a1808723c */ /* 0x044fe40000001804 */
[----:B------:R-:W2:Y:S04]  /*8ec40*/  LDL.LU.64 R6, [R1+0x7990] ;  /* 0x0079900001067983 */ /* 0x000ea80000300a00 */
[----:B------:R-:W2:Y:S11]  /*8ec50*/  LDL.LU.64 R4, [R1+0x7988] ;  /* 0x0079880001047983 */ /* 0x000eb60000300a00 */
[----:B------:R-:W-:Y:S06]  /*8ec60*/  @!UPT UIADD3 URZ, URZ, URZ, URZ ;  /* 0x0000003f3f3ff290 */ /* 0x000fec000fffe03f */
        /* <DEDUP_REMOVED lines=9> */
[----:B0-----:R-:W4:Y:S04]  /*8ed00*/  LDL.LU.64 R10, [R1+0x7968] ;  /* 0x00796800010a7983 */ /* 0x001f280000300a00 */
[----:B------:R-:W4:Y:S02]  /*8ed10*/  LDL.LU.64 R8, [R1+0x7960] ;  /* 0x0079600001087983 */ /* 0x000f240000300a00 */
[C---:B----4-:R-:W-:Y:S11]  /*8ed20*/  HMMA.16816.F32 R8, R24.reuse, R14, R8 ;  /* 0x0000000e1808723c */ /* 0x050ff60000001808 */
[----:B------:R-:W-:Y:S11]  /*8ed30*/  @!UPT UIADD3 URZ, URZ, URZ, URZ ;  /* 0x0000003f3f3ff290 */ /* 0x000ff6000fffe03f */
[----:B------:R-:W-:Y:S01]  /*8ed40*/  @!UPT UIADD3 URZ, URZ, URZ, URZ ;  /* 0x0000003f3f3ff290 */ /* 0x000fe2000fffe03f */
[----:B------:R-:W-:Y:S04]  /*8ed50*/  STL.64 [R1+0x180], R8 ;  /* 0x0001800801007387 */ /* 0x000fe80000100a00 */
[----:B------:R0:W-:Y:S04]  /*8ed60*/  STL.64 [R1+0x188], R10 ;  /* 0x0001880a01007387 */ /* 0x0001e80000100a00 */
[----:B0-----:R-:W2:Y:S04]  /*8ed70*/  LDL.LU.64 R10, [R1+0x7958] ;  /* 0x00795800010a7983 */ /* 0x001ea80000300a00 */
[----:B------:R-:W4:Y:S04]  /*8ed80*/  LDL.LU.64 R8, [R1+0x7950] ;  /* 0x0079500001087983 */ /* 0x000f280000300a00 */
[----:B------:R-:W-:Y:S01]  /*8ed90*/  STL.64 [R1+0x7810], R14 ;  /* 0x0078100e01007387 */ /* 0x000fe20000100a00 */
[C---:B--2---:R-:W-:Y:S11]  /*8eda0*/  HMMA.16816.F32 R4, R24.reuse, R10, R4 ;  /* 0x0000000a1804723c */ /* 0x044ff60000001804 */
[----:B------:R-:W-:Y:S11]  /*8edb0*/  @!UPT UIADD3 URZ, URZ, URZ, URZ ;  /* 0x0000003f3f3ff290 */ /* 0x000ff6000fffe03f */
[----:B------:R-:W-:Y:S01]  /*8edc0*/  @!UPT UIADD3 URZ, URZ, URZ, URZ ;  /* 0x0000003f3f3ff290 */ /* 0x000fe2000fffe03f */
[----:B------:R-:W-:Y:S04]  /*8edd0*/  STL.64 [R1+0x170], R4 ;  /* 0x0001700401007387 */ /* 0x000fe80000100a00 */
[----:B------:R0:W-:Y:S04]  /*8ede0*/  STL.64 [R1+0x178], R6 ;  /* 0x0001780601007387 */ /* 0x0001e80000100a00 */
[----:B0-----:R-:W3:Y:S04]  /*8edf0*/  LDL.LU.64 R6, [R1+0x7948] ;  /* 0x0079480001067983 */ /* 0x001ee80000300a00 */
[----:B------:R-:W-:Y:S04]  /*8ee00*/  STL.64 [R1+0x7808], R10 ;  /* 0x0078080a01007387 */ /* 0x000fe80000100a00 */
[----:B----4-:R3:W-:Y:S02]  /*8ee10*/  STL.64 [R1+0x7800], R8 ;  /* 0x0078000801007387 */ /* 0x0107e40000100a00 */
[----:B---3--:R-:W-:Y:S02]  /*8ee20*/  HMMA.16816.F32 R8, R24, R6, R20 ;  /* 0x000000061808723c */ /* 0x008fe40000001814 */
[----:B------:R0:W-:Y:S04]  /*8ee30*/  STL.64 [R1+0x7818], R6 ;  /* 0x0078180601007387 */ /* 0x0001e80000100a00 */
[----:B------:R-:W2:Y:S11]  /*8ee40*/  LDL.LU R4, [R1+0x790] ;  /* 0x0007900001047983 */ /* 0x000eb60000300800 */
[----:B------:R-:W-:Y:S06]  /*8ee50*/  @!UPT UIADD3 URZ, URZ, URZ, URZ ;  /* 0x0000003f3f3ff290 */ /* 0x000fec000fffe03f */
[----:B------:R-:W-:Y:S04]  /*8ee60*/  STL.64 [R1+0x160], R8 ;  /* 0x0001600801007387 */ /* 0x000fe80000100a00 */
[----:B------:R-:W-:Y:S04]  /*8ee70*/  STL.64 [R1+0x168], R10 ;  /* 0x0001680a01007387 */ /* 0x000fe80000100a00 */
[----:B------:R-:W2:Y:S04]  /*8ee80*/  LDL.LU R5, [R1+0x794] ;  /* 0x0007940001057983 */ /* 0x000ea80000300800 */
[----:B0-----:R-:W3:Y:S04]  /*8ee90*/  LDL.LU R6, [R1+0x798] ;  /* 0x0007980001067983 */ /* 0x001ee80000300800 */
[----:B------:R-:W3:Y:S04]  /*8eea0*/  LDL.LU R7, [R1+0x79c] ;  /* 0x00079c0001077983 */ /* 0x000ee80000300800 */
[----:B------:R-:W4:Y:S04]  /*8eeb0*/  LDL.64 R18, [R1+0x58] ;  /* 0x0000580001127983 */ /* 0x000f280000100a00 */
[----:B----4-:R-:W-:Y:S04]  /*8eec0*/  STL.64 [R1+0x7870], R18 ;  /* 0x0078701201007387 */ /* 0x010fe80000100a00 */
[----:B---3--:R0:W-:Y:S04]  /*8eed0*/  STL.64 [R1+0x7828], R6 ;  /* 0x0078280601007387 */ /* 0x0081e80000100a00 */
[----:B--2---:R-:W-:Y:S04]  /*8eee0*/  STL.64 [R1+0x7820], R4 ;  /* 0x0078200401007387 */ /* 0x004fe80000100a00 */
[----:B0-----:R-:W2:Y:S04]  /*8eef0*/  LDL.64 R6, [R1+0x18] ;  /* 0x0000180001067983 */ /* 0x001ea80000100a00 */
[----:B--2---:R0:W-:Y:S04]  /*8ef00*/  STL.64 [R1+0x7830], R6 ;  /* 0x0078300601007387 */ /* 0x0041e80000100a00 */
[----:B0-----:R-:W2:Y:S01]  /*8ef10*/  LDL.64 R6, [R1+0x28] ;  /* 0x0000280001067983 */ /* 0x001ea20000100a00 */
[----:B------:R-:W-:-:S03]  /*8ef20*/  MOV R18, R13 ;  /* 0x0000000d00127202 */ /* 0x000fc60000000f00 */
[----:B--2---:R0:W-:Y:S04]  /*8ef30*/  STL.64 [R1+0x7850], R6 ;  /* 0x0078500601007387 */ /* 0x0041e80000100a00 */
[----:B------:R-:W2:Y:S04]  /*8ef40*/  LDL.LU R4, [R1+0x7c0] ;  /* 0x0007c00001047983 */ /* 0x000ea80000300800 */
[----:B------:R-:W2:Y:S04]  /*8ef50*/  LDL.LU R5, [R1+0x7c4] ;  /* 0x0007c40001057983 */ /* 0x000ea80000300800 */
[----:B0-----:R-:W3:Y:S04]  /*8ef60*/  LDL.LU R6, [R1+0x7c8] ;  /* 0x0007c80001067983 */ /* 0x001ee80000300800 */
[----:B------:R-:W3:Y:S01]  /*8ef70*/  LDL.LU R7, [R1+0x7cc] ;  /* 0x0007cc0001077983 */ /* 0x000ee20000300800 */
[----:B------:R-:W-:-:S03]  /*8ef80*/  MOV R19, R0 ;  /* 0x0000000000137202 */ /* 0x000fc60000000f00 */
[----:B------:R-:W4:Y:S04]  /*8ef90*/  LDL.LU R13, [R1+0x7944] ;  /* 0x00794400010d7983 */ /* 0x000f280000300800 */
[----:B------:R-:W4:Y:S04]  /*8efa0*/  LDL.LU R0, [R1+0x7940] ;  /* 0x0079400001007983 */ /* 0x000f280000300800 */
[----:B------:R-:W-:Y:S04]  /*8efb0*/  STL.64 [R1+0x7888], R18 ;  /* 0x0078881201007387 */ /* 0x000fe80000100a00 */
[----:B---3--:R-:W-:Y:S04]  /*8efc0*/  STL.64 [R1+0x7868], R6 ;  /* 0x0078680601007387 */ /* 0x008fe80000100a00 */
[----:B--2---:R0:W-:Y:S04]  /*8efd0*/  STL.64 [R1+0x7860], R4 ;  /* 0x0078600401007387 */ /* 0x0041e80000100a00 */
[----:B0-----:R-:W2:Y:S04]  /*8efe0*/  LDL.LU R4, [R1+0x7d0] ;  /* 0x0007d00001047983 */ /* 0x001ea80000300800 */
[----:B------:R-:W2:Y:S04]  /*8eff0*/  LDL.LU R5, [R1+0x7d4] ;  /* 0x0007d40001057983 */ /* 0x000ea80000300800 */
[----:B------:R-:W3:Y:S04]  /*8f000*/  LDL.LU R6, [R1+0x7d8] ;  /* 0x0007d80001067983 */ /* 0x000ee80000300800 */
[----:B------:R-:W3:Y:S01]  /*8f010*/  LDL.LU R7, [R1+0x7dc] ;  /* 0x0007dc0001077983 */ /* 0x000ee20000300800 */
[----:B------:R-:W-:-:S02]  /*8f020*/  MOV R18, R3 ;  /* 0x0000000300127202 */ /* 0x000fc40000000f00 */
[----:B------:R-:W-:Y:S01]  /*8f030*/  MOV R19, R16 ;  /* 0x0000001000137202 */ /* 0x000fe20000000f00 */
[----:B------:R-:W2:Y:S04]  /*8f040*/  LDL.LU R3, [R1+0x793c] ;  /* 0x00793c0001037983 */ /* 0x000ea80000300800 */
[----:B------:R-:W4:Y:S04]  /*8f050*/  LDL.LU R16, [R1+0x7938] ;  /* 0x0079380001107983 */ /* 0x000f280000300800 */
[----:B------:R0:W-:Y:S02]  /*8f060*/  STL.64 [R1+0x78a0], R18 ;  /* 0x0078a01201007387 */ /* 0x0001e40000100a00 */
[----:B0-----:R-:W-:-:S02]  /*8f070*/  MOV R18, R17 ;  /* 0x0000001100127202 */ /* 0x001fc40000000f00 */
[----:B---3--:R-:W-:Y:S04]  /*8f080*/  STL.64 [R1+0x7880], R6 ;  /* 0x0078800601007387 */ /* 0x008fe80000100a00 */
[----:B--2---:R0:W-:Y:S04]  /*8f090*/  STL.64 [R1+0x7878], R4 ;  /* 0x0078780401007387 */ /* 0x0041e80000100a00 */
[----:B0-----:R-:W2:Y:S04]  /*8f0a0*/  LDL.LU R4, [R1+0x7e0] ;  /* 0x0007e00001047983 */ /* 0x001ea80000300800 */
[----:B------:R-:W2:Y:S04]  /*8f0b0*/  LDL.LU R5, [R1+0x7e4] ;  /* 0x0007e40001057983 */ /* 0x000ea80000300800 */
[----:B------:R-:W3:Y:S04]  /*8f0c0*/  LDL.LU R6, [R1+0x7e8] ;  /* 0x0007e80001067983 */ /* 0x000ee80000300800 */
[----:B------:R-:W3:Y:S04]  /*8f0d0*/  LDL.LU R7, [R1+0x7ec] ;  /* 0x0007ec0001077983 */ /* 0x000ee80000300800 */
[----:B------:R-:W2:Y:S01]  /*8f0e0*/  LDL.LU R17, [R1+0x7934] ;  /* 0x0079340001117983 */ /* 0x000ea20000300800 */
[----:B------:R-:W-:-:S03]  /*8f0f0*/  IMAD.MOV.U32 R19, RZ, RZ, R12 ;  /* 0x000000ffff137224 */ /* 0x000fc600078e000c */
[----:B------:R-:W2:Y:S04]  /*8f100*/  LDL.LU R12, [R1+0x7930] ;  /* 0x00793000010c7983 */ /* 0x000ea80000300800 */
[----:B------:R0:W-:Y:S01]  /*8f110*/  STL.64 [R1+0x78b8], R18 ;  /* 0x0078b81201007387 */ /* 0x0001e20000100a00 */
[----:B----4-:R-:W-:Y:S02]  /*8f120*/  MOV R11, R16 ;  /* 0x00000010000b7202 */ /* 0x010fe40000000f00 */
[----:B0-----:R-:W-:Y:S02]  /*8f130*/  MOV R18, R13 ;  /* 0x0000000d00127202 */ /* 0x001fe40000000f00 */
[----:B------:R-:W-:Y:S01]  /*8f140*/  MOV R19, R2 ;  /* 0x0000000200137202 */ /* 0x000fe20000000f00 */
[----:B------:R-:W4:Y:S04]  /*8f150*/  LDL.LU R13, [R1+0x792c] ;  /* 0x00792c00010d7983 */ /* 0x000f280000300800 */
[----:B------:R-:W4:Y:S04]  /*8f160*/  LDL.LU R2, [R1+0x7928] ;  /* 0x0079280001027983 */ /* 0x000f280000300800 */
[----:B------:R0:W-:Y:S02]  /*8f170*/  STL.64 [R1+0x78d0], R18 ;  /* 0x0078d01201007387 */ /* 0x0001e40000100a00 */
[----:B0-----:R-:W-:-:S02]  /*8f180*/  MOV R18, R3 ;  /* 0x0000000300127202 */ /* 0x001fc40000000f00 */
[----:B------:R-:W-:Y:S01]  /*8f190*/  MOV R19, R0 ;  /* 0x0000000000137202 */ /* 0x000fe20000000f00 */
[----:B---3--:R-:W-:Y:S04]  /*8f1a0*/  STL.64 [R1+0x7898], R6 ;  /* 0x0078980601007387 */ /* 0x008fe80000100a00 */
[----:B--2---:R0:W-:Y:S01]  /*8f1b0*/  STL.64 [R1+0x7890], R4 ;  /* 0x0078900401007387 */ /* 0x0041e20000100a00 */
[----:B------:R-:W-:-:S03]  /*8f1c0*/  MOV R10, R17 ;  /* 0x00000011000a7202 */ /* 0x000fc60000000f00 */
[----:B0-----:R-:W2:Y:S04]  /*8f1d0*/  LDL.LU R4, [R1+0x7f0] ;  /* 0x0007f00001047983 */ /* 0x001ea80000300800 */
[----:B------:R-:W2:Y:S04]  /*8f1e0*/  LDL.LU R5, [R1+0x7f4] ;  /* 0x0007f40001057983 */ /* 0x000ea80000300800 */
[----:B------:R-:W3:Y:S04]  /*8f1f0*/  LDL.LU R6, [R1+0x7f8] ;  /* 0x0007f80001067983 */ /* 0x000ee80000300800 */
[----:B------:R-:W3:Y:S04]  /*8f200*/  LDL.LU R7, [R1+0x7fc] ;  /* 0x0007fc0001077983 */ /* 0x000ee80000300800 */
[----:B------:R-:W2:Y:S04]  /*8f210*/  LDL.LU R3, [R1+0x7924] ;  /* 0x0079240001037983 */ /* 0x000ea80000300800 */
[----:B------:R-:W2:Y:S04]  /*8f220*/  LDL.LU R0, [R1+0x7920] ;  /* 0x0079200001007983 */ /* 0x000ea80000300800 */
[----:B------:R0:W-:Y:S04]  /*8f230*/  STL.64 [R1+0x78e8], R18 ;  /* 0x0078e81201007387 */ /* 0x0001e80000100a00 */
[----:B------:R4:W-:Y:S04]  /*8f240*/  STL.64 [R1+0x78f0], R10 ;  /* 0x0078f00a01007387 */ /* 0x0009e80000100a00 */
[----:B------:R-:W3:Y:S04]  /*8f250*/  LDL.LU R16, [R1+0x830] ;  /* 0x0008300001107983 */ /* 0x000ee80000300800 */
[----:B------:R-:W3:Y:S04]  /*8f260*/  LDL.LU R17, [R1+0x834] ;  /* 0x0008340001117983 */ /* 0x000ee80000300800 */
[----:B0-----:R-:W3:Y:S04]  /*8f270*/  LDL.LU R18, [R1+0x838] ;  /* 0x0008380001127983 */ /* 0x001ee80000300800 */
[----:B------:R-:W3:Y:S01]  /*8f280*/  LDL.LU R19, [R1+0x83c] ;  /* 0x00083c0001137983 */ /* 0x000ee20000300800 */
[----:B----4-:R-:W-:-:S02]  /*8f290*/  MOV R10, R13 ;  /* 0x0000000d000a7202 */ /* 0x010fc40000000f00 */
[----:B------:R-:W-:Y:S01]  /*8f2a0*/  MOV R11, R12 ;  /* 0x0000000c000b7202 */ /* 0x000fe20000000f00 */
[----:B--2---:R-:W0:Y:S04]  /*8f2b0*/  LDSM.16.M88.4 R20, [R0+0x43000] ;  /* 0x043000000014783b */ /* 0x004e280000000200 */
[----:B---3--:R-:W-:Y:S04]  /*8f2c0*/  STL.64 [R1+0x7900], R18 ;  /* 0x0079001201007387 */ /* 0x008fe80000100a00 */
[----:B------:R1:W-:Y:S04]  /*8f2d0*/  STL.64 [R1+0x78f8], R16 ;  /* 0x0078f81001007387 */ /* 0x0003e80000100a00 */
[----:B------:R-:W-:Y:S04]  /*8f2e0*/  STL.64 [R1+0x7908], R10 ;  /* 0x0079080a01007387 */ /* 0x000fe80000100a00 */
[----:B-1----:R-:W2:Y:S04]  /*8f2f0*/  LDL.LU R16, [R1+0x840] ;  /* 0x0008400001107983 */ /* 0x002ea80000300800 */
[----:B------:R-:W2:Y:S04]  /*8f300*/  LDL.LU R17, [R1+0x844] ;  /* 0x0008440001117983 */ /* 0x000ea80000300800 */
[----:B------:R-:W3:Y:S04]  /*8f310*/  LDL.LU R18, [R1+0x848] ;  /* 0x0008480001127983 */ /* 0x000ee80000300800 */
[----:B------:R-:W3:Y:S04]  /*8f320*/  LDL.LU R19, [R1+0x84c] ;  /* 0x00084c0001137983 */ /* 0x000ee80000300800 */
[----:B---3--:R-:W-:Y:S01]  /*8f330*/  STL.64 [R1+0x7918], R18 ;  /* 0x0079181201007387 */ /* 0x008fe20000100a00 */
[----:B--2---:R1:W-:Y:S03]  /*8f340*/  STL.64 [R1+0x7910], R16 ;  /* 0x0079101001007387 */ /* 0x0043e60000100a00 */
[----:B-1----:R-:W2:Y:S01]  /*8f350*/  LDL.LU R16, [R1+0x8c0] ;  /* 0x0008c00001107983 */ /* 0x002ea20000300800 */
[----:B------:R-:W2:Y:S02]  /*8f360*/  LDL.LU R17, [R1+0x8c4] ;  /* 0x0008c40001117983 */ /* 0x000ea40000300800 */
[----:B------:R-:W2:Y:S02]  /*8f370*/  LDL.LU R18, [R1+0x8c8] ;  /* 0x0008c80001127983 */ /* 0x000ea40000300800 */
[----:B------:R-:W2:Y:S01]  /*8f380*/  LDL.LU R19, [R1+0x8cc] ;  /* 0x0008cc0001137983 */ /* 0x000ea20000300800 */
[----:B------:R-:W-:Y:S01]  /*8f390*/  STL.64 [R1+0x78b0], R6 ;  /* 0x0078b00601007387 */ /* 0x000fe20000100a00 */
[----:B------:R1:W-:Y:S03]  /*8f3a0*/  STL.64 [R1+0x78a8], R4 ;  /* 0x0078a80401007387 */ /* 0x0003e60000100a00 */
        /* <DEDUP_REMOVED lines=8> */
[----:B------:R-:W4:Y:S02]  /*8f430*/  LDL.LU R6, [R1+0x818] ;  /* 0x0008180001067983 */ /* 0x000f240000300800 */
[----:B------:R-:W4:Y:S01]  /*8f440*/  LDL.LU R7, [R1+0x81c] ;  /* 0x00081c0001077983 */ /* 0x000f220000300800 */
[----:B------:R-:W-:-:S02]  /*8f450*/  MOV R10, R3 ;  /* 0x00000003000a7202 */ /* 0x000fc40000000f00 */
[----:B------:R-:W-:Y:S01]  /*8f460*/  MOV R11, R2 ;  /* 0x00000002000b7202 */ /* 0x000fe20000000f00 */
[----:B----4-:R-:W-:Y:S01]  /*8f470*/  STL.64 [R1+0x78e0], R6 ;  /* 0x0078e00601007387 */ /* 0x010fe20000100a00 */
[----:B---3--:R1:W-:Y:S03]  /*8f480*/  STL.64 [R1+0x78d8], R4 ;  /* 0x0078d80401007387 */ /* 0x0083e60000100a00 */
[----:B-1----:R-:W3:Y:S01]  /*8f490*/  LDL.LU R4, [R1+0x820] ;  /* 0x0008200001047983 */ /* 0x002ee20000300800 */
[----:B------:R-:W3:Y:S02]  /*8f4a0*/  LDL.LU R5, [R1+0x824] ;  /* 0x0008240001057983 */ /* 0x000ee40000300800 */
[----:B------:R-:W3:Y:S02]  /*8f4b0*/  LDL.LU R6, [R1+0x828] ;  /* 0x0008280001067983 */ /* 0x000ee40000300800 */
[----:B------:R-:W3:Y:S01]  /*8f4c0*/  LDL.LU R7, [R1+0x82c] ;  /* 0x00082c0001077983 */ /* 0x000ee20000300800 */
[----:B------:R-:W4:Y:S01]  /*8f4d0*/  LDL.64 R14, [R1+0x8] ;  /* 0x00000800010e7983 */ /* 0x000f220000100a00 */
[C---:B--2---:R-:W-:Y:S03]  /*8f4e0*/  HMMA.16816.F32 R8, R24.reuse, R10, R16 ;  /* 0x0000000a1808723c */ /* 0x044fe60000001810 */
[----:B----4-:R1:W-:Y:S01]  /*8f4f0*/  STL.64 [R1+0x7838], R14 ;  /* 0x0078380e01007387 */ /* 0x0103e20000100a00 */
[----:B------:R-:W2:Y:S02]  /*8f500*/  LDL.LU R12, [R1+0x7b0] ;  /* 0x0007b000010c7983 */ /* 0x000ea40000300800 */
[----:B------:R-:W2:Y:S01]  /*8f510*/  LDL.LU R13, [R1+0x7b4] ;  /* 0x0007b400010d7983 */ /* 0x000ea20000300800 */
[----:B-1----:R-:W2:Y:S01]  /*8f520*/  LDL.LU R14, [R1+0x7b8] ;  /* 0x0007b800010e7983 */ /* 0x002ea20000300800 */
[----:B------:R-:W2:Y:S02]  /*8f530*/  LDL.LU R15, [R1+0x7bc] ;  /* 0x0007bc00010f7983 */ /* 0x000ea40000300800 */
[----:B0-----:R0:W-:Y:S02]  /*8f540*/  STL [R1+0x7744], R20 ;  /* 0x0077441401007387 */ /* 0x0011e40000100800 */
[----:B------:R1:W-:Y:S01]  /*8f550*/  STL [R1+0x7740], R21 ;  /* 0x0077401501007387 */ /* 0x0003e20000100800 */
[----:B------:R4:W-:Y:S01]  /*8f560*/  STL [R1+0x773c], R22 ;  /* 0x00773c1601007387 */ /* 0x0009e20000100800 */
[----:B------:R3:W-:Y:S03]  /*8f570*/  STL [R1+0x7738], R23 ;  /* 0x0077381701007387 */ /* 0x0007e60000100800 */
[----:B0-----:R-:W2:Y:S01]  /*8f580*/  LDL.LU R20, [R1+0x7a0] ;  /* 0x0007a00001147983 */ /* 0x001ea20000300800 */
[----:B-1----:R-:W2:Y:S02]  /*8f590*/  LDL.LU R21, [R1+0x7a4] ;  /* 0x0007a40001157983 */ /* 0x002ea40000300800 */
[----:B----4-:R-:W4:Y:S02]  /*8f5a0*/  LDL.LU R22, [R1+0x7a8] ;  /* 0x0007a80001167983 */ /* 0x010f240000300800 */
[----:B---3--:R-:W4:Y:S01]  /*8f5b0*/  LDL.LU R23, [R1+0x7ac] ;  /* 0x0007ac0001177983 */ /* 0x008f220000300800 */
[----:B------:R-:W3:Y:S01]  /*8f5c0*/  LDL.LU.64 R18, [R1+0x7918] ;  /* 0x0079180001127983 */ /* 0x000ee20000300a00 */
[----:B------:R-:W3:Y:S02]  /*8f5d0*/  LDL.LU.64 R16, [R1+0x7910] ;  /* 0x0079100001107983 */ /* 0x000ee40000300a00 */
[----:B------:R-:W-:Y:S02]  /*8f5e0*/  STL.64 [R1+0xcc0], R8 ;  /* 0x000cc00801007387 */ /* 0x000fe40000100a00 */
[----:B------:R0:W-:Y:S02]  /*8f5f0*/  STL.64 [R1+0xcc8], R10 ;  /* 0x000cc80a01007387 */ /* 0x0001e40000100a00 */
[----:B0-----:R-:W3:Y:S02]  /*8f600*/  LDL.LU.64 R10, [R1+0x7908] ;  /* 0x00790800010a7983 */ /* 0x001ee40000300a00 */
[C---:B---3--:R-:W-:Y:S02]  /*8f610*/  HMMA.16816.F32 R8, R24.reuse, R10, R16 ;  /* 0x0000000a1808723c */ /* 0x048fe40000001810 */
[----:B------:R-:W3:Y:S01]  /*8f620*/  LDL.LU.64 R18, [R1+0x7900] ;  /* 0x0079000001127983 */ /* 0x000ee20000300a00 */
[----:B------:R-:W3:Y:S11]  /*8f630*/  LDL.LU.64 R16, [R1+0x78f8] ;  /* 0x0078f80001107983 */ /* 0x000ef60000300a00 */
[----:B------:R-:W-:Y:S09]  /*8f640*/  @!UPT UIADD3 URZ, URZ, URZ, URZ ;  /* 0x0000003f3f3ff290 */ /* 0x000ff2000fffe03f */
[----:B------:R-:W-:Y:S01]  /*8f650*/  STL.64 [R1+0xcb0], R8 ;  /* 0x000cb00801007387 */ /* 0x000fe20000100a00 */
[----:B------:R0:W-:Y:S03]  /*8f660*/  STL.64 [R1+0xcb8], R10 ;  /* 0x000cb80a01007387 */ /* 0x0001e60000100a00 */
[----:B0-----:R-:W3:Y:S02]  /*8f670*/  LDL.LU.64 R10, [R1+0x78f0] ;  /* 0x0078f000010a7983 */ /* 0x001ee40000300a00 */
[C---:B---3--:R-:W-:Y:S02]  /*8f680*/  HMMA.16816.F32 R8, R24.reuse, R10, R16 ;  /* 0x0000000a1808723c */ /* 0x048fe40000001810 */
[----:B------:R-:W3:Y:S11]  /*8f690*/  LDL.LU.64 R18, [R1+0x78e8] ;  /* 0x0078e80001127983 */ /* 0x000ef60000300a00 */
[----:B------:R-:W-:Y:S10]  /*8f6a0*/  @!UPT UIADD3 URZ, URZ, URZ, URZ ;  /* 0x0000003f3f3ff290 */ /* 0x000ff4000fffe03f */
[----:B------:R0:W-:Y:S01]  /*8f6b0*/  STL.64 [R1+0x6b0], R8 ;  /* 0x0006b00801007387 */ /* 0x0001e20000100a00 */
[----:B------:R1:W-:Y:S03]  /*8f6c0*/  STL.64 [R1+0x6b8], R10 ;  /* 0x0006b80a01007387 */ /* 0x0003e60000100a00 */
[----:B0-----:R-:W2:Y:S01]  /*8f6d0*/  LDL.LU R8, [R1+0x780] ;  /* 0x0007800001087983 */ /* 0x001ea20000300800 */
[----:B------:R-:W2:Y:S02]  /*8f6e0*/  LDL.LU R9, [R1+0x784] ;  /* 0x0007840001097983 */ /* 0x000ea40000300800 */
[----:B-1----:R-:W2:Y:S02]  /*8f6f0*/  LDL.LU R10, [R1+0x788] ;  /* 0x00078800010a7983 */ /* 0x002ea40000300800 */
[----:B------:R-:W2:Y:S01]  /*8f700*/  LDL.LU R11, [R1+0x78c] ;  /* 0x00078c00010b7983 */ /* 0x000ea20000300800 */
[C---:B---3--:R-:W-:Y:S01]  /*8f710*/  HMMA.16816.F32 R16, R24.reuse, R18, R4 ;  /* 0x000000121810723c */ /* 0x048fe20000001804 */
[----:B------:R-:W3:Y:S01]  /*8f720*/  LDL.LU.64 R6, [R1+0x78e0] ;  /* 0x0078e00001067983 */ /* 0x000ee20000300a00 */
[----:B------:R-:W3:Y:S11]  /*8f730*/  LDL.LU.64 R4, [R1+0x78d8] ;  /* 0x0078d80001047983 */ /* 0x000ef60000300a00 */
[----:B------:R-:W-:Y:S10]  /*8f740*/  @!UPT UIADD3 URZ, URZ, URZ, URZ ;  /* 0x0000003f3f3ff290 */ /* 0x000ff4000fffe03f */
[----:B------:R-:W-:Y:S01]  /*8f750*/  STL.64 [R1+0x6a0], R16 ;  /* 0x0006a01001007387 */ /* 0x000fe20000100a00 */
[----:B------:R0:W-:Y:S03]  /*8f760*/  STL.64 [R1+0x6a8], R18 ;  /* 0x0006a81201007387 */ /* 0x0001e60000100a00 */
        /* <DEDUP_REMOVED lines=38> */
[----:B---3--:R-:W-:Y:S01]  /*8f9d0*/  HMMA.16816.F32 R24, R24, R18, R4 ;  /* 0x000000121818723c */ /* 0x008fe20000001804 */
[----:B------:R-:W2:Y:S01]  /*8f9e0*/  LDL.LU.64 R6, [R1+0x7850] ;  /* 0x0078500001067983 */ /* 0x000ea20000300a00 */
[----:B------:R-:W2:Y:S02]  /*8f9f0*/  LDL.LU.64 R18, [R1+0x7848] ;  /* 0x0078480001127983 */ /* 0x000ea40000300a00 */
[----:B------:R-:W2:Y:S11]  /*8fa00*/  LDL.LU.64 R16, [R1+0x7840] ;  /* 0x0078400001107983 */ /* 0x000eb60000300a00 */
[----:B------:R-:W-:Y:S08]  /*8fa10*/  @!UPT UIADD3 URZ, URZ, URZ, URZ ;  /* 0x0000003f3f3ff290 */ /* 0x000ff0000fffe03f */
[----:B------:R0:W-:Y:S01]  /*8fa20*/  STL.64 [R1+0xa70], R24 ;  /* 0x000a701801007387 */ /* 0x0001e20000100a00 */
[----:B------:R1:W-:Y:S03]  /*8fa30*/  STL.64 [R1+0xa78], R26 ;  /* 0x000a781a01007387 */ /* 0x0003e60000100a00 */
[----:B0-----:R-:W3:Y:S01]  /*8fa40*/  LDL.LU R24, [R1+0x760] ;  /* 0x0007600001187983 */ /* 0x001ee20000300800 */
[----:B------:R-:W3:Y:S02]  /*8fa50*/  LDL.LU R25, [R1+0x764] ;  /* 0x0007640001197983 */ /* 0x000ee40000300800 */
[----:B-1----:R-:W3:Y:S02]  /*8fa60*/  LDL.LU R26, [R1+0x768] ;  /* 0x00076800011a7983 */ /* 0x002ee40000300800 */
[----:B------:R-:W3:Y:S01]  /*8fa70*/  LDL.LU R27, [R1+0x76c] ;  /* 0x00076c00011b7983 */ /* 0x000ee20000300800 */
[C---:B--2---:R-:W-:Y:S01]  /*8fa80*/  HMMA.16816.F32 R12, R16.reuse, R6, R12 ;  /* 0x00000006100c723c */ /* 0x044fe2000000180c */
[----:B------:R-:W-:Y:S01]  /*8fa90*/  IMAD.MOV.U32 R29, RZ, RZ, R6 ;  /* 0x000000ffff1d7224 */ /* 0x000fe200078e0006 */
[----:B------:R-:W-:Y:S11]  /*8faa0*/  MOV R28, R7 ;  /* 0x00000007001c7202 */ /* 0x000ff60000000f00 */
[----:B------:R-:W-:Y:S10]  /*8fab0*/  @!UPT UIADD3 URZ, URZ, URZ, URZ ;  /* 0x0000003f3f3ff290 */ /* 0x000ff4000fffe03f */
[----:B------:R-:W-:Y:S01]  /*8fac0*/  STL.64 [R1+0xa60], R12 ;  /* 0x000a600c01007387 */ /* 0x000fe20000100a00 */
[----:B------:R0:W-:Y:S03]  /*8fad0*/  STL.64 [R1+0xa68], R14 ;  /* 0x000a680e01007387 */ /* 0x0001e60000100a00 */
[----:B0-----:R-:W2:Y:S01]  /*8fae0*/  LDL.LU.64 R14, [R1+0x7838] ;  /* 0x00783800010e7983 */ /* 0x001ea20000300a00 */
[----:B------:R-:W4:Y:S02]  /*8faf0*/  LDL.LU.64 R6, [R1+0x7830] ;  /* 0x0078300001067983 */ /* 0x000f240000300a00 */
[----:B------:R-:W-:Y:S02]  /*8fb00*/  STL [R1+0x774c], R28 ;  /* 0x00774c1c01007387 */ /* 0x000fe40000100800 */
[----:B------:R-:W-:Y:S01]  /*8fb10*/  STL [R1+0x7748], R29 ;  /* 0x0077481d01007387 */ /* 0x000fe20000100800 */
[C---:B----4-:R-:W-:Y:S11]  /*8fb20*/  HMMA.16816.F32 R20, R16.reuse, R6, R20 ;  /* 0x000000061014723c */ /* 0x050ff60000001814 */
[----:B------:R-:W-:Y:S11]  /*8fb30*/  @!UPT UIADD3 URZ, URZ, URZ, URZ ;  /* 0x0000003f3f3ff290 */ /* 0x000ff6000fffe03f */
[----:B------:R-:W-:Y:S01]  /*8fb40*/  @!UPT UIADD3 URZ, URZ, URZ, URZ ;  /* 0x0000003f3f3ff290 */ /* 0x000fe2000fffe03f */
[----:B------:R-:W-:Y:S01]  /*8fb50*/  STL.64 [R1+0xa50], R20 ;  /* 0x000a501401007387 */ /* 0x000fe20000100a00 */
[----:B------:R0:W-:Y:S02]  /*8fb60*/  STL.64 [R1+0xa58], R22 ;  /* 0x000a581601007387 */ /* 0x0001e40000100a00 */
[----:B0-----:R-:W-:Y:S02]  /*8fb70*/  MOV R22, R6 ;  /* 0x0000000600167202 */ /* 0x001fe40000000f00 */
[----:B------:R-:W-:Y:S02]  /*8fb80*/  MOV R23, R7 ;  /* 0x0000000700177202 */ /* 0x000fe40000000f00 */
[----:B------:R-:W4:Y:S01]  /*8fb90*/  LDL.LU.64 R6, [R1+0x7828] ;  /* 0x0078280001067983 */ /* 0x000f220000300a00 */
[----:B------:R-:W4:Y:S01]  /*8fba0*/  LDL.LU.64 R4, [R1+0x7820] ;  /* 0x0078200001047983 */ /* 0x000f220000300a00 */
[----:B--2---:R-:W-:Y:S02]  /*8fbb0*/  MOV R20, R14 ;  /* 0x0000000e00147202 */ /* 0x004fe40000000f00 */
[----:B------:R-:W-:Y:S01]  /*8fbc0*/  MOV R21, R15 ;  /* 0x0000000f00157202 */ /* 0x000fe20000000f00 */
[C---:B----4-:R-:W-:Y:S11]  /*8fbd0*/  HMMA.16816.F32 R4, R16.reuse, R14, R4 ;  /* 0x0000000e1004723c */ /* 0x050ff60000001804 */
[----:B------:R-:W-:Y:S11]  /*8fbe0*/  @!UPT UIADD3 URZ, URZ, URZ, URZ ;  /* 0x0000003f3f3ff290 */ /* 0x000ff6000fffe03f */
[----:B------:R-:W-:Y:S01]  /*8fbf0*/  @!UPT UIADD3 URZ, URZ, URZ, URZ ;  /* 0x0000003f3f3ff290 */ /* 0x000fe2000fffe03f */
[----:B------:R-:W-:Y:S01]  /*8fc00*/  STL.64 [R1+0xa40], R4 ;  /* 0x000a400401007387 */ /* 0x000fe20000100a00 */
[----:B------:R0:W-:Y:S03]  /*8fc10*/  STL.64 [R1+0xa48], R6 ;  /* 0x000a480601007387 */ /* 0x0001e60000100a00 */
[----:B0-----:R-:W3:Y:S01]  /*8fc20*/  LDL.LU.64 R6, [R1+0x7818] ;  /* 0x0078180001067983 */ /* 0x001ee20000300a00 */
        /* <DEDUP_REMOVED lines=12> */
[----:B0-----:R-:W4:Y:S01]  /*8fcf0*/  LDL.LU.64 R10, [R1+0x7808] ;  /* 0x00780800010a7983 */ /* 0x001f220000300a00 */
[----:B------:R-:W2:Y:S02]  /*8fd00*/  LDL.LU.64 R8, [R1+0x7800] ;  /* 0x0078000001087983 */ /* 0x000ea40000300a00 */
[----:B------:R4:W-:Y:S02]  /*8fd10*/  STL.64 [R1+0x77a8], R14 ;  /* 0x0077a80e01007387 */ /* 0x0009e40000100a00 */
[C---:B----4-:R-:W-:Y:S01]  /*8fd20*/  HMMA.16816.F32 R12, R16.reuse, R10, R20 ;  /* 0x0000000a100c723c */ /* 0x050fe20000001814 */
[----:B------:R-:W-:Y:S01]  /*8fd30*/  STL.64 [R1+0x76e0], R10 ;  /* 0x0076e00a01007387 */ /* 0x000fe20000100a00 */
[----:B--2---:R3:W-:Y:S06]  /*8fd40*/  STL.64 [R1+0x76d8], R8 ;  /* 0x0076d80801007387 */ /* 0x0047ec0000100a00 */
[----:B---3--:R-:W-:Y:S01]  /*8fd50*/  HMMA.16816.F32 R8, R16, R6, R24 ;  /* 0x000000061008723c */ /* 0x008fe20000001818 */
[----:B------:R-:W-:-:S02]  /*8fd60*/  MOV R22, R3 ;  /* 0x0000000300167202 */ /* 0x000fc40000000f00 */
[----:B------:R-:W-:Y:S01]  /*8fd70*/  MOV R23, R2 ;  /* 0x0000000200177202 */ /* 0x000fe20000000f00 */
[----:B------:R-:W0:Y:S11]  /*8fd80*/  LDSM.16.M88.4 R24, [R0+0x44000] ;  /* 0x044000000018783b */ /* 0x000e360000000200 */
[----:B------:R-:W-:Y:S01]  /*8fd90*/  STL.64 [R1+0x640], R12 ;  /* 0x0006400c01007387 */ /* 0x000fe20000100a00 */
[----:B------:R-:W-:Y:S02]  /*8fda0*/  STL.64 [R1+0x648], R14 ;  /* 0x0006480e01007387 */ /* 0x000fe40000100a00 */
[----:B------:R1:W-:Y:S05]  /*8fdb0*/  STL.64 [R1+0x7778], R6 ;  /* 0x0077780601007387 */ /* 0x0003ea0000100a00 */
[----:B------:R2:W-:Y:S01]  /*8fdc0*/  STL.64 [R1+0x630], R8 ;  /* 0x0006300801007387 */ /* 0x0005e20000100a00 */
[----:B------:R3:W-:Y:S02]  /*8fdd0*/  STL.64 [R1+0x638], R10 ;  /* 0x0006380a01007387 */ /* 0x0007e40000100a00 */
[----:B------:R-:W4:Y:S02]  /*8fde0*/  LDL.LU R4, [R1+0x6e0] ;  /* 0x0006e00001047983 */ /* 0x000f240000300800 */
[----:B------:R-:W4:Y:S01]  /*8fdf0*/  LDL.LU R5, [R1+0x6e4] ;  /* 0x0006e40001057983 */ /* 0x000f220000300800 */
[----:B-1----:R-:W4:Y:S01]  /*8fe00*/  LDL.LU R6, [R1+0x6e8] ;  /* 0x0006e80001067983 */ /* 0x002f220000300800 */
[----:B------:R-:W4:Y:S02]  /*8fe10*/  LDL.LU R7, [R1+0x6ec] ;  /* 0x0006ec0001077983 */ /* 0x000f240000300800 */
[----:B------:R-:W4:Y:S02]  /*8fe20*/  LDL.LU R12, [R1+0x710] ;  /* 0x00071000010c7983 */ /* 0x000f240000300800 */
[----:B------:R-:W4:Y:S01]  /*8fe30*/  LDL.LU R13, [R1+0x714] ;  /* 0x00071400010d7983 */ /* 0x000f220000300800 */
[----:B------:R-:W4:Y:S01]  /*8fe40*/  LDL.LU R14, [R1+0x718] ;  /* 0x00071800010e7983 */ /* 0x000f220000300800 */
[----:B------:R-:W4:Y:S03]  /*8fe50*/  LDL.LU R15, [R1+0x71c] ;  /* 0x00071c00010f7983 */ /* 0x000f260000300800 */
[----:B--2---:R-:W2:Y:S01]  /*8fe60*/  LDL.LU R8, [R1+0x750] ;  /* 0x0007500001087983 */ /* 0x004ea20000300800 */
[----:B------:R-:W2:Y:S02]  /*8fe70*/  LDL.LU R9, [R1+0x754] ;  /* 0x0007540001097983 */ /* 0x000ea40000300800 */
[----:B---3--:R-:W2:Y:S02]  /*8fe80*/  LDL.LU R10, [R1+0x758] ;  /* 0x00075800010a7983 */ /* 0x008ea40000300800 */
[----:B------:R-:W2:Y:S01]  /*8fe90*/  LDL.LU R11, [R1+0x75c] ;  /* 0x00075c00010b7983 */ /* 0x000ea20000300800 */
[----:B----4-:R1:W-:Y:S01]  /*8fea0*/  STL.64 [R1+0x77b8], R14 ;  /* 0x0077b80e01007387 */ /* 0x0103e20000100a00 */
[----:B------:R-:W-:Y:S03]  /*8feb0*/  STL.64 [R1+0x77b0], R12 ;  /* 0x0077b00c01007387 */ /* 0x000fe60000100a00 */
[----:B-1----:R-:W3:Y:S04]  /*8fec0*/  LDL.64 R14, [R1+0xa8] ;  /* 0x0000a800010e7983 */ /* 0x002ee80000100a00 */
[----:B---3--:R1:W-:Y:S04]  /*8fed0*/  STL.64 [R1+0x77c8], R14 ;  /* 0x0077c80e01007387 */ /* 0x0083e80000100a00 */
[----:B-1----:R-:W3:Y:S04]  /*8fee0*/  LDL.64 R14, [R1+0xb8] ;  /* 0x0000b800010e7983 */ /* 0x002ee80000100a00 */
[----:B---3--:R1:W-:Y:S04]  /*8fef0*/  STL.64 [R1+0x77e0], R14 ;  /* 0x0077e00e01007387 */ /* 0x0083e80000100a00 */
[----:B-1----:R-:W3:Y:S04]  /*8ff00*/  LDL.64 R14, [R1+0xc8] ;  /* 0x0000c800010e7983 */ /* 0x002ee80000100a00 */
[----:B---3--:R1:W-:Y:S04]  /*8ff10*/  STL.64 [R1+0x77f8], R14 ;  /* 0x0077f80e01007387 */ /* 0x0083e80000100a00 */
[----:B-1----:R-:W2:Y:S01]  /*8ff20*/  LDL.64 R14, [R1+0x38] ;  /* 0x00003800010e7983 */ /* 0x002ea20000100a00 */
[----:B------:R1:W-:Y:S02]  /*8ff30*/  STL.64 [R1+0x7788], R6 ;  /* 0x0077880601007387 */ /* 0x0003e40000100a00 */
[----:B------:R-:W-:Y:S01]  /*8ff40*/  STL.64 [R1+0x7780], R4 ;  /* 0x0077800401007387 */ /* 0x000fe20000100a00 */
[----:B-1----:R-:W3:Y:S04]  /*8ff50*/  LDL.64 R6, [R1+0x78] ;  /* 0x0000780001067983 */ /* 0x002ee80000100a00 */
[----:B---3--:R1:W-:Y:S04]  /*8ff60*/  STL.64 [R1+0x7798], R6 ;  /* 0x0077980601007387 */ /* 0x0083e80000100a00 */
[----:B-1----:R-:W3:Y:S04]  /*8ff70*/  LDL.64 R6, [R1+0x88] ;  /* 0x0000880001067983 */ /* 0x002ee80000100a00 */
[----:B---3--:R1:W-:Y:S04]  /*8ff80*/  STL.64 [R1+0x77a0], R6 ;  /* 0x0077a00601007387 */ /* 0x0083e80000100a00 */
[----:B-1----:R-:W3:Y:S04]  /*8ff90*/  LDL.64 R6, [R1+0x98] ;  /* 0x0000980001067983 */ /* 0x002ee80000100a00 */
[----:B---3--:R1:W-:Y:S01]  /*8ffa0*/  STL.64 [R1+0x77c0], R6 ;  /* 0x0077c00601007387 */ /* 0x0083e20000100a00 */
[----:B------:R-:W3:Y:S02]  /*8ffb0*/  LDL.LU R4, [R1+0x720] ;  /* 0x0007200001047983 */ /* 0x000ee40000300800 */
[----:B------:R-:W3:Y:S01]  /*8ffc0*/  LDL.LU R5, [R1+0x724] ;  /* 0x0007240001057983 */ /* 0x000ee20000300800 */
[----:B-1----:R-:W4:Y:S01]  /*8ffd0*/  LDL.LU R6, [R1+0x728] ;  /* 0x0007280001067983 */ /* 0x002f220000300800 */
[----:B------:R-:W4:Y:S03]  /*8ffe0*/  LDL.LU R7, [R1+0x72c] ;  /* 0x00072c0001077983 */ /* 0x000f260000300800 */
[----:B----4-:R-:W-:Y:S01]  /*8fff0*/  STL.64 [R1+0x77d8], R6 ;  /* 0x0077d80601007387 */ /* 0x010fe20000100a00 */
[----:B---3--:R1:W-:Y:S03]  /*90000*/  STL.64 [R1+0x77d0], R4 ;  /* 0x0077d00401007387 */ /* 0x0083e60000100a00 */
        /* <DEDUP_REMOVED lines=11> */
[----:B------:R1:W-:Y:S04]  /*900c0*/  STL.64 [R1+0x7770], R22 ;  /* 0x0077701601007387 */ /* 0x0003e80000100a00 */
[----:B-1----:R-:W3:Y:S04]  /*900d0*/  LDL.64 R22, [R1+0x68] ;  /* 0x0000680001167983 */ /* 0x002ee80000100a00 */
[----:B---3--:R1:W-:Y:S01]  /*900e0*/  STL.64 [R1+0x7790], R22 ;  /* 0x0077901601007387 */ /* 0x0083e20000100a00 */
[----:B------:R-:W3:Y:S02]  /*900f0*/  LDL.LU R20, [R1+0x6f0] ;  /* 0x0006f00001147983 */ /* 0x000ee40000300800 */
[----:B------:R-:W3:Y:S01]  /*90100*/  LDL.LU R21, [R1+0x6f4] ;  /* 0x0006f40001157983 */ /* 0x000ee20000300800 */
[----:B-1----:R-:W3:Y:S01]  /*90110*/  LDL.LU R22, [R1+0x6f8] ;  /* 0x0006f80001167983 */ /* 0x002ee20000300800 */
[----:B------:R-:W3:Y:S02]  /*90120*/  LDL.LU R23, [R1+0x6fc] ;  /* 0x0006fc0001177983 */ /* 0x000ee40000300800 */
[----:B0-----:R0:W-:Y:S02]  /*90130*/  STL.64 [R1+0x7618], R26 ;  /* 0x0076181a01007387 */ /* 0x0011e40000100a00 */
[----:B------:R-:W-:Y:S01]  /*90140*/  STL.64 [R1+0x7610], R24 ;  /* 0x0076101801007387 */ /* 0x000fe20000100a00 */
[----:B0-----:R-:W4:Y:S01]  /*90150*/  LDL.64 R26, [R1+0x48] ;  /* 0x00004800011a7983 */ /* 0x001f220000100a00 */
[----:B------:R0:W-:Y:S02]  /*90160*/  STL.64 [R1+0xc90], R8 ;  /* 0x000c900801007387 */ /* 0x0001e40000100a00 */
[----:B------:R1:W-:Y:S01]  /*90170*/  STL.64 [R1+0xc98], R10 ;  /* 0x000c980a01007387 */ /* 0x0003e20000100a00 */
[----:B0-----:R-:W-:-:S02]  /*90180*/  MOV R9, R14 ;  /* 0x0000000e00097202 */ /* 0x001fc40000000f00 */
[----:B------:R-:W-:Y:S02]  /*90190*/  MOV R8, R15 ;  /* 0x0000000f00087202 */ /* 0x000fe40000000f00 */
[----:B------:R-:W2:Y:S02]  /*901a0*/  LDL.LU.64 R14, [R1+0x77f8] ;  /* 0x0077f800010e7983 */ /* 0x000ea40000300a00 */
[C---:B--2---:R-:W-:Y:S01]  /*901b0*/  HMMA.16816.F32 R4, R16.reuse, R14, R4 ;  /* 0x0000000e1004723c */ /* 0x044fe20000001804 */
[----:B-1----:R-:W-:Y:S02]  /*901c0*/  MOV R11, R14 ;  /* 0x0000000e000b7202 */ /* 0x002fe40000000f00 */
[----:B------:R-:W-:Y:S11]  /*901d0*/  MOV R10, R15 ;  /* 0x0000000f000a7202 */ /* 0x000ff60000000f00 */
[----:B------:R-:W-:Y:S09]  /*901e0*/  @!UPT UIADD3 URZ, URZ, URZ, URZ ;  /* 0x0000003f3f3ff290 */ /* 0x000ff2000fffe03f */
[----:B------:R-:W-:Y:S01]  /*901f0*/  STL.64 [R1+0xc80], R4 ;  /* 0x000c800401007387 */ /* 0x000fe20000100a00 */
[----:B------:R0:W-:Y:S03]  /*90200*/  STL.64 [R1+0xc88], R6 ;  /* 0x000c880601007387 */ /* 0x0001e60000100a00 */
[----:B0-----:R-:W2:Y:S01]  /*90210*/  LDL.LU.64 R6, [R1+0x77f0] ;  /* 0x0077f00001067983 */ /* 0x001ea20000300a00 */
[----:B------:R-:W2:Y:S02]  /*90220*/  LDL.LU.64 R4, [R1+0x77e8] ;  /* 0x0077e80001047983 */ /* 0x000ea40000300a00 */
[----:B------:R-:W2:Y:S02]  /*90230*/  LDL.LU.64 R14, [R1+0x77e0] ;  /* 0x0077e000010e7983 */ /* 0x000ea40000300a00 */
[----:B------:R-:W-:Y:S01]  /*90240*/  STL.64 [R1+0x7768], R10 ;  /* 0x0077680a01007387 */ /* 0x000fe20000100a00 */
[----:B------:R0:W-:Y:S04]  /*90250*/  STL.64 [R1+0x7760], R8 ;  /* 0x0077600801007387 */ /* 0x0001e80000100a00 */
[----:B0-----:R-:W3:Y:S01]  /*90260*/  LDL.LU R8, [R1+0x6d0] ;  /* 0x0006d00001087983 */ /* 0x001ee20000300800 */
[----:B------:R-:W3:Y:S02]  /*90270*/  LDL.LU R9, [R1+0x6d4] ;  /* 0x0006d40001097983 */ /* 0x000ee40000300800 */
[----:B------:R-:W3:Y:S02]  /*90280*/  LDL.LU R10, [R1+0x6d8] ;  /* 0x0006d800010a7983 */ /* 0x000ee40000300800 */
[----:B------:R-:W3:Y:S01]  /*90290*/  LDL.LU R11, [R1+0x6dc] ;  /* 0x0006dc00010b7983 */ /* 0x000ee20000300800 */
        /* <DEDUP_REMOVED lines=9> */
[----:B--2---:R-:W-:Y:S01]  /*90330*/  HMMA.16816.F32 R4, R16, R14, R4 ;  /* 0x0000000e1004723c */ /* 0x004fe20000001804 */
[----:B------:R-:W-:-:S02]  /*90340*/  MOV R28, R14 ;  /* 0x0000000e001c7202 */ /* 0x000fc40000000f00 */
[----:B------:R-:W-:Y:S11]  /*90350*/  MOV R29, R15 ;  /* 0x0000000f001d7202 */ /* 0x000ff60000000f00 */
[----:B------:R-:W-:Y:S09]  /*90360*/  @!UPT UIADD3 URZ, URZ, URZ, URZ ;  /* 0x0000003f3f3ff290 */ /* 0x000ff2000fffe03f */
        /* <DEDUP_REMOVED lines=11> */
[----:B------:R-:W-:Y:S02]  /*90420*/  MOV R13, R6 ;  /* 0x00000006000d7202 */ /* 0x000fe40000000f00 */
[----:B------:R-:W-:Y:S02]  /*90430*/  MOV R12, R7 ;  /* 0x00000007000c7202 */ /* 0x000fe40000000f00 */
[----:B------:R-:W3:Y:S04]  /*90440*/  LDL.LU.64 R6, [R1+0x77a0] ;  /* 0x0077a00001067983 */ /* 0x000ee80000300a00 */
[----:B--2---:R-:W-:Y:S01]  /*90450*/  STL.64 [R1+0x76f0], R14 ;  /* 0x0076f00e01007387 */ /* 0x004fe20000100a00 */
        /* <DEDUP_REMOVED lines=9> */
[----:B------:R-:W-:Y:S01]  /*904f0*/  STL.64 [R1+0xc48], R14 ;  /* 0x000c480e01007387 */ /* 0x000fe20000100a00 */
[----:B0-----:R-:W-:Y:S02]  /*90500*/  MOV R13, R6 ;  /* 0x00000006000d7202 */ /* 0x001fe40000000f00 */
[----:B------:R-:W-:Y:S02]  /*90510*/  MOV R12, R7 ;  /* 0x00000007000c7202 */ /* 0x000fe40000000f00 */
[----:B------:R-:W2:Y:S02]  /*90520*/  LDL.LU.64 R6, [R1+0x7798] ;  /* 0x0077980001067983 */ /* 0x000ea40000300a00 */
        /* <DEDUP_REMOVED lines=20> */
[----:B0-----:R-:W4:Y:S01]  /*90670*/  LDL.LU R4, [R1+0x6c0] ;  /* 0x0006c00001047983 */ /* 0x001f220000300800 */
[----:B------:R-:W4:Y:S02]  /*90680*/  LDL.LU R5, [R1+0x6c4] ;  /* 0x0006c40001057983 */ /* 0x000f240000300800 */
[----:B------:R-:W4:Y:S02]  /*90690*/  LDL.LU R6, [R1+0x6c8] ;  /* 0x0006c80001067983 */ /* 0x000f240000300800 */
[----:B------:R-:W4:Y:S01]  /*906a0*/  LDL.LU R7, [R1+0x6cc] ;  /* 0x0006cc0001077983 */ /* 0x000f220000300800 */
[C---:B---3--:R-:W-:Y:S01]  /*906b0*/  HMMA.16816.F32 R20, R16.reuse, R22, R8 ;  /* 0x000000161014723c */ /* 0x048fe20000001808 */
[----:B------:R-:W2:Y:S01]  /*906c0*/  LDL.LU.64 R10, [R1+0x7768] ;  /* 0x00776800010a7983 */ /* 0x000ea20000300a00 */
[----:B------:R-:W3:Y:S11]  /*906d0*/  LDL.LU.64 R8, [R1+0x7760] ;  /* 0x0077600001087983 */ /* 0x000ef60000300a00 */
[----:B------:R-:W-:Y:S10]  /*906e0*/  @!UPT UIADD3 URZ, URZ, URZ, URZ ;  /* 0x0000003f3f3ff290 */ /* 0x000ff4000fffe03f */
[----:B------:R-:W-:Y:S01]  /*906f0*/  STL.64 [R1+0xc10], R20 ;  /* 0x000c101401007387 */ /* 0x000fe20000100a00 */
[----:B------:R0:W-:Y:S03]  /*90700*/  STL.64 [R1+0xc18], R22 ;  /* 0x000c181601007387 */ /* 0x0001e60000100a00 */
[----:B0-----:R-:W2:Y:S01]  /*90710*/  LDL.LU.64 R22, [R1+0x7758] ;  /* 0x0077580001167983 */ /* 0x001ea20000300a00 */
[----:B------:R-:W2:Y:S01]  /*90720*/  LDL.LU.64 R20, [R1+0x7750] ;  /* 0x0077500001147983 */ /* 0x000ea20000300a00 */
[----:B----4-:R-:W-:Y:S07]  /*90730*/  HMMA.16816.F32 R4, R16, R26, R4 ;  /* 0x0000001a1004723c */ /* 0x010fee0000001804 */
[----:B------:R-:W-:-:S02]  /*90740*/  MOV R18, R13 ;  /* 0x0000000d00127202 */ /* 0x000fc40000000f00 */
[----:B------:R-:W-:Y:S11]  /*90750*/  MOV R19, R12 ;  /* 0x0000000c00137202 */ /* 0x000ff60000000f00 */
[----:B------:R-:W-:Y:S03]  /*90760*/  @!UPT UIADD3 URZ, URZ, URZ, URZ ;  /* 0x0000003f3f3ff290 */ /* 0x000fe6000fffe03f */
[----:B------:R-:W-:Y:S01]  /*90770*/  STL.64 [R1+0xa20], R4 ;  /* 0x000a200401007387 */ /* 0x000fe20000100a00 */
[----:B------:R-:W-:Y:S02]  /*90780*/  STL.64 [R1+0xa28], R6 ;  /* 0x000a280601007387 */ /* 0x000fe40000100a00 */
[----:B------:R0:W-:Y:S02]  /*90790*/  STL.64 [R1+0x7660], R18 ;  /* 0x0076601201007387 */ /* 0x0001e40000100a00 */
[----:B0-----:R-:W-:Y:S01]  /*907a0*/  IMAD.MOV.U32 R18, RZ, RZ, R28 ;  /* 0x000000ffff127224 */ /* 0x001fe200078e001c */
[----:B------:R-:W-:Y:S01]  /*907b0*/  MOV R19, R29 ;  /* 0x0000001d00137202 */ /* 0x000fe20000000f00 */
[----:B------:R-:W4:Y:S01]  /*907c0*/  LDL.LU R28, [R1+0x774c] ;  /* 0x00774c00011c7983 */ /* 0x000f220000300800 */
[----:B------:R-:W4:Y:S03]  /*907d0*/  LDL.LU R29, [R1+0x7748] ;  /* 0x00774800011d7983 */ /* 0x000f260000300800 */
[----:B------:R0:W-:Y:S02]  /*907e0*/  STL.64 [R1+0x7678], R18 ;  /* 0x0076781201007387 */ /* 0x0001e40000100a00 */
[----:B0-----:R-:W-:-:S02]  /*907f0*/  MOV R18, R25 ;  /* 0x0000001900127202 */ /* 0x001fc40000000f00 */
[----:B------:R-:W-:-:S05]  /*90800*/  MOV R19, R24 ;  /* 0x0000001800137202 */ /* 0x000fca0000000f00 */
[----:B------:R2:W-:Y:S02]  /*90810*/  STL.64 [R1+0x7690], R18 ;  /* 0x0076901201007387 */ /* 0x0005e40000100a00 */
[----:B--2---:R-:W-:Y:S02]  /*90820*/  MOV R18, R11 ;  /* 0x0000000b00127202 */ /* 0x004fe40000000f00 */
[----:B------:R-:W-:-:S05]  /*90830*/  MOV R19, R10 ;  /* 0x0000000a00137202 */ /* 0x000fca0000000f00 */
[----:B------:R-:W-:Y:S01]  /*90840*/  STL.64 [R1+0x76a8], R18 ;  /* 0x0076a81201007387 */ /* 0x000fe20000100a00 */
[----:B------:R0:W-:Y:S02]  /*90850*/  STL.64 [R1+0x7628], R26 ;  /* 0x0076281a01007387 */ /* 0x0001e40000100a00 */
[----:B------:R-:W2:Y:S02]  /*90860*/  LDL.LU R24, [R1+0x570] ;  /* 0x0005700001187983 */ /* 0x000ea40000300800 */
[----:B------:R-:W2:Y:S01]  /*90870*/  LDL.LU R25, [R1+0x574] ;  /* 0x0005740001197983 */ /* 0x000ea20000300800 */
[----:B0-----:R-:W2:Y:S01]  /*90880*/  LDL.LU R26, [R1+0x578] ;  /* 0x00057800011a7983 */ /* 0x001ea20000300800 */
[----:B------:R-:W2:Y:S02]  /*90890*/  LDL.LU R27, [R1+0x57c] ;  /* 0x00057c00011b7983 */ /* 0x000ea40000300800 */
[----:B------:R-:W2:Y:S02]  /*908a0*/  LDL.LU R4, [R1+0x5e0] ;  /* 0x0005e00001047983 */ /* 0x000ea40000300800 */
[----:B------:R-:W2:Y:S01]  /*908b0*/  LDL.LU R5, [R1+0x5e4] ;  /* 0x0005e40001057983 */ /* 0x000ea20000300800 */
[----:B------:R-:W2:Y:S01]  /*908c0*/  LDL.LU R6, [R1+0x5e8] ;  /* 0x0005e80001067983 */ /* 0x000ea20000300800 */
[----:B------:R-:W2:Y:S01]  /*908d0*/  LDL.LU R7, [R1+0x5ec] ;  /* 0x0005ec0001077983 */ /* 0x000ea20000300800 */
[----:B---3--:R-:W-:-:S02]  /*908e0*/  MOV R19, R8 ;  /* 0x0000000800137202 */ /* 0x008fc40000000f00 */
[----:B------:R-:W-:Y:S01]  /*908f0*/  MOV R18, R9 ;  /* 0x0000000900127202 */ /* 0x000fe20000000f00 */
[----:B--2---:R-:W-:Y:S01]  /*90900*/  STL.64 [R1+0x7700], R6 ;  /* 0x0077000601007387 */ /* 0x004fe20000100a00 */
[----:B------:R0:W-:Y:S02]  /*90910*/  STL.64 [R1+0x76f8], R4 ;  /* 0x0076f80401007387 */ /* 0x0001e40000100a00 */
[----:B------:R-:W2:Y:S02]  /*90920*/  LDL.LU R8, [R1+0x5f0] ;  /* 0x0005f00001087983 */ /* 0x000ea40000300800 */
[----:B------:R-:W2:Y:S01]  /*90930*/  LDL.LU R9, [R1+0x5f4] ;  /* 0x0005f40001097983 */ /* 0x000ea20000300800 */
[----:B------:R-:W3:Y:S01]  /*90940*/  LDL.LU R10, [R1+0x5f8] ;  /* 0x0005f800010a7983 */ /* 0x000ee20000300800 */
[----:B------:R-:W3:Y:S01]  /*90950*/  LDL.LU R11, [R1+0x5fc] ;  /* 0x0005fc00010b7983 */ /* 0x000ee20000300800 */
[----:B------:R-:W-:Y:S02]  /*90960*/  MOV R14, R20 ;  /* 0x00000014000e7202 */ /* 0x000fe40000000f00 */
[----:B------:R-:W-:Y:S01]  /*90970*/  MOV R15, R21 ;  /* 0x00000015000f7202 */ /* 0x000fe20000000f00 */
[----:B---3--:R1:W-:Y:S01]  /*90980*/  STL.64 [R1+0x7710], R10 ;  /* 0x0077100a01007387 */ /* 0x0083e20000100a00 */
[----:B--2---:R2:W-:Y:S02]  /*90990*/  STL.64 [R1+0x7708], R8 ;  /* 0x0077080801007387 */ /* 0x0045e40000100a00 */
[----:B------:R-:W3:Y:S02]  /*909a0*/  LDL.LU R20, [R1+0x7744] ;  /* 0x0077440001147983 */ /* 0x000ee40000300800 */
[----:B------:R-:W3:Y:S01]  /*909b0*/  LDL.LU R21, [R1+0x7740] ;  /* 0x0077400001157983 */ /* 0x000ee20000300800 */
[----:B------:R-:W-:Y:S01]  /*909c0*/  STL.64 [R1+0x7718], R14 ;  /* 0x0077180e01007387 */ /* 0x000fe20000100a00 */
[----:B0-----:R-:W2:Y:S02]  /*909d0*/  LDL.LU R4, [R1+0x600] ;  /* 0x0006000001047983 */ /* 0x001ea40000300800 */
[----:B------:R-:W2:Y:S02]  /*909e0*/  LDL.LU R5, [R1+0x604] ;  /* 0x0006040001057983 */ /* 0x000ea40000300800 */
[----:B------:R-:W2:Y:S01]  /*909f0*/  LDL.LU R6, [R1+0x608] ;  /* 0x0006080001067983 */ /* 0x000ea20000300800 */
[----:B------:R-:W2:Y:S01]  /*90a00*/  LDL.LU R7, [R1+0x60c] ;  /* 0x00060c0001077983 */ /* 0x000ea20000300800 */
[----:B-1----:R-:W-:-:S02]  /*90a10*/  MOV R10, R22 ;  /* 0x00000016000a7202 */ /* 0x002fc40000000f00 */
[----:B------:R-:W-:Y:S01]  /*90a20*/  MOV R11, R23 ;  /* 0x00000017000b7202 */ /* 0x000fe20000000f00 */
[----:B--2---:R-:W-:Y:S01]  /*90a30*/  STL.64 [R1+0x7728], R6 ;  /* 0x0077280601007387 */ /* 0x004fe20000100a00 */
[----:B------:R-:W-:Y:S02]  /*90a40*/  STL.64 [R1+0x7720], R4 ;  /* 0x0077200401007387 */ /* 0x000fe40000100a00 */
[----:B------:R-:W3:Y:S02]  /*90a50*/  LDL.LU R22, [R1+0x773c] ;  /* 0x00773c0001167983 */ /* 0x000ee40000300800 */
[----:B------:R-:W3:Y:S01]  /*90a60*/  LDL.LU R23, [R1+0x7738] ;  /* 0x0077380001177983 */ /* 0x000ee20000300800 */
[----:B------:R0:W-:Y:S01]  /*90a70*/  STL.64 [R1+0x7730], R10 ;  /* 0x0077300a01007387 */ /* 0x0001e20000100a00 */
[----:B------:R-:W3:Y:S02]  /*90a80*/  LDL.LU R8, [R1+0x620] ;  /* 0x0006200001087983 */ /* 0x000ee40000300800 */
[----:B------:R-:W3:Y:S01]  /*90a90*/  LDL.LU R9, [R1+0x624] ;  /* 0x0006240001097983 */ /* 0x000ee20000300800 */
[----:B0-----:R-:W3:Y:S01]  /*90aa0*/  LDL.LU R10, [R1+0x628] ;  /* 0x00062800010a7983 */ /* 0x001ee20000300800 */
[----:B------:R-:W3:Y:S02]  /*90ab0*/  LDL.LU R11, [R1+0x62c] ;  /* 0x00062c00010b7983 */ /* 0x000ee40000300800 */
[----:B------:R-:W2:Y:S02]  /*90ac0*/  LDL.LU R12, [R1+0x610] ;  /* 0x00061000010c7983 */ /* 0x000ea40000300800 */
[----:B------:R-:W2:Y:S01]  /*90ad0*/  LDL.LU R13, [R1+0x614] ;  /* 0x00061400010d7983 */ /* 0x000ea20000300800 */
[----:B------:R-:W2:Y:S01]  /*90ae0*/  LDL.LU R14, [R1+0x618] ;  /* 0x00061800010e7983 */ /* 0x000ea20000300800 */
[----:B------:R-:W2:Y:S02]  /*90af0*/  LDL.LU R15, [R1+0x61c] ;  /* 0x00061c00010f7983 */ /* 0x000ea40000300800 */
[----:B------:R-:W-:Y:S02]  /*90b00*/  STL.64 [R1+0x76c0], R18 ;  /* 0x0076c01201007387 */ /* 0x000fe40000100a00 */
[----:B------:R-:W-:Y:S01]  /*90b10*/  STL.64 [R1+0x7670], R26 ;  /* 0x0076701a01007387 */ /* 0x000fe20000100a00 */
[----:B------:R0:W-:Y:S04]  /*90b20*/  STL.64 [R1+0x7668], R24 ;  /* 0x0076681801007387 */ /* 0x0001e80000100a00 */
        /* <DEDUP_REMOVED lines=20> */
[----:B----4-:R-:W-:Y:S01]  /*90c70*/  MOV R6, R29 ;  /* 0x0000001d00067202 */ /* 0x010fe20000000f00 */
[----:B------:R-:W-:-:S07]  /*90c80*/  IMAD.MOV.U32 R7, RZ, RZ, R28 ;  /* 0x000000ffff077224 */ /* 0x000fce00078e001c */
[C---:B---3--:R-:W-:Y:S01]  /*90c90*/  HMMA.16816.F32 R4, R20.reuse, R6, R8 ;  /* 0x000000061404723c */ /* 0x048fe20000001808 */
[----:B--2---:R-:W-:Y:S01]  /*90ca0*/  STL.64 [R1+0x76b8], R26 ;  /* 0x0076b81a01007387 */ /* 0x004fe20000100a00 */
[----:B------:R0:W-:Y:S03]  /*90cb0*/  STL.64 [R1+0x76b0], R24 ;  /* 0x0076b01801007387 */ /* 0x0001e60000100a00 */
[----:B0-----:R-:W2:Y:S01]  /*90cc0*/  LDL.LU R24, [R1+0x5c0] ;  /* 0x0005c00001187983 */ /* 0x001ea20000300800 */
[----:B------:R-:W2:Y:S02]  /*90cd0*/  LDL.LU R25, [R1+0x5c4] ;  /* 0x0005c40001197983 */ /* 0x000ea40000300800 */
[----:B------:R-:W2:Y:S02]  /*90ce0*/  LDL.LU R26, [R1+0x5c8] ;  /* 0x0005c800011a7983 */ /* 0x000ea40000300800 */
[----:B------:R-:W2:Y:S01]  /*90cf0*/  LDL.LU R27, [R1+0x5cc] ;  /* 0x0005cc00011b7983 */ /* 0x000ea20000300800 */
[----:B------:R-:W3:Y:S11]  /*90d00*/  LDL.LU.64 R10, [R1+0x7730] ;  /* 0x00773000010a7983 */ /* 0x000ef60000300a00 */
[----:B------:R-:W-:Y:S01]  /*90d10*/  @!UPT UIADD3 URZ, URZ, URZ, URZ ;  /* 0x0000003f3f3ff290 */ /* 0x000fe2000fffe03f */
[----:B------:R-:W-:Y:S02]  /*90d20*/  STL.64 [R1+0xa10], R4 ;  /* 0x000a100401007387 */ /* 0x000fe40000100a00 */
[----:B------:R0:W-:Y:S02]  /*90d30*/  STL.64 [R1+0xa18], R6 ;  /* 0x000a180601007387 */ /* 0x0001e40000100a00 */
[----:B0-----:R-:W4:Y:S01]  /*90d40*/  LDL.LU.64 R6, [R1+0x7728] ;  /* 0x0077280001067983 */ /* 0x001f220000300a00 */
[----:B------:R-:W4:Y:S01]  /*90d50*/  LDL.LU.64 R4, [R1+0x7720] ;  /* 0x0077200001047983 */ /* 0x000f220000300a00 */
[C---:B---3--:R-:W-:Y:S02]  /*90d60*/  HMMA.16816.F32 R8, R20.reuse, R10, R12 ;  /* 0x0000000a1408723c */ /* 0x048fe4000000180c */
[----:B------:R-:W4:Y:S11]  /*90d70*/  LDL.LU.64 R14, [R1+0x7718] ;  /* 0x00771800010e7983 */ /* 0x000f360000300a00 */
[----:B------:R-:W-:Y:S10]  /*90d80*/  @!UPT UIADD3 URZ, URZ, URZ, URZ ;  /* 0x0000003f3f3ff290 */ /* 0x000ff4000fffe03f */
[----:B------:R-:W-:Y:S01]  /*90d90*/  STL.64 [R1+0xa00], R8 ;  /* 0x000a000801007387 */ /* 0x000fe20000100a00 */
[----:B------:R0:W-:Y:S03]  /*90da0*/  STL.64 [R1+0xa08], R10 ;  /* 0x000a080a01007387 */ /* 0x0001e60000100a00 */
[----:B0-----:R-:W3:Y:S01]  /*90db0*/  LDL.LU.64 R10, [R1+0x7710] ;  /* 0x00771000010a7983 */ /* 0x001ee20000300a00 */
[----:B------:R-:W3:Y:S01]  /*90dc0*/  LDL.LU.64 R8, [R1+0x7708] ;  /* 0x0077080001087983 */ /* 0x000ee20000300a00 */
[C---:B----4-:R-:W-:Y:S02]  /*90dd0*/  HMMA.16816.F32 R12, R20.reuse, R14, R4 ;  /* 0x0000000e140c723c */ /* 0x050fe40000001804 */
[----:B------:R-:W4:Y:S01]  /*90de0*/  LDL.LU.64 R6, [R1+0x7700] ;  /* 0x0077000001067983 */ /* 0x000f220000300a00 */
[----:B------:R-:W4:Y:S11]  /*90df0*/  LDL.LU.64 R4, [R1+0x76f8] ;  /* 0x0076f80001047983 */ /* 0x000f360000300a00 */
[----:B------:R-:W-:Y:S09]  /*90e00*/  @!UPT UIADD3 URZ, URZ, URZ, URZ ;  /* 0x0000003f3f3ff290 */ /* 0x000ff2000fffe03f */
        /* <DEDUP_REMOVED lines=8> */
[----:B------:R0:W-:Y:S03]  /*90e90*/  STL.64 [R1+0x9e8], R10 ;  /* 0x0009e80a01007387 */ /* 0x0001e60000100a00 */
[----:B0-----:R-:W4:Y:S01]  /*90ea0*/  LDL.LU.64 R10, [R1+0x76e0] ;  /* 0x0076e000010a7983 */ /* 0x001f220000300a00 */
[----:B------:R-:W3:Y:S02]  /*90eb0*/  LDL.LU.64 R8, [R1+0x76d8] ;  /* 0x0076d80001087983 */ /* 0x000ee40000300a00 */
[----:B------:R-:W-:Y:S01]  /*90ec0*/  STL.64 [R1+0x75d8], R14 ;  /* 0x0075d80e01007387 */ /* 0x000fe20000100a00 */
[C---:B----4-:R-:W-:Y:S11]  /*90ed0*/  HMMA.16816.F32 R4, R20.reuse, R10, R4 ;  /* 0x0000000a1404723c */ /* 0x050ff60000001804 */
[----:B------:R-:W-:Y:S11]  /*90ee0*/  @!UPT UIADD3 URZ, URZ, URZ, URZ ;  /* 0x0000003f3f3ff290 */ /* 0x000ff6000fffe03f */
[----:B------:R-:W-:Y:S01]  /*90ef0*/  @!UPT UIADD3 URZ, URZ, URZ, URZ ;  /* 0x0000003f3f3ff290 */ /* 0x000fe2000fffe03f */
[----:B------:R-:W-:Y:S01]  /*90f00*/  STL.64 [R1+0x9d0], R4 ;  /* 0x0009d00401007387 */ /* 0x000fe20000100a00 */
[----:B------:R0:W-:Y:S03]  /*90f10*/  STL.64 [R1+0x9d8], R6 ;  /* 0x0009d80601007387 */ /* 0x0001e60000100a00 */
[----:B0-----:R-:W4:Y:S01]  /*90f20*/  LDL.LU.64 R6, [R1+0x76d0] ;  /* 0x0076d00001067983 */ /* 0x001f220000300a00 */
[----:B------:R-:W2:Y:S02]  /*90f30*/  LDL.LU.64 R4, [R1+0x76c8] ;  /* 0x0076c80001047983 */ /* 0x000ea40000300a00 */
[----:B------:R-:W-:Y:S02]  /*90f40*/  STL.64 [R1+0x75c0], R10 ;  /* 0x0075c00a01007387 */ /* 0x000fe40000100a00 */
[----:B---3--:R0:W-:Y:S02]  /*90f50*/  STL.64 [R1+0x75b8], R8 ;  /* 0x0075b80801007387 */ /* 0x0081e40000100a00 */
[----:B0-----:R-:W3:Y:S01]  /*90f60*/  LDL.LU R8, [R1+0x580] ;  /* 0x0005800001087983 */ /* 0x001ee20000300800 */
[----:B------:R-:W3:Y:S02]  /*90f70*/  LDL.LU R9, [R1+0x584] ;  /* 0x0005840001097983 */ /* 0x000ee40000300800 */
[----:B------:R-:W3:Y:S02]  /*90f80*/  LDL.LU R10, [R1+0x588] ;  /* 0x00058800010a7983 */ /* 0x000ee40000300800 */
[----:B------:R-:W3:Y:S01]  /*90f90*/  LDL.LU R11, [R1+0x58c] ;  /* 0x00058c00010b7983 */ /* 0x000ee20000300800 */
[C---:B----4-:R-:W-:Y:S11]  /*90fa0*/  HMMA.16816.F32 R16, R20.reuse, R6, R16 ;  /* 0x000000061410723c */ /* 0x050ff60000001810 */
[----:B------:R-:W-:Y:S11]  /*90fb0*/  @!UPT UIADD3 URZ, URZ, URZ, URZ ;  /* 0x0000003f3f3ff290 */ /* 0x000ff6000fffe03f */
[----:B------:R-:W-:Y:S01]  /*90fc0*/  @!UPT UIADD3 URZ, URZ, URZ, URZ ;  /* 0x0000003f3f3ff290 */ /* 0x000fe2000fffe03f */
[----:B------:R-:W-:Y:S01]  /*90fd0*/  STL.64 [R1+0x9c0], R16 ;  /* 0x0009c01001007387 */ /* 0x000fe20000100a00 */
[----:B------:R0:W-:Y:S03]  /*90fe0*/  STL.64 [R1+0x9c8], R18 ;  /* 0x0009c81201007387 */ /* 0x0001e60000100a00 */
[----:B0-----:R-:W2:Y:S01]  /*90ff0*/  LDL.LU.64 R18, [R1+0x76c0] ;  /* 0x0076c00001127983 */ /* 0x001ea20000300a00 */
[----:B------:R-:W-:Y:S01]  /*91000*/  STL.64 [R1+0x75f0], R6 ;  /* 0x0075f00601007387 */ /* 0x000fe20000100a00 */
[C---:B--2---:R-:W-:Y:S02]  /*91010*/  HMMA.16816.F32 R16, R20.reuse, R18, R24 ;  /* 0x000000121410723c */ /* 0x044fe40000001818 */
[----:B------:R-:W2:Y:S01]  /*91020*/  LDL.LU.64 R26, [R1+0x76b8] ;  /* 0x0076b800011a7983 */ /* 0x000ea20000300a00 */
[----:B------:R-:W2:Y:S11]  /*91030*/  LDL.LU.64 R24, [R1+0x76b0] ;  /* 0x0076b00001187983 */ /* 0x000eb60000300a00 */
[----:B------:R-:W-:Y:S09]  /*91040*/  @!UPT UIADD3 URZ, URZ, URZ, URZ ;  /* 0x0000003f3f3ff290 */ /* 0x000ff2000fffe03f */
        /* <DEDUP_REMOVED lines=17> */
[----:B--2---:R-:W-:Y:S02]  /*91160*/  HMMA.16816.F32 R16, R20, R18, R24 ;  /* 0x000000121410723c */ /* 0x004fe40000001818 */
[----:B------:R-:W2:Y:S01]  /*91170*/  LDL.LU.64 R26, [R1+0x7670] ;  /* 0x00767000011a7983 */ /* 0x000ea20000300a00 */
[----:B------:R-:W2:Y:S11]  /*91180*/  LDL.LU.64 R24, [R1+0x7668] ;  /* 0x0076680001187983 */ /* 0x000eb60000300a00 */
[----:B------:R-:W-:Y:S09]  /*91190*/  @!UPT UIADD3 URZ, URZ, URZ, URZ ;  /* 0x0000003f3f3ff290 */ /* 0x000ff2000fffe03f */
[----:B------:R-:W-:Y:S01]  /*911a0*/  STL.64 [R1+0xbd0], R16 ;  /* 0x000bd01001007387 */ /* 0x000fe20000100a00 */
[----:B------:R0:W-:Y:S03]  /*911b0*/  STL.64 [R1+0xbd8], R18 ;  /* 0x000bd81201007387 */ /* 0x0001e60000100a00 */
[----:B0-----:R-:W2:Y:S01]  /*911c0*/  LDL.LU.64 R18, [R1+0x7660] ;  /* 0x0076600001127983 */ /* 0x001ea20000300a00 */
[----:B------:R-:W-:Y:S02]  /*911d0*/  MOV R14, R13 ;  /* 0x0000000d000e7202 */ /* 0x000fe40000000f00 */
[----:B------:R-:W-:-:S07]  /*911e0*/  MOV R15, R12 ;  /* 0x0000000c000f7202 */ /* 0x000fce0000000f00 */
[C---:B---3--:R-:W-:Y:S11]  /*911f0*/  HMMA.16816.F32 R8, R20.reuse, R14, R8 ;  /* 0x0000000e1408723c */ /* 0x048ff60000001808 */
[----:B------:R-:W-:Y:S11]  /*91200*/  @!UPT UIADD3 URZ, URZ, URZ, URZ ;  /* 0x0000003f3f3ff290 */ /* 0x000ff6000fffe03f */
[----:B------:R-:W-:Y:S01]  /*91210*/  @!UPT UIADD3 URZ, URZ, URZ, URZ ;  /* 0x0000003f3f3ff290 */ /* 0x000fe2000fffe03f */
[----:B------:R0:W-:Y:S01]  /*91220*/  STL.64 [R1+0xbc0], R8 ;  /* 0x000bc00801007387 */ /* 0x0001e20000100a00 */
[----:B------:R1:W-:Y:S03]  /*91230*/  STL.64 [R1+0xbc8], R10 ;  /* 0x000bc80a01007387 */ /* 0x0003e60000100a00 */
[----:B0-----:R-:W3:Y:S01]  /*91240*/  LDL.LU R8, [R1+0x4f0] ;  /* 0x0004f00001087983 */ /* 0x001ee20000300800 */
[----:B--2---:R-:W-:Y:S07]  /*91250*/  HMMA.16816.F32 R12, R20, R18, R24 ;  /* 0x00000012140c723c */ /* 0x004fee0000001818 */
[----:B------:R-:W-:-:S02]  /*91260*/  MOV R18, R5 ;  /* 0x0000000500127202 */ /* 0x000fc40000000f00 */
[----:B------:R-:W-:Y:S11]  /*91270*/  MOV R19, R4 ;  /* 0x0000000400137202 */ /* 0x000ff60000000f00 */
[----:B------:R-:W-:Y:S03]  /*91280*/  @!UPT UIADD3 URZ, URZ, URZ, URZ ;  /* 0x0000003f3f3ff290 */ /* 0x000fe6000fffe03f */
[----:B------:R0:W-:Y:S01]  /*91290*/  STL.64 [R1+0xbb0], R12 ;  /* 0x000bb00c01007387 */ /* 0x0001e20000100a00 */
[----:B------:R2:W-:Y:S02]  /*912a0*/  STL.64 [R1+0xbb8], R14 ;  /* 0x000bb80e01007387 */ /* 0x0005e40000100a00 */
[----:B------:R-:W3:Y:S02]  /*912b0*/  LDL.LU R9, [R1+0x4f4] ;  /* 0x0004f40001097983 */ /* 0x000ee40000300800 */
[----:B-1----:R-:W4:Y:S01]  /*912c0*/  LDL.LU R10, [R1+0x4f8] ;  /* 0x0004f800010a7983 */ /* 0x002f220000300800 */
[----:B------:R-:W4:Y:S04]  /*912d0*/  LDL.LU R11, [R1+0x4fc] ;  /* 0x0004fc00010b7983 */ /* 0x000f280000300800 */
[----:B0-----:R-:W3:Y:S01]  /*912e0*/  LDL.LU R12, [R1+0x500] ;  /* 0x00050000010c7983 */ /* 0x001ee20000300800 */
[----:B------:R-:W3:Y:S02]  /*912f0*/  LDL.LU R13, [R1+0x504] ;  /* 0x00050400010d7983 */ /* 0x000ee40000300800 */
[----:B--2---:R-:W2:Y:S02]  /*91300*/  LDL.LU R14, [R1+0x508] ;  /* 0x00050800010e7983 */ /* 0x004ea40000300800 */
[----:B------:R-:W2:Y:S01]  /*91310*/  LDL.LU R15, [R1+0x50c] ;  /* 0x00050c00010f7983 */ /* 0x000ea20000300800 */
[----:B------:R-:W-:Y:S01]  /*91320*/  STL.64 [R1+0x7648], R18 ;  /* 0x0076481201007387 */ /* 0x000fe20000100a00 */
[----:B------:R-:W2:Y:S03]  /*91330*/  LDL.64 R26, [R1+0x58] ;  /* 0x00005800011a7983 */ /* 0x000ea60000100a00 */
[----:B--2---:R0:W-:Y:S01]  /*91340*/  STL.64 [R1+0x7640], R26 ;  /* 0x0076401a01007387 */ /* 0x0041e20000100a00 */
[----:B------:R-:W2:Y:S02]  /*91350*/  LDL.LU R24, [R1+0x550] ;  /* 0x0005500001187983 */ /* 0x000ea40000300800 */
[----:B------:R-:W2:Y:S01]  /*91360*/  LDL.LU R25, [R1+0x554] ;  /* 0x0005540001197983 */ /* 0x000ea20000300800 */
[----:B0-----:R-:W2:Y:S01]  /*91370*/  LDL.LU R26, [R1+0x558] ;  /* 0x00055800011a7983 */ /* 0x001ea20000300800 */
[----:B------:R-:W2:Y:S03]  /*91380*/  LDL.LU R27, [R1+0x55c] ;  /* 0x00055c00011b7983 */ /* 0x000ea60000300800 */
        /* <DEDUP_REMOVED lines=10> */
[----:B--2---:R0:W-:Y:S01]  /*91430*/  STL.64 [R1+0x7600], R6 ;  /* 0x0076000601007387 */ /* 0x0041e20000100a00 */
[----:B------:R1:W-:Y:S03]  /*91440*/  STL.64 [R1+0x75f8], R4 ;  /* 0x0075f80401007387 */ /* 0x0003e60000100a00 */
[----:B0-----:R-:W2:Y:S04]  /*91450*/  LDL.64 R6, [R1+0x28] ;  /* 0x0000280001067983 */ /* 0x001ea80000100a00 */
[----:B--2---:R0:W-:Y:S01]  /*91460*/  STL.64 [R1+0x7620], R6 ;  /* 0x0076200601007387 */ /* 0x0041e20000100a00 */
[----:B-1----:R-:W2:Y:S02]  /*91470*/  LDL.LU R4, [R1+0x530] ;  /* 0x0005300001047983 */ /* 0x002ea40000300800 */
[----:B------:R-:W2:Y:S01]  /*91480*/  LDL.LU R5, [R1+0x534] ;  /* 0x0005340001057983 */ /* 0x000ea20000300800 */
[----:B0-----:R-:W2:Y:S01]  /*91490*/  LDL.LU R6, [R1+0x538] ;  /* 0x0005380001067983 */ /* 0x001ea20000300800 */
        /* <DEDUP_REMOVED lines=9> */
[----:B------:R0:W-:Y:S01]  /*91530*/  STL.64 [R1+0x75e8], R14 ;  /* 0x0075e80e01007387 */ /* 0x0001e20000100a00 */
[----:B---3--:R1:W-:Y:S03]  /*91540*/  STL.64 [R1+0x75e0], R12 ;  /* 0x0075e00c01007387 */ /* 0x0083e60000100a00 */
[----:B0-----:R-:W3:Y:S01]  /*91550*/  LDL.64 R14, [R1+0x18] ;  /* 0x00001800010e7983 */ /* 0x001ee20000100a00 */
[C---:B------:R-:W-:Y:S03]  /*91560*/  HMMA.16816.F32 R16, R20.reuse, R18, R24 ;  /* 0x000000121410723c */ /* 0x040fe60000001818 */
[----:B---3--:R0:W-:Y:S01]  /*91570*/  STL.64 [R1+0x7608], R14 ;  /* 0x0076080e01007387 */ /* 0x0081e20000100a00 */
[----:B-1----:R-:W3:Y:S02]  /*91580*/  LDL.LU R12, [R1+0x520] ;  /* 0x00052000010c7983 */ /* 0x002ee40000300800 */
[----:B------:R-:W3:Y:S01]  /*91590*/  LDL.LU R13, [R1+0x524] ;  /* 0x00052400010d7983 */ /* 0x000ee20000300800 */
[----:B0-----:R-:W3:Y:S01]  /*915a0*/  LDL.LU R14, [R1+0x528] ;  /* 0x00052800010e7983 */ /* 0x001ee20000300800 */
[----:B------:R-:W3:Y:S02]  /*915b0*/  LDL.LU R15, [R1+0x52c] ;  /* 0x00052c00010f7983 */ /* 0x000ee40000300800 */
[----:B----4-:R0:W-:Y:S02]  /*915c0*/  STL.64 [R1+0x75d0], R10 ;  /* 0x0075d00a01007387 */ /* 0x0101e40000100a00 */
[----:B------:R-:W-:Y:S01]  /*915d0*/  STL.64 [R1+0x75c8], R8 ;  /* 0x0075c80801007387 */ /* 0x000fe20000100a00 */
[----:B0-----:R-:W4:Y:S01]  /*915e0*/  LDL.64 R10, [R1+0x8] ;  /* 0x00000800010a7983 */ /* 0x001f220000100a00 */
[----:B------:R-:W2:Y:S02]  /*915f0*/  LDL.LU.64 R26, [R1+0x7658] ;  /* 0x00765800011a7983 */ /* 0x000ea40000300a00 */
[----:B------:R-:W2:Y:S07]  /*91600*/  LDL.LU.64 R24, [R1+0x7650] ;  /* 0x0076500001187983 */ /* 0x000eae0000300a00 */
[----:B------:R-:W-:Y:S01]  /*91610*/  STL.64 [R1+0xba0], R16 ;  /* 0x000ba01001007387 */ /* 0x000fe20000100a00 */
[----:B------:R0:W-:Y:S04]  /*91620*/  STL.64 [R1+0xba8], R18 ;  /* 0x000ba81201007387 */ /* 0x0001e80000100a00 */
[----:B0-----:R-:W2:Y:S02]  /*91630*/  LDL.LU.64 R18, [R1+0x7648] ;  /* 0x0076480001127983 */ /* 0x001ea40000300a00 */
[C---:B--2---:R-:W-:Y:S02]  /*91640*/  HMMA.16816.F32 R16, R20.reuse, R18, R24 ;  /* 0x000000121410723c */ /* 0x044fe40000001818 */
[----:B------:R-:W2:Y:S11]  /*91650*/  LDL.LU.64 R26, [R1+0x7640] ;  /* 0x00764000011a7983 */ /* 0x000eb60000300a00 */
[----:B------:R-:W-:Y:S10]  /*91660*/  @!UPT UIADD3 URZ, URZ, URZ, URZ ;  /* 0x0000003f3f3ff290 */ /* 0x000ff4000fffe03f */
[----:B------:R-:W-:Y:S01]  /*91670*/  STL.64 [R1+0xb90], R16 ;  /* 0x000b901001007387 */ /* 0x000fe20000100a00 */
[----:B------:R-:W-:Y:S02]  /*91680*/  STL.64 [R1+0xb98], R18 ;  /* 0x000b981201007387 */ /* 0x000fe40000100a00 */
[----:B------:R-:W0:Y:S02]  /*91690*/  LDSM.16.M88.4 R16, [R0+0x45000] ;  /* 0x045000000010783b */ /* 0x000e240000000200 */
[----:B0-----:R0:W-:Y:S04]  /*916a0*/  STL [R1+0x74e8], R16 ;  /* 0x0074e81001007387 */ /* 0x0011e80000100800 */
[----:B0-----:R-:W3:Y:S01]  /*916b0*/  LDL R16, [R1+0x278c] ;  /* 0x00278c0001107983 */ /* 0x001ee20000100800 */
[----:B------:R-:W-:Y:S02]  /*916c0*/  STL [R1+0x74e4], R17 ;  /* 0x0074e41101007387 */ /* 0x000fe40000100800 */
[----:B------:R-:W-:Y:S02]  /*916d0*/  STL [R1+0x74e0], R18 ;  /* 0x0074e01201007387 */ /* 0x000fe40000100800 */
[----:B------:R-:W-:Y:S01]  /*916e0*/  STL [R1+0x74dc], R19 ;  /* 0x0074dc1301007387 */ /* 0x000fe20000100800 */
        /* <DEDUP_REMOVED lines=9> */
[----:B--2---:R-:W-:Y:S01]  /*91780*/  HMMA.16816.F32 R20, R20, R26, R4 ;  /* 0x0000001a1414723c */ /* 0x004fe20000001804 */
[----:B------:R-:W2:Y:S01]  /*91790*/  LDL.LU.64 R6, [R1+0x7620] ;  /* 0x0076200001067983 */ /* 0x000ea20000300a00 */
[----:B------:R-:W-:-:S02]  /*917a0*/  MOV R18, R26 ;  /* 0x0000001a00127202 */ /* 0x000fc40000000f00 */
[----:B------:R-:W-:Y:S11]  /*917b0*/  MOV R17, R27 ;  /* 0x0000001b00117202 */ /* 0x000ff60000000f00 */
[----:B------:R-:W-:Y:S08]  /*917c0*/  @!UPT UIADD3 URZ, URZ, URZ, URZ ;  /* 0x0000003f3f3ff290 */ /* 0x000ff0000fffe03f */
[----:B------:R-:W-:Y:S01]  /*917d0*/  STL.64 [R1+0x530], R20 ;  /* 0x0005301401007387 */ /* 0x000fe20000100a00 */
[----:B------:R-:W-:Y:S02]  /*917e0*/  STL.64 [R1+0x538], R22 ;  /* 0x0005381601007387 */ /* 0x000fe40000100a00 */
[----:B------:R-:W4:Y:S02]  /*917f0*/  LDL.LU.64 R26, [R1+0x7618] ;  /* 0x00761800011a7983 */ /* 0x000f240000300a00 */
[----:B------:R-:W4:Y:S01]  /*91800*/  LDL.LU.64 R24, [R1+0x7610] ;  /* 0x0076100001187983 */ /* 0x000f220000300a00 */
[----:B------:R-:W-:Y:S01]  /*91810*/  STL [R1+0x75b0], R18 ;  /* 0x0075b01201007387 */ /* 0x000fe20000100800 */
[----:B---3--:R0:W-:Y:S03]  /*91820*/  STL.64 [R1+0x75a8], R16 ;  /* 0x0075a81001007387 */ /* 0x0081e60000100a00 */
[----:B0-----:R-:W3:Y:S01]  /*91830*/  LDL.LU R16, [R1+0x4e0] ;  /* 0x0004e00001107983 */ /* 0x001ee20000300800 */
[----:B------:R-:W3:Y:S02]  /*91840*/  LDL.LU R17, [R1+0x4e4] ;  /* 0x0004e40001117983 */ /* 0x000ee40000300800 */
[----:B------:R-:W3:Y:S02]  /*91850*/  LDL.LU R18, [R1+0x4e8] ;  /* 0x0004e80001127983 */ /* 0x000ee40000300800 */
[----:B------:R-:W3:Y:S01]  /*91860*/  LDL.LU R19, [R1+0x4ec] ;  /* 0x0004ec0001137983 */ /* 0x000ee20000300800 */
[----:B------:R-:W3:Y:S01]  /*91870*/  LDL.64 R22, [R1+0x38] ;  /* 0x0000380001167983 */ /* 0x000ee20000100a00 */
[----:B--2---:R-:W-:Y:S01]  /*91880*/  MOV R2, R6 ;  /* 0x0000000600027202 */ /* 0x004fe20000000f00 */
[C---:B----4-:R-:W-:Y:S01]  /*91890*/  HMMA.16816.F32 R12, R24.reuse, R6, R12 ;  /* 0x00000006180c723c */ /* 0x050fe2000000180c */
[----:B------:R-:W-:Y:S11]  /*918a0*/  MOV R0, R7 ;  /* 0x0000000700007202 */ /* 0x000ff60000000f00 */
[----:B------:R-:W-:Y:S11]  /*918b0*/  @!UPT UIADD3 URZ, URZ, URZ, URZ ;  /* 0x0000003f3f3ff290 */ /* 0x000ff6000fffe03f */
        /* <DEDUP_REMOVED lines=8> */
[----:B------:R0:W-:Y:S01]  /*91940*/  STL.64 [R1+0x510], R4 ;  /* 0x0005100401007387 */ /* 0x0001e20000100a00 */
[----:B------:R1:W-:Y:S02]  /*91950*/  STL.64 [R1+0x518], R6 ;  /* 0x0005180601007387 */ /* 0x0003e40000100a00 */
[----:B0-----:R-:W-:Y:S01]  /*91960*/  IMAD.MOV.U32 R5, RZ, RZ, R14 ;  /* 0x000000ffff057224 */ /* 0x001fe200078e000e */
[----:B-1----:R-:W2:Y:S01]  /*91970*/  LDL.LU.64 R6, [R1+0x75f0] ;  /* 0x0075f00001067983 */ /* 0x002ea20000300a00 */
[----:B------:R-:W-:Y:S02]  /*91980*/  MOV R4, R15 ;  /* 0x0000000f00047202 */ /* 0x000fe40000000f00 */
[----:B------:R-:W4:Y:S02]  /*91990*/  LDL.LU.64 R14, [R1+0x75e8] ;  /* 0x0075e800010e7983 */ /* 0x000f240000300a00 */
[----:B------:R-:W4:Y:S02]  /*919a0*/  LDL.LU.64 R12, [R1+0x75e0] ;  /* 0x0075e000010c7983 */ /* 0x000f240000300a00 */
        /* <DEDUP_REMOVED lines=15> */
[----:B0-----:R-:W3:Y:S01]  /*91aa0*/  LDL.LU.64 R10, [R1+0x75c0] ;  /* 0x0075c000010a7983 */ /* 0x001ee20000300a00 */
[----:B------:R-:W4:Y:S02]  /*91ab0*/  LDL.LU.64 R8, [R1+0x75b8] ;  /* 0x0075b80001087983 */ /* 0x000f240000300a00 */
[----:B------:R-:W-:Y:S02]  /*91ac0*/  STL.64 [R1+0x7490], R14 ;  /* 0x0074900e01007387 */ /* 0x000fe40000100a00 */
        /* <DEDUP_REMOVED lines=10> */
[----:B0-----:R-:W3:Y:S01]  /*91b70*/  LDL.LU R18, [R1+0x75b0] ;  /* 0x0075b00001127983 */ /* 0x001ee20000300800 */
[----:B------:R-:W3:Y:S02]  /*91b80*/  LDL.LU.64 R16, [R1+0x75a8] ;  /* 0x0075a80001107983 */ /* 0x000ee40000300a00 */
[----:B------:R-:W-:Y:S02]  /*91b90*/  STL.64 [R1+0x7488], R10 ;  /* 0x0074880a01007387 */ /* 0x000fe40000100a00 */
[----:B----4-:R0:W-:Y:S02]  /*91ba0*/  STL.64 [R1+0x7480], R8 ;  /* 0x0074800801007387 */ /* 0x0101e40000100a00 */
[----:B0-----:R-:W4:Y:S01]  /*91bb0*/  LDL.LU R8, [R1+0x4d0] ;  /* 0x0004d00001087983 */ /* 0x001f220000300800 */
[----:B------:R-:W4:Y:S02]  /*91bc0*/  LDL.LU R9, [R1+0x4d4] ;  /* 0x0004d40001097983 */ /* 0x000f240000300800 */
[----:B------:R-:W4:Y:S02]  /*91bd0*/  LDL.LU R10, [R1+0x4d8] ;  /* 0x0004d800010a7983 */ /* 0x000f240000300800 */
[----:B------:R-:W4:Y:S01]  /*91be0*/  LDL.LU R11, [R1+0x4dc] ;  /* 0x0004dc00010b7983 */ /* 0x000f220000300800 */
[----:B--2---:R-:W-:Y:S01]  /*91bf0*/  STL.64 [R1+0x7478], R6 ;  /* 0x0074780601007387 */ /* 0x004fe20000100a00 */
[C---:B----4-:R-:W-:Y:S11]  /*91c00*/  HMMA.16816.F32 R8, R24.reuse, R6, R8 ;  /* 0x000000061808723c */ /* 0x050ff60000001808 */
[----:B------:R-:W-:Y:S11]  /*91c10*/  @!UPT UIADD3 URZ, URZ, URZ, URZ ;  /* 0x0000003f3f3ff290 */ /* 0x000ff6000fffe03f */
[----:B------:R-:W-:Y:S01]  /*91c20*/  @!UPT UIADD3 URZ, URZ, URZ, URZ ;  /* 0x0000003f3f3ff290 */ /* 0x000fe2000fffe03f */
[----:B------:R-:W-:Y:S01]  /*91c30*/  STL.64 [R1+0x4d0], R8 ;  /* 0x0004d00801007387 */ /* 0x000fe20000100a00 */
[----:B------:R0:W-:Y:S02]  /*91c40*/  STL.64 [R1+0x4d8], R10 ;  /* 0x0004d80a01007387 */ /* 0x0001e40000100a00 */
[----:B0-----:R-:W-:Y:S01]  /*91c50*/  HMMA.16816.F32 R8, R24, R22, R12 ;  /* 0x000000161808723c */ /* 0x001fe2000000180c */
[----:B------:R-:W-:Y:S02]  /*91c60*/  MOV R7, R22 ;  /* 0x0000001600077202 */ /* 0x000fe40000000f00 */
[----:B------:R-:W-:Y:S02]  /*91c70*/  MOV R6, R23 ;  /* 0x0000001700067202 */ /* 0x000fe40000000f00 */
[----:B---3--:R-:W0:Y:S11]  /*91c80*/  LDSM.16.M88.4 R20, [R16+0x46000] ;  /* 0x046000001014783b */ /* 0x008e360000000200 */
[----:B------:R-:W-:Y:S07]  /*91c90*/  @!UPT UIADD3 URZ, URZ, URZ, URZ ;  /* 0x0000003f3f3ff290 */ /* 0x000fee000fffe03f */
[----:B------:R-:W-:Y:S01]  /*91ca0*/  STL.64 [R1+0xb80], R8 ;  /* 0x000b800801007387 */ /* 0x000fe20000100a00 */
[----:B------:R-:W-:Y:S02]  /*91cb0*/  STL.64 [R1+0xb88], R10 ;  /* 0x000b880a01007387 */ /* 0x000fe40000100a00 */
[----:B------:R1:W-:Y:S02]  /*91cc0*/  STL.64 [R1+0x74f8], R6 ;  /* 0x0074f80601007387 */ /* 0x0003e40000100a00 */
[----:B------:R2:W-:Y:S01]  /*91cd0*/  STL.64 [R1+0x74f0], R4 ;  /* 0x0074f00401007387 */ /* 0x0005e20000100a00 */
[----:B-1----:R-:W-:Y:S02]  /*91ce0*/  MOV R6, R18 ;  /* 0x0000001200067202 */ /* 0x002fe40000000f00 */
[----:B------:R-:W-:-:S05]  /*91cf0*/  MOV R7, R17 ;  /* 0x0000001100077202 */ /* 0x000fca0000000f00 */
[----:B------:R1:W-:Y:S01]  /*91d00*/  STL.64 [R1+0x7510], R6 ;  /* 0x0075100601007387 */ /* 0x0003e20000100a00 */
[----:B--2---:R-:W2:Y:S02]  /*91d10*/  LDL.LU R4, [R1+0x440] ;  /* 0x0004400001047983 */ /* 0x004ea40000300800 */
[----:B------:R-:W2:Y:S01]  /*91d20*/  LDL.LU R5, [R1+0x444] ;  /* 0x0004440001057983 */ /* 0x000ea20000300800 */
[----:B-1----:R-:W3:Y:S01]  /*91d30*/  LDL.LU R6, [R1+0x448] ;  /* 0x0004480001067983 */ /* 0x002ee20000300800 */
[----:B------:R-:W3:Y:S03]  /*91d40*/  LDL.LU R7, [R1+0x44c] ;  /* 0x00044c0001077983 */ /* 0x000ee60000300800 */
[----:B---3--:R1:W-:Y:S01]  /*91d50*/  STL.64 [R1+0x7520], R6 ;  /* 0x0075200601007387 */ /* 0x0083e20000100a00 */
[----:B--2---:R-:W-:Y:S03]  /*91d60*/  STL.64 [R1+0x7518], R4 ;  /* 0x0075180401007387 */ /* 0x004fe60000100a00 */
[----:B-1----:R-:W2:Y:S04]  /*91d70*/  LDL.64 R6, [R1+0x68] ;  /* 0x0000680001067983 */ /* 0x002ea80000100a00 */
[----:B--2---:R1:W-:Y:S04]  /*91d80*/  STL.64 [R1+0x7538], R6 ;  /* 0x0075380601007387 */ /* 0x0043e80000100a00 */
[----:B-1----:R-:W2:Y:S04]  /*91d90*/  LDL.64 R6, [R1+0x78] ;  /* 0x0000780001067983 */ /* 0x002ea80000100a00 */
[----:B--2---:R1:W-:Y:S04]  /*91da0*/  STL.64 [R1+0x7548], R6 ;  /* 0x0075480601007387 */ /* 0x0043e80000100a00 */
[----:B-1----:R-:W2:Y:S04]  /*91db0*/  LDL.64 R6, [R1+0x88] ;  /* 0x0000880001067983 */ /* 0x002ea80000100a00 */
[----:B--2---:R-:W-:Y:S01]  /*91dc0*/  STL.64 [R1+0x7560], R6 ;  /* 0x0075600601007387 */ /* 0x004fe20000100a00 */
[----:B------:R1:W-:Y:S03]  /*91dd0*/  STL [R1+0x7540], R16 ;  /* 0x0075401001007387 */ /* 0x0003e60000100800 */
        /* <DEDUP_REMOVED lines=8> */
[----:B------:R-:W2:Y:S01]  /*91e60*/  LDL.LU R12, [R1+0x490] ;  /* 0x00049000010c7983 */ /* 0x000ea20000300800 */
[----:B------:R-:W2:Y:S02]  /*91e70*/  LDL.LU R13, [R1+0x494] ;  /* 0x00049400010d7983 */ /* 0x000ea40000300800 */
[----:B------:R-:W2:Y:S02]  /*91e80*/  LDL.LU R14, [R1+0x498] ;  /* 0x00049800010e7983 */ /* 0x000ea40000300800 */
[----:B------:R-:W2:Y:S02]  /*91e90*/  LDL.LU R15, [R1+0x49c] ;  /* 0x00049c00010f7983 */ /* 0x000ea40000300800 */
[----:B--2---:R1:W-:Y:S01]  /*91ea0*/  STL.64 [R1+0x7590], R14 ;  /* 0x0075900e01007387 */ /* 0x0043e20000100a00 */
[----:B------:R-:W-:Y:S03]  /*91eb0*/  STL.64 [R1+0x7588], R12 ;  /* 0x0075880c01007387 */ /* 0x000fe60000100a00 */
[----:B-1----:R-:W2:Y:S04]  /*91ec0*/  LDL.64 R14, [R1+0xb8] ;  /* 0x0000b800010e7983 */ /* 0x002ea80000100a00 */
[----:B--2---:R1:W-:Y:S01]  /*91ed0*/  STL.64 [R1+0x75a0], R14 ;  /* 0x0075a00e01007387 */ /* 0x0043e20000100a00 */
[----:B------:R-:W2:Y:S03]  /*91ee0*/  LDL.64 R6, [R1+0x98] ;  /* 0x0000980001067983 */ /* 0x000ea60000100a00 */
[----:B-1----:R-:W4:Y:S04]  /*91ef0*/  LDL.64 R14, [R1+0xc8] ;  /* 0x0000c800010e7983 */ /* 0x002f280000100a00 */
[----:B--2---:R1:W-:Y:S04]  /*91f00*/  STL.64 [R1+0x7578], R6 ;  /* 0x0075780601007387 */ /* 0x0043e80000100a00 */
[----:B-1----:R-:W2:Y:S01]  /*91f10*/  LDL.64 R6, [R1+0xa8] ;  /* 0x0000a80001067983 */ /* 0x002ea20000100a00 */
[----:B----4-:R-:W-:Y:S03]  /*91f20*/  HMMA.16816.F32 R8, R24, R14, R8 ;  /* 0x0000000e1808723c */ /* 0x010fe60000001808 */
[----:B--2---:R1:W-:Y:S01]  /*91f30*/  STL.64 [R1+0x7598], R6 ;  /* 0x0075980601007387 */ /* 0x0043e20000100a00 */
[----:B------:R-:W2:Y:S02]  /*91f40*/  LDL.LU R4, [R1+0x4a0] ;  /* 0x0004a00001047983 */ /* 0x000ea40000300800 */
[----:B------:R-:W2:Y:S01]  /*91f50*/  LDL.LU R5, [R1+0x4a4] ;  /* 0x0004a40001057983 */ /* 0x000ea20000300800 */
[----:B-1----:R-:W2:Y:S01]  /*91f60*/  LDL.LU R6, [R1+0x4a8] ;  /* 0x0004a80001067983 */ /* 0x002ea20000300800 */
[----:B------:R-:W2:Y:S02]  /*91f70*/  LDL.LU R7, [R1+0x4ac] ;  /* 0x0004ac0001077983 */ /* 0x000ea40000300800 */
[----:B---3--:R-:W-:Y:S02]  /*91f80*/  STL.64 [R1+0x7558], R18 ;  /* 0x0075581201007387 */ /* 0x008fe40000100a00 */
[----:B------:R1:W-:Y:S02]  /*91f90*/  STL.64 [R1+0x7550], R16 ;  /* 0x0075501001007387 */ /* 0x0003e40000100a00 */
        /* <DEDUP_REMOVED lines=10> */
[----:B0-----:R-:W-:Y:S01]  /*92040*/  STL.64 [R1+0x73a0], R22 ;  /* 0x0073a01601007387 */ /* 0x001fe20000100a00 */
[----:B------:R-:W-:Y:S02]  /*92050*/  STL.64 [R1+0x7398], R20 ;  /* 0x0073981401007387 */ /* 0x000fe40000100a00 */
[----:B------:R0:W-:Y:S02]  /*92060*/  STL.64 [R1+0x5a0], R8 ;  /* 0x0005a00801007387 */ /* 0x0001e40000100a00 */
[----:B------:R1:W-:Y:S01]  /*92070*/  STL.64 [R1+0x5a8], R10 ;  /* 0x0005a80a01007387 */ /* 0x0003e20000100a00 */
[----:B0-----:R-:W-:-:S02]  /*92080*/  MOV R9, R14 ;  /* 0x0000000e00097202 */ /* 0x001fc40000000f00 */
[----:B------:R-:W-:Y:S02]  /*92090*/  MOV R8, R15 ;  /* 0x0000000f00087202 */ /* 0x000fe40000000f00 */
[----:B------:R-:W2:Y:S02]  /*920a0*/  LDL.LU.64 R14, [R1+0x75a0] ;  /* 0x0075a000010e7983 */ /* 0x000ea40000300a00 */
[C---:B--2---:R-:W-:Y:S01]  /*920b0*/  HMMA.16816.F32 R4, R24.reuse, R14, R4 ;  /* 0x0000000e1804723c */ /* 0x044fe20000001804 */
[----:B-1----:R-:W-:Y:S01]  /*920c0*/  MOV R11, R14 ;  /* 0x0000000e000b7202 */ /* 0x002fe20000000f00 */
[----:B------:R-:W-:Y:S11]  /*920d0*/  IMAD.MOV.U32 R10, RZ, RZ, R15 ;  /* 0x000000ffff0a7224 */ /* 0x000ff600078e000f */
[----:B------:R-:W-:Y:S10]  /*920e0*/  @!UPT UIADD3 URZ, URZ, URZ, URZ ;  /* 0x0000003f3f3ff290 */ /* 0x000ff4000fffe03f */
[----:B------:R-:W-:Y:S01]  /*920f0*/  STL.64 [R1+0x590], R4 ;  /* 0x0005900401007387 */ /* 0x000fe20000100a00 */
[----:B------:R0:W-:Y:S03]  /*92100*/  STL.64 [R1+0x598], R6 ;  /* 0x0005980601007387 */ /* 0x0001e60000100a00 */
[----:B0-----:R-:W2:Y:S01]  /*92110*/  LDL.LU.64 R6, [R1+0x7598] ;  /* 0x0075980001067983 */ /* 0x001ea20000300a00 */
[----:B------:R-:W2:Y:S02]  /*92120*/  LDL.LU.64 R14, [R1+0x7590] ;  /* 0x00759000010e7983 */ /* 0x000ea40000300a00 */
[----:B------:R-:W2:Y:S02]  /*92130*/  LDL.LU.64 R12, [R1+0x7588] ;  /* 0x00758800010c7983 */ /* 0x000ea40000300a00 */
[----:B------:R-:W-:Y:S01]  /*92140*/  STL.64 [R1+0x7508], R10 ;  /* 0x0075080a01007387 */ /* 0x000fe20000100a00 */
[----:B------:R0:W-:Y:S04]  /*92150*/  STL.64 [R1+0x7500], R8 ;  /* 0x0075000801007387 */ /* 0x0001e80000100a00 */
[----:B0-----:R-:W4:Y:S01]  /*92160*/  LDL.LU R8, [R1+0x430] ;  /* 0x0004300001087983 */ /* 0x001f220000300800 */
[----:B------:R-:W4:Y:S02]  /*92170*/  LDL.LU R9, [R1+0x434] ;  /* 0x0004340001097983 */ /* 0x000f240000300800 */
[----:B------:R-:W3:Y:S02]  /*92180*/  LDL.LU R10, [R1+0x438] ;  /* 0x00043800010a7983 */ /* 0x000ee40000300800 */
[----:B------:R-:W3:Y:S01]  /*92190*/  LDL.LU R11, [R1+0x43c] ;  /* 0x00043c00010b7983 */ /* 0x000ee20000300800 */
[C---:B--2---:R-:W-:Y:S01]  /*921a0*/  HMMA.16816.F32 R12, R24.reuse, R6, R12 ;  /* 0x00000006180c723c */ /* 0x044fe2000000180c */
[----:B---3--:R-:W-:Y:S01]  /*921b0*/  STL.64 [R1+0x7530], R10 ;  /* 0x0075300a01007387 */ /* 0x008fe20000100a00 */
[----:B----4-:R0:W-:Y:S03]  /*921c0*/  STL.64 [R1+0x7528], R8 ;  /* 0x0075280801007387 */ /* 0x0101e60000100a00 */
[----:B0-----:R-:W2:Y:S01]  /*921d0*/  LDL.LU R8, [R1+0x450] ;  /* 0x0004500001087983 */ /* 0x001ea20000300800 */
[----:B------:R-:W2:Y:S02]  /*921e0*/  LDL.LU R9, [R1+0x454] ;  /* 0x0004540001097983 */ /* 0x000ea40000300800 */
[----:B------:R-:W2:Y:S02]  /*921f0*/  LDL.LU R10, [R1+0x458] ;  /* 0x00045800010a7983 */ /* 0x000ea40000300800 */
[----:B------:R-:W2:Y:S11]  /*92200*/  LDL.LU R11, [R1+0x45c] ;  /* 0x00045c00010b7983 */ /* 0x000eb60000300800 */
[----:B------:R-:W-:Y:S02]  /*92210*/  @!UPT UIADD3 URZ, URZ, URZ, URZ ;  /* 0x0000003f3f3ff290 */ /* 0x000fe4000fffe03f */
[----:B------:R0:W-:Y:S01]  /*92220*/  STL.64 [R1+0x580], R12 ;  /* 0x0005800c01007387 */ /* 0x0001e20000100a00 */
[----:B------:R1:W-:Y:S03]  /*92230*/  STL.64 [R1+0x588], R14 ;  /* 0x0005880e01007387 */ /* 0x0003e60000100a00 */
[----:B0-----:R-:W3:Y:S01]  /*92240*/  LDL.LU.64 R12, [R1+0x7580] ;  /* 0x00758000010c7983 */ /* 0x001ee20000300a00 */
[----:B-1----:R-:W-:Y:S02]  /*92250*/  MOV R15, R6 ;  /* 0x00000006000f7202 */ /* 0x002fe40000000f00 */
[----:B------:R-:W-:Y:S02]  /*92260*/  MOV R14, R7 ;  /* 0x00000007000e7202 */ /* 0x000fe40000000f00 */
[----:B------:R-:W4:Y:S02]  /*92270*/  LDL.LU.64 R6, [R1+0x7578] ;  /* 0x0075780001067983 */ /* 0x000f240000300a00 */
        /* <DEDUP_REMOVED lines=8> */
[----:B------:R-:W4:Y:S01]  /*92300*/  LDL.LU.64 R6, [R1+0x7560] ;  /* 0x0075600001067983 */ /* 0x000f220000300a00 */
[----:B------:R-:W-:Y:S01]  /*92310*/  MOV R22, R28 ;  /* 0x0000001c00167202 */ /* 0x000fe20000000f00 */
        /* <DEDUP_REMOVED lines=10> */
[C---:B----4-:R-:W-:Y:S01]  /*923c0*/  HMMA.16816.F32 R16, R24.reuse, R6, R16 ;  /* 0x000000061810723c */ /* 0x050fe20000001810 */
[----:B------:R-:W-:Y:S11]  /*923d0*/  MOV R3, R7 ;  /* 0x0000000700037202 */ /* 0x000ff60000000f00 */
[----:B------:R-:W-:Y:S11]  /*923e0*/  @!UPT UIADD3 URZ, URZ, URZ, URZ ;  /* 0x0000003f3f3ff290 */ /* 0x000ff6000fffe03f */
[----:B------:R0:W-:Y:S01]  /*923f0*/  STL.64 [R1+0x550], R16 ;  /* 0x0005501001007387 */ /* 0x0001e20000100a00 */
[----:B------:R1:W-:Y:S03]  /*92400*/  STL.64 [R1+0x558], R18 ;  /* 0x0005581201007387 */ /* 0x0003e60000100a00 */
[----:B0-----:R-:W4:Y:S01]  /*92410*/  LDL.LU R16, [R1+0x7540] ;  /* 0x0075400001107983 */ /* 0x001f220000300800 */
[----:B-1----:R-:W-:Y:S02]  /*92420*/  MOV R19, R6 ;  /* 0x0000000600137202 */ /* 0x002fe40000000f00 */
        /* <DEDUP_REMOVED lines=18> */
[----:B0-----:R-:W-:Y:S02]  /*92550*/  MOV R22, R17 ;  /* 0x0000001100167202 */ /* 0x001fe40000000f00 */
[----:B------:R-:W-:Y:S01]  /*92560*/  MOV R23, R18 ;  /* 0x0000001200177202 */ /* 0x000fe20000000f00 */
        /* <DEDUP_REMOVED lines=8> */
[----:B----4-:R0:W1:Y:S02]  /*925f0*/  LDSM.16.M88.4 R24, [R16+0x47000] ;  /* 0x047000001018783b */ /* 0x0100640000000200 */
[----:B0-----:R-:W4:Y:S02]  /*92600*/  LDL.LU R16, [R1+0x74e8] ;  /* 0x0074e80001107983 */ /* 0x001f240000300800 */
[----:B------:R-:W4:Y:S02]  /*92610*/  LDL.LU R17, [R1+0x74e4] ;  /* 0x0074e40001117983 */ /* 0x000f240000300800 */
[----:B------:R-:W4:Y:S02]  /*92620*/  LDL.LU R18, [R1+0x74e0] ;  /* 0x0074e00001127983 */ /* 0x000f240000300800 */
[----:B------:R-:W-:Y:S01]  /*92630*/  STL.64 [R1+0x73c8], R22 ;  /* 0x0073c81601007387 */ /* 0x000fe20000100a00 */
[----:B-1----:R0:W-:Y:S01]  /*92640*/  STL.64 [R1+0x7270], R26 ;  /* 0x0072701a01007387 */ /* 0x0021e20000100a00 */
[----:B------:R1:W-:Y:S03]  /*92650*/  STL.64 [R1+0x7268], R24 ;  /* 0x0072681801007387 */ /* 0x0003e60000100a00 */
[----:B0-----:R-:W2:Y:S01]  /*92660*/  LDL.LU.64 R26, [R1+0x48] ;  /* 0x00004800011a7983 */ /* 0x001ea20000300a00 */
[----:B------:R-:W-:Y:S01]  /*92670*/  IMAD.MOV.U32 R22, RZ, RZ, R19 ;  /* 0x000000ffff167224 */ /* 0x000fe200078e0013 */
[----:B------:R-:W-:-:S02]  /*92680*/  MOV R23, R3 ;  /* 0x0000000300177202 */ /* 0x000fc40000000f00 */
[----:B--2---:R0:W-:Y:S01]  /*92690*/  STL.64 [R1+0x73a8], R26 ;  /* 0x0073a81a01007387 */ /* 0x0041e20000100a00 */
[----:B-1----:R-:W2:Y:S02]  /*926a0*/  LDL.LU R24, [R1+0x340] ;  /* 0x0003400001187983 */ /* 0x002ea40000300800 */
[----:B------:R-:W2:Y:S01]  /*926b0*/  LDL.LU R25, [R1+0x344] ;  /* 0x0003440001197983 */ /* 0x000ea20000300800 */
[----:B0-----:R-:W2:Y:S01]  /*926c0*/  LDL.LU R26, [R1+0x348] ;  /* 0x00034800011a7983 */ /* 0x001ea20000300800 */
[----:B------:R-:W2:Y:S02]  /*926d0*/  LDL.LU R27, [R1+0x34c] ;  /* 0x00034c00011b7983 */ /* 0x000ea40000300800 */
[----:B------:R-:W4:Y:S02]  /*926e0*/  LDL.LU R19, [R1+0x74dc] ;  /* 0x0074dc0001137983 */ /* 0x000f240000300800 */
[----:B------:R-:W3:Y:S01]  /*926f0*/  LDL.LU R3, [R1+0x74d8] ;  /* 0x0074d80001037983 */ /* 0x000ee20000300800 */
[----:B------:R-:W-:Y:S04]  /*92700*/  STL.64 [R1+0x73e0], R22 ;  /* 0x0073e01601007387 */ /* 0x000fe80000100a00 */
[----:B--2---:R-:W-:Y:S01]  /*92710*/  STL.64 [R1+0x73c0], R26 ;  /* 0x0073c01a01007387 */ /* 0x004fe20000100a00 */
[----:B------:R0:W-:Y:S03]  /*92720*/  STL.64 [R1+0x73b8], R24 ;  /* 0x0073b81801007387 */ /* 0x0001e60000100a00 */
[----:B0-----:R-:W2:Y:S01]  /*92730*/  LDL.LU R24, [R1+0x350] ;  /* 0x0003500001187983 */ /* 0x001ea20000300800 */
[----:B------:R-:W2:Y:S02]  /*92740*/  LDL.LU R25, [R1+0x354] ;  /* 0x0003540001197983 */ /* 0x000ea40000300800 */
[----:B------:R-:W2:Y:S02]  /*92750*/  LDL.LU R26, [R1+0x358] ;  /* 0x00035800011a7983 */ /* 0x000ea40000300800 */
[----:B------:R-:W2:Y:S01]  /*92760*/  LDL.LU R27, [R1+0x35c] ;  /* 0x00035c00011b7983 */ /* 0x000ea20000300800 */
[----:B------:R-:W-:-:S02]  /*92770*/  MOV R22, R29 ;  /* 0x0000001d00167202 */ /* 0x000fc40000000f00 */
[----:B------:R-:W-:-:S05]  /*92780*/  MOV R23, R28 ;  /* 0x0000001c00177202 */ /* 0x000fca0000000f00 */
[----:B------:R0:W-:Y:S02]  /*92790*/  STL.64 [R1+0x73f8], R22 ;  /* 0x0073f81601007387 */ /* 0x0001e40000100a00 */
[----:B0-----:R-:W-:Y:S02]  /*927a0*/  MOV R22, R21 ;  /* 0x0000001500167202 */ /* 0x001fe40000000f00 */
[----:B------:R-:W-:-:S05]  /*927b0*/  MOV R23, R20 ;  /* 0x0000001400177202 */ /* 0x000fca0000000f00 */
        /* <DEDUP_REMOVED lines=27> */
[----:B---3--:R-:W-:Y:S02]  /*92970*/  MOV R14, R13 ;  /* 0x0000000d000e7202 */ /* 0x008fe40000000f00 */
[----:B------:R-:W-:Y:S01]  /*92980*/  MOV R15, R12 ;  /* 0x0000000c000f7202 */ /* 0x000fe20000000f00 */
[----:B------:R-:W-:Y:S04]  /*92990*/  STL.64 [R1+0x7458], R22 ;  /* 0x0074581601007387 */ /* 0x000fe80000100a00 */
[----:B--2---:R-:W-:Y:S01]  /*929a0*/  STL.64 [R1+0x7420], R26 ;  /* 0x0074201a01007387 */ /* 0x004fe20000100a00 */
[----:B------:R0:W-:Y:S03]  /*929b0*/  STL.64 [R1+0x7418], R24 ;  /* 0x0074181801007387 */ /* 0x0001e60000100a00 */
[----:B0-----:R-:W2:Y:S01]  /*929c0*/  LDL.LU R24, [R1+0x390] ;  /* 0x0003900001187983 */ /* 0x001ea20000300800 */
[----:B------:R-:W2:Y:S02]  /*929d0*/  LDL.LU R25, [R1+0x394] ;  /* 0x0003940001197983 */ /* 0x000ea40000300800 */
[----:B------:R-:W3:Y:S02]  /*929e0*/  LDL.LU R26, [R1+0x398] ;  /* 0x00039800011a7983 */ /* 0x000ee40000300800 */
[----:B------:R-:W3:Y:S01]  /*929f0*/  LDL.LU R27, [R1+0x39c] ;  /* 0x00039c00011b7983 */ /* 0x000ee20000300800 */
[----:B------:R0:W-:Y:S01]  /*92a00*/  STL.64 [R1+0x74a8], R14 ;  /* 0x0074a80e01007387 */ /* 0x0001e20000100a00 */
[----:B------:R-:W2:Y:S02]  /*92a10*/  LDL.LU R8, [R1+0x3f0] ;  /* 0x0003f00001087983 */ /* 0x000ea40000300800 */
[----:B------:R-:W2:Y:S02]  /*92a20*/  LDL.LU R9, [R1+0x3f4] ;  /* 0x0003f40001097983 */ /* 0x000ea40000300800 */
[----:B------:R-:W2:Y:S01]  /*92a30*/  LDL.LU R10, [R1+0x3f8] ;  /* 0x0003f800010a7983 */ /* 0x000ea20000300800 */
[----:B------:R-:W2:Y:S01]  /*92a40*/  LDL.LU R11, [R1+0x3fc] ;  /* 0x0003fc00010b7983 */ /* 0x000ea20000300800 */
[----:B0-----:R-:W-:-:S02]  /*92a50*/  MOV R14, R5 ;  /* 0x00000005000e7202 */ /* 0x001fc40000000f00 */
[----:B------:R-:W-:-:S05]  /*92a60*/  MOV R15, R4 ;  /* 0x00000004000f7202 */ /* 0x000fca0000000f00 */
[----:B------:R-:W-:Y:S04]  /*92a70*/  STL.64 [R1+0x74c0], R14 ;  /* 0x0074c00e01007387 */ /* 0x000fe80000100a00 */
        /* <DEDUP_REMOVED lines=12> */
[----:B------:R-:W-:Y:S01]  /*92b40*/  MOV R22, R7 ;  /* 0x0000000700167202 */ /* 0x000fe20000000f00 */
[----:B------:R-:W-:Y:S01]  /*92b50*/  IMAD.MOV.U32 R23, RZ, RZ, R6 ;  /* 0x000000ffff177224 */ /* 0x000fe200078e0006 */
[----:B--2---:R-:W-:Y:S01]  /*92b60*/  STL.64 [R1+0x74d0], R10 ;  /* 0x0074d00a01007387 */ /* 0x004fe20000100a00 */
[----:B------:R0:W-:Y:S03]  /*92b70*/  STL.64 [R1+0x74c8], R8 ;  /* 0x0074c80801007387 */ /* 0x0001e60000100a00 */
[----:B0-----:R-:W4:Y:S01]  /*92b80*/  LDL.LU R8, [R1+0x420] ;  /* 0x0004200001087983 */ /* 0x001f220000300800 */
[----:B------:R-:W4:Y:S02]  /*92b90*/  LDL.LU R9, [R1+0x424] ;  /* 0x0004240001097983 */ /* 0x000f240000300800 */
[----:B------:R-:W4:Y:S02]  /*92ba0*/  LDL.LU R10, [R1+0x428] ;  /* 0x00042800010a7983 */ /* 0x000f240000300800 */
[----:B------:R-:W4:Y:S01]  /*92bb0*/  LDL.LU R11, [R1+0x42c] ;  /* 0x00042c00010b7983 */ /* 0x000f220000300800 */
[----:B------:R-:W2:Y:S01]  /*92bc0*/  LDL.LU R4, [R1+0x3e0] ;  /* 0x0003e00001047983 */ /* 0x000ea20000300800 */
[----:B------:R-:W2:Y:S02]  /*92bd0*/  LDL.LU R5, [R1+0x3e4] ;  /* 0x0003e40001057983 */ /* 0x000ea40000300800 */
[----:B------:R-:W2:Y:S02]  /*92be0*/  LDL.LU R6, [R1+0x3e8] ;  /* 0x0003e80001067983 */ /* 0x000ea40000300800 */
[----:B------:R-:W2:Y:S01]  /*92bf0*/  LDL.LU R7, [R1+0x3ec] ;  /* 0x0003ec0001077983 */ /* 0x000ea20000300800 */
[----:B------:R0:W-:Y:S01]  /*92c00*/  STL.64 [R1+0x7470], R22 ;  /* 0x0074701601007387 */ /* 0x0001e20000100a00 */
[----:B------:R-:W2:Y:S02]  /*92c10*/  LDL.LU R20, [R1+0x3d0] ;  /* 0x0003d00001147983 */ /* 0x000ea40000300800 */
[----:B------:R-:W2:Y:S01]  /*92c20*/  LDL.LU R21, [R1+0x3d4] ;  /* 0x0003d40001157983 */ /* 0x000ea20000300800 */
[----:B0-----:R-:W2:Y:S01]  /*92c30*/  LDL.LU R22, [R1+0x3d8] ;  /* 0x0003d80001167983 */ /* 0x001ea20000300800 */
[----:B------:R-:W2:Y:S02]  /*92c40*/  LDL.LU R23, [R1+0x3dc] ;  /* 0x0003dc0001177983 */ /* 0x000ea40000300800 */
[----:B---3--:R-:W-:Y:S02]  /*92c50*/  STL.64 [R1+0x7438], R26 ;  /* 0x0074381a01007387 */ /* 0x008fe40000100a00 */
[----:B------:R0:W-:Y:S02]  /*92c60*/  STL.64 [R1+0x7430], R24 ;  /* 0x0074301801007387 */ /* 0x0001e40000100a00 */
[----:B0-----:R-:W3:Y:S01]  /*92c70*/  LDL.LU R24, [R1+0x3a0] ;  /* 0x0003a00001187983 */ /* 0x001ee20000300800 */
[----:B------:R-:W3:Y:S02]  /*92c80*/  LDL.LU R25, [R1+0x3a4] ;  /* 0x0003a40001197983 */ /* 0x000ee40000300800 */
[----:B------:R-:W2:Y:S02]  /*92c90*/  LDL.LU R26, [R1+0x3a8] ;  /* 0x0003a800011a7983 */ /* 0x000ea40000300800 */
        /* <DEDUP_REMOVED lines=12> */
[----:B0-----:R-:W2:Y:S01]  /*92d60*/  LDL.LU R24, [R1+0x3c0] ;  /* 0x0003c00001187983 */ /* 0x001ea20000300800 */
[----:B------:R-:W2:Y:S02]  /*92d70*/  LDL.LU R25, [R1+0x3c4] ;  /* 0x0003c40001197983 */ /* 0x000ea40000300800 */
[----:B------:R-:W2:Y:S02]  /*92d80*/  LDL.LU R26, [R1+0x3c8] ;  /* 0x0003c800011a7983 */ /* 0x000ea40000300800 */
[----:B------:R-:W2:Y:S01]  /*92d90*/  LDL.LU R27, [R1+0x3cc] ;  /* 0x0003cc00011b7983 */ /* 0x000ea20000300800 */
[----:B------:R-:W3:Y:S01]  /*92da0*/  LDL.LU.64 R10, [R1+0x74d0] ;  /* 0x0074d000010a7983 */ /* 0x000ee20000300a00 */
[----:B------:R-:W3:Y:S11]  /*92db0*/  LDL.LU.64 R8, [R1+0x74c8] ;  /* 0x0074c80001087983 */ /* 0x000ef60000300a00 */
        /* <DEDUP_REMOVED lines=34> */
[----:B0-----:R-:W3:Y:S01]  /*92fe0*/  LDL.LU.64 R6, [R1+0x7478] ;  /* 0x0074780001067983 */ /* 0x001ee20000300a00 */
[----:B------:R0:W-:Y:S02]  /*92ff0*/  STL.64 [R1+0x7370], R10 ;  /* 0x0073700a01007387 */ /* 0x0001e40000100a00 */
[----:B----4-:R-:W-:Y:S01]  /*93000*/  STL.64 [R1+0x7368], R8 ;  /* 0x0073680801007387 */ /* 0x010fe20000100a00 */
[----:B0-----:R-:W4:Y:S01]  /*93010*/  LDL.LU.64 R10, [R1+0x28] ;  /* 0x00002800010a7983 */ /* 0x001f220000300a00 */
[C---:B---3--:R-:W-:Y:S11]  /*93020*/  HMMA.16816.F32 R20, R16.reuse, R6, R20 ;  /* 0x000000061014723c */ /* 0x048ff60000001814 */
        /* <DEDUP_REMOVED lines=71> */
[----:B0-----:R-:W4:Y:S01]  /*934a0*/  LDL.LU.64 R22, [R1+0x73a0] ;  /* 0x0073a00001167983 */ /* 0x001f220000300a00 */
[----:B------:R-:W4:Y:S01]  /*934b0*/  LDL.LU.64 R20, [R1+0x7398] ;  /* 0x0073980001147983 */ /* 0x000f220000300a00 */
[----:B--2---:R-:W-:Y:S02]  /*934c0*/  HMMA.16816.F32 R16, R16, R26, R12 ;  /* 0x0000001a1010723c */ /* 0x004fe4000000180c */
[----:B------:R-:W2:Y:S06]  /*934d0*/  LDL.LU.64 R14, [R1+0x8] ;  /* 0x00000800010e7983 */ /* 0x000eac0000300a00 */
[----:B----4-:R-:W-:Y:S01]  /*934e0*/  HMMA.16816.F32 R4, R20, R10, R4 ;  /* 0x0000000a1404723c */ /* 0x010fe20000001804 */
[----:B--2---:R-:W-:Y:S11]  /*934f0*/  STL.64 [R1+0x7390], R14 ;  /* 0x0073900e01007387 */ /* 0x004ff60000100a00 */
[----:B------:R-:W-:Y:S03]  /*93500*/  @!UPT UIADD3 URZ, URZ, URZ, URZ ;  /* 0x0000003f3f3ff290 */ /* 0x000fe6000fffe03f */
[----:B------:R-:W-:Y:S02]  /*93510*/  STL.64 [R1+0x9b0], R16 ;  /* 0x0009b01001007387 */ /* 0x000fe40000100a00 */
[----:B------:R-:W-:Y:S02]  /*93520*/  STL.64 [R1+0x9b8], R18 ;  /* 0x0009b81201007387 */ /* 0x000fe40000100a00 */
[----:B------:R0:W-:Y:S04]  /*93530*/  STL.64 [R1+0x7288], R26 ;  /* 0x0072881a01007387 */ /* 0x0001e80000100a00 */
[----:B------:R-:W-:Y:S01]  /*93540*/  STL.64 [R1+0x9a0], R4 ;  /* 0x0009a00401007387 */ /* 0x000fe20000100a00 */
[----:B------:R-:W-:Y:S02]  /*93550*/  STL.64 [R1+0x9a8], R6 ;  /* 0x0009a80601007387 */ /* 0x000fe40000100a00 */
[----:B------:R-:W2:Y:S02]  /*93560*/  LDL.LU R24, [R1+0x310] ;  /* 0x0003100001187983 */ /* 0x000ea40000300800 */
[----:B------:R-:W2:Y:S01]  /*93570*/  LDL.LU R25, [R1+0x314] ;  /* 0x0003140001197983 */ /* 0x000ea20000300800 */
[----:B0-----:R-:W2:Y:S01]  /*93580*/  LDL.LU R26, [R1+0x318] ;  /* 0x00031800011a7983 */ /* 0x001ea20000300800 */
[----:B------:R-:W2:Y:S02]  /*93590*/  LDL.LU R27, [R1+0x31c] ;  /* 0x00031c00011b7983 */ /* 0x000ea40000300800 */
[----:B------:R-:W2:Y:S02]  /*935a0*/  LDL.LU.64 R14, [R1+0x18] ;  /* 0x00001800010e7983 */ /* 0x000ea40000300a00 */
[----:B------:R-:W3:Y:S02]  /*935b0*/  LDL.LU.64 R18, [R1+0x98] ;  /* 0x0000980001127983 */ /* 0x000ee40000300a00 */
[----:B---3--:R0:W-:Y:S01]  /*935c0*/  STL.64 [R1+0x7300], R18 ;  /* 0x0073001201007387 */ /* 0x0081e20000100a00 */
[----:B------:R-:W3:Y:S02]  /*935d0*/  LDL.LU R16, [R1+0x290] ;  /* 0x0002900001107983 */ /* 0x000ee40000300800 */
[----:B------:R-:W3:Y:S01]  /*935e0*/  LDL.LU R17, [R1+0x294] ;  /* 0x0002940001117983 */ /* 0x000ee20000300800 */
[----:B0-----:R-:W4:Y:S01]  /*935f0*/  LDL.LU R18, [R1+0x298] ;  /* 0x0002980001127983 */ /* 0x001f220000300800 */
[----:B------:R-:W4:Y:S02]  /*93600*/  LDL.LU R19, [R1+0x29c] ;  /* 0x00029c0001137983 */ /* 0x000f240000300800 */
[----:B------:R-:W2:Y:S02]  /*93610*/  LDL.LU R4, [R1+0x2e0] ;  /* 0x0002e00001047983 */ /* 0x000ea40000300800 */
[----:B------:R-:W2:Y:S01]  /*93620*/  LDL.LU R5, [R1+0x2e4] ;  /* 0x0002e40001057983 */ /* 0x000ea20000300800 */
        /* <DEDUP_REMOVED lines=14> */
[----:B----4-:R0:W-:Y:S01]  /*93710*/  STL.64 [R1+0x7310], R18 ;  /* 0x0073101201007387 */ /* 0x0101e20000100a00 */
[----:B---3--:R-:W-:Y:S03]  /*93720*/  STL.64 [R1+0x7308], R16 ;  /* 0x0073081001007387 */ /* 0x008fe60000100a00 */
[----:B0-----:R-:W3:Y:S04]  /*93730*/  LDL.LU.64 R18, [R1+0xb8] ;  /* 0x0000b80001127983 */ /* 0x001ee80000300a00 */
[----:B---3--:R0:W-:Y:S04]  /*93740*/  STL.64 [R1+0x7328], R18 ;  /* 0x0073281201007387 */ /* 0x0081e80000100a00 */
[----:B0-----:R-:W3:Y:S01]  /*93750*/  LDL.LU.64 R18, [R1+0xc8] ;  /* 0x0000c80001127983 */ /* 0x001ee20000300a00 */
[----:B------:R-:W-:Y:S03]  /*93760*/  HMMA.16816.F32 R24, R20, R14, R24 ;  /* 0x0000000e1418723c */ /* 0x000fe60000001818 */
[----:B---3--:R0:W-:Y:S04]  /*93770*/  STL.64 [R1+0x7340], R18 ;  /* 0x0073401201007387 */ /* 0x0081e80000100a00 */
[----:B0-----:R-:W3:Y:S04]  /*93780*/  LDL.LU.64 R18, [R1+0x38] ;  /* 0x0000380001127983 */ /* 0x001ee80000300a00 */
[----:B---3--:R0:W-:Y:S01]  /*93790*/  STL.64 [R1+0x7358], R18 ;  /* 0x0073581201007387 */ /* 0x0081e20000100a00 */
[----:B------:R-:W3:Y:S02]  /*937a0*/  LDL.LU R16, [R1+0x2d0] ;  /* 0x0002d00001107983 */ /* 0x000ee40000300800 */
[----:B------:R-:W3:Y:S01]  /*937b0*/  LDL.LU R17, [R1+0x2d4] ;  /* 0x0002d40001117983 */ /* 0x000ee20000300800 */
[----:B0-----:R-:W3:Y:S01]  /*937c0*/  LDL.LU R18, [R1+0x2d8] ;  /* 0x0002d80001127983 */ /* 0x001ee20000300800 */
[----:B------:R-:W3:Y:S07]  /*937d0*/  LDL.LU R19, [R1+0x2dc] ;  /* 0x0002dc0001137983 */ /* 0x000eee0000300800 */
        /* <DEDUP_REMOVED lines=13> */
[----:B------:R-:W4:Y:S02]  /*938b0*/  LDL.LU.64 R14, [R1+0x7378] ;  /* 0x00737800010e7983 */ /* 0x000f240000300a00 */
[----:B------:R-:W-:Y:S01]  /*938c0*/  STL.64 [R1+0x7320], R26 ;  /* 0x0073201a01007387 */ /* 0x000fe20000100a00 */
[----:B------:R0:W-:Y:S04]  /*938d0*/  STL.64 [R1+0x7318], R24 ;  /* 0x0073181801007387 */ /* 0x0001e80000100a00 */
        /* <DEDUP_REMOVED lines=10> */
[C---:B----4-:R-:W-:Y:S01]  /*93980*/  HMMA.16816.F32 R8, R20.reuse, R14, R8 ;  /* 0x0000000e1408723c */ /* 0x050fe20000001808 */
[----:B--2---:R-:W-:Y:S01]  /*93990*/  STL.64 [R1+0x7350], R26 ;  /* 0x0073501a01007387 */ /* 0x004fe20000100a00 */
[----:B------:R0:W-:Y:S03]  /*939a0*/  STL.64 [R1+0x7348], R24 ;  /* 0x0073481801007387 */ /* 0x0001e60000100a00 */
[----:B0-----:R-:W2:Y:S01]  /*939b0*/  LDL.LU R24, [R1+0x2c0] ;  /* 0x0002c00001187983 */ /* 0x001ea20000300800 */
[----:B------:R-:W2:Y:S02]  /*939c0*/  LDL.LU R25, [R1+0x2c4] ;  /* 0x0002c40001197983 */ /* 0x000ea40000300800 */
[----:B------:R-:W2:Y:S02]  /*939d0*/  LDL.LU R26, [R1+0x2c8] ;  /* 0x0002c800011a7983 */ /* 0x000ea40000300800 */
[----:B------:R-:W2:Y:S11]  /*939e0*/  LDL.LU R27, [R1+0x2cc] ;  /* 0x0002cc00011b7983 */ /* 0x000eb60000300800 */
[----:B------:R-:W-:Y:S02]  /*939f0*/  @!UPT UIADD3 URZ, URZ, URZ, URZ ;  /* 0x0000003f3f3ff290 */ /* 0x000fe4000fffe03f */
[----:B------:R-:W-:Y:S01]  /*93a00*/  STL.64 [R1+0x970], R8 ;  /* 0x0009700801007387 */ /* 0x000fe20000100a00 */
[----:B------:R0:W-:Y:S03]  /*93a10*/  STL.64 [R1+0x978], R10 ;  /* 0x0009780a01007387 */ /* 0x0001e60000100a00 */
[----:B0-----:R-:W4:Y:S01]  /*93a20*/  LDL.LU.64 R10, [R1+0x7370] ;  /* 0x00737000010a7983 */ /* 0x001f220000300a00 */
[----:B------:R-:W2:Y:S01]  /*93a30*/  LDL.LU.64 R8, [R1+0x7368] ;  /* 0x0073680001087983 */ /* 0x000ea20000300a00 */
[C---:B----4-:R-:W-:Y:S11]  /*93a40*/  HMMA.16816.F32 R4, R20.reuse, R10, R4 ;  /* 0x0000000a1404723c */ /* 0x050ff60000001804 */
[----:B------:R-:W-:Y:S11]  /*93a50*/  @!UPT UIADD3 URZ, URZ, URZ, URZ ;  /* 0x0000003f3f3ff290 */ /* 0x000ff6000fffe03f */
[----:B------:R-:W-:Y:S01]  /*93a60*/  @!UPT UIADD3 URZ, URZ, URZ, URZ ;  /* 0x0000003f3f3ff290 */ /* 0x000fe2000fffe03f */
[----:B------:R-:W-:Y:S01]  /*93a70*/  STL.64 [R1+0x960], R4 ;  /* 0x0009600401007387 */ /* 0x000fe20000100a00 */
[----:B------:R0:W-:Y:S03]  /*93a80*/  STL.64 [R1+0x968], R6 ;  /* 0x0009680601007387 */ /* 0x0001e60000100a00 */
[----:B0-----:R-:W3:Y:S01]  /*93a90*/  LDL.LU.64 R6, [R1+0x7360] ;  /* 0x0073600001067983 */ /* 0x001ee20000300a00 */
[----:B------:R-:W-:Y:S02]  /*93aa0*/  STL.64 [R1+0x7210], R10 ;  /* 0x0072100a01007387 */ /* 0x000fe40000100a00 */
[----:B--2---:R0:W-:Y:S02]  /*93ab0*/  STL.64 [R1+0x7208], R8 ;  /* 0x0072080801007387 */ /* 0x0041e40000100a00 */
        /* <DEDUP_REMOVED lines=9> */
[----:B0-----:R-:W3:Y:S02]  /*93b50*/  LDL.LU.64 R18, [R1+0x7358] ;  /* 0x0073580001127983 */ /* 0x001ee40000300a00 */
[C---:B---3--:R-:W-:Y:S01]  /*93b60*/  HMMA.16816.F32 R24, R20.reuse, R18, R24 ;  /* 0x000000121418723c */ /* 0x048fe20000001818 */
[----:B------:R-:W-:Y:S01]  /*93b70*/  IMAD.MOV.U32 R13, RZ, RZ, R18 ;  /* 0x000000ffff0d7224 */ /* 0x000fe200078e0012 */
[----:B------:R-:W-:Y:S11]  /*93b80*/  MOV R12, R19 ;  /* 0x00000013000c7202 */ /* 0x000ff60000000f00 */
[----:B------:R-:W-:Y:S10]  /*93b90*/  @!UPT UIADD3 URZ, URZ, URZ, URZ ;  /* 0x0000003f3f3ff290 */ /* 0x000ff4000fffe03f */
[----:B------:R-:W-:Y:S01]  /*93ba0*/  STL.64 [R1+0x940], R24 ;  /* 0x0009401801007387 */ /* 0x000fe20000100a00 */
[----:B------:R0:W-:Y:S03]  /*93bb0*/  STL.64 [R1+0x948], R26 ;  /* 0x0009481a01007387 */ /* 0x0001e60000100a00 */
[----:B0-----:R-:W3:Y:S01]  /*93bc0*/  LDL.LU.64 R26, [R1+0x7350] ;  /* 0x00735000011a7983 */ /* 0x001ee20000300a00 */
[----:B------:R-:W3:Y:S02]  /*93bd0*/  LDL.LU.64 R24, [R1+0x7348] ;  /* 0x0073480001187983 */ /* 0x000ee40000300a00 */
[----:B------:R-:W3:Y:S02]  /*93be0*/  LDL.LU.64 R18, [R1+0x7340] ;  /* 0x0073400001127983 */ /* 0x000ee40000300a00 */
[----:B------:R0:W-:Y:S01]  /*93bf0*/  STL.64 [R1+0x7220], R14 ;  /* 0x0072200e01007387 */ /* 0x0001e20000100a00 */
[----:B------:R-:W-:Y:S04]  /*93c00*/  STL.64 [R1+0x7218], R12 ;  /* 0x0072180c01007387 */ /* 0x000fe80000100a00 */
[----:B0-----:R-:W4:Y:S01]  /*93c10*/  LDL.LU.64 R14, [R1+0xa8] ;  /* 0x0000a800010e7983 */ /* 0x001f220000300a00 */
        /* <DEDUP_REMOVED lines=9> */
[----:B------:R-:W-:Y:S01]  /*93cb0*/  STL [R1+0x71d4], R5 ;  /* 0x0071d40501007387 */ /* 0x000fe20000100800 */
        /* <DEDUP_REMOVED lines=8> */
[----:B------:R-:W2:Y:S02]  /*93d40*/  LDL.LU.64 R24, [R1+0x7318] ;  /* 0x0073180001187983 */ /* 0x000ea40000300a00 */
[----:B------:R-:W4:Y:S02]  /*93d50*/  LDL.LU.64 R18, [R1+0x7310] ;  /* 0x0073100001127983 */ /* 0x000f240000300a00 */
[----:B------:R-:W4:Y:S01]  /*93d60*/  LDL.LU.64 R16, [R1+0x7308] ;  /* 0x0073080001107983 */ /* 0x000f220000300a00 */
[----:B------:R-:W-:Y:S01]  /*93d70*/  STL [R1+0x71dc], R28 ;  /* 0x0071dc1c01007387 */ /* 0x000fe20000100800 */
        /* <DEDUP_REMOVED lines=8> */
[----:B------:R-:W-:-:S03]  /*93e00*/  MOV R5, R14 ;  /* 0x0000000e00057202 */ /* 0x000fc60000000f00 */
[----:B------:R-:W-:Y:S02]  /*93e10*/  STL [R1+0x71e4], R4 ;  /* 0x0071e40401007387 */ /* 0x000fe40000100800 */
[----:B------:R-:W-:Y:S02]  /*93e20*/  STL [R1+0x71e0], R5 ;  /* 0x0071e00501007387 */ /* 0x000fe40000100800 */
[----:B------:R2:W-:Y:S02]  /*93e30*/  STL.64 [R1+0x72e0], R6 ;  /* 0x0072e00601007387 */ /* 0x0005e40000100a00 */
[----:B--2---:R-:W-:Y:S01]  /*93e40*/  HMMA.16816.F32 R4, R20, R18, R8 ;  /* 0x000000121404723c */ /* 0x004fe20000001808 */
[----:B------:R-:W-:Y:S02]  /*93e50*/  MOV R28, R18 ;  /* 0x00000012001c7202 */ /* 0x000fe40000000f00 */
[----:B------:R-:W-:-:S04]  /*93e60*/  MOV R29, R19 ;  /* 0x00000013001d7202 */ /* 0x000fc80000000f00 */
[----:B------:R-:W-:Y:S11]  /*93e70*/  MOV R18, R3 ;  /* 0x0000000300127202 */ /* 0x000ff60000000f00 */
[----:B------:R-:W-:Y:S05]  /*93e80*/  @!UPT UIADD3 URZ, URZ, URZ, URZ ;  /* 0x0000003f3f3ff290 */ /* 0x000fea000fffe03f */
[----:B------:R-:W-:Y:S01]  /*93e90*/  STL.64 [R1+0xac0], R4 ;  /* 0x000ac00401007387 */ /* 0x000fe20000100a00 */
[----:B------:R-:W-:Y:S02]  /*93ea0*/  STL.64 [R1+0xac8], R6 ;  /* 0x000ac80601007387 */ /* 0x000fe40000100a00 */
[----:B------:R-:W2:Y:S02]  /*93eb0*/  LDL.LU R16, [R1+0xe0] ;  /* 0x0000e00001107983 */ /* 0x000ea40000300800 */
[----:B------:R-:W2:Y:S01]  /*93ec0*/  LDL.LU R17, [R1+0xe4] ;  /* 0x0000e40001117983 */ /* 0x000ea20000300800 */
[----:B------:R-:W4:Y:S01]  /*93ed0*/  LDL.LU R3, [R1+0x72fc] ;  /* 0x0072fc0001037983 */ /* 0x000f220000300800 */
[----:B------:R-:W2:Y:S03]  /*93ee0*/  LDL.LU R19, [R1+0xec] ;  /* 0x0000ec0001137983 */ /* 0x000ea60000300800 */
[----:B--2---:R-:W-:Y:S01]  /*93ef0*/  STL.64 [R1+0x7230], R18 ;  /* 0x0072301201007387 */ /* 0x004fe20000100a00 */
[----:B------:R0:W-:Y:S02]  /*93f00*/  STL.64 [R1+0x7228], R16 ;  /* 0x0072281001007387 */ /* 0x0001e40000100a00 */
[----:B------:R-:W2:Y:S02]  /*93f10*/  LDL.LU R8, [R1+0x100] ;  /* 0x0001000001087983 */ /* 0x000ea40000300800 */
[----:B------:R-:W2:Y:S01]  /*93f20*/  LDL.LU R9, [R1+0x104] ;  /* 0x0001040001097983 */ /* 0x000ea20000300800 */
[----:B------:R-:W2:Y:S01]  /*93f30*/  LDL.LU R10, [R1+0x108] ;  /* 0x00010800010a7983 */ /* 0x000ea20000300800 */
[----:B----4-:R-:W-:-:S02]  /*93f40*/  MOV R11, R3 ;  /* 0x00000003000b7202 */ /* 0x010fc40000000f00 */
[----:B------:R-:W4:Y:S01]  /*93f50*/  LDL.LU R3, [R1+0x72f8] ;  /* 0x0072f80001037983 */ /* 0x000f220000300800 */
[----:B---3--:R-:W-:Y:S01]  /*93f60*/  MOV R14, R27 ;  /* 0x0000001b000e7202 */ /* 0x008fe20000000f00 */
[----:B------:R-:W-:Y:S01]  /*93f70*/  IMAD.MOV.U32 R15, RZ, RZ, R26 ;  /* 0x000000ffff0f7224 */ /* 0x000fe200078e001a */
[----:B--2---:R1:W-:Y:S01]  /*93f80*/  STL.64 [R1+0x7240], R10 ;  /* 0x0072400a01007387 */ /* 0x0043e20000100a00 */
[----:B------:R-:W-:Y:S03]  /*93f90*/  STL.64 [R1+0x7238], R8 ;  /* 0x0072380801007387 */ /* 0x000fe60000100a00 */
[----:B------:R2:W-:Y:S02]  /*93fa0*/  STL.64 [R1+0x7248], R14 ;  /* 0x0072480e01007387 */ /* 0x0005e40000100a00 */
[----:B0-----:R-:W3:Y:S01]  /*93fb0*/  LDL.LU R16, [R1+0x110] ;  /* 0x0001100001107983 */ /* 0x001ee20000300800 */
[----:B------:R-:W3:Y:S01]  /*93fc0*/  LDL.LU R17, [R1+0x114] ;  /* 0x0001140001117983 */ /* 0x000ee20000300800 */
[----:B------:R-:W2:Y:S01]  /*93fd0*/  LDL.LU R18, [R1+0x118] ;  /* 0x0001180001127983 */ /* 0x000ea20000300800 */
[----:B----4-:R-:W-:-:S02]  /*93fe0*/  MOV R19, R3 ;  /* 0x0000000300137202 */ /* 0x010fc40000000f00 */
[----:B------:R-:W4:Y:S01]  /*93ff0*/  LDL.LU R3, [R1+0x72f4] ;  /* 0x0072f40001037983 */ /* 0x000f220000300800 */
[----:B-1----:R-:W-:Y:S02]  /*94000*/  MOV R10, R25 ;  /* 0x00000019000a7202 */ /* 0x002fe40000000f00 */
[----:B------:R-:W-:Y:S01]  /*94010*/  MOV R11, R24 ;  /* 0x00000018000b7202 */ /* 0x000fe20000000f00 */
[----:B--2---:R-:W-:Y:S01]  /*94020*/  STL.64 [R1+0x7258], R18 ;  /* 0x0072581201007387 */ /* 0x004fe20000100a00 */
[----:B---3--:R-:W-:Y:S03]  /*94030*/  STL.64 [R1+0x7250], R16 ;  /* 0x0072501001007387 */ /* 0x008fe60000100a00 */
[----:B------:R-:W-:Y:S02]  /*94040*/  STL.64 [R1+0x7260], R10 ;  /* 0x0072600a01007387 */ /* 0x000fe40000100a00 */
[----:B------:R-:W2:Y:S01]  /*94050*/  LDL.LU R12, [R1+0x120] ;  /* 0x00012000010c7983 */ /* 0x000ea20000300800 */
[----:B------:R-:W2:Y:S01]  /*94060*/  LDL.LU R13, [R1+0x124] ;  /* 0x00012400010d7983 */ /* 0x000ea20000300800 */
[----:B------:R-:W3:Y:S01]  /*94070*/  LDL.LU R14, [R1+0x128] ;  /* 0x00012800010e7983 */ /* 0x000ee20000300800 */
[----:B----4-:R-:W-:-:S02]  /*94080*/  MOV R15, R3 ;  /* 0x00000003000f7202 */ /* 0x010fc40000000f00 */
[----:B------:R-:W4:Y:S01]  /*94090*/  LDL.LU R3, [R1+0x72f0] ;  /* 0x0072f00001037983 */ /* 0x000f220000300800 */
[----:B------:R-:W2:Y:S03]  /*940a0*/  LDL.LU.64 R26, [R1+0x58] ;  /* 0x00005800011a7983 */ /* 0x000ea60000300a00 */
[----:B--2---:R0:W-:Y:S04]  /*940b0*/  STL.64 [R1+0x72a0], R26 ;  /* 0x0072a01a01007387 */ /* 0x0041e80000100a00 */
[----:B0-----:R-:W2:Y:S04]  /*940c0*/  LDL.LU.64 R26, [R1+0x68] ;  /* 0x00006800011a7983 */ /* 0x001ea80000300a00 */
[----:B--2---:R0:W-:Y:S01]  /*940d0*/  STL.64 [R1+0x72b8], R26 ;  /* 0x0072b81a01007387 */ /* 0x0041e20000100a00 */
[----:B------:R-:W2:Y:S02]  /*940e0*/  LDL.LU R24, [R1+0x260] ;  /* 0x0002600001187983 */ /* 0x000ea40000300800 */
[----:B------:R-:W2:Y:S01]  /*940f0*/  LDL.LU R25, [R1+0x264] ;  /* 0x0002640001197983 */ /* 0x000ea20000300800 */
[----:B0-----:R-:W2:Y:S01]  /*94100*/  LDL.LU R26, [R1+0x268] ;  /* 0x00026800011a7983 */ /* 0x001ea20000300800 */
[----:B------:R-:W2:Y:S02]  /*94110*/  LDL.LU R27, [R1+0x26c] ;  /* 0x00026c00011b7983 */ /* 0x000ea40000300800 */
[----:B------:R-:W3:Y:S02]  /*94120*/  LDL.LU R4, [R1+0x270] ;  /* 0x0002700001047983 */ /* 0x000ee40000300800 */
[----:B------:R-:W3:Y:S01]  /*94130*/  LDL.LU R5, [R1+0x274] ;  /* 0x0002740001057983 */ /* 0x000ee20000300800 */
[----:B------:R-:W3:Y:S01]  /*94140*/  LDL.LU R6, [R1+0x278] ;  /* 0x0002780001067983 */ /* 0x000ee20000300800 */
[----:B------:R-:W3:Y:S03]  /*94150*/  LDL.LU R7, [R1+0x27c] ;  /* 0x00027c0001077983 */ /* 0x000ee60000300800 */
[----:B--2---:R0:W-:Y:S01]  /*94160*/  STL.64 [R1+0x72d8], R26 ;  /* 0x0072d81a01007387 */ /* 0x0041e20000100a00 */
[----:B------:R-:W-:Y:S03]  /*94170*/  STL.64 [R1+0x72d0], R24 ;  /* 0x0072d01801007387 */ /* 0x000fe60000100a00 */
[----:B0-----:R-:W2:Y:S01]  /*94180*/  LDL.LU.64 R26, [R1+0x88] ;  /* 0x00008800011a7983 */ /* 0x001ea20000300a00 */
        /* <DEDUP_REMOVED lines=21> */
[----:B---3--:R0:W-:Y:S01]  /*942e0*/  STL.64 [R1+0x72c8], R14 ;  /* 0x0072c80e01007387 */ /* 0x0081e20000100a00 */
[----:B--2---:R-:W-:Y:S03]  /*942f0*/  STL.64 [R1+0x72c0], R12 ;  /* 0x0072c00c01007387 */ /* 0x004fe60000100a00 */
[----:B0-----:R-:W2:Y:S01]  /*94300*/  LDL.LU.64 R14, [R1+0x78] ;  /* 0x00007800010e7983 */ /* 0x001ea20000300a00 */
[----:B------:R-:W3:Y:S02]  /*94310*/  LDL.LU R0, [R1+0x72ec] ;  /* 0x0072ec0001007983 */ /* 0x000ee40000300800 */
[----:B------:R-:W3:Y:S02]  /*94320*/  LDL.LU R2, [R1+0x72e8] ;  /* 0x0072e80001027983 */ /* 0x000ee40000300800 */
[----:B------:R-:W3:Y:S01]  /*94330*/  LDL.LU R8, [R1+0x130] ;  /* 0x0001300001087983 */ /* 0x000ee20000300800 */
[----:B------:R-:W3:Y:S01]  /*94340*/  LDL.LU R9, [R1+0x134] ;  /* 0x0001340001097983 */ /* 0x000ee20000300800 */
[----:B------:R-:W3:Y:S02]  /*94350*/  LDL.LU R10, [R1+0x138] ;  /* 0x00013800010a7983 */ /* 0x000ee40000300800 */
[----:B------:R-:W-:Y:S02]  /*94360*/  STL [R1+0x71ec], R29 ;  /* 0x0071ec1d01007387 */ /* 0x000fe40000100800 */
[----:B------:R-:W-:Y:S01]  /*94370*/  STL [R1+0x71e8], R28 ;  /* 0x0071e81c01007387 */ /* 0x000fe20000100800 */
[----:B------:R0:W-:Y:S01]  /*94380*/  STL.64 [R1+0xab0], R4 ;  /* 0x000ab00401007387 */ /* 0x0001e20000100a00 */
[----:B------:R1:W-:Y:S01]  /*94390*/  STL.64 [R1+0xab8], R6 ;  /* 0x000ab80601007387 */ /* 0x0003e20000100a00 */
[----:B0-----:R-:W-:-:S02]  /*943a0*/  MOV R4, R26 ;  /* 0x0000001a00047202 */ /* 0x001fc40000000f00 */
[----:B-1----:R-:W3:Y:S01]  /*943b0*/  LDL.LU.64 R6, [R1+0x72e0] ;  /* 0x0072e00001067983 */ /* 0x002ee20000300a00 */
[----:B------:R-:W-:Y:S02]  /*943c0*/  MOV R5, R27 ;  /* 0x0000001b00057202 */ /* 0x000fe40000000f00 */
[----:B------:R-:W3:Y:S02]  /*943d0*/  LDL.LU.64 R26, [R1+0x72d8] ;  /* 0x0072d800011a7983 */ /* 0x000ee40000300a00 */
[----:B------:R-:W3:Y:S01]  /*943e0*/  LDL.LU.64 R24, [R1+0x72d0] ;  /* 0x0072d00001187983 */ /* 0x000ee20000300a00 */
[----:B------:R-:W-:Y:S01]  /*943f0*/  STL [R1+0x71f4], R5 ;  /* 0x0071f40501007387 */ /* 0x000fe20000100800 */
[----:B------:R-:W-:Y:S01]  /*94400*/  STL [R1+0x71f0], R4 ;  /* 0x0071f00401007387 */ /* 0x000fe20000100800 */
[----:B----4-:R-:W-:Y:S02]  /*94410*/  MOV R11, R3 ;  /* 0x00000003000b7202 */ /* 0x010fe40000000f00 */
[----:B--2---:R-:W-:-:S02]  /*94420*/  MOV R29, R14 ;  /* 0x0000000e001d7202 */ /* 0x004fc40000000f00 */
[----:B------:R-:W-:Y:S01]  /*94430*/  MOV R28, R15 ;  /* 0x0000000f001c7202 */ /* 0x000fe20000000f00 */
[C---:B---3--:R-:W-:Y:S01]  /*94440*/  HMMA.16816.F32 R24, R20.reuse, R14, R24 ;  /* 0x0000000e1418723c */ /* 0x048fe20000001818 */
[----:B------:R-:W2:Y:S01]  /*94450*/  LDL.LU.64 R14, [R1+0x72c8] ;  /* 0x0072c800010e7983 */ /* 0x000ea20000300a00 */
[----:B------:R-:W2:Y:S11]  /*94460*/  LDL.LU.64 R12, [R1+0x72c0] ;  /* 0x0072c000010c7983 */ /* 0x000eb60000300a00 */
[----:B------:R-:W-:Y:S10]  /*94470*/  @!UPT UIADD3 URZ, URZ, URZ, URZ ;  /* 0x0000003f3f3ff290 */ /* 0x000ff4000fffe03f */
[----:B------:R-:W-:Y:S01]  /*94480*/  STL.64 [R1+0xaa0], R24 ;  /* 0x000aa01801007387 */ /* 0x000fe20000100a00 */
[----:B------:R0:W-:Y:S01]  /*94490*/  STL [R1+0xaa8], R26 ;  /* 0x000aa81a01007387 */ /* 0x0001e20000100800 */
[----:B------:R-:W-:Y:S02]  /*944a0*/  MOV R3, R27 ;  /* 0x0000001b00037202 */ /* 0x000fe40000000f00 */
[----:B0-----:R-:W2:Y:S01]  /*944b0*/  LDL.LU.64 R26, [R1+0x72b8] ;  /* 0x0072b800011a7983 */ /* 0x001ea20000300a00 */
[----:B------:R-:W-:Y:S02]  /*944c0*/  STL [R1+0x71fc], R28 ;  /* 0x0071fc1c01007387 */ /* 0x000fe40000100800 */
[----:B------:R-:W-:Y:S02]  /*944d0*/  STL [R1+0x71f8], R29 ;  /* 0x0071f81d01007387 */ /* 0x000fe40000100800 */
[----:B------:R0:W-:Y:S02]  /*944e0*/  STL [R1+0x698c], R3 ;  /* 0x00698c0301007387 */ /* 0x0001e40000100800 */
[----:B0-----:R-:W3:Y:S01]  /*944f0*/  LDL R3, [R1+0x2788] ;  /* 0x0027880001037983 */ /* 0x001ee20000100800 */
[C---:B--2---:R-:W-:Y:S01]  /*94500*/  HMMA.16816.F32 R12, R20.reuse, R26, R12 ;  /* 0x0000001a140c723c */ /* 0x044fe2000000180c */
[----:B------:R-:W-:Y:S01]  /*94510*/  IMAD.MOV.U32 R5, RZ, RZ, R26 ;  /* 0x000000ffff057224 */ /* 0x000fe200078e001a */
[----:B------:R-:W-:Y:S11]  /*94520*/  MOV R4, R27 ;  /* 0x0000001b00047202 */ /* 0x000ff60000000f00 */
[----:B------:R-:W-:Y:S10]  /*94530*/  @!UPT UIADD3 URZ, URZ, URZ, URZ ;  /* 0x0000003f3f3ff290 */ /* 0x000ff4000fffe03f */
[----:B------:R-:W-:Y:S01]  /*94540*/  STL.64 [R1+0xa90], R12 ;  /* 0x000a900c01007387 */ /* 0x000fe20000100a00 */
[----:B------:R0:W-:Y:S03]  /*94550*/  STL.64 [R1+0xa98], R14 ;  /* 0x000a980e01007387 */ /* 0x0001e60000100a00 */
[----:B0-----:R-:W2:Y:S01]  /*94560*/  LDL.LU.64 R14, [R1+0x72b0] ;  /* 0x0072b000010e7983 */ /* 0x001ea20000300a00 */
[----:B------:R-:W2:Y:S02]  /*94570*/  LDL.LU.64 R12, [R1+0x72a8] ;  /* 0x0072a800010c7983 */ /* 0x000ea40000300a00 */
[----:B------:R-:W2:Y:S02]  /*94580*/  LDL.LU.64 R26, [R1+0x72a0] ;  /* 0x0072a000011a7983 */ /* 0x000ea40000300a00 */
[----:B------:R-:W-:Y:S01]  /*94590*/  STL [R1+0x7204], R4 ;  /* 0x0072040401007387 */ /* 0x000fe20000100800 */
        /* <DEDUP_REMOVED lines=12> */
[----:B------:R-:W2:Y:S01]  /*94660*/  LDL.LU.64 R12, [R1+0x7278] ;  /* 0x00727800010c7983 */ /* 0x000ea20000300a00 */
[----:B------:R-:W-:-:S02]  /*94670*/  MOV R4, R26 ;  /* 0x0000001a00047202 */ /* 0x000fc40000000f00 */
[----:B------:R-:W-:Y:S11]  /*94680*/  MOV R5, R27 ;  /* 0x0000001b00057202 */ /* 0x000ff60000000f00 */
[----:B------:R-:W-:Y:S07]  /*94690*/  @!UPT UIADD3 URZ, URZ, URZ, URZ ;  /* 0x0000003f3f3ff290 */ /* 0x000fee000fffe03f */
[----:B------:R0:W-:Y:S01]  /*946a0*/  STL.64 [R1+0x930], R20 ;  /* 0x0009301401007387 */ /* 0x0001e20000100a00 */
[----:B------:R1:W-:Y:S02]  /*946b0*/  STL.64 [R1+0x938], R22 ;  /* 0x0009381601007387 */ /* 0x0003e40000100a00 */
[----:B------:R-:W4:Y:S02]  /*946c0*/  LDL.LU.64 R26, [R1+0x7270] ;  /* 0x00727000011a7983 */ /* 0x000f240000300a00 */
[----:B------:R-:W4:Y:S01]  /*946d0*/  LDL.LU.64 R24, [R1+0x7268] ;  /* 0x0072680001187983 */ /* 0x000f220000300a00 */
        /* <DEDUP_REMOVED lines=9> */
[----:B0-----:R-:W4:Y:S01]  /*94770*/  LDL.LU.64 R18, [R1+0x7258] ;  /* 0x0072580001127983 */ /* 0x001f220000300a00 */
[----:B------:R-:W4:Y:S01]  /*94780*/  LDL.LU.64 R16, [R1+0x7250] ;  /* 0x0072500001107983 */ /* 0x000f220000300a00 */
[C---:B--2---:R-:W-:Y:S02]  /*94790*/  HMMA.16816.F32 R8, R24.reuse, R10, R12 ;  /* 0x0000000a1808723c */ /* 0x044fe4000000180c */
[----:B------:R-:W4:Y:S11]  /*947a0*/  LDL.LU.64 R14, [R1+0x7248] ;  /* 0x00724800010e7983 */ /* 0x000f360000300a00 */
[----:B------:R-:W-:Y:S10]  /*947b0*/  @!UPT UIADD3 URZ, URZ, URZ, URZ ;  /* 0x0000003f3f3ff290 */ /* 0x000ff4000fffe03f */
[----:B------:R-:W-:Y:S01]  /*947c0*/  STL.64 [R1+0x910], R8 ;  /* 0x0009100801007387 */ /* 0x000fe20000100a00 */
[----:B------:R0:W-:Y:S03]  /*947d0*/  STL.64 [R1+0x918], R10 ;  /* 0x0009180a01007387 */ /* 0x0001e60000100a00 */
[----:B0-----:R-:W2:Y:S01]  /*947e0*/  LDL.LU.64 R10, [R1+0x7240] ;  /* 0x00724000010a7983 */ /* 0x001ea20000300a00 */
[----:B------:R-:W2:Y:S01]  /*947f0*/  LDL.LU.64 R8, [R1+0x7238] ;  /* 0x0072380001087983 */ /* 0x000ea20000300a00 */
[C---:B----4-:R-:W-:Y:S02]  /*94800*/  HMMA.16816.F32 R12, R24.reuse, R14, R16 ;  /* 0x0000000e180c723c */ /* 0x050fe40000001810 */
[----:B------:R-:W4:Y:S01]  /*94810*/  LDL.LU.64 R18, [R1+0x7230] ;  /* 0x0072300001127983 */ /* 0x000f220000300a00 */
[----:B------:R-:W4:Y:S11]  /*94820*/  LDL.LU.64 R16, [R1+0x7228] ;  /* 0x0072280001107983 */ /* 0x000f360000300a00 */
[----:B------:R-:W-:Y:S09]  /*94830*/  @!UPT UIADD3 URZ, URZ, URZ, URZ ;  /* 0x0000003f3f3ff290 */ /* 0x000ff2000fffe03f */
[----:B------:R-:W-:Y:S01]  /*94840*/  STL.64 [R1+0x900], R12 ;  /* 0x0009000c01007387 */ /* 0x000fe20000100a00 */
[----:B------:R0:W-:Y:S03]  /*94850*/  STL.64 [R1+0x908], R14 ;  /* 0x0009080e01007387 */ /* 0x0001e60000100a00 */
[----:B0-----:R-:W2:Y:S01]  /*94860*/  LDL.LU.64 R14, [R1+0x7220] ;  /* 0x00722000010e7983 */ /* 0x001ea20000300a00 */
[----:B------:R-:W3:Y:S01]  /*94870*/  LDL.LU.64 R12, [R1+0x7218] ;  /* 0x00721800010c7983 */ /* 0x000ee20000300a00 */
[C---:B--2---:R-:W-:Y:S11]  /*94880*/  HMMA.16816.F32 R8, R24.reuse, R14, R8 ;  /* 0x0000000e1808723c */ /* 0x044ff60000001808 */
[----:B------:R-:W-:Y:S11]  /*94890*/  @!UPT UIADD3 URZ, URZ, URZ, URZ ;  /* 0x0000003f3f3ff290 */ /* 0x000ff6000fffe03f */
[----:B------:R-:W-:Y:S01]  /*948a0*/  @!UPT UIADD3 URZ, URZ, URZ, URZ ;  /* 0x0000003f3f3ff290 */ /* 0x000fe2000fffe03f */
[----:B------:R-:W-:Y:S01]  /*948b0*/  STL.64 [R1+0x8f0], R8 ;  /* 0x0008f00801007387 */ /* 0x000fe20000100a00 */
[----:B------:R0:W-:Y:S03]  /*948c0*/  STL.64 [R1+0x8f8], R10 ;  /* 0x0008f80a01007387 */ /* 0x0001e60000100a00 */
[----:B0-----:R-:W2:Y:S01]  /*948d0*/  LDL.LU.64 R10, [R1+0x7210] ;  /* 0x00721000010a7983 */ /* 0x001ea20000300a00 */
[----:B------:R-:W3:Y:S01]  /*948e0*/  LDL.LU.64 R8, [R1+0x7208] ;  /* 0x0072080001087983 */ /* 0x000ee20000300a00 */
[C---:B----4-:R-:W-:Y:S01]  /*948f0*/  HMMA.16816.F32 R16, R24.reuse, R6, R16 ;  /* 0x000000061810723c */ /* 0x050fe20000001810 */
[----:B------:R-:W4:Y:S07]  /*94900*/  LDL R7, [R1+0x2778] ;  /* 0x0027780001077983 */ /* 0x000f2e0000100800 */
[----:B--2---:R-:W-:Y:S11]  /*94910*/  HMMA.16816.F32 R20, R24, R10, R20 ;  /* 0x0000000a1814723c */ /* 0x004ff60000001814 */
[----:B------:R-:W-:Y:S11]  /*94920*/  @!UPT UIADD3 URZ, URZ, URZ, URZ ;  /* 0x0000003f3f3ff290 */ /* 0x000ff6000fffe03f */
[----:B------:R-:W-:Y:S01]  /*94930*/  @!UPT UIADD3 URZ, URZ, URZ, URZ ;  /* 0x0000003f3f3ff290 */ /* 0x000fe2000fffe03f */
[----:B------:R-:W-:Y:S01]  /*94940*/  STL.64 [R1+0x8e0], R20 ;  /* 0x0008e01401007387 */ /* 0x000fe20000100a00 */
[----:B------:R-:W-:Y:S02]  /*94950*/  STL.64 [R1+0x8e8], R22 ;  /* 0x0008e81601007387 */ /* 0x000fe40000100a00 */
[----:B---3--:R-:W0:Y:S04]  /*94960*/  LDSM.16.M88.4 R20, [R3+0x40000] ;  /* 0x040000000314783b */ /* 0x008e280000000200 */
[----:B------:R-:W-:Y:S01]  /*94970*/  STL.64 [R1+0x8d0], R16 ;  /* 0x0008d01001007387 */ /* 0x000fe20000100a00 */
[----:B------:R-:W-:Y:S02]  /*94980*/  STL.64 [R1+0x8d8], R18 ;  /* 0x0008d81201007387 */ /* 0x000fe40000100a00 */
[----:B----4-:R-:W1:Y:S02]  /*94990*/  LDSM.16.M88.4 R16, [R7+0x22000] ;  /* 0x022000000710783b */ /* 0x010e640000000200 */
[----:B0-----:R-:W-:Y:S02]  /*949a0*/  STL.64 [R1+0x70f0], R22 ;  /* 0x0070f01601007387 */ /* 0x001fe40000100a00 */
[----:B------:R-:W-:Y:S02]  /*949b0*/  STL.64 [R1+0x70e8], R20 ;  /* 0x0070e81401007387 */ /* 0x000fe40000100a00 */
[----:B------:R-:W0:Y:S01]  /*949c0*/  LDSM.16.M88.4 R20, [R7+0x20000] ;  /* 0x020000000714783b */ /* 0x000e220000000200 */
[----:B-1----:R-:W-:Y:S01]  /*949d0*/  MOV R6, R17 ;  /* 0x0000001100067202 */ /* 0x002fe20000000f00 */
[----:B0-----:R0:W-:Y:S02]  /*949e0*/  STL.64 [R1+0x20], R20 ;  /* 0x0000201401007387 */ /* 0x0011e40000100a00 */
[----:B------:R-:W-:Y:S02]  /*949f0*/  STL.64 [R1+0x28], R22 ;  /* 0x0000281601007387 */ /* 0x000fe40000100a00 */
[----:B------:R-:W-:Y:S02]  /*94a00*/  STL.64 [R1+0x10], R16 ;  /* 0x0000101001007387 */ /* 0x000fe40000100a00 */
[----:B------:R-:W-:Y:S01]  /*94a10*/  STL.64 [R1+0x18], R18 ;  /* 0x0000181201007387 */ /* 0x000fe20000100a00 */
[----:B0-----:R-:W-:-:S02]  /*94a20*/  MOV R20, R16 ;  /* 0x0000001000147202 */ /* 0x001fc40000000f00 */
[----:B------:R-:W0:Y:S04]  /*94a30*/  LDSM.16.M88.4 R16, [R7+0x24000] ;  /* 0x024000000710783b */ /* 0x000e280000000200 */
[----:B0-----:R-:W-:Y:S01]  /*94a40*/  STL.64 [R1], R16 ;  /* 0x0000001001007387 */ /* 0x001fe20000100a00 */
[----:B------:R-:W-:Y:S02]  /*94a50*/  STL.64 [R1+0x8], R18 ;  /* 0x0000081201007387 */ /* 0x000fe40000100a00 */
[----:B------:R-:W0:Y:S02]  /*94a60*/  LDSM.16.M88.4 R16, [R7+0x26000] ;  /* 0x026000000710783b */ /* 0x000e240000000200 */
[----:B0-----:R0:W-:Y:S02]  /*94a70*/  STL.64 [R1+0x70b8], R18 ;  /* 0x0070b81201007387 */ /* 0x0011e40000100a00 */
[----:B0-----:R-:W-:-:S02]  /*94a80*/  MOV R18, R13 ;  /* 0x0000000d00127202 */ /* 0x001fc40000000f00 */
[----:B------:R-:W-:Y:S02]  /*94a90*/  MOV R19, R12 ;  /* 0x0000000c00137202 */ /* 0x000fe40000000f00 */
[----:B------:R-:W0:Y:S04]  /*94aa0*/  LDSM.16.M88.4 R12, [R7+0x28000] ;  /* 0x02800000070c783b */ /* 0x000e280000000200 */
[----:B------:R-:W-:Y:S04]  /*94ab0*/  STL.64 [R1+0x70b0], R16 ;  /* 0x0070b01001007387 */ /* 0x000fe80000100a00 */
[----:B0-----:R-:W-:Y:S01]  /*94ac0*/  STL [R1+0x6d50], R14 ;  /* 0x006d500e01007387 */ /* 0x001fe20000100800 */
[----:B------:R-:W-:Y:S02]  /*94ad0*/  STL [R1+0x6868], R15 ;  /* 0x0068680f01007387 */ /* 0x000fe40000100800 */
[----:B------:R0:W-:Y:S02]  /*94ae0*/  STL.64 [R1+0x70a8], R12 ;  /* 0x0070a80c01007387 */ /* 0x0001e40000100a00 */
[----:B0-----:R-:W-:-:S02]  /*94af0*/  MOV R12, R9 ;  /* 0x00000009000c7202 */ /* 0x001fc40000000f00 */
[----:B------:R-:W-:Y:S02]  /*94b00*/  MOV R13, R8 ;  /* 0x00000008000d7202 */ /* 0x000fe40000000f00 */
[----:B------:R-:W0:Y:S01]  /*94b10*/  LDSM.16.M88.4 R8, [R7+0x2a000] ;  /* 0x02a000000708783b */ /* 0x000e220000000200 */
[----:B------:R-:W-:Y:S01]  /*94b20*/  MOV R14, R2 ;  /* 0x00000002000e7202 */ /* 0x000fe20000000f00 */
[----:B------:R-:W-:-:S07]  /*94b30*/  IMAD.MOV.U32 R15, RZ, RZ, R0 ;  /* 0x000000ffff0f7224 */ /* 0x000fce00078e0000 */
[----:B------:R-:W-:Y:S01]  /*94b40*/  HMMA.16816.F32 R16, R24, R18, R12 ;  /* 0x000000121810723c */ /* 0x000fe2000000180c */
[----:B------:R-:W-:Y:S11]  /*94b50*/  LDSM.16.M88.4 R12, [R7+0x2e000] ;  /* 0x02e00000070c783b */ /* 0x000ff60000000200 */
[----:B------:R-:W-:Y:S11]  /*94b60*/  @!UPT UIADD3 URZ, URZ, URZ, URZ ;  /* 0x0000003f3f3ff290 */ /* 0x000ff6000fffe03f */
[----:B------:R-:W-:Y:S01]  /*94b70*/  @!UPT UIADD3 URZ, URZ, URZ, URZ ;  /* 0x0000003f3f3ff290 */ /* 0x000fe2000fffe03f */
[----:B------:R-:W-:Y:S02]  /*94b80*/  MOV R2, R18 ;  /* 0x0000001200027202 */ /* 0x000fe40000000f00 */
[----:B------:R-:W-:Y:S01]  /*94b90*/  MOV R0, R19 ;  /* 0x0000001300007202 */ /* 0x000fe20000000f00 */
[----:B0-----:R-:W-:Y:S01]  /*94ba0*/  STL [R1+0x6994], R10 ;  /* 0x0069940a01007387 */ /* 0x001fe20000100800 */
[----:B------:R-:W-:Y:S02]  /*94bb0*/  STL [R1+0x6990], R11 ;  /* 0x0069900b01007387 */ /* 0x000fe40000100800 */
[----:B------:R-:W-:Y:S02]  /*94bc0*/  STL.64 [R1+0x70c0], R8 ;  /* 0x0070c00801007387 */ /* 0x000fe40000100a00 */
[----:B------:R-:W-:Y:S02]  /*94bd0*/  STL.64 [R1+0x730], R16 ;  /* 0x0007301001007387 */ /* 0x000fe40000100a00 */
[----:B------:R-:W0:Y:S04]  /*94be0*/  LDSM.16.M88.4 R16, [R7+0x2c000] ;  /* 0x02c000000710783b */ /* 0x000e280000000200 */
[----:B------:R-:W1:Y:S04]  /*94bf0*/  LDSM.16.M88.4 R8, [R7+0x30000] ;  /* 0x030000000708783b */ /* 0x000e680000000200 */
[----:B------:R-:W-:Y:S01]  /*94c00*/  STL [R1+0x6924], R0 ;  /* 0x0069240001007387 */ /* 0x000fe20000100800 */
[----:B------:R2:W-:Y:S03]  /*94c10*/  STL [R1+0x6920], R2 ;  /* 0x0069200201007387 */ /* 0x0005e60000100800 */
[----:B0-----:R-:W-:Y:S01]  /*94c20*/  STL.64 [R1+0x30], R16 ;  /* 0x0000301001007387 */ /* 0x001fe20000100a00 */
[----:B------:R-:W-:Y:S02]  /*94c30*/  STL.64 [R1+0x38], R18 ;  /* 0x0000381201007387 */ /* 0x000fe40000100a00 */
[----:B------:R-:W-:Y:S02]  /*94c40*/  STL.64 [R1+0x150], R12 ;  /* 0x0001500c01007387 */ /* 0x000fe40000100a00 */
[----:B------:R-:W-:Y:S01]  /*94c50*/  STL.64 [R1+0x158], R14 ;  /* 0x0001580e01007387 */ /* 0x000fe20000100a00 */
[----:B-1----:R-:W-:Y:S01]  /*94c60*/  STL.64 [R1+0x140], R8 ;  /* 0x0001400801007387 */ /* 0x002fe20000100a00 */
[----:B--2---:R-:W-:Y:S01]  /*94c70*/  MOV R2, R8 ;  /* 0x0000000800027202 */ /* 0x004fe20000000f00 */
[----:B------:R-:W-:Y:S01]  /*94c80*/  STL.64 [R1+0x148], R10 ;  /* 0x0001480a01007387 */ /* 0x000fe20000100a00 */
[----:B------:R-:W-:Y:S01]  /*94c90*/  MOV R0, R9 ;  /* 0x0000000900007202 */ /* 0x000fe20000000f00 */
[----:B------:R-:W-:Y:S04]  /*94ca0*/  LDSM.16.M88.4 R16, [R7+0x34000] ;  /* 0x034000000710783b */ /* 0x000fe80000000200 */
[----:B------:R-:W0:Y:S04]  /*94cb0*/  LDSM.16.M88.4 R8, [R7+0x32000] ;  /* 0x032000000708783b */ /* 0x000e280000000200 */
[----:B------:R-:W1:Y:S04]  /*94cc0*/  LDSM.16.M88.4 R12, [R7+0x36000] ;  /* 0x03600000070c783b */ /* 0x000e680000000200 */
[----:B0-----:R0:W-:Y:S01]  /*94cd0*/  STL.64 [R1+0x130], R8 ;  /* 0x0001300801007387 */ /* 0x0011e20000100a00 */
[----:B------:R2:W-:Y:S03]  /*94ce0*/  STL.64 [R1+0x138], R10 ;  /* 0x0001380a01007387 */ /* 0x0005e60000100a00 */
[----:B0-----:R-:W3:Y:S01]  /*94cf0*/  LDL.LU R8, [R1+0x200] ;  /* 0x0002000001087983 */ /* 0x001ee20000300800 */
[----:B------:R-:W-:Y:S02]  /*94d00*/  STL.64 [R1+0x120], R16 ;  /* 0x0001201001007387 */ /* 0x000fe40000100a00 */
[----:B------:R-:W-:Y:S02]  /*94d10*/  STL.64 [R1+0x128], R18 ;  /* 0x0001281201007387 */ /* 0x000fe40000100a00 */
[----:B-1----:R-:W-:Y:S01]  /*94d20*/  STL.64 [R1+0x110], R12 ;  /* 0x0001100c01007387 */ /* 0x002fe20000100a00 */
[----:B------:R-:W-:Y:S01]  /*94d30*/  STL.64 [R1+0x118], R14 ;  /* 0x0001180e01007387 */ /* 0x000fe20000100a00 */
[----:B------:R-:W3:Y:S02]  /*94d40*/  LDL.LU R9, [R1+0x204] ;  /* 0x0002040001097983 */ /* 0x000ee40000300800 */
[----:B--2---:R-:W2:Y:S02]  /*94d50*/  LDL.LU R10, [R1+0x208] ;  /* 0x00020800010a7983 */ /* 0x004ea40000300800 */
[----:B------:R-:W2:Y:S01]  /*94d60*/  LDL.LU R11, [R1+0x20c] ;  /* 0x00020c00010b7983 */ /* 0x000ea20000300800 */
[----:B------:R-:W-:-:S02]  /*94d70*/  MOV R22, R4 ;  /* 0x0000000400167202 */ /* 0x000fc40000000f00 */
[----:B------:R-:W-:Y:S01]  /*94d80*/  MOV R23, R5 ;  /* 0x0000000500177202 */ /* 0x000fe20000000f00 */
[----:B------:R-:W0:Y:S04]  /*94d90*/  LDSM.16.M88.4 R12, [R7+0x38000] ;  /* 0x03800000070c783b */ /* 0x000e280000000200 */
[----:B--2---:R-:W-:Y:S01]  /*94da0*/  STL.64 [R1+0x70d0], R10 ;  /* 0x0070d00a01007387 */ /* 0x004fe20000100a00 */
[----:B---3--:R1:W-:Y:S02]  /*94db0*/  STL.64 [R1+0x70c8], R8 ;  /* 0x0070c80801007387 */ /* 0x0083e40000100a00 */
[----:B------:R-:W2:Y:S02]  /*94dc0*/  LDL.LU R4, [R1+0x7204] ;  /* 0x0072040001047983 */ /* 0x000ea40000300800 */
[----:B------:R-:W3:Y:S01]  /*94dd0*/  LDL.LU R5, [R1+0x7200] ;  /* 0x0072000001057983 */ /* 0x000ee20000300800 */
[----:B------:R-:W-:Y:S01]  /*94de0*/  STL.64 [R1+0x7100], R22 ;  /* 0x0071001601007387 */ /* 0x000fe20000100a00 */
[----:B-1----:R-:W-:-:S02]  /*94df0*/  MOV R8, R20 ;  /* 0x0000001400087202 */ /* 0x002fc40000000f00 */
[----:B------:R-:W-:-:S05]  /*94e00*/  MOV R9, R6 ;  /* 0x0000000600097202 */ /* 0x000fca0000000f00 */
[----:B------:R1:W-:Y:S04]  /*94e10*/  STL.64 [R1+0x70e0], R8 ;  /* 0x0070e00801007387 */ /* 0x0003e80000100a00 */
[----:B-1----:R-:W4:Y:S04]  /*94e20*/  LDL.64 R8, [R1+0x20] ;  /* 0x0000200001087983 */ /* 0x002f280000100a00 */
[----:B----4-:R1:W-:Y:S04]  /*94e30*/  STL.64 [R1+0x70f8], R8 ;  /* 0x0070f80801007387 */ /* 0x0103e80000100a00 */
[----:B-1----:R-:W4:Y:S01]  /*94e40*/  LDL.LU R8, [R1+0x230] ;  /* 0x0002300001087983 */ /* 0x002f220000300800 */
[----:B------:R-:W4:Y:S02]  /*94e50*/  LDL.LU R9, [R1+0x234] ;  /* 0x0002340001097983 */ /* 0x000f240000300800 */
[----:B------:R-:W2:Y:S02]  /*94e60*/  LDL.LU R10, [R1+0x238] ;  /* 0x00023800010a7983 */ /* 0x000ea40000300800 */
[----:B------:R-:W2:Y:S01]  /*94e70*/  LDL.LU R11, [R1+0x23c] ;  /* 0x00023c00010b7983 */ /* 0x000ea20000300800 */
[----:B------:R-:W-:-:S02]  /*94e80*/  MOV R22, R28 ;  /* 0x0000001c00167202 */ /* 0x000fc40000000f00 */
[----:B------:R-:W-:Y:S01]  /*94e90*/  MOV R23, R29 ;  /* 0x0000001d00177202 */ /* 0x000fe20000000f00 */
[----:B--2---:R-:W-:Y:S01]  /*94ea0*/  STL.64 [R1+0x7110], R10 ;  /* 0x0071100a01007387 */ /* 0x004fe20000100a00 */
[----:B----4-:R-:W-:Y:S02]  /*94eb0*/  STL.64 [R1+0x7108], R8 ;  /* 0x0071080801007387 */ /* 0x010fe40000100a00 */
[----:B------:R-:W2:Y:S02]  /*94ec0*/  LDL.LU R28, [R1+0x71fc] ;  /* 0x0071fc00011c7983 */ /* 0x000ea40000300800 */
[----:B------:R-:W4:Y:S01]  /*94ed0*/  LDL.LU R29, [R1+0x71f8] ;  /* 0x0071f800011d7983 */ /* 0x000f220000300800 */
[----:B------:R3:W-:Y:S02]  /*94ee0*/  STL.64 [R1+0x7118], R22 ;  /* 0x0071181601007387 */ /* 0x0007e40000100a00 */
[----:B---3--:R-:W-:Y:S02]  /*94ef0*/  MOV R22, R5 ;  /* 0x0000000500167202 */ /* 0x008fe40000000f00 */
[----:B------:R-:W-:Y:S01]  /*94f00*/  MOV R23, R4 ;  /* 0x0000000400177202 */ /* 0x000fe20000000f00 */
[----:B------:R-:W3:Y:S01]  /*94f10*/  LDL.LU R5, [R1+0x71f4] ;  /* 0x0071f40001057983 */ /* 0x000ee20000300800 */
[----:B------:R-:W3:Y:S03]  /*94f20*/  LDL.LU R4, [R1+0x71f0] ;  /* 0x0071f00001047983 */ /* 0x000ee60000300800 */
[----:B------:R2:W-:Y:S01]  /*94f30*/  STL.64 [R1+0x7130], R22 ;  /* 0x0071301601007387 */ /* 0x0005e20000100a00 */
[----:B------:R-:W3:Y:S02]  /*94f40*/  LDL.LU R8, [R1+0xd60] ;  /* 0x000d600001087983 */ /* 0x000ee40000300800 */
[----:B------:R-:W3:Y:S02]  /*94f50*/  LDL.LU R9, [R1+0xd64] ;  /* 0x000d640001097983 */ /* 0x000ee40000300800 */
[----:B------:R-:W3:Y:S01]  /*94f60*/  LDL.LU R10, [R1+0xd68] ;  /* 0x000d6800010a7983 */ /* 0x000ee20000300800 */
[----:B------:R-:W3:Y:S01]  /*94f70*/  LDL.LU R11, [R1+0xd6c] ;  /* 0x000d6c00010b7983 */ /* 0x000ee20000300800 */
[----:B--2---:R-:W-:Y:S01]  /*94f80*/  MOV R23, R28 ;  /* 0x0000001c00177202 */ /* 0x004fe20000000f00 */
[----:B----4-:R-:W-:-:S02]  /*94f90*/  IMAD.MOV.U32 R22, RZ, RZ, R29 ;  /* 0x000000ffff167224 */ /* 0x010fc400078e001d */
[----:B------:R-:W2:Y:S01]  /*94fa0*/  LDL.LU R29, [R1+0x71ec] ;  /* 0x0071ec00011d7983 */ /* 0x000ea20000300800 */
[----:B------:R-:W4:Y:S02]  /*94fb0*/  LDL.LU R28, [R1+0x71e8] ;  /* 0x0071e800011c7983 */ /* 0x000f240000300800 */
[----:B------:R-:W-:Y:S01]  /*94fc0*/  STL.64 [R1+0x7148], R22 ;  /* 0x0071481601007387 */ /* 0x000fe20000100a00 */
[----:B---3--:R-:W-:Y:S01]  /*94fd0*/  STL.64 [R1+0x7128], R10 ;  /* 0x0071280a01007387 */ /* 0x008fe20000100a00 */
[----:B------:R1:W-:Y:S03]  /*94fe0*/  STL.64 [R1+0x7120], R8 ;  /* 0x0071200801007387 */ /* 0x0003e60000100a00 */
[----:B-1----:R-:W3:Y:S01]  /*94ff0*/  LDL.LU R8, [R1+0xd70] ;  /* 0x000d700001087983 */ /* 0x002ee20000300800 */
[----:B------:R-:W3:Y:S02]  /*95000*/  LDL.LU R9, [R1+0xd74] ;  /* 0x000d740001097983 */ /* 0x000ee40000300800 */
[----:B------:R-:W2:Y:S02]  /*95010*/  LDL.LU R10, [R1+0xd78] ;  /* 0x000d7800010a7983 */ /* 0x000ea40000300800 */
[----:B------:R-:W2:Y:S01]  /*95020*/  LDL.LU R11, [R1+0xd7c] ;  /* 0x000d7c00010b7983 */ /* 0x000ea20000300800 */
[----:B------:R-:W-:-:S02]  /*95030*/  MOV R22, R4 ;  /* 0x0000000400167202 */ /* 0x000fc40000000f00 */
[----:B------:R-:W-:Y:S01]  /*95040*/  MOV R23, R5 ;  /* 0x0000000500177202 */ /* 0x000fe20000000f00 */
[----:B------:R-:W4:Y:S01]  /*95050*/  LDL.LU R4, [R1+0x71e4] ;  /* 0x0071e40001047983 */ /* 0x000f220000300800 */
[----:B------:R-:W4:Y:S03]  /*95060*/  LDL.LU R5, [R1+0x71e0] ;  /* 0x0071e00001057983 */ /* 0x000f260000300800 */
[----:B------:R-:W-:Y:S04]  /*95070*/  STL.64 [R1+0x7160], R22 ;  /* 0x0071601601007387 */ /* 0x000fe80000100a00 */
[----:B--2---:R-:W-:Y:S01]  /*95080*/  STL.64 [R1+0x7140], R10 ;  /* 0x0071400a01007387 */ /* 0x004fe20000100a00 */
[----:B---3--:R1:W-:Y:S03]  /*95090*/  STL.64 [R1+0x7138], R8 ;  /* 0x0071380801007387 */ /* 0x0083e60000100a00 */
[----:B-1----:R-:W2:Y:S01]  /*950a0*/  LDL.LU R8, [R1+0xd80] ;  /* 0x000d800001087983 */ /* 0x002ea20000300800 */
[----:B------:R-:W2:Y:S02]  /*950b0*/  LDL.LU R9, [R1+0xd84] ;  /* 0x000d840001097983 */ /* 0x000ea40000300800 */
[----:B------:R-:W3:Y:S02]  /*950c0*/  LDL.LU R10, [R1+0xd88] ;  /* 0x000d8800010a7983 */ /* 0x000ee40000300800 */
[----:B------:R-:W3:Y:S01]  /*950d0*/  LDL.LU R11, [R1+0xd8c] ;  /* 0x000d8c00010b7983 */ /* 0x000ee20000300800 */
[----:B----4-:R-:W-:-:S02]  /*950e0*/  MOV R22, R28 ;  /* 0x0000001c00167202 */ /* 0x010fc40000000f00 */
[----:B------:R-:W-:Y:S01]  /*950f0*/  MOV R23, R29 ;  /* 0x0000001d00177202 */ /* 0x000fe20000000f00 */
[----:B------:R-:W4:Y:S01]  /*95100*/  LDL.LU R28, [R1+0x71dc] ;  /* 0x0071dc00011c7983 */ /* 0x000f220000300800 */
[----:B------:R-:W4:Y:S03]  /*95110*/  LDL.LU R29, [R1+0x71d8] ;  /* 0x0071d800011d7983 */ /* 0x000f260000300800 */
[----:B------:R-:W-:Y:S04]  /*95120*/  STL.64 [R1+0x7178], R22 ;  /* 0x0071781601007387 */ /* 0x000fe80000100a00 */
[----:B---3--:R-:W-:Y:S01]  /*95130*/  STL.64 [R1+0x7158], R10 ;  /* 0x0071580a01007387 */ /* 0x008fe20000100a00 */
[----:B--2---:R1:W-:Y:S03]  /*95140*/  STL.64 [R1+0x7150], R8 ;  /* 0x0071500801007387 */ /* 0x0043e60000100a00 */
[----:B-1----:R-:W2:Y:S01]  /*95150*/  LDL.LU R8, [R1+0xd90] ;  /* 0x000d900001087983 */ /* 0x002ea20000300800 */
[----:B------:R-:W2:Y:S02]  /*95160*/  LDL.LU R9, [R1+0xd94] ;  /* 0x000d940001097983 */ /* 0x000ea40000300800 */
[----:B------:R-:W3:Y:S02]  /*95170*/  LDL.LU R10, [R1+0xd98] ;  /* 0x000d9800010a7983 */ /* 0x000ee40000300800 */
[----:B------:R-:W3:Y:S01]  /*95180*/  LDL.LU R11, [R1+0xd9c] ;  /* 0x000d9c00010b7983 */ /* 0x000ee20000300800 */
[----:B------:R-:W-:-:S02]  /*95190*/  MOV R22, R5 ;  /* 0x0000000500167202 */ /* 0x000fc40000000f00 */
        /* <DEDUP_REMOVED lines=14> */
[----:B------:R1:W-:Y:S02]  /*95280*/  STL.64 [R1+0x71a8], R22 ;  /* 0x0071a81601007387 */ /* 0x0003e40000100a00 */
[----:B-1----:R-:W-:Y:S02]  /*95290*/  MOV R22, R4 ;  /* 0x0000000400167202 */ /* 0x002fe40000000f00 */
        /* <DEDUP_REMOVED lines=21> */
[----:B------:R-:W3:Y:S04]  /*953f0*/  LDL.64 R16, [R1] ;  /* 0x0000000001107983 */ /* 0x000ee80000100a00 */
[----:B---3--:R1:W-:Y:S04]  /*95400*/  STL.64 [R1+0x70d8], R16 ;  /* 0x0070d81001007387 */ /* 0x0083e80000100a00 */
[----:B-1----:R-:W3:Y:S01]  /*95410*/  LDL.LU R16, [R1+0x210] ;  /* 0x0002100001107983 */ /* 0x002ee20000300800 */
[----:B------:R-:W3:Y:S02]  /*95420*/  LDL.LU R17, [R1+0x214] ;  /* 0x0002140001117983 */ /* 0x000ee40000300800 */
[----:B------:R-:W3:Y:S02]  /*95430*/  LDL.LU R18, [R1+0x218] ;  /* 0x0002180001127983 */ /* 0x000ee40000300800 */
[----:B------:R-:W3:Y:S01]  /*95440*/  LDL.LU R19, [R1+0x21c] ;  /* 0x00021c0001137983 */ /* 0x000ee20000300800 */
[----:B0-----:R-:W-:Y:S01]  /*95450*/  STL.64 [R1+0x100], R12 ;  /* 0x0001000c01007387 */ /* 0x001fe20000100a00 */
[----:B------:R-:W-:Y:S02]  /*95460*/  STL.64 [R1+0x108], R14 ;  /* 0x0001080e01007387 */ /* 0x000fe40000100a00 */
[----:B------:R-:W0:Y:S02]  /*95470*/  LDSM.16.M88.4 R12, [R7+0x3a000] ;  /* 0x03a00000070c783b */ /* 0x000e240000000200 */
[----:B0-----:R-:W-:Y:S02]  /*95480*/  STL.64 [R1+0xf0], R12 ;  /* 0x0000f00c01007387 */ /* 0x001fe40000100a00 */
[----:B------:R-:W-:Y:S02]  /*95490*/  STL.64 [R1+0xf8], R14 ;  /* 0x0000f80e01007387 */ /* 0x000fe40000100a00 */
[----:B------:R-:W0:Y:S02]  /*954a0*/  LDSM.16.M88.4 R12, [R7+0x3c000] ;  /* 0x03c00000070c783b */ /* 0x000e240000000200 */
[----:B0-----:R-:W-:Y:S02]  /*954b0*/  STL.64 [R1+0xe0], R12 ;  /* 0x0000e00c01007387 */ /* 0x001fe40000100a00 */
[----:B------:R-:W-:Y:S02]  /*954c0*/  STL.64 [R1+0xe8], R14 ;  /* 0x0000e80e01007387 */ /* 0x000fe40000100a00 */
[----:B------:R-:W0:Y:S01]  /*954d0*/  LDSM.16.M88.4 R12, [R7+0x3e000] ;  /* 0x03e00000070c783b */ /* 0x000e220000000200 */
[----:B--2---:R-:W-:Y:S01]  /*954e0*/  HMMA.16816.F32 R20, R24, R22, R8 ;  /* 0x000000161814723c */ /* 0x004fe20000001808 */
[----:B0-----:R0:W-:Y:S02]  /*954f0*/  STL.64 [R1+0xd0], R12 ;  /* 0x0000d00c01007387 */ /* 0x0011e40000100a00 */
[----:B------:R4:W-:Y:S02]  /*95500*/  STL.64 [R1+0xd8], R14 ;  /* 0x0000d80e01007387 */ /* 0x0009e40000100a00 */
[----:B0-----:R-:W2:Y:S01]  /*95510*/  LDL.LU R12, [R1+0x1f0] ;  /* 0x0001f000010c7983 */ /* 0x001ea20000300800 */
[----:B----4-:R-:W-:Y:S01]  /*95520*/  MOV R14, R5 ;  /* 0x00000005000e7202 */ /* 0x010fe20000000f00 */
[----:B------:R-:W-:-:S02]  /*95530*/  IMAD.MOV.U32 R15, RZ, RZ, R4 ;  /* 0x000000ffff0f7224 */ /* 0x000fc400078e0004 */
[----:B------:R-:W2:Y:S01]  /*95540*/  LDL.LU R13, [R1+0x1f4] ;  /* 0x0001f400010d7983 */ /* 0x000ea20000300800 */
[----:B------:R-:W0:Y:S04]  /*95550*/  LDSM.16.M88.4 R4, [R3+0x41000] ;  /* 0x041000000304783b */ /* 0x000e280000000200 */
[----:B0-----:R0:W-:Y:S01]  /*95560*/  STL [R1+0x6fe4], R4 ;  /* 0x006fe40401007387 */ /* 0x0011e20000100800 */
[----:B------:R1:W-:Y:S02]  /*95570*/  STL [R1+0x6fe0], R5 ;  /* 0x006fe00501007387 */ /* 0x0003e40000100800 */
[----:B------:R4:W-:Y:S02]  /*95580*/  STL [R1+0x6fdc], R6 ;  /* 0x006fdc0601007387 */ /* 0x0009e40000100800 */
[----:B------:R4:W-:Y:S01]  /*95590*/  STL [R1+0x6fd8], R7 ;  /* 0x006fd80701007387 */ /* 0x0009e20000100800 */
[----:B0-----:R-:W2:Y:S01]  /*955a0*/  LDL.LU R4, [R1+0x220] ;  /* 0x0002200001047983 */ /* 0x001ea20000300800 */
[----:B-1----:R-:W2:Y:S02]  /*955b0*/  LDL.LU R5, [R1+0x224] ;  /* 0x0002240001057983 */ /* 0x002ea40000300800 */
[----:B----4-:R-:W2:Y:S02]  /*955c0*/  LDL.LU R6, [R1+0x228] ;  /* 0x0002280001067983 */ /* 0x010ea40000300800 */
[----:B------:R-:W2:Y:S01]  /*955d0*/  LDL.LU R7, [R1+0x22c] ;  /* 0x00022c0001077983 */ /* 0x000ea20000300800 */
[----:B------:R-:W4:Y:S01]  /*955e0*/  LDL.LU.64 R10, [R1+0x71b8] ;  /* 0x0071b800010a7983 */ /* 0x000f220000300a00 */
[----:B------:R-:W4:Y:S02]  /*955f0*/  LDL.LU.64 R8, [R1+0x71b0] ;  /* 0x0071b00001087983 */ /* 0x000f240000300a00 */
[----:B------:R-:W-:Y:S02]  /*95600*/  STL.64 [R1+0x8c0], R20 ;  /* 0x0008c01401007387 */ /* 0x000fe40000100a00 */
[----:B------:R0:W-:Y:S02]  /*95610*/  STL.64 [R1+0x8c8], R22 ;  /* 0x0008c81601007387 */ /* 0x0001e40000100a00 */
[----:B0-----:R-:W4:Y:S02]  /*95620*/  LDL.LU.64 R22, [R1+0x71a8] ;  /* 0x0071a80001167983 */ /* 0x001f240000300a00 */
[C---:B----4-:R-:W-:Y:S02]  /*95630*/  HMMA.16816.F32 R20, R24.reuse, R22, R8 ;  /* 0x000000161814723c */ /* 0x050fe40000001808 */
[----:B------:R-:W4:Y:S01]  /*95640*/  LDL.LU.64 R10, [R1+0x71a0] ;  /* 0x0071a000010a7983 */ /* 0x000f220000300a00 */
[----:B------:R-:W4:Y:S11]  /*95650*/  LDL.LU.64 R8, [R1+0x7198] ;  /* 0x0071980001087983 */ /* 0x000f360000300a00 */
[----:B------:R-:W-:Y:S09]  /*95660*/  @!UPT UIADD3 URZ, URZ, URZ, URZ ;  /* 0x0000003f3f3ff290 */ /* 0x000ff2000fffe03f */
[----:B------:R-:W-:Y:S01]  /*95670*/  STL.64 [R1+0x8b0], R20 ;  /* 0x0008b01401007387 */ /* 0x000fe20000100a00 */
[----:B------:R0:W-:Y:S03]  /*95680*/  STL.64 [R1+0x8b8], R22 ;  /* 0x0008b81601007387 */ /* 0x0001e60000100a00 */
        /* <DEDUP_REMOVED lines=43> */
[----:B----4-:R-:W-:Y:S02]  /*95940*/  HMMA.16816.F32 R24, R24, R22, R8 ;  /* 0x000000161818723c */ /* 0x010fe40000001808 */
[----:B------:R-:W2:Y:S01]  /*95950*/  LDL.LU.64 R8, [R1+0x70f8] ;  /* 0x0070f80001087983 */ /* 0x000ea20000300a00 */
[----:B------:R-:W2:Y:S02]  /*95960*/  LDL.LU.64 R22, [R1+0x70f0] ;  /* 0x0070f00001167983 */ /* 0x000ea40000300a00 */
[----:B------:R-:W2:Y:S11]  /*95970*/  LDL.LU.64 R20, [R1+0x70e8] ;  /* 0x0070e80001147983 */ /* 0x000eb60000300a00 */
[----:B------:R-:W-:Y:S07]  /*95980*/  @!UPT UIADD3 URZ, URZ, URZ, URZ ;  /* 0x0000003f3f3ff290 */ /* 0x000fee000fffe03f */
[----:B------:R0:W-:Y:S01]  /*95990*/  STL.64 [R1+0x840], R24 ;  /* 0x0008401801007387 */ /* 0x0001e20000100a00 */
[----:B------:R1:W-:Y:S03]  /*959a0*/  STL.64 [R1+0x848], R26 ;  /* 0x0008481a01007387 */ /* 0x0003e60000100a00 */
[----:B0-----:R-:W4:Y:S01]  /*959b0*/  LDL.LU R24, [R1+0x1d0] ;  /* 0x0001d00001187983 */ /* 0x001f220000300800 */
[----:B------:R-:W4:Y:S02]  /*959c0*/  LDL.LU R25, [R1+0x1d4] ;  /* 0x0001d40001197983 */ /* 0x000f240000300800 */
[----:B-1----:R-:W4:Y:S02]  /*959d0*/  LDL.LU R26, [R1+0x1d8] ;  /* 0x0001d800011a7983 */ /* 0x002f240000300800 */
[----:B------:R-:W4:Y:S01]  /*959e0*/  LDL.LU R27, [R1+0x1dc] ;  /* 0x0001dc00011b7983 */ /* 0x000f220000300800 */
[C---:B--2---:R-:W-:Y:S11]  /*959f0*/  HMMA.16816.F32 R4, R20.reuse, R8, R4 ;  /* 0x000000081404723c */ /* 0x044ff60000001804 */
[----:B------:R-:W-:Y:S11]  /*95a00*/  @!UPT UIADD3 URZ, URZ, URZ, URZ ;  /* 0x0000003f3f3ff290 */ /* 0x000ff6000fffe03f */
[----:B------:R-:W-:Y:S01]  /*95a10*/  @!UPT UIADD3 URZ, URZ, URZ, URZ ;  /* 0x0000003f3f3ff290 */ /* 0x000fe2000fffe03f */
[----:B------:R-:W-:Y:S01]  /*95a20*/  STL.64 [R1+0x830], R4 ;  /* 0x0008300401007387 */ /* 0x000fe20000100a00 */
[----:B------:R0:W-:Y:S02]  /*95a30*/  STL.64 [R1+0x838], R6 ;  /* 0x0008380601007387 */ /* 0x0001e40000100a00 */
[----:B0-----:R-:W-:Y:S02]  /*95a40*/  MOV R6, R8 ;  /* 0x0000000800067202 */ /* 0x001fe40000000f00 */
[----:B------:R-:W-:Y:S02]  /*95a50*/  MOV R7, R9 ;  /* 0x0000000900077202 */ /* 0x000fe40000000f00 */
[----:B------:R-:W3:Y:S02]  /*95a60*/  LDL.LU.64 R8, [R1+0x70e0] ;  /* 0x0070e00001087983 */ /* 0x000ee40000300a00 */
[C---:B---3--:R-:W-:Y:S02]  /*95a70*/  HMMA.16816.F32 R8, R20.reuse, R8, R16 ;  /* 0x000000081408723c */ /* 0x048fe40000001810 */
        /* <DEDUP_REMOVED lines=8> */
[C---:B---3--:R-:W-:Y:S11]  /*95b00*/  HMMA.16816.F32 R8, R20.reuse, R16, R8 ;  /* 0x000000101408723c */ /* 0x048ff60000001808 */
[----:B------:R-:W-:Y:S11]  /*95b10*/  @!UPT UIADD3 URZ, URZ, URZ, URZ ;  /* 0x0000003f3f3ff290 */ /* 0x000ff6000fffe03f */
[----:B------:R-:W-:Y:S01]  /*95b20*/  @!UPT UIADD3 URZ, URZ, URZ, URZ ;  /* 0x0000003f3f3ff290 */ /* 0x000fe2000fffe03f */
[----:B------:R0:W-:Y:S01]  /*95b30*/  STL.64 [R1+0x810], R8 ;  /* 0x0008100801007387 */ /* 0x0001e20000100a00 */
[----:B------:R-:W-:Y:S03]  /*95b40*/  STL.64 [R1+0x818], R10 ;  /* 0x0008180a01007387 */ /* 0x000fe60000100a00 */
[----:B0-----:R-:W4:Y:S01]  /*95b50*/  LDL.LU.64 R8, [R1+0x70c0] ;  /* 0x0070c00001087983 */ /* 0x001f220000300a00 */
[----:B------:R-:W2:Y:S02]  /*95b60*/  LDL.LU.64 R18, [R1+0x70b8] ;  /* 0x0070b80001127983 */ /* 0x000ea40000300a00 */
[----:B------:R-:W3:Y:S02]  /*95b70*/  LDL.LU.64 R16, [R1+0x70b0] ;  /* 0x0070b00001107983 */ /* 0x000ee40000300a00 */
[----:B------:R-:W-:Y:S01]  /*95b80*/  STL.64 [R1+0x6ff0], R6 ;  /* 0x006ff00601007387 */ /* 0x000fe20000100a00 */
[----:B------:R0:W-:Y:S04]  /*95b90*/  STL.64 [R1+0x6fe8], R4 ;  /* 0x006fe80401007387 */ /* 0x0001e80000100a00 */
[----:B0-----:R-:W2:Y:S01]  /*95ba0*/  LDL.LU R4, [R1+0x1e0] ;  /* 0x0001e00001047983 */ /* 0x001ea20000300800 */
[----:B------:R-:W2:Y:S02]  /*95bb0*/  LDL.LU R5, [R1+0x1e4] ;  /* 0x0001e40001057983 */ /* 0x000ea40000300800 */
[----:B------:R-:W2:Y:S02]  /*95bc0*/  LDL.LU R6, [R1+0x1e8] ;  /* 0x0001e80001067983 */ /* 0x000ea40000300800 */
[----:B------:R-:W2:Y:S01]  /*95bd0*/  LDL.LU R7, [R1+0x1ec] ;  /* 0x0001ec0001077983 */ /* 0x000ea20000300800 */
[C---:B---3--:R-:W-:Y:S11]  /*95be0*/  HMMA.16816.F32 R12, R20.reuse, R16, R12 ;  /* 0x00000010140c723c */ /* 0x048ff6000000180c */
[----:B------:R-:W-:Y:S11]  /*95bf0*/  @!UPT UIADD3 URZ, URZ, URZ, URZ ;  /* 0x0000003f3f3ff290 */ /* 0x000ff6000fffe03f */
[----:B------:R-:W-:Y:S01]  /*95c00*/  @!UPT UIADD3 URZ, URZ, URZ, URZ ;  /* 0x0000003f3f3ff290 */ /* 0x000fe2000fffe03f */
[----:B------:R0:W-:Y:S01]  /*95c10*/  STL.64 [R1+0x800], R12 ;  /* 0x0008000c01007387 */ /* 0x0001e20000100a00 */
[----:B------:R-:W-:Y:S03]  /*95c20*/  STL.64 [R1+0x808], R14 ;  /* 0x0008080e01007387 */ /* 0x000fe60000100a00 */
[----:B0-----:R-:W3:Y:S01]  /*95c30*/  LDL.LU.64 R12, [R1+0x70a8] ;  /* 0x0070a800010c7983 */ /* 0x001ee20000300a00 */
[----:B--2---:R-:W-:Y:S02]  /*95c40*/  STL.64 [R1+0x6f88], R18 ;  /* 0x006f881201007387 */ /* 0x004fe40000100a00 */
[----:B------:R-:W-:Y:S01]  /*95c50*/  STL.64 [R1+0x6f80], R16 ;  /* 0x006f801001007387 */ /* 0x000fe20000100a00 */
[C---:B---3--:R-:W-:Y:S01]  /*95c60*/  HMMA.16816.F32 R4, R20.reuse, R12, R4 ;  /* 0x0000000c1404723c */ /* 0x048fe20000001804 */
[----:B------:R-:W-:Y:S01]  /*95c70*/  STL [R1+0x6f6c], R13 ;  /* 0x006f6c0d01007387 */ /* 0x000fe20000100800 */
[----:B------:R4:W-:Y:S06]  /*95c80*/  STL [R1+0x7080], R12 ;  /* 0x0070800c01007387 */ /* 0x0009ec0000100800 */
[----:B----4-:R-:W-:Y:S01]  /*95c90*/  HMMA.16816.F32 R12, R20, R8, R24 ;  /* 0x00000008140c723c */ /* 0x010fe20000001818 */
[----:B------:R-:W0:Y:S11]  /*95ca0*/  LDSM.16.M88.4 R24, [R3+0x42000] ;  /* 0x042000000318783b */ /* 0x000e360000000200 */
[----:B------:R-:W-:Y:S03]  /*95cb0*/  @!UPT UIADD3 URZ, URZ, URZ, URZ ;  /* 0x0000003f3f3ff290 */ /* 0x000fe6000fffe03f */
[----:B------:R1:W-:Y:S01]  /*95cc0*/  STL.64 [R1+0x7f0], R4 ;  /* 0x0007f00401007387 */ /* 0x0003e20000100a00 */
[----:B------:R2:W-:Y:S02]  /*95cd0*/  STL.64 [R1+0x7f8], R6 ;  /* 0x0007f80601007387 */ /* 0x0005e40000100a00 */
[----:B------:R3:W-:Y:S01]  /*95ce0*/  STL.64 [R1+0x7040], R8 ;  /* 0x0070400801007387 */ /* 0x0007e20000100a00 */
[----:B-1----:R-:W4:Y:S04]  /*95cf0*/  LDL.LU R4, [R1+0xcd0] ;  /* 0x000cd00001047983 */ /* 0x002f280000300800 */
[----:B------:R-:W-:Y:S02]  /*95d00*/  STL.64 [R1+0x750], R12 ;  /* 0x0007500c01007387 */ /* 0x000fe40000100a00 */
[----:B------:R-:W-:Y:S02]  /*95d10*/  STL.64 [R1+0x758], R14 ;  /* 0x0007580e01007387 */ /* 0x000fe40000100a00 */
[----:B------:R-:W4:Y:S01]  /*95d20*/  LDL.LU R5, [R1+0xcd4] ;  /* 0x000cd40001057983 */ /* 0x000f220000300800 */
[----:B--2---:R-:W-:-:S02]  /*95d30*/  MOV R6, R28 ;  /* 0x0000001c00067202 */ /* 0x004fc40000000f00 */
[----:B------:R-:W-:Y:S01]  /*95d40*/  MOV R7, R29 ;  /* 0x0000001d00077202 */ /* 0x000fe20000000f00 */
[----:B------:R-:W2:Y:S01]  /*95d50*/  LDL.LU R28, [R1+0x70a4] ;  /* 0x0070a400011c7983 */ /* 0x000ea20000300800 */
[----:B------:R-:W2:Y:S02]  /*95d60*/  LDL.LU R29, [R1+0x70a0] ;  /* 0x0070a000011d7983 */ /* 0x000ea40000300800 */
[----:B---3--:R-:W3:Y:S02]  /*95d70*/  LDL.LU R8, [R1+0xd10] ;  /* 0x000d100001087983 */ /* 0x008ee40000300800 */
[----:B------:R-:W3:Y:S01]  /*95d80*/  LDL.LU R9, [R1+0xd14] ;  /* 0x000d140001097983 */ /* 0x000ee20000300800 */
[----:B------:R-:W2:Y:S01]  /*95d90*/  LDL.LU R10, [R1+0xd18] ;  /* 0x000d1800010a7983 */ /* 0x000ea20000300800 */
[----:B------:R-:W2:Y:S02]  /*95da0*/  LDL.LU R11, [R1+0xd1c] ;  /* 0x000d1c00010b7983 */ /* 0x000ea40000300800 */
[----:B------:R-:W3:Y:S02]  /*95db0*/  LDL.LU R16, [R1+0xd50] ;  /* 0x000d500001107983 */ /* 0x000ee40000300800 */
[----:B------:R-:W4:Y:S01]  /*95dc0*/  LDL.LU R17, [R1+0xd54] ;  /* 0x000d540001117983 */ /* 0x000f220000300800 */
[----:B------:R-:W4:Y:S01]  /*95dd0*/  LDL.LU R18, [R1+0xd58] ;  /* 0x000d580001127983 */ /* 0x000f220000300800 */
[----:B------:R-:W4:Y:S03]  /*95de0*/  LDL.LU R19, [R1+0xd5c] ;  /* 0x000d5c0001137983 */ /* 0x000f260000300800 */
[----:B--2---:R-:W-:Y:S01]  /*95df0*/  STL.64 [R1+0x7050], R10 ;  /* 0x0070500a01007387 */ /* 0x004fe20000100a00 */
[----:B---3--:R1:W-:Y:S03]  /*95e00*/  STL.64 [R1+0x7048], R8 ;  /* 0x0070480801007387 */ /* 0x0083e60000100a00 */
[----:B-1----:R-:W2:Y:S04]  /*95e10*/  LDL.64 R8, [R1+0x130] ;  /* 0x0001300001087983 */ /* 0x002ea80000100a00 */
[----:B--2---:R-:W-:Y:S01]  /*95e20*/  STL.64 [R1+0x7060], R8 ;  /* 0x0070600801007387 */ /* 0x004fe20000100a00 */
[----:B------:R-:W-:Y:S02]  /*95e30*/  STL.64 [R1+0x7000], R6 ;  /* 0x0070000601007387 */ /* 0x000fe40000100a00 */
[----:B----4-:R1:W-:Y:S02]  /*95e40*/  STL.64 [R1+0x6ff8], R4 ;  /* 0x006ff80401007387 */ /* 0x0103e40000100a00 */
[----:B-1----:R-:W2:Y:S04]  /*95e50*/  LDL.64 R4, [R1+0xf0] ;  /* 0x0000f00001047983 */ /* 0x002ea80000100a00 */
[----:B--2---:R1:W-:Y:S04]  /*95e60*/  STL.64 [R1+0x7010], R4 ;  /* 0x0070100401007387 */ /* 0x0043e80000100a00 */
[----:B-1----:R-:W2:Y:S04]  /*95e70*/  LDL.64 R4, [R1+0x100] ;  /* 0x0001000001047983 */ /* 0x002ea80000100a00 */
[----:B--2---:R1:W-:Y:S04]  /*95e80*/  STL.64 [R1+0x7028], R4 ;  /* 0x0070280401007387 */ /* 0x0043e80000100a00 */
[----:B-1----:R-:W2:Y:S04]  /*95e90*/  LDL.64 R4, [R1+0x110] ;  /* 0x0001100001047983 */ /* 0x002ea80000100a00 */
[----:B--2---:R1:W-:Y:S04]  /*95ea0*/  STL.64 [R1+0x7038], R4 ;  /* 0x0070380401007387 */ /* 0x0043e80000100a00 */
[----:B-1----:R-:W2:Y:S04]  /*95eb0*/  LDL.64 R4, [R1+0x120] ;  /* 0x0001200001047983 */ /* 0x002ea80000100a00 */
[----:B--2---:R1:W-:Y:S04]  /*95ec0*/  STL.64 [R1+0x7058], R4 ;  /* 0x0070580401007387 */ /* 0x0043e80000100a00 */
[----:B-1----:R-:W2:Y:S01]  /*95ed0*/  LDL.LU R4, [R1+0xd20] ;  /* 0x000d200001047983 */ /* 0x002ea20000300800 */
[----:B------:R-:W2:Y:S02]  /*95ee0*/  LDL.LU R5, [R1+0xd24] ;  /* 0x000d240001057983 */ /* 0x000ea40000300800 */
[----:B------:R-:W3:Y:S02]  /*95ef0*/  LDL.LU R6, [R1+0xd28] ;  /* 0x000d280001067983 */ /* 0x000ee40000300800 */
[----:B------:R-:W3:Y:S02]  /*95f00*/  LDL.LU R7, [R1+0xd2c] ;  /* 0x000d2c0001077983 */ /* 0x000ee40000300800 */
[----:B---3--:R-:W-:Y:S01]  /*95f10*/  STL.64 [R1+0x7070], R6 ;  /* 0x0070700601007387 */ /* 0x008fe20000100a00 */
[----:B--2---:R-:W-:Y:S02]  /*95f20*/  STL.64 [R1+0x7068], R4 ;  /* 0x0070680401007387 */ /* 0x004fe40000100a00 */
[----:B------:R-:W2:Y:S02]  /*95f30*/  LDL.LU R12, [R1+0xd40] ;  /* 0x000d4000010c7983 */ /* 0x000ea40000300800 */
[----:B------:R-:W2:Y:S01]  /*95f40*/  LDL.LU R13, [R1+0xd44] ;  /* 0x000d4400010d7983 */ /* 0x000ea20000300800 */
[----:B------:R-:W3:Y:S01]  /*95f50*/  LDL.LU R14, [R1+0xd48] ;  /* 0x000d4800010e7983 */ /* 0x000ee20000300800 */
[----:B------:R-:W3:Y:S01]  /*95f60*/  LDL.LU R15, [R1+0xd4c] ;  /* 0x000d4c00010f7983 */ /* 0x000ee20000300800 */
[----:B------:R-:W-:-:S02]  /*95f70*/  MOV R8, R2 ;  /* 0x0000000200087202 */ /* 0x000fc40000000f00 */
[----:B------:R-:W-:Y:S01]  /*95f80*/  MOV R9, R0 ;  /* 0x0000000000097202 */ /* 0x000fe20000000f00 */
[----:B---3--:R-:W-:Y:S01]  /*95f90*/  STL.64 [R1+0x7090], R14 ;  /* 0x0070900e01007387 */ /* 0x008fe20000100a00 */
[----:B--2---:R-:W-:Y:S03]  /*95fa0*/  STL.64 [R1+0x7088], R12 ;  /* 0x0070880c01007387 */ /* 0x004fe60000100a00 */
[----:B------:R1:W-:Y:S02]  /*95fb0*/  STL.64 [R1+0x7078], R8 ;  /* 0x0070780801007387 */ /* 0x0003e40000100a00 */
[----:B-1----:R-:W2:Y:S04]  /*95fc0*/  LDL.64 R8, [R1+0x150] ;  /* 0x0001500001087983 */ /* 0x002ea80000100a00 */
[----:B--2---:R1:W-:Y:S04]  /*95fd0*/  STL.64 [R1+0x7098], R8 ;  /* 0x0070980801007387 */ /* 0x0043e80000100a00 */
[----:B-1----:R-:W2:Y:S01]  /*95fe0*/  LDL.64 R8, [R1+0x30] ;  /* 0x0000300001087983 */ /* 0x002ea20000100a00 */
[----:B------:R-:W3:Y:S02]  /*95ff0*/  LDL.LU R4, [R1+0xd30] ;  /* 0x000d300001047983 */ /* 0x000ee40000300800 */
[----:B------:R-:W3:Y:S02]  /*96000*/  LDL.LU R5, [R1+0xd34] ;  /* 0x000d340001057983 */ /* 0x000ee40000300800 */
[----:B------:R-:W3:Y:S01]  /*96010*/  LDL.LU R6, [R1+0xd38] ;  /* 0x000d380001067983 */ /* 0x000ee20000300800 */
[----:B------:R-:W3:Y:S01]  /*96020*/  LDL.LU R7, [R1+0xd3c] ;  /* 0x000d3c0001077983 */ /* 0x000ee20000300800 */
[----:B------:R-:W-:Y:S02]  /*96030*/  STL [R1+0x6f68], R3 ;  /* 0x006f680301007387 */ /* 0x000fe40000100800 */
[----:B0-----:R-:W-:Y:S02]  /*96040*/  STL.64 [R1+0x6e90], R26 ;  /* 0x006e901a01007387 */ /* 0x001fe40000100a00 */
[----:B------:R0:W-:Y:S02]  /*96050*/  STL.64 [R1+0x6e88], R24 ;  /* 0x006e881801007387 */ /* 0x0001e40000100a00 */
[----:B0-----:R-:W4:Y:S01]  /*96060*/  LDL.64 R24, [R1+0xd0] ;  /* 0x0000d00001187983 */ /* 0x001f220000100a00 */
[----:B------:R-:W-:-:S02]  /*96070*/  MOV R26, R29 ;  /* 0x0000001d001a7202 */ /* 0x000fc40000000f00 */
[----:B------:R-:W-:Y:S01]  /*96080*/  MOV R27, R28 ;  /* 0x0000001c001b7202 */ /* 0x000fe20000000f00 */
[C---:B--2---:R-:W-:Y:S07]  /*96090*/  HMMA.16816.F32 R12, R20.reuse, R8, R16 ;  /* 0x00000008140c723c */ /* 0x044fee0000001810 */
[----:B------:R-:W-:Y:S02]  /*960a0*/  MOV R19, R8 ;  /* 0x0000000800137202 */ /* 0x000fe40000000f00 */
[----:B------:R-:W-:Y:S01]  /*960b0*/  MOV R18, R9 ;  /* 0x0000000900127202 */ /* 0x000fe20000000f00 */
[----:B----4-:R0:W-:Y:S11]  /*960c0*/  STL.64 [R1+0x7030], R24 ;  /* 0x0070301801007387 */ /* 0x0101f60000100a00 */
[----:B------:R-:W-:Y:S03]  /*960d0*/  @!UPT UIADD3 URZ, URZ, URZ, URZ ;  /* 0x0000003f3f3ff290 */ /* 0x000fe6000fffe03f */
[----:B------:R-:W-:Y:S01]  /*960e0*/  IMAD.MOV.U32 R29, RZ, RZ, R14 ;  /* 0x000000ffff1d7224 */ /* 0x000fe200078e000e */
[----:B------:R-:W-:Y:S01]  /*960f0*/  MOV R28, R15 ;  /* 0x0000000f001c7202 */ /* 0x000fe20000000f00 */
[----:B0-----:R-:W2:Y:S01]  /*96100*/  LDL.LU R24, [R1+0xd00] ;  /* 0x000d000001187983 */ /* 0x001ea20000300800 */
[----:B------:R-:W2:Y:S02]  /*96110*/  LDL.LU R25, [R1+0xd04] ;  /* 0x000d040001197983 */ /* 0x000ea40000300800 */
[----:B------:R-:W4:Y:S02]  /*96120*/  LDL.LU.64 R8, [R1+0x7098] ;  /* 0x0070980001087983 */ /* 0x000f240000300a00 */
[----:B------:R0:W-:Y:S01]  /*96130*/  STL.64 [R1+0x7e0], R12 ;  /* 0x0007e00c01007387 */ /* 0x0001e20000100a00 */
[----:B------:R-:W4:Y:S04]  /*96140*/  LDL.LU.64 R14, [R1+0x7090] ;  /* 0x00709000010e7983 */ /* 0x000f280000300a00 */
[----:B0-----:R-:W4:Y:S01]  /*96150*/  LDL.LU.64 R12, [R1+0x7088] ;  /* 0x00708800010c7983 */ /* 0x001f220000300a00 */
[----:B------:R0:W-:Y:S02]  /*96160*/  STL.64 [R1+0x7008], R18 ;  /* 0x0070081201007387 */ /* 0x0001e40000100a00 */
[----:B------:R-:W2:Y:S02]  /*96170*/  LDL.LU R16, [R1+0xce0] ;  /* 0x000ce00001107983 */ /* 0x000ea40000300800 */
[----:B------:R-:W2:Y:S01]  /*96180*/  LDL.LU R17, [R1+0xce4] ;  /* 0x000ce40001117983 */ /* 0x000ea20000300800 */
[----:B0-----:R-:W2:Y:S01]  /*96190*/  LDL.LU R18, [R1+0xce8] ;  /* 0x000ce80001127983 */ /* 0x001ea20000300800 */
[----:B------:R-:W2:Y:S01]  /*961a0*/  LDL.LU R19, [R1+0xcec] ;  /* 0x000cec0001137983 */ /* 0x000ea20000300800 */
[----:B----4-:R-:W-:Y:S01]  /*961b0*/  HMMA.16816.F32 R12, R20, R8, R12 ;  /* 0x00000008140c723c */ /* 0x010fe2000000180c */
[----:B------:R-:W-:Y:S01]  /*961c0*/  MOV R3, R9 ;  /* 0x0000000900037202 */ /* 0x000fe20000000f00 */
[----:B--2---:R-:W-:Y:S01]  /*961d0*/  STL.64 [R1+0x7020], R18 ;  /* 0x0070201201007387 */ /* 0x004fe20000100a00 */
[----:B------:R0:W-:Y:S03]  /*961e0*/  STL.64 [R1+0x7018], R16 ;  /* 0x0070181001007387 */ /* 0x0001e60000100a00 */
[----:B0-----:R-:W2:Y:S01]  /*961f0*/  LDL.LU R16, [R1+0xcf0] ;  /* 0x000cf00001107983 */ /* 0x001ea20000300800 */
[----:B------:R-:W2:Y:S02]  /*96200*/  LDL.LU R17, [R1+0xcf4] ;  /* 0x000cf40001117983 */ /* 0x000ea40000300800 */
[----:B------:R-:W2:Y:S02]  /*96210*/  LDL.LU R18, [R1+0xcf8] ;  /* 0x000cf80001127983 */ /* 0x000ea40000300800 */
[----:B------:R-:W2:Y:S01]  /*96220*/  LDL.LU R19, [R1+0xcfc] ;  /* 0x000cfc0001137983 */ /* 0x000ea20000300800 */
[----:B------:R-:W-:Y:S01]  /*96230*/  STL [R1+0x6844], R28 ;  /* 0x0068441c01007387 */ /* 0x000fe20000100800 */
[----:B------:R-:W-:Y:S10]  /*96240*/  STL [R1+0x6840], R29 ;  /* 0x0068401d01007387 */ /* 0x000ff40000100800 */
[----:B------:R0:W-:Y:S02]  /*96250*/  STL.64 [R1+0x7d0], R12 ;  /* 0x0007d00c01007387 */ /* 0x0001e40000100a00 */
[----:B------:R-:W-:Y:S01]  /*96260*/  STL.64 [R1+0x7d8], R14 ;  /* 0x0007d80e01007387 */ /* 0x000fe20000100a00 */
[----:B0-----:R-:W4:Y:S01]  /*96270*/  LDL.LU R12, [R1+0x7080] ;  /* 0x00708000010c7983 */ /* 0x001f220000300800 */
[----:B------:R-:W-:-:S02]  /*96280*/  MOV R13, R8 ;  /* 0x00000008000d7202 */ /* 0x000fc40000000f00 */
[----:B------:R-:W3:Y:S02]  /*96290*/  LDL.LU.64 R8, [R1+0x7078] ;  /* 0x0070780001087983 */ /* 0x000ee40000300a00 */
[C---:B---3--:R-:W-:Y:S01]  /*962a0*/  HMMA.16816.F32 R8, R20.reuse, R8, R4 ;  /* 0x000000081408723c */ /* 0x048fe20000001804 */
[----:B------:R-:W3:Y:S01]  /*962b0*/  LDL.LU.64 R6, [R1+0x7070] ;  /* 0x0070700001067983 */ /* 0x000ee20000300a00 */
[----:B------:R-:W3:Y:S11]  /*962c0*/  LDL.LU.64 R4, [R1+0x7068] ;  /* 0x0070680001047983 */ /* 0x000ef60000300a00 */
[----:B------:R-:W-:Y:S10]  /*962d0*/  @!UPT UIADD3 URZ, URZ, URZ, URZ ;  /* 0x0000003f3f3ff290 */ /* 0x000ff4000fffe03f */
        /* <DEDUP_REMOVED lines=12> */
[----:B------:R-:W-:Y:S01]  /*963a0*/  STL [R1+0x6f2c], R0 ;  /* 0x006f2c0001007387 */ /* 0x000fe20000100800 */
[----:B------:R-:W-:Y:S01]  /*963b0*/  STL [R1+0x6f28], R2 ;  /* 0x006f280201007387 */ /* 0x000fe20000100800 */
[C---:B---3--:R-:W-:Y:S11]  /*963c0*/  HMMA.16816.F32 R8, R20.reuse, R4, R8 ;  /* 0x000000041408723c */ /* 0x048ff60000001808 */
[----:B------:R-:W-:Y:S11]  /*963d0*/  @!UPT UIADD3 URZ, URZ, URZ, URZ ;  /* 0x0000003f3f3ff290 */ /* 0x000ff6000fffe03f */
[----:B------:R-:W-:Y:S01]  /*963e0*/  @!UPT UIADD3 URZ, URZ, URZ, URZ ;  /* 0x0000003f3f3ff290 */ /* 0x000fe2000fffe03f */
[----:B------:R0:W-:Y:S01]  /*963f0*/  STL.64 [R1+0x7a0], R8 ;  /* 0x0007a00801007387 */ /* 0x0001e20000100a00 */
[----:B------:R1:W-:Y:S03]  /*96400*/  STL.64 [R1+0x7a8], R10 ;  /* 0x0007a80a01007387 */ /* 0x0003e60000100a00 */
[----:B0-----:R-:W3:Y:S01]  /*96410*/  LDL.LU.64 R8, [R1+0x7040] ;  /* 0x0070400001087983 */ /* 0x001ee20000300a00 */
[----:B-1----:R-:W-:Y:S02]  /*96420*/  MOV R11, R4 ;  /* 0x00000004000b7202 */ /* 0x002fe40000000f00 */
[----:B------:R-:W-:Y:S02]  /*96430*/  MOV R10, R5 ;  /* 0x00000005000a7202 */ /* 0x000fe40000000f00 */
[----:B------:R-:W2:Y:S03]  /*96440*/  LDL.LU.64 R4, [R1+0x7038] ;  /* 0x0070380001047983 */ /* 0x000ea60000300a00 */
[----:B------:R-:W-:Y:S01]  /*96450*/  STL.64 [R1+0x6f60], R10 ;  /* 0x006f600a01007387 */ /* 0x000fe20000100a00 */
[C---:B--2---:R-:W-:Y:S01]  /*96460*/  HMMA.16816.F32 R24, R20.reuse, R4, R24 ;  /* 0x000000041418723c */ /* 0x044fe20000001818 */
[----:B---3--:R0:W-:Y:S04]  /*96470*/  STL.64 [R1+0x6f58], R8 ;  /* 0x006f580801007387 */ /* 0x0081e80000100a00 */
[----:B0-----:R-:W2:Y:S11]  /*96480*/  LDL.64 R8, [R1+0xe0] ;  /* 0x0000e00001087983 */ /* 0x001eb60000100a00 */
[----:B------:R-:W-:Y:S07]  /*96490*/  @!UPT UIADD3 URZ, URZ, URZ, URZ ;  /* 0x0000003f3f3ff290 */ /* 0x000fee000fffe03f */
[----:B------:R0:W-:Y:S01]  /*964a0*/  STL.64 [R1+0x790], R24 ;  /* 0x0007901801007387 */ /* 0x0001e20000100a00 */
[----:B------:R1:W-:Y:S03]  /*964b0*/  STL.64 [R1+0x798], R26 ;  /* 0x0007981a01007387 */ /* 0x0003e60000100a00 */
[----:B0-----:R-:W3:Y:S01]  /*964c0*/  LDL.LU.64 R24, [R1+0x7030] ;  /* 0x0070300001187983 */ /* 0x001ee20000300a00 */
[----:B-1----:R-:W-:Y:S02]  /*964d0*/  MOV R27, R4 ;  /* 0x00000004001b7202 */ /* 0x002fe40000000f00 */
[----:B------:R-:W-:Y:S02]  /*964e0*/  MOV R26, R5 ;  /* 0x00000005001a7202 */ /* 0x000fe40000000f00 */
        /* <DEDUP_REMOVED lines=28> */
[----:B--2---:R-:W-:-:S02]  /*966b0*/  MOV R16, R4 ;  /* 0x0000000400107202 */ /* 0x004fc40000000f00 */
[----:B------:R-:W-:Y:S01]  /*966c0*/  MOV R17, R5 ;  /* 0x0000000500117202 */ /* 0x000fe20000000f00 */
[----:B------:R-:W2:Y:S01]  /*966d0*/  LDL.LU R4, [R1+0x6fe4] ;  /* 0x006fe40001047983 */ /* 0x000ea20000300800 */
[----:B------:R-:W2:Y:S02]  /*966e0*/  LDL.LU R5, [R1+0x6fe0] ;  /* 0x006fe00001057983 */ /* 0x000ea40000300800 */
[----:B------:R-:W3:Y:S02]  /*966f0*/  LDL.LU R8, [R1+0x1c0] ;  /* 0x0001c00001087983 */ /* 0x000ee40000300800 */
[----:B------:R-:W3:Y:S01]  /*96700*/  LDL.LU R9, [R1+0x1c4] ;  /* 0x0001c40001097983 */ /* 0x000ee20000300800 */
[----:B------:R-:W3:Y:S01]  /*96710*/  LDL.LU R10, [R1+0x1c8] ;  /* 0x0001c800010a7983 */ /* 0x000ee20000300800 */
[----:B------:R-:W3:Y:S02]  /*96720*/  LDL.LU R11, [R1+0x1cc] ;  /* 0x0001cc00010b7983 */ /* 0x000ee40000300800 */
[----:B------:R-:W-:Y:S02]  /*96730*/  STL.64 [R1+0x6fa8], R18 ;  /* 0x006fa81201007387 */ /* 0x000fe40000100a00 */
[----:B------:R0:W-:Y:S02]  /*96740*/  STL.64 [R1+0x6fa0], R16 ;  /* 0x006fa01001007387 */ /* 0x0001e40000100a00 */
[----:B0-----:R-:W2:Y:S04]  /*96750*/  LDL.64 R16, [R1+0x10] ;  /* 0x0000100001107983 */ /* 0x001ea80000100a00 */
[----:B--2---:R0:W-:Y:S02]  /*96760*/  STL.64 [R1+0x6fc0], R16 ;  /* 0x006fc01001007387 */ /* 0x0041e40000100a00 */
[----:B0-----:R-:W-:-:S02]  /*96770*/  MOV R16, R6 ;  /* 0x0000000600107202 */ /* 0x001fc40000000f00 */
[----:B------:R-:W-:Y:S01]  /*96780*/  MOV R17, R7 ;  /* 0x0000000700117202 */ /* 0x000fe20000000f00 */
[----:B------:R-:W2:Y:S01]  /*96790*/  LDL.LU R6, [R1+0x6fdc] ;  /* 0x006fdc0001067983 */ /* 0x000ea20000300800 */
[----:B------:R-:W2:Y:S02]  /*967a0*/  LDL.LU R7, [R1+0x6fd8] ;  /* 0x006fd80001077983 */ /* 0x000ea40000300800 */
        /* <DEDUP_REMOVED lines=18> */
[----:B---3--:R-:W-:Y:S01]  /*968d0*/  HMMA.16816.F32 R20, R20, R24, R8 ;  /* 0x000000181414723c */ /* 0x008fe20000001808 */
        /* <DEDUP_REMOVED lines=8> */
[----:B------:R0:W-:Y:S02]  /*96960*/  STL.64 [R1+0x740], R20 ;  /* 0x0007401401007387 */ /* 0x0001e40000100a00 */
[----:B------:R1:W-:Y:S02]  /*96970*/  STL.64 [R1+0x748], R22 ;  /* 0x0007481601007387 */ /* 0x0003e40000100a00 */
[----:B------:R-:W3:Y:S01]  /*96980*/  LDL.LU R9, [R1+0x174] ;  /* 0x0001740001097983 */ /* 0x000ee20000300800 */
[----:B------:R-:W3:Y:S01]  /*96990*/  LDL.LU R10, [R1+0x178] ;  /* 0x00017800010a7983 */ /* 0x000ee20000300800 */
[----:B------:R-:W3:Y:S03]  /*969a0*/  LDL.LU R11, [R1+0x17c] ;  /* 0x00017c00010b7983 */ /* 0x000ee60000300800 */
[----:B0-----:R-:W4:Y:S01]  /*969b0*/  LDL.LU R20, [R1+0x160] ;  /* 0x0001600001147983 */ /* 0x001f220000300800 */
[----:B------:R-:W4:Y:S02]  /*969c0*/  LDL.LU R21, [R1+0x164] ;  /* 0x0001640001157983 */ /* 0x000f240000300800 */
[----:B-1----:R-:W4:Y:S02]  /*969d0*/  LDL.LU R22, [R1+0x168] ;  /* 0x0001680001167983 */ /* 0x002f240000300800 */
[----:B------:R-:W4:Y:S01]  /*969e0*/  LDL.LU R23, [R1+0x16c] ;  /* 0x00016c0001177983 */ /* 0x000f220000300800 */
[----:B------:R-:W-:Y:S01]  /*969f0*/  STL.64 [R1+0x6ea8], R24 ;  /* 0x006ea81801007387 */ /* 0x000fe20000100a00 */
[C---:B--2---:R-:W-:Y:S03]  /*96a00*/  HMMA.16816.F32 R16, R4.reuse, R16, R12 ;  /* 0x000000100410723c */ /* 0x044fe6000000180c */
[----:B------:R-:W2:Y:S01]  /*96a10*/  LDL.LU.64 R14, [R1+0x6fd0] ;  /* 0x006fd000010e7983 */ /* 0x000ea20000300a00 */
[----:B------:R-:W2:Y:S11]  /*96a20*/  LDL.LU.64 R12, [R1+0x6fc8] ;  /* 0x006fc800010c7983 */ /* 0x000eb60000300a00 */
[----:B------:R-:W-:Y:S08]  /*96a30*/  @!UPT UIADD3 URZ, URZ, URZ, URZ ;  /* 0x0000003f3f3ff290 */ /* 0x000ff0000fffe03f */
[----:B------:R0:W-:Y:S01]  /*96a40*/  STL.64 [R1+0x720], R16 ;  /* 0x0007201001007387 */ /* 0x0001e20000100a00 */
[----:B------:R-:W-:Y:S03]  /*96a50*/  STL.64 [R1+0x728], R18 ;  /* 0x0007281201007387 */ /* 0x000fe60000100a00 */
[----:B0-----:R-:W2:Y:S02]  /*96a60*/  LDL.LU.64 R16, [R1+0x6fc0] ;  /* 0x006fc00001107983 */ /* 0x001ea40000300a00 */
[----:B--2---:R-:W-:Y:S01]  /*96a70*/  HMMA.16816.F32 R12, R4, R16, R12 ;  /* 0x00000010040c723c */ /* 0x004fe2000000180c */
        /* <DEDUP_REMOVED lines=8> */
[----:B------:R-:W2:Y:S01]  /*96b00*/  LDL.LU.64 R16, [R1+0x6fa0] ;  /* 0x006fa00001107983 */ /* 0x000ea20000300a00 */
[----:B------:R-:W-:Y:S01]  /*96b10*/  STL.64 [R1+0x6f38], R26 ;  /* 0x006f381a01007387 */ /* 0x000fe20000100a00 */
        /* <DEDUP_REMOVED lines=26> */
[----:B--2---:R-:W-:-:S02]  /*96cc0*/  MOV R16, R13 ;  /* 0x0000000d00107202 */ /* 0x004fc40000000f00 */
[----:B------:R-:W3:Y:S01]  /*96cd0*/  LDL.LU R13, [R1+0x6f6c] ;  /* 0x006f6c00010d7983 */ /* 0x000ee20000300800 */
[----:B------:R-:W-:Y:S02]  /*96ce0*/  MOV R17, R3 ;  /* 0x0000000300117202 */ /* 0x000fe40000000f00 */
[----:B------:R-:W2:Y:S03]  /*96cf0*/  LDL.LU R3, [R1+0x6f68] ;  /* 0x006f680001037983 */ /* 0x000ea60000300800 */
        /* <DEDUP_REMOVED lines=11> */
[----:B------:R-:W4:Y:S02]  /*96db0*/  LDL.LU.64 R8, [R1+0x6f58] ;  /* 0x006f580001087983 */ /* 0x000f240000300a00 */
[----:B------:R-:W-:Y:S01]  /*96dc0*/  STL.64 [R1+0x6e80], R12 ;  /* 0x006e800c01007387 */ /* 0x000fe20000100a00 */
[C---:B--2---:R-:W-:Y:S08]  /*96dd0*/  HMMA.16816.F32 R24, R4.reuse, R24, R16 ;  /* 0x000000180418723c */ /* 0x044ff00000001810 */
[----:B----4-:R-:W-:Y:S11]  /*96de0*/  HMMA.16816.F32 R20, R4, R8, R20 ;  /* 0x000000080414723c */ /* 0x010ff60000001814 */
[----:B------:R-:W-:Y:S11]  /*96df0*/  @!UPT UIADD3 URZ, URZ, URZ, URZ ;  /* 0x0000003f3f3ff290 */ /* 0x000ff6000fffe03f */
[----:B------:R-:W-:Y:S01]  /*96e00*/  @!UPT UIADD3 URZ, URZ, URZ, URZ ;  /* 0x0000003f3f3ff290 */ /* 0x000fe2000fffe03f */
[----:B------:R-:W-:Y:S01]  /*96e10*/  STL.64 [R1+0x430], R20 ;  /* 0x0004301401007387 */ /* 0x000fe20000100a00 */
[----:B------:R-:W-:Y:S02]  /*96e20*/  STL.64 [R1+0x438], R22 ;  /* 0x0004381601007387 */ /* 0x000fe40000100a00 */
[----:B------:R-:W0:Y:S02]  /*96e30*/  LDSM.16.M88.4 R20, [R3+0x43000] ;  /* 0x043000000314783b */ /* 0x000e240000000200 */
[----:B0-----:R-:W-:Y:S02]  /*96e40*/  STL.64 [R1+0x6db8], R22 ;  /* 0x006db81601007387 */ /* 0x001fe40000100a00 */
[----:B------:R3:W-:Y:S02]  /*96e50*/  STL.64 [R1+0x6db0], R20 ;  /* 0x006db01401007387 */ /* 0x0007e40000100a00 */
[----:B---3--:R-:W-:Y:S01]  /*96e60*/  IMAD.MOV.U32 R20, RZ, RZ, R11 ;  /* 0x000000ffff147224 */ /* 0x008fe200078e000b */
[----:B------:R-:W-:-:S05]  /*96e70*/  MOV R21, R10 ;  /* 0x0000000a00157202 */ /* 0x000fca0000000f00 */
[----:B------:R0:W-:Y:S04]  /*96e80*/  STL.64 [R1+0x6f10], R20 ;  /* 0x006f101401007387 */ /* 0x0001e80000100a00 */
[----:B0-----:R-:W2:Y:S01]  /*96e90*/  LDL.64 R20, [R1+0x140] ;  /* 0x0001400001147983 */ /* 0x001ea20000100a00 */
[----:B------:R-:W3:Y:S02]  /*96ea0*/  LDL.LU.64 R16, [R1+0x6f50] ;  /* 0x006f500001107983 */ /* 0x000ee40000300a00 */
[----:B------:R-:W-:Y:S02]  /*96eb0*/  STL.64 [R1+0x6d0], R24 ;  /* 0x0006d01801007387 */ /* 0x000fe40000100a00 */
[----:B------:R0:W-:Y:S02]  /*96ec0*/  STL.64 [R1+0x6d8], R26 ;  /* 0x0006d81a01007387 */ /* 0x0001e40000100a00 */
[----:B0-----:R-:W3:Y:S01]  /*96ed0*/  LDL.LU.64 R26, [R1+0x6f48] ;  /* 0x006f4800011a7983 */ /* 0x001ee20000300a00 */
[----:B------:R-:W3:Y:S02]  /*96ee0*/  LDL.LU.64 R24, [R1+0x6f40] ;  /* 0x006f400001187983 */ /* 0x000ee40000300a00 */
[----:B---3--:R-:W-:Y:S01]  /*96ef0*/  HMMA.16816.F32 R16, R4, R16, R24 ;  /* 0x000000100410723c */ /* 0x008fe20000001818 */
[----:B------:R-:W3:Y:S01]  /*96f00*/  LDL.LU.64 R26, [R1+0x6f38] ;  /* 0x006f3800011a7983 */ /* 0x000ee20000300a00 */
[----:B------:R-:W4:Y:S11]  /*96f10*/  LDL.LU.64 R24, [R1+0x6f30] ;  /* 0x006f300001187983 */ /* 0x000f360000300a00 */
[----:B------:R-:W-:Y:S10]  /*96f20*/  @!UPT UIADD3 URZ, URZ, URZ, URZ ;  /* 0x0000003f3f3ff290 */ /* 0x000ff4000fffe03f */
[----:B------:R0:W-:Y:S01]  /*96f30*/  STL.64 [R1+0x6c0], R16 ;  /* 0x0006c01001007387 */ /* 0x0001e20000100a00 */
[----:B------:R-:W-:Y:S03]  /*96f40*/  STL.64 [R1+0x6c8], R18 ;  /* 0x0006c81201007387 */ /* 0x000fe60000100a00 */
[----:B0-----:R-:W2:Y:S04]  /*96f50*/  LDL.64 R16, [R1] ;  /* 0x0000000001107983 */ /* 0x001ea80000100a00 */
[----:B--2---:R0:W-:Y:S04]  /*96f60*/  STL.64 [R1+0x6e60], R16 ;  /* 0x006e601001007387 */ /* 0x0041e80000100a00 */
[----:B0-----:R-:W2:Y:S01]  /*96f70*/  LDL.LU R16, [R1+0x6b0] ;  /* 0x0006b00001107983 */ /* 0x001ea20000300800 */
[----:B------:R-:W2:Y:S02]  /*96f80*/  LDL.LU R17, [R1+0x6b4] ;  /* 0x0006b40001117983 */ /* 0x000ea40000300800 */
[----:B------:R-:W2:Y:S02]  /*96f90*/  LDL.LU R18, [R1+0x6b8] ;  /* 0x0006b80001127983 */ /* 0x000ea40000300800 */
[----:B------:R-:W2:Y:S01]  /*96fa0*/  LDL.LU R19, [R1+0x6bc] ;  /* 0x0006bc0001137983 */ /* 0x000ea20000300800 */
[----:B------:R-:W-:-:S02]  /*96fb0*/  MOV R11, R20 ;  /* 0x00000014000b7202 */ /* 0x000fc40000000f00 */
[----:B------:R-:W-:Y:S01]  /*96fc0*/  MOV R10, R21 ;  /* 0x00000015000a7202 */ /* 0x000fe20000000f00 */
[----:B--2---:R-:W-:Y:S11]  /*96fd0*/  HMMA.16816.F32 R16, R4, R20, R16 ;  /* 0x000000140410723c */ /* 0x004ff60000001810 */
[----:B------:R-:W-:Y:S11]  /*96fe0*/  @!UPT UIADD3 URZ, URZ, URZ, URZ ;  /* 0x0000003f3f3ff290 */ /* 0x000ff6000fffe03f */
[----:B------:R-:W-:Y:S01]  /*96ff0*/  @!UPT UIADD3 URZ, URZ, URZ, URZ ;  /* 0x0000003f3f3ff290 */ /* 0x000fe2000fffe03f */
[----:B------:R4:W-:Y:S01]  /*97000*/  STL.64 [R1+0x6b0], R16 ;  /* 0x0006b01001007387 */ /* 0x0009e20000100a00 */
[----:B------:R-:W-:Y:S01]  /*97010*/  STL.64 [R1+0x6b8], R18 ;  /* 0x0006b81201007387 */ /* 0x000fe20000100a00 */
[----:B----4-:R-:W-:Y:S02]  /*97020*/  MOV R16, R25 ;  /* 0x0000001900107202 */ /* 0x010fe40000000f00 */
[----:B------:R-:W-:Y:S01]  /*97030*/  MOV R17, R24 ;  /* 0x0000001800117202 */ /* 0x000fe20000000f00 */
[----:B------:R-:W-:Y:S01]  /*97040*/  MOV R24, R15 ;  /* 0x0000000f00187202 */ /* 0x000fe20000000f00 */
[----:B------:R-:W-:-:S03]  /*97050*/  MOV R25, R14 ;  /* 0x0000000e00197202 */ /* 0x000fc60000000f00 */
[----:B------:R-:W-:Y:S01]  /*97060*/  STL.64 [R1+0x6e78], R16 ;  /* 0x006e781001007387 */ /* 0x000fe20000100a00 */
[----:B------:R-:W-:Y:S02]  /*97070*/  STL.64 [R1+0x6e38], R10 ;  /* 0x006e380a01007387 */ /* 0x000fe40000100a00 */
[----:B------:R0:W-:Y:S02]  /*97080*/  STL.64 [R1+0x6e30], R8 ;  /* 0x006e300801007387 */ /* 0x0001e40000100a00 */
[----:B0-----:R-:W2:Y:S01]  /*97090*/  LDL.LU R8, [R1+0xa30] ;  /* 0x000a300001087983 */ /* 0x001ea20000300800 */
[----:B------:R-:W2:Y:S02]  /*970a0*/  LDL.LU R9, [R1+0xa34] ;  /* 0x000a340001097983 */ /* 0x000ea40000300800 */
[----:B------:R-:W4:Y:S02]  /*970b0*/  LDL.LU R10, [R1+0xa38] ;  /* 0x000a3800010a7983 */ /* 0x000f240000300800 */
[----:B------:R-:W4:Y:S01]  /*970c0*/  LDL.LU R11, [R1+0xa3c] ;  /* 0x000a3c00010b7983 */ /* 0x000f220000300800 */
[----:B------:R0:W-:Y:S01]  /*970d0*/  STL.64 [R1+0x6ec0], R24 ;  /* 0x006ec01801007387 */ /* 0x0001e20000100a00 */
[----:B------:R-:W2:Y:S02]  /*970e0*/  LDL.LU R12, [R1+0xa60] ;  /* 0x000a6000010c7983 */ /* 0x000ea40000300800 */
[----:B------:R-:W2:Y:S02]  /*970f0*/  LDL.LU R13, [R1+0xa64] ;  /* 0x000a6400010d7983 */ /* 0x000ea40000300800 */
[----:B------:R-:W2:Y:S01]  /*97100*/  LDL.LU R14, [R1+0xa68] ;  /* 0x000a6800010e7983 */ /* 0x000ea20000300800 */
[----:B------:R-:W2:Y:S01]  /*97110*/  LDL.LU R15, [R1+0xa6c] ;  /* 0x000a6c00010f7983 */ /* 0x000ea20000300800 */
[----:B0-----:R-:W-:-:S02]  /*97120*/  MOV R24, R0 ;  /* 0x0000000000187202 */ /* 0x001fc40000000f00 */
[----:B------:R-:W-:Y:S01]  /*97130*/  MOV R25, R2 ;  /* 0x0000000200197202 */ /* 0x000fe20000000f00 */
[----:B------:R-:W3:Y:S01]  /*97140*/  LDL.LU R0, [R1+0x6f2c] ;  /* 0x006f2c0001007983 */ /* 0x000ee20000300800 */
[----:B------:R-:W3:Y:S03]  /*97150*/  LDL.LU R2, [R1+0x6f28] ;  /* 0x006f280001027983 */ /* 0x000ee60000300800 */
        /* <DEDUP_REMOVED lines=10> */
[----:B---3--:R-:W-:Y:S01]  /*97200*/  MOV R24, R27 ;  /* 0x0000001b00187202 */ /* 0x008fe20000000f00 */
[----:B------:R-:W-:Y:S01]  /*97210*/  IMAD.MOV.U32 R25, RZ, RZ, R26 ;  /* 0x000000ffff197224 */ /* 0x000fe200078e001a */
[----:B--2---:R-:W-:Y:S01]  /*97220*/  STL.64 [R1+0x6eb8], R14 ;  /* 0x006eb80e01007387 */ /* 0x004fe20000100a00 */
[----:B------:R0:W-:Y:S03]  /*97230*/  STL.64 [R1+0x6eb0], R12 ;  /* 0x006eb00c01007387 */ /* 0x0001e60000100a00 */
[----:B0-----:R-:W2:Y:S01]  /*97240*/  LDL.LU R12, [R1+0x650] ;  /* 0x00065000010c7983 */ /* 0x001ea20000300800 */
[----:B------:R-:W2:Y:S02]  /*97250*/  LDL.LU R13, [R1+0x654] ;  /* 0x00065400010d7983 */ /* 0x000ea40000300800 */
[----:B------:R-:W3:Y:S02]  /*97260*/  LDL.LU R14, [R1+0x658] ;  /* 0x00065800010e7983 */ /* 0x000ee40000300800 */
[----:B------:R-:W3:Y:S01]  /*97270*/  LDL.LU R15, [R1+0x65c] ;  /* 0x00065c00010f7983 */ /* 0x000ee20000300800 */
        /* <DEDUP_REMOVED lines=31> */
[----:B------:R-:W3:Y:S01]  /*97470*/  LDL.64 R16, [R1+0x20] ;  /* 0x0000200001107983 */ /* 0x000ee20000100a00 */
[----:B----4-:R-:W-:Y:S02]  /*97480*/  STL.64 [R1+0x6e58], R10 ;  /* 0x006e580a01007387 */ /* 0x010fe40000100a00 */
[----:B------:R0:W-:Y:S02]  /*97490*/  STL.64 [R1+0x6e50], R8 ;  /* 0x006e500801007387 */ /* 0x0001e40000100a00 */
[----:B0-----:R-:W4:Y:S01]  /*974a0*/  LDL.LU R8, [R1+0xa40] ;  /* 0x000a400001087983 */ /* 0x001f220000300800 */
        /* <DEDUP_REMOVED lines=8> */
[----:B------:R-:W2:Y:S02]  /*97530*/  LDL.LU R10, [R1+0xa58] ;  /* 0x000a5800010a7983 */ /* 0x000ea40000300800 */
[----:B------:R-:W2:Y:S01]  /*97540*/  LDL.LU R11, [R1+0xa5c] ;  /* 0x000a5c00010b7983 */ /* 0x000ea20000300800 */
[----:B------:R-:W4:Y:S01]  /*97550*/  LDL.LU.64 R26, [R1+0x6f20] ;  /* 0x006f2000011a7983 */ /* 0x000f220000300a00 */
[----:B------:R-:W4:Y:S11]  /*97560*/  LDL.LU.64 R24, [R1+0x6f18] ;  /* 0x006f180001187983 */ /* 0x000f360000300a00 */
[----:B------:R0:W-:Y:S02]  /*97570*/  STL.64 [R1+0x6a0], R20 ;  /* 0x0006a01401007387 */ /* 0x0001e40000100a00 */
[----:B------:R-:W-:Y:S01]  /*97580*/  STL.64 [R1+0x6a8], R22 ;  /* 0x0006a81601007387 */ /* 0x000fe20000100a00 */
[----:B0-----:R-:W4:Y:S02]  /*97590*/  LDL.LU.64 R20, [R1+0x6f10] ;  /* 0x006f100001147983 */ /* 0x001f240000300a00 */
[C---:B----4-:R-:W-:Y:S11]  /*975a0*/  HMMA.16816.F32 R24, R4.reuse, R20, R24 ;  /* 0x000000140418723c */ /* 0x050ff60000001818 */
[----:B------:R-:W-:Y:S11]  /*975b0*/  @!UPT UIADD3 URZ, URZ, URZ, URZ ;  /* 0x0000003f3f3ff290 */ /* 0x000ff6000fffe03f */
[----:B------:R-:W-:Y:S01]  /*975c0*/  @!UPT UIADD3 URZ, URZ, URZ, URZ ;  /* 0x0000003f3f3ff290 */ /* 0x000fe2000fffe03f */
[----:B------:R0:W-:Y:S01]  /*975d0*/  STL.64 [R1+0x690], R24 ;  /* 0x0006901801007387 */ /* 0x0001e20000100a00 */
[----:B------:R-:W-:Y:S03]  /*975e0*/  STL.64 [R1+0x698], R26 ;  /* 0x0006981a01007387 */ /* 0x000fe60000100a00 */
[----:B0-----:R-:W4:Y:S01]  /*975f0*/  LDL.LU.64 R24, [R1+0x6f08] ;  /* 0x006f080001187983 */ /* 0x001f220000300a00 */
[----:B------:R0:W-:Y:S03]  /*97600*/  STL.64 [R1+0x6e08], R20 ;  /* 0x006e081401007387 */ /* 0x0001e60000100a00 */
[----:B0-----:R-:W2:Y:S01]  /*97610*/  LDL.LU R20, [R1+0x640] ;  /* 0x0006400001147983 */ /* 0x001ea20000300800 */
[----:B------:R-:W2:Y:S02]  /*97620*/  LDL.LU R21, [R1+0x644] ;  /* 0x0006440001157983 */ /* 0x000ea40000300800 */
[----:B------:R-:W2:Y:S02]  /*97630*/  LDL.LU R22, [R1+0x648] ;  /* 0x0006480001167983 */ /* 0x000ea40000300800 */
[----:B------:R-:W2:Y:S01]  /*97640*/  LDL.LU R23, [R1+0x64c] ;  /* 0x00064c0001177983 */ /* 0x000ea20000300800 */
[C---:B----4-:R-:W-:Y:S01]  /*97650*/  HMMA.16816.F32 R24, R4.reuse, R24, R12 ;  /* 0x000000180418723c */ /* 0x050fe2000000180c */
[----:B------:R-:W4:Y:S01]  /*97660*/  LDL.LU.64 R14, [R1+0x6f00] ;  /* 0x006f0000010e7983 */ /* 0x000f220000300a00 */
[----:B------:R-:W4:Y:S11]  /*97670*/  LDL.LU.64 R12, [R1+0x6ef8] ;  /* 0x006ef800010c7983 */ /* 0x000f360000300a00 */
[----:B------:R-:W-:Y:S10]  /*97680*/  @!UPT UIADD3 URZ, URZ, URZ, URZ ;  /* 0x0000003f3f3ff290 */ /* 0x000ff4000fffe03f */
[----:B------:R0:W-:Y:S01]  /*97690*/  STL.64 [R1+0x680], R24 ;  /* 0x0006801801007387 */ /* 0x0001e20000100a00 */
[----:B------:R4:W-:Y:S03]  /*976a0*/  STL.64 [R1+0x688], R26 ;  /* 0x0006881a01007387 */ /* 0x0009e60000100a00 */
[----:B0-----:R-:W4:Y:S02]  /*976b0*/  LDL.LU.64 R24, [R1+0x6ef0] ;  /* 0x006ef00001187983 */ /* 0x001f240000300a00 */
[C---:B----4-:R-:W-:Y:S02]  /*976c0*/  HMMA.16816.F32 R24, R4.reuse, R24, R12 ;  /* 0x000000180418723c */ /* 0x050fe4000000180c */
[----:B------:R-:W4:Y:S01]  /*976d0*/  LDL.LU.64 R14, [R1+0x6ee8] ;  /* 0x006ee800010e7983 */ /* 0x000f220000300a00 */
[----:B------:R-:W4:Y:S11]  /*976e0*/  LDL.LU.64 R12, [R1+0x6ee0] ;  /* 0x006ee000010c7983 */ /* 0x000f360000300a00 */
[----:B------:R-:W-:Y:S09]  /*976f0*/  @!UPT UIADD3 URZ, URZ, URZ, URZ ;  /* 0x0000003f3f3ff290 */ /* 0x000ff2000fffe03f */
        /* <DEDUP_REMOVED lines=17> */
[----:B----4-:R-:W-:Y:S02]  /*97810*/  HMMA.16816.F32 R4, R4, R24, R12 ;  /* 0x000000180404723c */ /* 0x010fe4000000180c */
[----:B------:R-:W3:Y:S01]  /*97820*/  LDL.LU.64 R14, [R1+0x6ea0] ;  /* 0x006ea000010e7983 */ /* 0x000ee20000300a00 */
[----:B------:R-:W3:Y:S01]  /*97830*/  LDL.LU.64 R12, [R1+0x6e98] ;  /* 0x006e9800010c7983 */ /* 0x000ee20000300a00 */
[----:B------:R-:W-:-:S02]  /*97840*/  MOV R2, R24 ;  /* 0x0000001800027202 */ /* 0x000fc40000000f00 */
[----:B------:R-:W-:Y:S11]  /*97850*/  MOV R0, R25 ;  /* 0x0000001900007202 */ /* 0x000ff60000000f00 */
[----:B------:R-:W-:Y:S06]  /*97860*/  @!UPT UIADD3 URZ, URZ, URZ, URZ ;  /* 0x0000003f3f3ff290 */ /* 0x000fec000fffe03f */
[----:B------:R0:W-:Y:S01]  /*97870*/  STL.64 [R1+0x420], R4 ;  /* 0x0004200401007387 */ /* 0x0001e20000100a00 */
[----:B------:R4:W-:Y:S02]  /*97880*/  STL.64 [R1+0x428], R6 ;  /* 0x0004280601007387 */ /* 0x0009e40000100a00 */
[----:B-1----:R-:W3:Y:S02]  /*97890*/  LDL.LU.64 R26, [R1+0x6e90] ;  /* 0x006e9000011a7983 */ /* 0x002ee40000300a00 */
[----:B------:R-:W3:Y:S01]  /*978a0*/  LDL.LU.64 R24, [R1+0x6e88] ;  /* 0x006e880001187983 */ /* 0x000ee20000300a00 */
[----:B0-----:R-:W2:Y:S01]  /*978b0*/  LDL.LU R4, [R1+0x630] ;  /* 0x0006300001047983 */ /* 0x001ea20000300800 */
[----:B------:R-:W2:Y:S02]  /*978c0*/  LDL.LU R5, [R1+0x634] ;  /* 0x0006340001057983 */ /* 0x000ea40000300800 */
[----:B----4-:R-:W4:Y:S02]  /*978d0*/  LDL.LU R6, [R1+0x638] ;  /* 0x0006380001067983 */ /* 0x010f240000300800 */
[----:B------:R-:W4:Y:S01]  /*978e0*/  LDL.LU R7, [R1+0x63c] ;  /* 0x00063c0001077983 */ /* 0x000f220000300800 */
        /* <DEDUP_REMOVED lines=8> */
[----:B------:R-:W2:Y:S02]  /*97970*/  LDL.LU.64 R16, [R1+0x6e78] ;  /* 0x006e780001107983 */ /* 0x000ea40000300a00 */
[C---:B--2---:R-:W-:Y:S02]  /*97980*/  HMMA.16816.F32 R16, R24.reuse, R16, R8 ;  /* 0x000000101810723c */ /* 0x044fe40000001808 */
[----:B------:R-:W2:Y:S01]  /*97990*/  LDL.LU.64 R10, [R1+0x6e70] ;  /* 0x006e7000010a7983 */ /* 0x000ea20000300a00 */
[----:B------:R-:W2:Y:S11]  /*979a0*/  LDL.LU.64 R8, [R1+0x6e68] ;  /* 0x006e680001087983 */ /* 0x000eb60000300a00 */
[----:B------:R-:W-:Y:S09]  /*979b0*/  @!UPT UIADD3 URZ, URZ, URZ, URZ ;  /* 0x0000003f3f3ff290 */ /* 0x000ff2000fffe03f */
[----:B------:R0:W-:Y:S01]  /*979c0*/  STL.64 [R1+0x400], R16 ;  /* 0x0004001001007387 */ /* 0x0001e20000100a00 */
[----:B------:R-:W-:Y:S03]  /*979d0*/  STL.64 [R1+0x408], R18 ;  /* 0x0004081201007387 */ /* 0x000fe60000100a00 */
[----:B0-----:R-:W2:Y:S02]  /*979e0*/  LDL.LU.64 R16, [R1+0x6e60] ;  /* 0x006e600001107983 */ /* 0x001ea40000300a00 */
        /* <DEDUP_REMOVED lines=16> */
[----:B---3--:R-:W-:Y:S01]  /*97af0*/  HMMA.16816.F32 R20, R24, R12, R20 ;  /* 0x0000000c1814723c */ /* 0x008fe20000001814 */
[----:B------:R-:W4:Y:S02]  /*97b00*/  LDL.LU.64 R8, [R1+0x6e30] ;  /* 0x006e300001087983 */ /* 0x000f240000300a00 */
[----:B------:R-:W-:Y:S01]  /*97b10*/  STL.64 [R1+0x6d68], R18 ;  /* 0x006d681201007387 */ /* 0x000fe20000100a00 */
[----:B------:R0:W-:Y:S04]  /*97b20*/  STL.64 [R1+0x6d60], R16 ;  /* 0x006d601001007387 */ /* 0x0001e80000100a00 */
[----:B0-----:R-:W3:Y:S11]  /*97b30*/  LDL.64 R16, [R1+0x30] ;  /* 0x0000300001107983 */ /* 0x001ef60000100a00 */
[----:B------:R-:W-:Y:S04]  /*97b40*/  @!UPT UIADD3 URZ, URZ, URZ, URZ ;  /* 0x0000003f3f3ff290 */ /* 0x000fe8000fffe03f */
[----:B------:R2:W-:Y:S01]  /*97b50*/  STL.64 [R1+0x3d0], R20 ;  /* 0x0003d01401007387 */ /* 0x0005e20000100a00 */
[----:B------:R-:W-:Y:S01]  /*97b60*/  STL.64 [R1+0x3d8], R22 ;  /* 0x0003d81601007387 */ /* 0x000fe20000100a00 */
[----:B--2---:R-:W-:Y:S02]  /*97b70*/  MOV R20, R11 ;  /* 0x0000000b00147202 */ /* 0x004fe40000000f00 */
[----:B------:R-:W-:-:S05]  /*97b80*/  MOV R21, R10 ;  /* 0x0000000a00157202 */ /* 0x000fca0000000f00 */
[----:B------:R0:W-:Y:S04]  /*97b90*/  STL.64 [R1+0x6e18], R20 ;  /* 0x006e181401007387 */ /* 0x0001e80000100a00 */
        /* <DEDUP_REMOVED lines=11> */
[----:B------:R0:W-:Y:S01]  /*97c50*/  STL [R1+0x6d58], R12 ;  /* 0x006d580c01007387 */ /* 0x0001e20000100800 */
[----:B------:R1:W-:Y:S02]  /*97c60*/  STL [R1+0x6d54], R13 ;  /* 0x006d540d01007387 */ /* 0x0003e40000100800 */
[----:B------:R4:W-:Y:S01]  /*97c70*/  STL.64 [R1+0x6e10], R14 ;  /* 0x006e100e01007387 */ /* 0x0009e20000100a00 */
[----:B0-----:R-:W2:Y:S01]  /*97c80*/  LDL.LU R12, [R1+0xc70] ;  /* 0x000c7000010c7983 */ /* 0x001ea20000300800 */
[----:B-1----:R-:W2:Y:S03]  /*97c90*/  LDL.LU R13, [R1+0xc74] ;  /* 0x000c7400010d7983 */ /* 0x002ea60000300800 */
[----:B----4-:R-:W4:Y:S01]  /*97ca0*/  LDL.LU R14, [R1+0xc78] ;  /* 0x000c7800010e7983 */ /* 0x010f220000300800 */
[----:B------:R-:W4:Y:S02]  /*97cb0*/  LDL.LU R15, [R1+0xc7c] ;  /* 0x000c7c00010f7983 */ /* 0x000f240000300800 */
[----:B------:R0:W-:Y:S02]  /*97cc0*/  STL.64 [R1+0x6d48], R8 ;  /* 0x006d480801007387 */ /* 0x0001e40000100a00 */
[----:B0-----:R-:W4:Y:S01]  /*97cd0*/  LDL.LU R8, [R1+0xc60] ;  /* 0x000c600001087983 */ /* 0x001f220000300800 */
[----:B------:R-:W-:Y:S02]  /*97ce0*/  STL.64 [R1+0x3c0], R4 ;  /* 0x0003c00401007387 */ /* 0x000fe40000100a00 */
[----:B------:R-:W-:Y:S02]  /*97cf0*/  STL.64 [R1+0x3c8], R6 ;  /* 0x0003c80601007387 */ /* 0x000fe40000100a00 */
[----:B------:R-:W0:Y:S04]  /*97d00*/  LDSM.16.M88.4 R4, [R3+0x44000] ;  /* 0x044000000304783b */ /* 0x000e280000000200 */
[----:B------:R-:W4:Y:S01]  /*97d10*/  LDL.LU R9, [R1+0xc64] ;  /* 0x000c640001097983 */ /* 0x000f220000300800 */
[----:B------:R-:W4:Y:S02]  /*97d20*/  LDL.LU R10, [R1+0xc68] ;  /* 0x000c6800010a7983 */ /* 0x000f240000300800 */
[----:B------:R-:W4:Y:S01]  /*97d30*/  LDL.LU R11, [R1+0xc6c] ;  /* 0x000c6c00010b7983 */ /* 0x000f220000300800 */
[----:B0-----:R-:W-:Y:S01]  /*97d40*/  STL.64 [R1+0x6c60], R6 ;  /* 0x006c600601007387 */ /* 0x001fe20000100a00 */
[----:B------:R0:W-:Y:S02]  /*97d50*/  STL.64 [R1+0x6c58], R4 ;  /* 0x006c580401007387 */ /* 0x0001e40000100a00 */
[----:B0-----:R-:W-:-:S02]  /*97d60*/  MOV R4, R2 ;  /* 0x0000000200047202 */ /* 0x001fc40000000f00 */
[----:B------:R-:W-:Y:S01]  /*97d70*/  MOV R5, R0 ;  /* 0x0000000000057202 */ /* 0x000fe20000000f00 */
[----:B---3--:R-:W-:Y:S01]  /*97d80*/  IMAD.MOV.U32 R2, RZ, RZ, R16 ;  /* 0x000000ffff027224 */ /* 0x008fe200078e0010 */
[----:B------:R-:W-:Y:S01]  /*97d90*/  MOV R0, R17 ;  /* 0x0000001100007202 */ /* 0x000fe20000000f00 */
[----:B--2---:R-:W-:Y:S07]  /*97da0*/  HMMA.16816.F32 R20, R24, R16, R20 ;  /* 0x000000101814723c */ /* 0x004fee0000001814 */
[----:B------:R-:W-:-:S02]  /*97db0*/  MOV R16, R29 ;  /* 0x0000001d00107202 */ /* 0x000fc40000000f00 */
[----:B------:R-:W-:Y:S11]  /*97dc0*/  MOV R17, R28 ;  /* 0x0000001c00117202 */ /* 0x000ff60000000f00 */
[----:B------:R-:W-:Y:S03]  /*97dd0*/  @!UPT UIADD3 URZ, URZ, URZ, URZ ;  /* 0x0000003f3f3ff290 */ /* 0x000fe6000fffe03f */
[----:B------:R-:W-:Y:S01]  /*97de0*/  STL.64 [R1+0x640], R20 ;  /* 0x0006401401007387 */ /* 0x000fe20000100a00 */
[----:B------:R0:W-:Y:S03]  /*97df0*/  STL.64 [R1+0x648], R22 ;  /* 0x0006481601007387 */ /* 0x0001e60000100a00 */
[----:B0-----:R-:W2:Y:S01]  /*97e00*/  LDL.LU.64 R22, [R1+0x6e28] ;  /* 0x006e280001167983 */ /* 0x001ea20000300a00 */
[----:B------:R-:W2:Y:S02]  /*97e10*/  LDL.LU.64 R20, [R1+0x6e20] ;  /* 0x006e200001147983 */ /* 0x000ea40000300a00 */
[----:B------:R0:W-:Y:S02]  /*97e20*/  STL.64 [R1+0x6d80], R16 ;  /* 0x006d801001007387 */ /* 0x0001e40000100a00 */
[----:B0-----:R-:W2:Y:S02]  /*97e30*/  LDL.64 R16, [R1+0x150] ;  /* 0x0001500001107983 */ /* 0x001ea40000100a00 */
[----:B--2---:R-:W-:Y:S01]  /*97e40*/  HMMA.16816.F32 R20, R24, R16, R20 ;  /* 0x000000101814723c */ /* 0x004fe20000001814 */
[----:B------:R-:W-:-:S02]  /*97e50*/  MOV R7, R16 ;  /* 0x0000001000077202 */ /* 0x000fc40000000f00 */
[----:B------:R-:W-:Y:S11]  /*97e60*/  MOV R6, R17 ;  /* 0x0000001100067202 */ /* 0x000ff60000000f00 */
[----:B------:R-:W-:Y:S09]  /*97e70*/  @!UPT UIADD3 URZ, URZ, URZ, URZ ;  /* 0x0000003f3f3ff290 */ /* 0x000ff2000fffe03f */
[----:B------:R0:W-:Y:S01]  /*97e80*/  STL.64 [R1+0x630], R20 ;  /* 0x0006301401007387 */ /* 0x0001e20000100a00 */
[----:B------:R-:W-:Y:S03]  /*97e90*/  STL.64 [R1+0x638], R22 ;  /* 0x0006381601007387 */ /* 0x000fe60000100a00 */
[----:B0-----:R-:W4:Y:S01]  /*97ea0*/  LDL.LU.64 R20, [R1+0x6e18] ;  /* 0x006e180001147983 */ /* 0x001f220000300a00 */
[----:B------:R-:W-:Y:S02]  /*97eb0*/  STL.64 [R1+0x6dc8], R6 ;  /* 0x006dc80601007387 */ /* 0x000fe40000100a00 */
[----:B------:R0:W-:Y:S02]  /*97ec0*/  STL.64 [R1+0x6dc0], R4 ;  /* 0x006dc00401007387 */ /* 0x0001e40000100a00 */
[----:B0-----:R-:W2:Y:S01]  /*97ed0*/  LDL.LU R4, [R1+0xc50] ;  /* 0x000c500001047983 */ /* 0x001ea20000300800 */
[----:B------:R-:W2:Y:S02]  /*97ee0*/  LDL.LU R5, [R1+0xc54] ;  /* 0x000c540001057983 */ /* 0x000ea40000300800 */
[----:B------:R-:W2:Y:S02]  /*97ef0*/  LDL.LU R6, [R1+0xc58] ;  /* 0x000c580001067983 */ /* 0x000ea40000300800 */
[----:B------:R-:W2:Y:S01]  /*97f00*/  LDL.LU R7, [R1+0xc5c] ;  /* 0x000c5c0001077983 */ /* 0x000ea20000300800 */
[----:B------:R-:W3:Y:S01]  /*97f10*/  LDL.64 R16, [R1+0x10] ;  /* 0x0000100001107983 */ /* 0x000ee20000100a00 */
[C---:B----4-:R-:W-:Y:S03]  /*97f20*/  HMMA.16816.F32 R20, R24.reuse, R20, R12 ;  /* 0x000000141814723c */ /* 0x050fe6000000180c */
[----:B---3--:R0:W-:Y:S04]  /*97f30*/  STL.64 [R1+0x6d98], R16 ;  /* 0x006d981001007387 */ /* 0x0081e80000100a00 */
[----:B0-----:R-:W3:Y:S01]  /*97f40*/  LDL.64 R16, [R1+0x130] ;  /* 0x0001300001107983 */ /* 0x001ee20000100a00 */
[----:B------:R-:W4:Y:S11]  /*97f50*/  LDL.LU.64 R14, [R1+0x6e10] ;  /* 0x006e1000010e7983 */ /* 0x000f360000300a00 */
[----:B------:R-:W-:Y:S04]  /*97f60*/  @!UPT UIADD3 URZ, URZ, URZ, URZ ;  /* 0x0000003f3f3ff290 */ /* 0x000fe8000fffe03f */
[----:B------:R0:W-:Y:S02]  /*97f70*/  STL.64 [R1+0x620], R20 ;  /* 0x0006201401007387 */ /* 0x0001e40000100a00 */
[----:B------:R-:W-:Y:S01]  /*97f80*/  STL.64 [R1+0x628], R22 ;  /* 0x0006281601007387 */ /* 0x000fe20000100a00 */
[----:B0-----:R-:W2:Y:S01]  /*97f90*/  LDL.LU.64 R20, [R1+0x6e08] ;  /* 0x006e080001147983 */ /* 0x001ea20000300a00 */
[C---:B---3--:R-:W-:Y:S08]  /*97fa0*/  HMMA.16816.F32 R8, R24.reuse, R16, R8 ;  /* 0x000000101808723c */ /* 0x048ff00000001808 */
[----:B--2---:R-:W-:Y:S11]  /*97fb0*/  HMMA.16816.F32 R4, R24, R20, R4 ;  /* 0x000000141804723c */ /* 0x004ff60000001804 */
[----:B------:R-:W-:Y:S04]  /*97fc0*/  @!UPT UIADD3 URZ, URZ, URZ, URZ ;  /* 0x0000003f3f3ff290 */ /* 0x000fe8000fffe03f */
[----:B------:R0:W-:Y:S01]  /*97fd0*/  STL.64 [R1+0x610], R8 ;  /* 0x0006100801007387 */ /* 0x0001e20000100a00 */
[----:B------:R-:W-:Y:S01]  /*97fe0*/  STL.64 [R1+0x618], R10 ;  /* 0x0006180a01007387 */ /* 0x000fe20000100a00 */
[----:B0-----:R-:W-:Y:S02]  /*97ff0*/  MOV R9, R16 ;  /* 0x0000001000097202 */ /* 0x001fe40000000f00 */
[----:B------:R-:W-:Y:S01]  /*98000*/  MOV R8, R17 ;  /* 0x0000001100087202 */ /* 0x000fe20000000f00 */
[----:B----4-:R-:W-:Y:S01]  /*98010*/  MOV R16, R15 ;  /* 0x0000000f00107202 */ /* 0x010fe20000000f00 */
[----:B------:R-:W-:-:S03]  /*98020*/  MOV R17, R14 ;  /* 0x0000000e00117202 */ /* 0x000fc60000000f00 */
[----:B------:R0:W-:Y:S04]  /*98030*/  STL.64 [R1+0x6e00], R8 ;  /* 0x006e000801007387 */ /* 0x0001e80000100a00 */
[----:B0-----:R-:W2:Y:S01]  /*98040*/  LDL.LU R8, [R1+0xc40] ;  /* 0x000c400001087983 */ /* 0x001ea20000300800 */
[----:B------:R-:W2:Y:S02]  /*98050*/  LDL.LU R9, [R1+0xc44] ;  /* 0x000c440001097983 */ /* 0x000ea40000300800 */
[----:B------:R-:W2:Y:S02]  /*98060*/  LDL.LU R10, [R1+0xc48] ;  /* 0x000c4800010a7983 */ /* 0x000ea40000300800 */
[----:B------:R-:W2:Y:S01]  /*98070*/  LDL.LU R11, [R1+0xc4c] ;  /* 0x000c4c00010b7983 */ /* 0x000ea20000300800 */
[----:B------:R-:W-:Y:S01]  /*98080*/  STL.64 [R1+0x600], R4 ;  /* 0x0006000401007387 */ /* 0x000fe20000100a00 */
[----:B------:R-:W-:Y:S02]  /*98090*/  STL.64 [R1+0x608], R6 ;  /* 0x0006080601007387 */ /* 0x000fe40000100a00 */
[----:B------:R0:W-:Y:S02]  /*980a0*/  STL.64 [R1+0x6dd0], R16 ;  /* 0x006dd01001007387 */ /* 0x0001e40000100a00 */
[----:B0-----:R-:W3:Y:S01]  /*980b0*/  LDL.LU R16, [R1+0xc10] ;  /* 0x000c100001107983 */ /* 0x001ee20000300800 */
[----:B------:R-:W3:Y:S02]  /*980c0*/  LDL.LU R17, [R1+0xc14] ;  /* 0x000c140001117983 */ /* 0x000ee40000300800 */
[----:B------:R-:W4:Y:S02]  /*980d0*/  LDL.LU R18, [R1+0xc18] ;  /* 0x000c180001127983 */ /* 0x000f240000300800 */
[----:B------:R-:W4:Y:S01]  /*980e0*/  LDL.LU R19, [R1+0xc1c] ;  /* 0x000c1c0001137983 */ /* 0x000f220000300800 */
[----:B------:R-:W2:Y:S04]  /*980f0*/  LDL.64 R12, [R1+0x100] ;  /* 0x00010000010c7983 */ /* 0x000ea80000100a00 */
[----:B--2---:R0:W-:Y:S04]  /*98100*/  STL.64 [R1+0x6df8], R12 ;  /* 0x006df80c01007387 */ /* 0x0041e80000100a00 */
[----:B0-----:R-:W2:Y:S01]  /*98110*/  LDL.64 R12, [R1+0x110] ;  /* 0x00011000010c7983 */ /* 0x001ea20000100a00 */
[----:B----4-:R-:W-:Y:S02]  /*98120*/  STL.64 [R1+0x6de0], R18 ;  /* 0x006de01201007387 */ /* 0x010fe40000100a00 */
[----:B---3--:R0:W-:Y:S02]  /*98130*/  STL.64 [R1+0x6dd8], R16 ;  /* 0x006dd81001007387 */ /* 0x0081e40000100a00 */
[----:B0-----:R-:W3:Y:S04]  /*98140*/  LDL.64 R16, [R1+0xf0] ;  /* 0x0000f00001107983 */ /* 0x001ee80000100a00 */
[----:B---3--:R0:W-:Y:S04]  /*98150*/  STL.64 [R1+0x6df0], R16 ;  /* 0x006df01001007387 */ /* 0x0081e80000100a00 */
[----:B0-----:R-:W3:Y:S01]  /*98160*/  LDL.LU R16, [R1+0xc30] ;  /* 0x000c300001107983 */ /* 0x001ee20000300800 */
[----:B------:R-:W3:Y:S02]  /*98170*/  LDL.LU R17, [R1+0xc34] ;  /* 0x000c340001117983 */ /* 0x000ee40000300800 */
[----:B------:R-:W3:Y:S02]  /*98180*/  LDL.LU R18, [R1+0xc38] ;  /* 0x000c380001127983 */ /* 0x000ee40000300800 */
[----:B------:R-:W3:Y:S01]  /*98190*/  LDL.LU R19, [R1+0xc3c] ;  /* 0x000c3c0001137983 */ /* 0x000ee20000300800 */
[----:B------:R-:W4:Y:S01]  /*981a0*/  LDL.64 R4, [R1+0xe0] ;  /* 0x0000e00001047983 */ /* 0x000f220000100a00 */
[----:B--2---:R-:W-:Y:S03]  /*981b0*/  HMMA.16816.F32 R8, R24, R12, R8 ;  /* 0x0000000c1808723c */ /* 0x004fe60000001808 */
[----:B----4-:R0:W-:Y:S04]  /*981c0*/  STL.64 [R1+0x6de8], R4 ;  /* 0x006de80401007387 */ /* 0x0101e80000100a00 */
[----:B0-----:R-:W2:Y:S01]  /*981d0*/  LDL.LU R4, [R1+0xc20] ;  /* 0x000c200001047983 */ /* 0x001ea20000300800 */
[----:B------:R-:W2:Y:S02]  /*981e0*/  LDL.LU R5, [R1+0xc24] ;  /* 0x000c240001057983 */ /* 0x000ea40000300800 */
[----:B------:R-:W2:Y:S02]  /*981f0*/  LDL.LU R6, [R1+0xc28] ;  /* 0x000c280001067983 */ /* 0x000ea40000300800 */
[----:B------:R-:W2:Y:S01]  /*98200*/  LDL.LU R7, [R1+0xc2c] ;  /* 0x000c2c0001077983 */ /* 0x000ea20000300800 */
[----:B------:R-:W4:Y:S01]  /*98210*/  LDL.LU R20, [R1+0xa20] ;  /* 0x000a200001147983 */ /* 0x000f220000300800 */
[----:B------:R-:W4:Y:S02]  /*98220*/  LDL.LU R21, [R1+0xa24] ;  /* 0x000a240001157983 */ /* 0x000f240000300800 */
[----:B------:R-:W4:Y:S02]  /*98230*/  LDL.LU R22, [R1+0xa28] ;  /* 0x000a280001167983 */ /* 0x000f240000300800 */
[----:B------:R-:W4:Y:S05]  /*98240*/  LDL.LU R23, [R1+0xa2c] ;  /* 0x000a2c0001177983 */ /* 0x000f2a0000300800 */
[----:B------:R0:W-:Y:S01]  /*98250*/  STL.64 [R1+0x5f0], R8 ;  /* 0x0005f00801007387 */ /* 0x0001e20000100a00 */
[----:B------:R1:W-:Y:S03]  /*98260*/  STL.64 [R1+0x5f8], R10 ;  /* 0x0005f80a01007387 */ /* 0x0003e60000100a00 */
[----:B0-----:R-:W2:Y:S01]  /*98270*/  LDL.LU.64 R8, [R1+0x6e00] ;  /* 0x006e000001087983 */ /* 0x001ea20000300a00 */
[----:B-1----:R-:W-:-:S02]  /*98280*/  MOV R11, R12 ;  /* 0x0000000c000b7202 */ /* 0x002fc40000000f00 */
[----:B------:R-:W-:Y:S02]  /*98290*/  MOV R10, R13 ;  /* 0x0000000d000a7202 */ /* 0x000fe40000000f00 */
[----:B------:R-:W3:Y:S03]  /*982a0*/  LDL.LU.64 R12, [R1+0x6df8] ;  /* 0x006df800010c7983 */ /* 0x000ee60000300a00 */
[----:B------:R-:W-:Y:S01]  /*982b0*/  STL.64 [R1+0x6d78], R10 ;  /* 0x006d780a01007387 */ /* 0x000fe20000100a00 */
[----:B--2---:R0:W-:Y:S04]  /*982c0*/  STL.64 [R1+0x6d70], R8 ;  /* 0x006d700801007387 */ /* 0x0041e80000100a00 */
[----:B0-----:R-:W2:Y:S01]  /*982d0*/  LDL.LU R8, [R1+0x9f0] ;  /* 0x0009f00001087983 */ /* 0x001ea20000300800 */
[----:B------:R-:W2:Y:S02]  /*982e0*/  LDL.LU R9, [R1+0x9f4] ;  /* 0x0009f40001097983 */ /* 0x000ea40000300800 */
[----:B------:R-:W2:Y:S02]  /*982f0*/  LDL.LU R10, [R1+0x9f8] ;  /* 0x0009f800010a7983 */ /* 0x000ea40000300800 */
[----:B------:R-:W2:Y:S01]  /*98300*/  LDL.LU R11, [R1+0x9fc] ;  /* 0x0009fc00010b7983 */ /* 0x000ea20000300800 */
[C---:B---3--:R-:W-:Y:S01]  /*98310*/  HMMA.16816.F32 R16, R24.reuse, R12, R16 ;  /* 0x0000000c1810723c */ /* 0x048fe20000001810 */
        /* <DEDUP_REMOVED lines=12> */
[----:B------:R0:W-:Y:S01]  /*983e0*/  STL.64 [R1+0x5e0], R16 ;  /* 0x0005e01001007387 */ /* 0x0001e20000100a00 */
[----:B------:R-:W-:Y:S03]  /*983f0*/  STL.64 [R1+0x5e8], R18 ;  /* 0x0005e81201007387 */ /* 0x000fe60000100a00 */
[----:B0-----:R-:W3:Y:S02]  /*98400*/  LDL.LU.64 R16, [R1+0x6df0] ;  /* 0x006df00001107983 */ /* 0x001ee40000300a00 */
[----:B---3--:R-:W-:Y:S01]  /*98410*/  HMMA.16816.F32 R4, R24, R16, R4 ;  /* 0x000000101804723c */ /* 0x008fe20000001804 */
[----:B------:R-:W-:-:S02]  /*98420*/  MOV R14, R16 ;  /* 0x00000010000e7202 */ /* 0x000fc40000000f00 */
[----:B------:R-:W-:Y:S11]  /*98430*/  MOV R29, R17 ;  /* 0x00000011001d7202 */ /* 0x000ff60000000f00 */
[----:B------:R-:W-:Y:S09]  /*98440*/  @!UPT UIADD3 URZ, URZ, URZ, URZ ;  /* 0x0000003f3f3ff290 */ /* 0x000ff2000fffe03f */
[----:B------:R0:W-:Y:S01]  /*98450*/  STL.64 [R1+0x5d0], R4 ;  /* 0x0005d00401007387 */ /* 0x0001e20000100a00 */
[----:B------:R-:W-:Y:S03]  /*98460*/  STL.64 [R1+0x5d8], R6 ;  /* 0x0005d80601007387 */ /* 0x000fe60000100a00 */
[----:B0-----:R-:W3:Y:S01]  /*98470*/  LDL.LU.64 R4, [R1+0x6de8] ;  /* 0x006de80001047983 */ /* 0x001ee20000300a00 */
[----:B------:R-:W3:Y:S02]  /*98480*/  LDL.LU.64 R18, [R1+0x6de0] ;  /* 0x006de00001127983 */ /* 0x000ee40000300a00 */
[----:B------:R-:W3:Y:S01]  /*98490*/  LDL.LU.64 R16, [R1+0x6dd8] ;  /* 0x006dd80001107983 */ /* 0x000ee20000300a00 */
[----:B------:R-:W-:Y:S01]  /*984a0*/  MOV R28, R12 ;  /* 0x0000000c001c7202 */ /* 0x000fe20000000f00 */
[----:B------:R-:W-:Y:S01]  /*984b0*/  IMAD.MOV.U32 R15, RZ, RZ, R13 ;  /* 0x000000ffff0f7224 */ /* 0x000fe200078e000d */
[----:B---3--:R-:W-:Y:S01]  /*984c0*/  HMMA.16816.F32 R16, R24, R4, R16 ;  /* 0x000000041810723c */ /* 0x008fe20000001810 */
[----:B------:R-:W-:-:S02]  /*984d0*/  MOV R12, R4 ;  /* 0x00000004000c7202 */ /* 0x000fc40000000f00 */
[----:B------:R-:W-:Y:S11]  /*984e0*/  MOV R13, R5 ;  /* 0x00000005000d7202 */ /* 0x000ff60000000f00 */
[----:B------:R-:W-:Y:S09]  /*984f0*/  @!UPT UIADD3 URZ, URZ, URZ, URZ ;  /* 0x0000003f3f3ff290 */ /* 0x000ff2000fffe03f */
[----:B------:R0:W-:Y:S01]  /*98500*/  STL.64 [R1+0x5c0], R16 ;  /* 0x0005c01001007387 */ /* 0x0001e20000100a00 */
[----:B------:R-:W-:Y:S03]  /*98510*/  STL.64 [R1+0x5c8], R18 ;  /* 0x0005c81201007387 */ /* 0x000fe60000100a00 */
[----:B0-----:R-:W2:Y:S01]  /*98520*/  LDL.LU.64 R16, [R1+0x6dd0] ;  /* 0x006dd00001107983 */ /* 0x001ea20000300a00 */
[----:B------:R-:W3:Y:S02]  /*98530*/  LDL.LU.64 R6, [R1+0x6dc8] ;  /* 0x006dc80001067983 */ /* 0x000ee40000300a00 */
[----:B------:R-:W4:Y:S02]  /*98540*/  LDL.LU.64 R4, [R1+0x6dc0] ;  /* 0x006dc00001047983 */ /* 0x000f240000300a00 */
[----:B----4-:R-:W-:Y:S01]  /*98550*/  HMMA.16816.F32 R24, R24, R4, R20 ;  /* 0x000000041818723c */ /* 0x010fe20000001814 */
[----:B------:R-:W2:Y:S01]  /*98560*/  LDL.LU.64 R22, [R1+0x6db8] ;  /* 0x006db80001167983 */ /* 0x000ea20000300a00 */
[----:B------:R-:W2:Y:S11]  /*98570*/  LDL.LU.64 R20, [R1+0x6db0] ;  /* 0x006db00001147983 */ /* 0x000eb60000300a00 */
[----:B------:R-:W-:Y:S10]  /*98580*/  @!UPT UIADD3 URZ, URZ, URZ, URZ ;  /* 0x0000003f3f3ff290 */ /* 0x000ff4000fffe03f */
[----:B------:R0:W-:Y:S01]  /*98590*/  STL.64 [R1+0x3b0], R24 ;  /* 0x0003b01801007387 */ /* 0x0001e20000100a00 */
[----:B------:R1:W-:Y:S03]  /*985a0*/  STL.64 [R1+0x3b8], R26 ;  /* 0x0003b81a01007387 */ /* 0x0003e60000100a00 */
        /* <DEDUP_REMOVED lines=22> */
[----:B------:R-:W2:Y:S01]  /*98710*/  LDL.LU.64 R10, [R1+0x6d78] ;  /* 0x006d7800010a7983 */ /* 0x000ea20000300a00 */
[----:B------:R-:W2:Y:S11]  /*98720*/  LDL.LU.64 R8, [R1+0x6d70] ;  /* 0x006d700001087983 */ /* 0x000eb60000300a00 */
[----:B------:R-:W-:Y:S10]  /*98730*/  @!UPT UIADD3 URZ, URZ, URZ, URZ ;  /* 0x0000003f3f3ff290 */ /* 0x000ff4000fffe03f */
[----:B------:R-:W-:Y:S01]  /*98740*/  STL.64 [R1+0x380], R16 ;  /* 0x0003801001007387 */ /* 0x000fe20000100a00 */
[----:B------:R0:W-:Y:S03]  /*98750*/  STL.64 [R1+0x388], R18 ;  /* 0x0003881201007387 */ /* 0x0001e60000100a00 */
[----:B0-----:R-:W2:Y:S01]  /*98760*/  LDL.LU.64 R18, [R1+0x6d68] ;  /* 0x006d680001127983 */ /* 0x001ea20000300a00 */
[----:B------:R-:W4:Y:S02]  /*98770*/  LDL.LU.64 R16, [R1+0x6d60] ;  /* 0x006d600001107983 */ /* 0x000f240000300a00 */
[----:B----4-:R-:W-:Y:S01]  /*98780*/  HMMA.16816.F32 R24, R20, R16, R24 ;  /* 0x000000101418723c */ /* 0x010fe20000001818 */
[----:B--2---:R-:W-:Y:S01]  /*98790*/  STL.64 [R1+0x6c30], R18 ;  /* 0x006c301201007387 */ /* 0x004fe20000100a00 */
[----:B------:R0:W-:Y:S11]  /*987a0*/  STL.64 [R1+0x6c28], R16 ;  /* 0x006c281001007387 */ /* 0x0001f60000100a00 */
[----:B------:R-:W-:Y:S10]  /*987b0*/  @!UPT UIADD3 URZ, URZ, URZ, URZ ;  /* 0x0000003f3f3ff290 */ /* 0x000ff4000fffe03f */
[----:B------:R-:W-:Y:S01]  /*987c0*/  STL.64 [R1+0x370], R24 ;  /* 0x0003701801007387 */ /* 0x000fe20000100a00 */
[----:B------:R-:W-:Y:S02]  /*987d0*/  STL.64 [R1+0x378], R26 ;  /* 0x0003781a01007387 */ /* 0x000fe40000100a00 */
[----:B0-----:R-:W2:Y:S02]  /*987e0*/  LDL.LU R16, [R1+0x500] ;  /* 0x0005000001107983 */ /* 0x001ea40000300800 */
[----:B------:R-:W2:Y:S01]  /*987f0*/  LDL.LU R17, [R1+0x504] ;  /* 0x0005040001117983 */ /* 0x000ea20000300800 */
[----:B------:R-:W4:Y:S01]  /*98800*/  LDL.LU R18, [R1+0x508] ;  /* 0x0005080001127983 */ /* 0x000f220000300800 */
[----:B------:R-:W4:Y:S03]  /*98810*/  LDL.LU R19, [R1+0x50c] ;  /* 0x00050c0001137983 */ /* 0x000f260000300800 */
[----:B----4-:R-:W-:Y:S01]  /*98820*/  STL.64 [R1+0x6c40], R18 ;  /* 0x006c401201007387 */ /* 0x010fe20000100a00 */
[----:B--2---:R0:W-:Y:S02]  /*98830*/  STL.64 [R1+0x6c38], R16 ;  /* 0x006c381001007387 */ /* 0x0041e40000100a00 */
[----:B0-----:R-:W-:-:S02]  /*98840*/  MOV R16, R5 ;  /* 0x0000000500107202 */ /* 0x001fc40000000f00 */
[----:B------:R-:W-:Y:S01]  /*98850*/  MOV R17, R4 ;  /* 0x0000000400117202 */ /* 0x000fe20000000f00 */
[----:B------:R-:W-:Y:S01]  /*98860*/  MOV R4, R12 ;  /* 0x0000000c00047202 */ /* 0x000fe20000000f00 */
[----:B------:R-:W-:Y:S01]  /*98870*/  MOV R5, R13 ;  /* 0x0000000d00057202 */ /* 0x000fe20000000f00 */
[----:B------:R-:W2:Y:S01]  /*98880*/  LDL.LU R12, [R1+0x6d58] ;  /* 0x006d5800010c7983 */ /* 0x000ea20000300800 */
[----:B------:R-:W2:Y:S03]  /*98890*/  LDL.LU R13, [R1+0x6d54] ;  /* 0x006d5400010d7983 */ /* 0x000ea60000300800 */
[----:B------:R-:W-:Y:S01]  /*988a0*/  STL.64 [R1+0x6c88], R4 ;  /* 0x006c880401007387 */ /* 0x000fe20000100a00 */
[----:B------:R0:W-:Y:S03]  /*988b0*/  STL.64 [R1+0x6c50], R16 ;  /* 0x006c501001007387 */ /* 0x0001e60000100a00 */
[----:B0-----:R-:W4:Y:S01]  /*988c0*/  LDL.64 R16, [R1+0x20] ;  /* 0x0000200001107983 */ /* 0x001f220000100a00 */
[----:B------:R-:W-:-:S02]  /*988d0*/  MOV R4, R14 ;  /* 0x0000000e00047202 */ /* 0x000fc40000000f00 */
[----:B------:R-:W-:Y:S01]  /*988e0*/  MOV R5, R29 ;  /* 0x0000001d00057202 */ /* 0x000fe20000000f00 */
[----:B----4-:R0:W-:Y:S04]  /*988f0*/  STL.64 [R1+0x6c68], R16 ;  /* 0x006c681001007387 */ /* 0x0101e80000100a00 */
[----:B0-----:R-:W4:Y:S01]  /*98900*/  LDL.LU R16, [R1+0x530] ;  /* 0x0005300001107983 */ /* 0x001f220000300800 */
[----:B------:R-:W4:Y:S02]  /*98910*/  LDL.LU R17, [R1+0x534] ;  /* 0x0005340001117983 */ /* 0x000f240000300800 */
[----:B------:R-:W2:Y:S02]  /*98920*/  LDL.LU R18, [R1+0x538] ;  /* 0x0005380001127983 */ /* 0x000ea40000300800 */
[----:B------:R-:W2:Y:S01]  /*98930*/  LDL.LU R19, [R1+0x53c] ;  /* 0x00053c0001137983 */ /* 0x000ea20000300800 */
[----:B------:R-:W3:Y:S01]  /*98940*/  LDL.LU R14, [R1+0x6d50] ;  /* 0x006d5000010e7983 */ /* 0x000ee20000300800 */
[----:B------:R-:W-:Y:S03]  /*98950*/  STL.64 [R1+0x6ca0], R4 ;  /* 0x006ca00401007387 */ /* 0x000fe60000100a00 */
[----:B--2---:R-:W-:Y:S01]  /*98960*/  STL.64 [R1+0x6c80], R18 ;  /* 0x006c801201007387 */ /* 0x004fe20000100a00 */
[----:B----4-:R0:W-:Y:S03]  /*98970*/  STL.64 [R1+0x6c78], R16 ;  /* 0x006c781001007387 */ /* 0x0101e60000100a00 */
[----:B0-----:R-:W2:Y:S01]  /*98980*/  LDL.LU R16, [R1+0x5b0] ;  /* 0x0005b00001107983 */ /* 0x001ea20000300800 */
[----:B------:R-:W2:Y:S02]  /*98990*/  LDL.LU R17, [R1+0x5b4] ;  /* 0x0005b40001117983 */ /* 0x000ea40000300800 */
[----:B------:R-:W4:Y:S02]  /*989a0*/  LDL.LU R18, [R1+0x5b8] ;  /* 0x0005b80001127983 */ /* 0x000f240000300800 */
[----:B------:R-:W4:Y:S02]  /*989b0*/  LDL.LU R19, [R1+0x5bc] ;  /* 0x0005bc0001137983 */ /* 0x000f240000300800 */
[----:B------:R-:W-:Y:S01]  /*989c0*/  IMAD.MOV.U32 R4, RZ, RZ, R28 ;  /* 0x000000ffff047224 */ /* 0x000fe200078e001c */
[----:B------:R-:W-:-:S05]  /*989d0*/  MOV R5, R15 ;  /* 0x0000000f00057202 */ /* 0x000fca0000000f00 */
[----:B------:R0:W-:Y:S02]  /*989e0*/  STL.64 [R1+0x6cb8], R4 ;  /* 0x006cb80401007387 */ /* 0x0001e40000100a00 */
[----:B0-----:R-:W-:Y:S02]  /*989f0*/  MOV R4, R11 ;  /* 0x0000000b00047202 */ /* 0x001fe40000000f00 */
[----:B------:R-:W-:-:S05]  /*98a00*/  MOV R5, R10 ;  /* 0x0000000a00057202 */ /* 0x000fca0000000f00 */
[----:B------:R-:W-:Y:S04]  /*98a10*/  STL.64 [R1+0x6cd0], R4 ;  /* 0x006cd00401007387 */ /* 0x000fe80000100a00 */
[----:B----4-:R-:W-:Y:S01]  /*98a20*/  STL.64 [R1+0x6c98], R18 ;  /* 0x006c981201007387 */ /* 0x010fe20000100a00 */
[----:B--2---:R0:W-:Y:S03]  /*98a30*/  STL.64 [R1+0x6c90], R16 ;  /* 0x006c901001007387 */ /* 0x0041e60000100a00 */
[----:B0-----:R-:W2:Y:S01]  /*98a40*/  LDL.LU R16, [R1+0xb90] ;  /* 0x000b900001107983 */ /* 0x001ea20000300800 */
[----:B------:R-:W2:Y:S02]  /*98a50*/  LDL.LU R17, [R1+0xb94] ;  /* 0x000b940001117983 */ /* 0x000ea40000300800 */
[----:B------:R-:W4:Y:S02]  /*98a60*/  LDL.LU R18, [R1+0xb98] ;  /* 0x000b980001127983 */ /* 0x000f240000300800 */
[----:B------:R-:W4:Y:S01]  /*98a70*/  LDL.LU R19, [R1+0xb9c] ;  /* 0x000b9c0001137983 */ /* 0x000f220000300800 */
[----:B------:R-:W2:Y:S04]  /*98a80*/  LDL.64 R4, [R1+0x120] ;  /* 0x0001200001047983 */ /* 0x000ea80000100a00 */
[----:B--2---:R0:W-:Y:S01]  /*98a90*/  STL.64 [R1+0x6ce8], R4 ;  /* 0x006ce80401007387 */ /* 0x0041e20000100a00 */
[----:B----4-:R-:W-:Y:S02]  /*98aa0*/  STL.64 [R1+0x6cb0], R18 ;  /* 0x006cb01201007387 */ /* 0x010fe40000100a00 */
[----:B------:R1:W-:Y:S01]  /*98ab0*/  STL.64 [R1+0x6ca8], R16 ;  /* 0x006ca81001007387 */ /* 0x0003e20000100a00 */
[----:B0-----:R-:W-:-:S02]  /*98ac0*/  MOV R4, R9 ;  /* 0x0000000900047202 */ /* 0x001fc40000000f00 */
[----:B------:R-:W-:Y:S01]  /*98ad0*/  MOV R5, R8 ;  /* 0x0000000800057202 */ /* 0x000fe20000000f00 */
[----:B-1----:R-:W2:Y:S01]  /*98ae0*/  LDL.LU R16, [R1+0xba0] ;  /* 0x000ba00001107983 */ /* 0x002ea20000300800 */
[----:B------:R-:W2:Y:S02]  /*98af0*/  LDL.LU R17, [R1+0xba4] ;  /* 0x000ba40001117983 */ /* 0x000ea40000300800 */
[----:B------:R-:W4:Y:S02]  /*98b00*/  LDL.LU R18, [R1+0xba8] ;  /* 0x000ba80001127983 */ /* 0x000f240000300800 */
[----:B------:R-:W4:Y:S01]  /*98b10*/  LDL.LU R19, [R1+0xbac] ;  /* 0x000bac0001137983 */ /* 0x000f220000300800 */
[----:B------:R0:W-:Y:S04]  /*98b20*/  STL.64 [R1+0x6d00], R4 ;  /* 0x006d000401007387 */ /* 0x0001e80000100a00 */
[----:B0-----:R-:W2:Y:S04]  /*98b30*/  LDL.64 R4, [R1+0x140] ;  /* 0x0001400001047983 */ /* 0x001ea80000100a00 */
[----:B--2---:R-:W-:Y:S01]  /*98b40*/  STL.64 [R1+0x6d18], R4 ;  /* 0x006d180401007387 */ /* 0x004fe20000100a00 */
[----:B----4-:R-:W-:Y:S02]  /*98b50*/  STL.64 [R1+0x6cc8], R18 ;  /* 0x006cc81201007387 */ /* 0x010fe40000100a00 */
[----:B------:R0:W-:Y:S02]  /*98b60*/  STL.64 [R1+0x6cc0], R16 ;  /* 0x006cc01001007387 */ /* 0x0001e40000100a00 */
[----:B0-----:R-:W2:Y:S01]  /*98b70*/  LDL.LU R16, [R1+0xbb0] ;  /* 0x000bb00001107983 */ /* 0x001ea20000300800 */
[----:B------:R-:W2:Y:S02]  /*98b80*/  LDL.LU R17, [R1+0xbb4] ;  /* 0x000bb40001117983 */ /* 0x000ea40000300800 */
[----:B------:R-:W4:Y:S02]  /*98b90*/  LDL.LU R18, [R1+0xbb8] ;  /* 0x000bb80001127983 */ /* 0x000f240000300800 */
[----:B------:R-:W4:Y:S01]  /*98ba0*/  LDL.LU R19, [R1+0xbbc] ;  /* 0x000bbc0001137983 */ /* 0x000f220000300800 */
[----:B------:R-:W2:Y:S01]  /*98bb0*/  LDL.LU R24, [R1+0x9c0] ;  /* 0x0009c00001187983 */ /* 0x000ea20000300800 */
[----:B------:R-:W2:Y:S02]  /*98bc0*/  LDL.LU R25, [R1+0x9c4] ;  /* 0x0009c40001197983 */ /* 0x000ea40000300800 */
[----:B------:R-:W2:Y:S01]  /*98bd0*/  LDL.LU R26, [R1+0x9c8] ;  /* 0x0009c800011a7983 */ /* 0x000ea20000300800 */
[----:B---3--:R-:W-:-:S02]  /*98be0*/  MOV R4, R7 ;  /* 0x0000000700047202 */ /* 0x008fc40000000f00 */
[----:B------:R-:W-:Y:S01]  /*98bf0*/  MOV R5, R6 ;  /* 0x0000000600057202 */ /* 0x000fe20000000f00 */
[----:B------:R-:W3:Y:S01]  /*98c00*/  LDL.LU R27, [R1+0x9cc] ;  /* 0x0009cc00011b7983 */ /* 0x000ee20000300800 */
[----:B------:R-:W3:Y:S02]  /*98c10*/  LDL.LU R8, [R1+0x9d0] ;  /* 0x0009d00001087983 */ /* 0x000ee40000300800 */
[----:B------:R-:W3:Y:S02]  /*98c20*/  LDL.LU R9, [R1+0x9d4] ;  /* 0x0009d40001097983 */ /* 0x000ee40000300800 */
[----:B------:R-:W3:Y:S01]  /*98c30*/  LDL.LU R10, [R1+0x9d8] ;  /* 0x0009d800010a7983 */ /* 0x000ee20000300800 */
[----:B------:R-:W3:Y:S01]  /*98c40*/  LDL.LU R11, [R1+0x9dc] ;  /* 0x0009dc00010b7983 */ /* 0x000ee20000300800 */
[----:B------:R-:W-:Y:S03]  /*98c50*/  STL.64 [R1+0x6d30], R4 ;  /* 0x006d300401007387 */ /* 0x000fe60000100a00 */
        /* <DEDUP_REMOVED lines=33> */
[----:B0-----:R-:W3:Y:S01]  /*98e70*/  LDL.LU.64 R8, [R1+0x6d48] ;  /* 0x006d480001087983 */ /* 0x001ee20000300a00 */
[----:B------:R-:W-:-:S02]  /*98e80*/  MOV R4, R2 ;  /* 0x0000000200047202 */ /* 0x000fc40000000f00 */
[----:B------:R-:W-:Y:S01]  /*98e90*/  MOV R5, R0 ;  /* 0x0000000000057202 */ /* 0x000fe20000000f00 */
[C---:B---3--:R-:W-:Y:S01]  /*98ea0*/  HMMA.16816.F32 R24, R20.reuse, R8, R24 ;  /* 0x000000081418723c */ /* 0x048fe20000001818 */
[----:B------:R0:W-:Y:S04]  /*98eb0*/  STL.64 [R1+0x6c48], R8 ;  /* 0x006c480801007387 */ /* 0x0001e80000100a00 */
[----:B0-----:R-:W3:Y:S11]  /*98ec0*/  LDL.LU R8, [R1+0x510] ;  /* 0x0005100001087983 */ /* 0x001ef60000300800 */
[----:B------:R-:W-:Y:S07]  /*98ed0*/  @!UPT UIADD3 URZ, URZ, URZ, URZ ;  /* 0x0000003f3f3ff290 */ /* 0x000fee000fffe03f */
[----:B------:R-:W-:Y:S01]  /*98ee0*/  STL.64 [R1+0x350], R24 ;  /* 0x0003501801007387 */ /* 0x000fe20000100a00 */
[----:B------:R-:W-:Y:S02]  /*98ef0*/  STL.64 [R1+0x358], R26 ;  /* 0x0003581a01007387 */ /* 0x000fe40000100a00 */
[----:B------:R-:W0:Y:S01]  /*98f00*/  LDSM.16.M88.4 R24, [R3+0x45000] ;  /* 0x045000000318783b */ /* 0x000e220000000200 */
[C---:B--2---:R-:W-:Y:S01]  /*98f10*/  HMMA.16816.F32 R4, R20.reuse, R4, R16 ;  /* 0x000000041404723c */ /* 0x044fe20000001810 */
[----:B------:R-:W3:Y:S02]  /*98f20*/  LDL.LU R9, [R1+0x514] ;  /* 0x0005140001097983 */ /* 0x000ee40000300800 */
[----:B------:R-:W3:Y:S02]  /*98f30*/  LDL.LU R10, [R1+0x518] ;  /* 0x00051800010a7983 */ /* 0x000ee40000300800 */
[----:B------:R-:W3:Y:S01]  /*98f40*/  LDL.LU R11, [R1+0x51c] ;  /* 0x00051c00010b7983 */ /* 0x000ee20000300800 */
[----:B0-----:R-:W-:Y:S01]  /*98f50*/  STL.64 [R1+0x6b58], R26 ;  /* 0x006b581a01007387 */ /* 0x001fe20000100a00 */
[----:B------:R0:W-:Y:S03]  /*98f60*/  STL.64 [R1+0x6b50], R24 ;  /* 0x006b501801007387 */ /* 0x0001e60000100a00 */
[----:B0-----:R-:W2:Y:S01]  /*98f70*/  LDL.LU R24, [R1+0x520] ;  /* 0x0005200001187983 */ /* 0x001ea20000300800 */
[----:B------:R-:W2:Y:S02]  /*98f80*/  LDL.LU R25, [R1+0x524] ;  /* 0x0005240001197983 */ /* 0x000ea40000300800 */
[----:B------:R-:W2:Y:S02]  /*98f90*/  LDL.LU R26, [R1+0x528] ;  /* 0x00052800011a7983 */ /* 0x000ea40000300800 */
[----:B------:R-:W2:Y:S01]  /*98fa0*/  LDL.LU R27, [R1+0x52c] ;  /* 0x00052c00011b7983 */ /* 0x000ea20000300800 */
[----:B------:R-:W4:Y:S01]  /*98fb0*/  LDL.LU.64 R18, [R1+0x6d40] ;  /* 0x006d400001127983 */ /* 0x000f220000300a00 */
[----:B------:R-:W4:Y:S06]  /*98fc0*/  LDL.LU.64 R16, [R1+0x6d38] ;  /* 0x006d380001107983 */ /* 0x000f2c0000300a00 */
[----:B------:R0:W-:Y:S02]  /*98fd0*/  STL.64 [R1+0x340], R4 ;  /* 0x0003400401007387 */ /* 0x0001e40000100a00 */
[----:B------:R4:W-:Y:S01]  /*98fe0*/  STL.64 [R1+0x348], R6 ;  /* 0x0003480601007387 */ /* 0x0009e20000100a00 */
[----:B0-----:R-:W4:Y:S02]  /*98ff0*/  LDL.LU.64 R4, [R1+0x6d30] ;  /* 0x006d300001047983 */ /* 0x001f240000300a00 */
[C---:B----4-:R-:W-:Y:S02]  /*99000*/  HMMA.16816.F32 R4, R20.reuse, R4, R16 ;  /* 0x000000041404723c */ /* 0x050fe40000001810 */
[----:B------:R-:W4:Y:S01]  /*99010*/  LDL.LU.64 R18, [R1+0x6d28] ;  /* 0x006d280001127983 */ /* 0x000f220000300a00 */
[----:B------:R-:W4:Y:S11]  /*99020*/  LDL.LU.64 R16, [R1+0x6d20] ;  /* 0x006d200001107983 */ /* 0x000f360000300a00 */
[----:B------:R-:W-:Y:S09]  /*99030*/  @!UPT UIADD3 URZ, URZ, URZ, URZ ;  /* 0x0000003f3f3ff290 */ /* 0x000ff2000fffe03f */
[----:B------:R0:W-:Y:S01]  /*99040*/  STL.64 [R1+0x330], R4 ;  /* 0x0003300401007387 */ /* 0x0001e20000100a00 */
[----:B------:R-:W-:Y:S03]  /*99050*/  STL.64 [R1+0x338], R6 ;  /* 0x0003380601007387 */ /* 0x000fe60000100a00 */
[----:B0-----:R-:W4:Y:S02]  /*99060*/  LDL.LU.64 R4, [R1+0x6d18] ;  /* 0x006d180001047983 */ /* 0x001f240000300a00 */
[C---:B----4-:R-:W-:Y:S01]  /*99070*/  HMMA.16816.F32 R16, R20.reuse, R4, R16 ;  /* 0x000000041410723c */ /* 0x050fe20000001810 */
[----:B------:R-:W-:Y:S02]  /*99080*/  MOV R28, R4 ;  /* 0x00000004001c7202 */ /* 0x000fe40000000f00 */
[----:B------:R-:W-:Y:S11]  /*99090*/  MOV R15, R5 ;  /* 0x00000005000f7202 */ /* 0x000ff60000000f00 */
[----:B------:R-:W-:Y:S09]  /*990a0*/  @!UPT UIADD3 URZ, URZ, URZ, URZ ;  /* 0x0000003f3f3ff290 */ /* 0x000ff2000fffe03f */
[----:B------:R-:W-:Y:S01]  /*990b0*/  STL.64 [R1+0x320], R16 ;  /* 0x0003201001007387 */ /* 0x000fe20000100a00 */
[----:B------:R0:W-:Y:S03]  /*990c0*/  STL.64 [R1+0x328], R18 ;  /* 0x0003281201007387 */ /* 0x0001e60000100a00 */
[----:B0-----:R-:W4:Y:S01]  /*990d0*/  LDL.LU.64 R18, [R1+0x6d10] ;  /* 0x006d100001127983 */ /* 0x001f220000300a00 */
[----:B------:R-:W4:Y:S02]  /*990e0*/  LDL.LU.64 R16, [R1+0x6d08] ;  /* 0x006d080001107983 */ /* 0x000f240000300a00 */
[----:B------:R-:W4:Y:S02]  /*990f0*/  LDL.LU.64 R4, [R1+0x6d00] ;  /* 0x006d000001047983 */ /* 0x000f240000300a00 */
[C---:B----4-:R-:W-:Y:S01]  /*99100*/  HMMA.16816.F32 R4, R20.reuse, R4, R16 ;  /* 0x000000041404723c */ /* 0x050fe20000001810 */
[----:B------:R-:W4:Y:S01]  /*99110*/  LDL.LU.64 R18, [R1+0x6cf8] ;  /* 0x006cf80001127983 */ /* 0x000f220000300a00 */
[----:B------:R-:W4:Y:S11]  /*99120*/  LDL.LU.64 R16, [R1+0x6cf0] ;  /* 0x006cf00001107983 */ /* 0x000f360000300a00 */
[----:B------:R-:W-:Y:S10]  /*99130*/  @!UPT UIADD3 URZ, URZ, URZ, URZ ;  /* 0x0000003f3f3ff290 */ /* 0x000ff4000fffe03f */
[----:B------:R0:W-:Y:S01]  /*99140*/  STL.64 [R1+0x310], R4 ;  /* 0x0003100401007387 */ /* 0x0001e20000100a00 */
[----:B------:R-:W-:Y:S03]  /*99150*/  STL.64 [R1+0x318], R6 ;  /* 0x0003180601007387 */ /* 0x000fe60000100a00 */
[----:B0-----:R-:W4:Y:S02]  /*99160*/  LDL.LU.64 R4, [R1+0x6ce8] ;  /* 0x006ce80001047983 */ /* 0x001f240000300a00 */
[C---:B----4-:R-:W-:Y:S01]  /*99170*/  HMMA.16816.F32 R16, R20.reuse, R4, R16 ;  /* 0x000000041410723c */ /* 0x050fe20000001810 */
[----:B------:R-:W-:Y:S01]  /*99180*/  MOV R2, R4 ;  /* 0x0000000400027202 */ /* 0x000fe20000000f00 */
[----:B------:R-:W-:Y:S11]  /*99190*/  IMAD.MOV.U32 R0, RZ, RZ, R5 ;  /* 0x000000ffff007224 */ /* 0x000ff600078e0005 */
[----:B------:R-:W-:Y:S10]  /*991a0*/  @!UPT UIADD3 URZ, URZ, URZ, URZ ;  /* 0x0000003f3f3ff290 */ /* 0x000ff4000fffe03f */
        /* <DEDUP_REMOVED lines=34> */
[----:B------:R-:W2:Y:S01]  /*993d0*/  LDL.LU.64 R16, [R1+0x6c68] ;  /* 0x006c680001107983 */ /* 0x000ea20000300a00 */
[----:B-1----:R-:W2:Y:S02]  /*993e0*/  LDL.LU.64 R6, [R1+0x6c60] ;  /* 0x006c600001067983 */ /* 0x002ea40000300a00 */
        /* <DEDUP_REMOVED lines=11> */
[----:B------:R0:W-:Y:S01]  /*994a0*/  STL.64 [R1+0x2b0], R24 ;  /* 0x0002b01801007387 */ /* 0x0001e20000100a00 */
[----:B------:R-:W-:Y:S01]  /*994b0*/  STL.64 [R1+0x2b8], R26 ;  /* 0x0002b81a01007387 */ /* 0x000fe20000100a00 */
[----:B0-----:R-:W-:Y:S02]  /*994c0*/  MOV R25, R16 ;  /* 0x0000001000197202 */ /* 0x001fe40000000f00 */
[----:B------:R-:W-:Y:S02]  /*994d0*/  MOV R24, R17 ;  /* 0x0000001100187202 */ /* 0x000fe40000000f00 */
[----:B------:R-:W3:Y:S03]  /*994e0*/  LDL.LU.64 R16, [R1+0x6c50] ;  /* 0x006c500001107983 */ /* 0x000ee60000300a00 */
[----:B------:R0:W-:Y:S02]  /*994f0*/  STL.64 [R1+0x6bb0], R24 ;  /* 0x006bb01801007387 */ /* 0x0001e40000100a00 */
[----:B0-----:R-:W2:Y:S01]  /*99500*/  LDL.64 R24, [R1] ;  /* 0x0000000001187983 */ /* 0x001ea20000100a00 */
[C---:B---3--:R-:W-:Y:S03]  /*99510*/  HMMA.16816.F32 R16, R4.reuse, R16, R8 ;  /* 0x000000100410723c */ /* 0x048fe60000001808 */
[----:B------:R-:W3:Y:S11]  /*99520*/  LDL.LU.64 R8, [R1+0x6c48] ;  /* 0x006c480001087983 */ /* 0x000ef60000300a00 */
[----:B------:R-:W-:Y:S09]  /*99530*/  @!UPT UIADD3 URZ, URZ, URZ, URZ ;  /* 0x0000003f3f3ff290 */ /* 0x000ff2000fffe03f */
        /* <DEDUP_REMOVED lines=10> */
[----:B------:R-:W4:Y:S01]  /*995e0*/  LDL.LU.64 R16, [R1+0x6c28] ;  /* 0x006c280001107983 */ /* 0x000f220000300a00 */
[----:B------:R-:W-:Y:S02]  /*995f0*/  MOV R11, R24 ;  /* 0x00000018000b7202 */ /* 0x000fe40000000f00 */
[----:B------:R-:W-:-:S05]  /*99600*/  MOV R10, R25 ;  /* 0x00000019000a7202 */ /* 0x000fca0000000f00 */
[----:B------:R-:W-:Y:S01]  /*99610*/  STL.64 [R1+0x6c20], R10 ;  /* 0x006c200a01007387 */ /* 0x000fe20000100a00 */
[----:B---3--:R4:W-:Y:S02]  /*99620*/  STL.64 [R1+0x6c18], R8 ;  /* 0x006c180801007387 */ /* 0x0089e40000100a00 */
[----:B------:R-:W3:Y:S01]  /*99630*/  LDL.LU R24, [R1+0x570] ;  /* 0x0005700001187983 */ /* 0x000ee20000300800 */
[----:B----4-:R-:W-:Y:S11]  /*99640*/  HMMA.16816.F32 R8, R4, R16, R20 ;  /* 0x000000100408723c */ /* 0x010ff60000001814 */
[----:B------:R-:W-:Y:S11]  /*99650*/  @!UPT UIADD3 URZ, URZ, URZ, URZ ;  /* 0x0000003f3f3ff290 */ /* 0x000ff6000fffe03f */
[----:B------:R-:W-:Y:S01]  /*99660*/  @!UPT UIADD3 URZ, URZ, URZ, URZ ;  /* 0x0000003f3f3ff290 */ /* 0x000fe2000fffe03f */
[----:B------:R-:W-:Y:S01]  /*99670*/  STL.64 [R1+0x280], R8 ;  /* 0x0002800801007387 */ /* 0x000fe20000100a00 */
[----:B------:R-:W-:Y:S02]  /*99680*/  STL.64 [R1+0x288], R10 ;  /* 0x0002880a01007387 */ /* 0x000fe40000100a00 */
[----:B------:R-:W3:Y:S02]  /*99690*/  LDL.LU R25, [R1+0x574] ;  /* 0x0005740001197983 */ /* 0x000ee40000300800 */
[----:B------:R-:W4:Y:S01]  /*996a0*/  LDL.LU R26, [R1+0x578] ;  /* 0x00057800011a7983 */ /* 0x000f220000300800 */
[----:B------:R-:W4:Y:S04]  /*996b0*/  LDL.LU R27, [R1+0x57c] ;  /* 0x00057c00011b7983 */ /* 0x000f280000300800 */
[----:B----4-:R-:W-:Y:S01]  /*996c0*/  STL.64 [R1+0x6bc0], R26 ;  /* 0x006bc01a01007387 */ /* 0x010fe20000100a00 */
[----:B---3--:R0:W-:Y:S03]  /*996d0*/  STL.64 [R1+0x6bb8], R24 ;  /* 0x006bb81801007387 */ /* 0x0081e60000100a00 */
[----:B0-----:R-:W3:Y:S04]  /*996e0*/  LDL.64 R24, [R1+0x130] ;  /* 0x0001300001187983 */ /* 0x001ee80000100a00 */
[----:B---3--:R0:W-:Y:S01]  /*996f0*/  STL.64 [R1+0x6bd0], R24 ;  /* 0x006bd01801007387 */ /* 0x0081e20000100a00 */
[----:B------:R-:W3:Y:S02]  /*99700*/  LDL.LU R20, [R1+0x4d0] ;  /* 0x0004d00001147983 */ /* 0x000ee40000300800 */
[----:B------:R-:W3:Y:S02]  /*99710*/  LDL.LU R21, [R1+0x4d4] ;  /* 0x0004d40001157983 */ /* 0x000ee40000300800 */
[----:B------:R-:W3:Y:S01]  /*99720*/  LDL.LU R22, [R1+0x4d8] ;  /* 0x0004d80001167983 */ /* 0x000ee20000300800 */
[----:B------:R-:W3:Y:S01]  /*99730*/  LDL.LU R23, [R1+0x4dc] ;  /* 0x0004dc0001177983 */ /* 0x000ee20000300800 */
[----:B------:R-:W4:Y:S02]  /*99740*/  LDL.LU R8, [R1+0x4e0] ;  /* 0x0004e00001087983 */ /* 0x000f240000300800 */
[----:B------:R-:W4:Y:S02]  /*99750*/  LDL.LU R9, [R1+0x4e4] ;  /* 0x0004e40001097983 */ /* 0x000f240000300800 */
[----:B------:R-:W4:Y:S01]  /*99760*/  LDL.LU R10, [R1+0x4e8] ;  /* 0x0004e800010a7983 */ /* 0x000f220000300800 */
[----:B------:R-:W4:Y:S01]  /*99770*/  LDL.LU R11, [R1+0x4ec] ;  /* 0x0004ec00010b7983 */ /* 0x000f220000300800 */
[----:B0-----:R-:W-:-:S02]  /*99780*/  MOV R24, R28 ;  /* 0x0000001c00187202 */ /* 0x001fc40000000f00 */
[----:B------:R-:W-:-:S05]  /*99790*/  MOV R25, R15 ;  /* 0x0000000f00197202 */ /* 0x000fca0000000f00 */
[----:B------:R0:W-:Y:S04]  /*997a0*/  STL.64 [R1+0x6be8], R24 ;  /* 0x006be81801007387 */ /* 0x0001e80000100a00 */
[----:B0-----:R-:W2:Y:S04]  /*997b0*/  LDL.64 R24, [R1+0x150] ;  /* 0x0001500001187983 */ /* 0x001ea80000100a00 */
[----:B--2---:R0:W-:Y:S04]  /*997c0*/  STL.64 [R1+0x6c00], R24 ;  /* 0x006c001801007387 */ /* 0x0041e80000100a00 */
[----:B0-----:R-:W2:Y:S01]  /*997d0*/  LDL.64 R24, [R1+0x30] ;  /* 0x0000300001187983 */ /* 0x001ea20000100a00 */
[----:B------:R-:W-:Y:S02]  /*997e0*/  STL.64 [R1+0x6b08], R18 ;  /* 0x006b081201007387 */ /* 0x000fe40000100a00 */
        /* <DEDUP_REMOVED lines=26> */
[----:B------:R-:W2:Y:S02]  /*99990*/  LDL.LU R19, [R1+0xb8c] ;  /* 0x000b8c0001137983 */ /* 0x000ea40000300800 */
[----:B------:R-:W-:Y:S01]  /*999a0*/  STL.64 [R1+0x270], R8 ;  /* 0x0002700801007387 */ /* 0x000fe20000100a00 */
[----:B------:R0:W-:Y:S03]  /*999b0*/  STL.64 [R1+0x278], R10 ;  /* 0x0002780a01007387 */ /* 0x0001e60000100a00 */
[----:B0-----:R-:W4:Y:S01]  /*999c0*/  LDL.LU.64 R10, [R1+0x6c20] ;  /* 0x006c2000010a7983 */ /* 0x001f220000300a00 */
[----:B------:R-:W3:Y:S01]  /*999d0*/  LDL.LU.64 R8, [R1+0x6c18] ;  /* 0x006c180001087983 */ /* 0x000ee20000300a00 */
[----:B------:R-:W-:-:S02]  /*999e0*/  MOV R2, R24 ;  /* 0x0000001800027202 */ /* 0x000fc40000000f00 */
[----:B------:R-:W-:Y:S01]  /*999f0*/  MOV R0, R25 ;  /* 0x0000001900007202 */ /* 0x000fe20000000f00 */
[C---:B---3--:R-:W-:Y:S08]  /*99a00*/  HMMA.16816.F32 R20, R4.reuse, R8, R20 ;  /* 0x000000080414723c */ /* 0x048ff00000001814 */
[C---:B--2---:R-:W-:Y:S11]  /*99a10*/  HMMA.16816.F32 R16, R4.reuse, R24, R16 ;  /* 0x000000180410723c */ /* 0x044ff60000001810 */
[----:B------:R-:W-:Y:S04]  /*99a20*/  @!UPT UIADD3 URZ, URZ, URZ, URZ ;  /* 0x0000003f3f3ff290 */ /* 0x000fe8000fffe03f */
[----:B------:R-:W-:Y:S01]  /*99a30*/  STL.64 [R1+0x260], R20 ;  /* 0x0002601401007387 */ /* 0x000fe20000100a00 */
[----:B------:R-:W-:Y:S02]  /*99a40*/  STL.64 [R1+0x268], R22 ;  /* 0x0002681601007387 */ /* 0x000fe40000100a00 */
[----:B------:R-:W0:Y:S02]  /*99a50*/  LDSM.16.M88.4 R20, [R3+0x46000] ;  /* 0x046000000314783b */ /* 0x000e240000000200 */
[----:B0-----:R-:W-:Y:S02]  /*99a60*/  STL.64 [R1+0x69f0], R22 ;  /* 0x0069f01601007387 */ /* 0x001fe40000100a00 */
[----:B------:R0:W-:Y:S02]  /*99a70*/  STL.64 [R1+0x69e8], R20 ;  /* 0x0069e81401007387 */ /* 0x0001e40000100a00 */
[----:B0-----:R-:W2:Y:S01]  /*99a80*/  LDL.LU.64 R20, [R1+0xd0] ;  /* 0x0000d00001147983 */ /* 0x001ea20000300a00 */
[----:B------:R-:W-:Y:S02]  /*99a90*/  STL.64 [R1+0x250], R16 ;  /* 0x0002501001007387 */ /* 0x000fe40000100a00 */
[----:B------:R0:W-:Y:S02]  /*99aa0*/  STL.64 [R1+0x258], R18 ;  /* 0x0002581201007387 */ /* 0x0001e40000100a00 */
        /* <DEDUP_REMOVED lines=16> */
[----:B------:R-:W-:Y:S02]  /*99bb0*/  STL [R1+0x6b68], R14 ;  /* 0x006b680e01007387 */ /* 0x000fe40000100800 */
[----:B------:R0:W-:Y:S02]  /*99bc0*/  STL.64 [R1+0x6b60], R12 ;  /* 0x006b600c01007387 */ /* 0x0001e40000100a00 */
[----:B0-----:R-:W2:Y:S01]  /*99bd0*/  LDL.64 R12, [R1+0x110] ;  /* 0x00011000010c7983 */ /* 0x001ea20000100a00 */
[C---:B---3--:R-:W-:Y:S03]  /*99be0*/  HMMA.16816.F32 R24, R4.reuse, R24, R16 ;  /* 0x000000180418723c */ /* 0x048fe60000001810 */
[----:B------:R-:W3:Y:S01]  /*99bf0*/  LDL.LU.64 R18, [R1+0x6be0] ;  /* 0x006be00001127983 */ /* 0x000ee20000300a00 */
[----:B------:R-:W3:Y:S11]  /*99c00*/  LDL.LU.64 R16, [R1+0x6bd8] ;  /* 0x006bd80001107983 */ /* 0x000ef60000300a00 */
[----:B------:R-:W-:Y:S08]  /*99c10*/  @!UPT UIADD3 URZ, URZ, URZ, URZ ;  /* 0x0000003f3f3ff290 */ /* 0x000ff0000fffe03f */
[----:B------:R0:W-:Y:S01]  /*99c20*/  STL.64 [R1+0x590], R24 ;  /* 0x0005901801007387 */ /* 0x0001e20000100a00 */
[----:B------:R-:W-:Y:S03]  /*99c30*/  STL.64 [R1+0x598], R26 ;  /* 0x0005981a01007387 */ /* 0x000fe60000100a00 */
[----:B0-----:R-:W3:Y:S02]  /*99c40*/  LDL.LU.64 R24, [R1+0x6bd0] ;  /* 0x006bd00001187983 */ /* 0x001ee40000300a00 */
[C---:B---3--:R-:W-:Y:S01]  /*99c50*/  HMMA.16816.F32 R16, R4.reuse, R24, R16 ;  /* 0x000000180410723c */ /* 0x048fe20000001810 */
[----:B------:R-:W-:Y:S01]  /*99c60*/  IMAD.MOV.U32 R23, RZ, RZ, R24 ;  /* 0x000000ffff177224 */ /* 0x000fe200078e0018 */
[----:B------:R-:W-:Y:S11]  /*99c70*/  MOV R22, R25 ;  /* 0x0000001900167202 */ /* 0x000ff60000000f00 */
[----:B------:R-:W-:Y:S10]  /*99c80*/  @!UPT UIADD3 URZ, URZ, URZ, URZ ;  /* 0x0000003f3f3ff290 */ /* 0x000ff4000fffe03f */
[----:B------:R0:W-:Y:S01]  /*99c90*/  STL.64 [R1+0x580], R16 ;  /* 0x0005801001007387 */ /* 0x0001e20000100a00 */
[----:B------:R-:W-:Y:S03]  /*99ca0*/  STL.64 [R1+0x588], R18 ;  /* 0x0005881201007387 */ /* 0x000fe60000100a00 */
[----:B0-----:R-:W3:Y:S01]  /*99cb0*/  LDL.LU.64 R16, [R1+0x6bc8] ;  /* 0x006bc80001107983 */ /* 0x001ee20000300a00 */
[----:B------:R-:W3:Y:S02]  /*99cc0*/  LDL.LU.64 R26, [R1+0x6bc0] ;  /* 0x006bc000011a7983 */ /* 0x000ee40000300a00 */
[----:B------:R-:W3:Y:S02]  /*99cd0*/  LDL.LU.64 R24, [R1+0x6bb8] ;  /* 0x006bb80001187983 */ /* 0x000ee40000300a00 */
[----:B------:R-:W-:Y:S01]  /*99ce0*/  STL.64 [R1+0x6b78], R22 ;  /* 0x006b781601007387 */ /* 0x000fe20000100a00 */
[----:B--2---:R0:W-:Y:S04]  /*99cf0*/  STL.64 [R1+0x6b70], R20 ;  /* 0x006b701401007387 */ /* 0x0041e80000100a00 */
[----:B0-----:R-:W2:Y:S01]  /*99d00*/  LDL.LU R20, [R1+0x560] ;  /* 0x0005600001147983 */ /* 0x001ea20000300800 */
[----:B------:R-:W2:Y:S02]  /*99d10*/  LDL.LU R21, [R1+0x564] ;  /* 0x0005640001157983 */ /* 0x000ea40000300800 */
[----:B------:R-:W2:Y:S02]  /*99d20*/  LDL.LU R22, [R1+0x568] ;  /* 0x0005680001167983 */ /* 0x000ea40000300800 */
[----:B------:R-:W2:Y:S01]  /*99d30*/  LDL.LU R23, [R1+0x56c] ;  /* 0x00056c0001177983 */ /* 0x000ea20000300800 */
[----:B---3--:R-:W-:Y:S01]  /*99d40*/  HMMA.16816.F32 R16, R4, R16, R24 ;  /* 0x000000100410723c */ /* 0x008fe20000001818 */
[----:B------:R-:W3:Y:S11]  /*99d50*/  LDL.LU.64 R24, [R1+0x6bb0] ;  /* 0x006bb00001187983 */ /* 0x000ef60000300a00 */
[----:B------:R-:W-:Y:S11]  /*99d60*/  @!UPT UIADD3 URZ, URZ, URZ, URZ ;  /* 0x0000003f3f3ff290 */ /* 0x000ff6000fffe03f */
[----:B------:R4:W-:Y:S01]  /*99d70*/  STL.64 [R1+0x570], R16 ;  /* 0x0005701001007387 */ /* 0x0009e20000100a00 */
[----:B------:R-:W-:Y:S01]  /*99d80*/  STL.64 [R1+0x578], R18 ;  /* 0x0005781201007387 */ /* 0x000fe20000100a00 */
[----:B----4-:R-:W-:Y:S02]  /*99d90*/  MOV R16, R11 ;  /* 0x0000000b00107202 */ /* 0x010fe40000000f00 */
[----:B------:R-:W-:-:S05]  /*99da0*/  MOV R17, R10 ;  /* 0x0000000a00117202 */ /* 0x000fca0000000f00 */
[----:B------:R2:W-:Y:S02]  /*99db0*/  STL.64 [R1+0x6b20], R16 ;  /* 0x006b201001007387 */ /* 0x0005e40000100a00 */
[----:B--2---:R-:W-:Y:S11]  /*99dc0*/  HMMA.16816.F32 R16, R4, R12, R20 ;  /* 0x0000000c0410723c */ /* 0x004ff60000001814 */
[----:B------:R-:W-:Y:S11]  /*99dd0*/  @!UPT UIADD3 URZ, URZ, URZ, URZ ;  /* 0x0000003f3f3ff290 */ /* 0x000ff6000fffe03f */
[----:B------:R-:W-:Y:S01]  /*99de0*/  @!UPT UIADD3 URZ, URZ, URZ, URZ ;  /* 0x0000003f3f3ff290 */ /* 0x000fe2000fffe03f */
[----:B------:R0:W-:Y:S01]  /*99df0*/  STL.64 [R1+0x560], R16 ;  /* 0x0005601001007387 */ /* 0x0001e20000100a00 */
[----:B------:R-:W-:Y:S03]  /*99e00*/  STL.64 [R1+0x568], R18 ;  /* 0x0005681201007387 */ /* 0x000fe60000100a00 */
[----:B0-----:R-:W2:Y:S01]  /*99e10*/  LDL.64 R16, [R1+0x10] ;  /* 0x0000100001107983 */ /* 0x001ea20000100a00 */
[----:B------:R-:W-:Y:S02]  /*99e20*/  MOV R11, R12 ;  /* 0x0000000c000b7202 */ /* 0x000fe40000000f00 */
[----:B------:R-:W-:Y:S01]  /*99e30*/  MOV R10, R13 ;  /* 0x0000000d000a7202 */ /* 0x000fe20000000f00 */
[----:B--2---:R3:W-:Y:S04]  /*99e40*/  STL.64 [R1+0x6b38], R16 ;  /* 0x006b381001007387 */ /* 0x0047e80000100a00 */
[----:B------:R-:W-:Y:S02]  /*99e50*/  STL.64 [R1+0x6ae8], R10 ;  /* 0x006ae80a01007387 */ /* 0x000fe40000100a00 */
[----:B------:R0:W-:Y:S01]  /*99e60*/  STL.64 [R1+0x6ae0], R8 ;  /* 0x006ae00801007387 */ /* 0x0001e20000100a00 */
[----:B---3--:R-:W-:-:S02]  /*99e70*/  MOV R16, R25 ;  /* 0x0000001900107202 */ /* 0x008fc40000000f00 */
[----:B------:R-:W-:Y:S01]  /*99e80*/  MOV R17, R24 ;  /* 0x0000001800117202 */ /* 0x000fe20000000f00 */
[----:B0-----:R-:W2:Y:S01]  /*99e90*/  LDL.LU R8, [R1+0x450] ;  /* 0x0004500001087983 */ /* 0x001ea20000300800 */
[----:B------:R-:W2:Y:S02]  /*99ea0*/  LDL.LU R9, [R1+0x454] ;  /* 0x0004540001097983 */ /* 0x000ea40000300800 */
[----:B------:R-:W3:Y:S02]  /*99eb0*/  LDL.LU R10, [R1+0x458] ;  /* 0x00045800010a7983 */ /* 0x000ee40000300800 */
[----:B------:R-:W3:Y:S01]  /*99ec0*/  LDL.LU R11, [R1+0x45c] ;  /* 0x00045c00010b7983 */ /* 0x000ee20000300800 */
[----:B------:R-:W-:Y:S01]  /*99ed0*/  STL.64 [R1+0x6b80], R16 ;  /* 0x006b801001007387 */ /* 0x000fe20000100a00 */
[----:B------:R-:W4:Y:S02]  /*99ee0*/  LDL.LU R24, [R1+0x4a0] ;  /* 0x0004a00001187983 */ /* 0x000f240000300800 */
[----:B------:R-:W4:Y:S02]  /*99ef0*/  LDL.LU R25, [R1+0x4a4] ;  /* 0x0004a40001197983 */ /* 0x000f240000300800 */
[----:B------:R-:W2:Y:S01]  /*99f00*/  LDL.LU R26, [R1+0x4a8] ;  /* 0x0004a800011a7983 */ /* 0x000ea20000300800 */
[----:B------:R-:W2:Y:S04]  /*99f10*/  LDL.LU R27, [R1+0x4ac] ;  /* 0x0004ac00011b7983 */ /* 0x000ea80000300800 */
[----:B--2---:R-:W-:Y:S01]  /*99f20*/  STL.64 [R1+0x6b90], R26 ;  /* 0x006b901a01007387 */ /* 0x004fe20000100a00 */
[----:B----4-:R0:W-:Y:S03]  /*99f30*/  STL.64 [R1+0x6b88], R24 ;  /* 0x006b881801007387 */ /* 0x0101e60000100a00 */
[----:B0-----:R-:W2:Y:S01]  /*99f40*/  LDL.LU R24, [R1+0x540] ;  /* 0x0005400001187983 */ /* 0x001ea20000300800 */
[----:B------:R-:W2:Y:S02]  /*99f50*/  LDL.LU R25, [R1+0x544] ;  /* 0x0005440001197983 */ /* 0x000ea40000300800 */
[----:B------:R-:W4:Y:S02]  /*99f60*/  LDL.LU R26, [R1+0x548] ;  /* 0x00054800011a7983 */ /* 0x000f240000300800 */
[----:B------:R-:W4:Y:S02]  /*99f70*/  LDL.LU R27, [R1+0x54c] ;  /* 0x00054c00011b7983 */ /* 0x000f240000300800 */
[----:B----4-:R-:W-:Y:S01]  /*99f80*/  STL.64 [R1+0x6ba0], R26 ;  /* 0x006ba01a01007387 */ /* 0x010fe20000100a00 */
[----:B--2---:R0:W-:Y:S02]  /*99f90*/  STL.64 [R1+0x6b98], R24 ;  /* 0x006b981801007387 */ /* 0x0041e40000100a00 */
[----:B------:R-:W2:Y:S01]  /*99fa0*/  LDL.64 R16, [R1+0xf0] ;  /* 0x0000f00001107983 */ /* 0x000ea20000100a00 */
[----:B0-----:R-:W4:Y:S04]  /*99fb0*/  LDL.64 R24, [R1+0x100] ;  /* 0x0001000001187983 */ /* 0x001f280000100a00 */
[----:B--2---:R0:W-:Y:S04]  /*99fc0*/  STL.64 [R1+0x6ba8], R16 ;  /* 0x006ba81001007387 */ /* 0x0041e80000100a00 */
        /* <DEDUP_REMOVED lines=36> */
[----:B------:R0:W-:Y:S01]  /*9a210*/  STL.64 [R1+0x550], R16 ;  /* 0x0005501001007387 */ /* 0x0001e20000100a00 */
[----:B------:R-:W-:Y:S03]  /*9a220*/  STL.64 [R1+0x558], R18 ;  /* 0x0005581201007387 */ /* 0x000fe60000100a00 */
[----:B0-----:R-:W3:Y:S01]  /*9a230*/  LDL.LU.64 R16, [R1+0x6ba8] ;  /* 0x006ba80001107983 */ /* 0x001ee20000300a00 */
[----:B------:R-:W3:Y:S02]  /*9a240*/  LDL.LU.64 R26, [R1+0x6ba0] ;  /* 0x006ba000011a7983 */ /* 0x000ee40000300a00 */
[----:B------:R-:W3:Y:S01]  /*9a250*/  LDL.LU.64 R24, [R1+0x6b98] ;  /* 0x006b980001187983 */ /* 0x000ee20000300a00 */
[C---:B------:R-:W-:Y:S08]  /*9a260*/  HMMA.16816.F32 R20, R4.reuse, R12, R20 ;  /* 0x0000000c0414723c */ /* 0x040ff00000001814 */
        /* <DEDUP_REMOVED lines=8> */
[----:B------:R-:W2:Y:S02]  /*9a2f0*/  LDL.LU.64 R16, [R1+0x6b80] ;  /* 0x006b800001107983 */ /* 0x000ea40000300a00 */
[----:B------:R-:W-:Y:S01]  /*9a300*/  STL.64 [R1+0x530], R20 ;  /* 0x0005301401007387 */ /* 0x000fe20000100a00 */
[----:B------:R0:W-:Y:S04]  /*9a310*/  STL.64 [R1+0x538], R22 ;  /* 0x0005381601007387 */ /* 0x0001e80000100a00 */
[----:B0-----:R-:W4:Y:S01]  /*9a320*/  LDL.LU.64 R22, [R1+0x6b78] ;  /* 0x006b780001167983 */ /* 0x001f220000300a00 */
[----:B------:R-:W3:Y:S01]  /*9a330*/  LDL.LU.64 R20, [R1+0x6b70] ;  /* 0x006b700001147983 */ /* 0x000ee20000300a00 */
[----:B------:R-:W-:Y:S01]  /*9a340*/  MOV R3, R12 ;  /* 0x0000000c00037202 */ /* 0x000fe20000000f00 */
[----:B------:R-:W-:Y:S01]  /*9a350*/  IMAD.MOV.U32 R15, RZ, RZ, R13 ;  /* 0x000000ffff0f7224 */ /* 0x000fe200078e000d */
[----:B------:R-:W2:Y:S01]  /*9a360*/  LDL.LU R14, [R1+0x6b68] ;  /* 0x006b6800010e7983 */ /* 0x000ea20000300800 */
[----:B------:R-:W2:Y:S01]  /*9a370*/  LDL.LU.64 R12, [R1+0x6b60] ;  /* 0x006b6000010c7983 */ /* 0x000ea20000300a00 */
[----:B---3--:R-:W-:Y:S02]  /*9a380*/  HMMA.16816.F32 R4, R4, R20, R24 ;  /* 0x000000140404723c */ /* 0x008fe40000001818 */
[----:B------:R-:W2:Y:S01]  /*9a390*/  LDL.LU.64 R26, [R1+0x6b58] ;  /* 0x006b5800011a7983 */ /* 0x000ea20000300a00 */
[----:B------:R-:W2:Y:S11]  /*9a3a0*/  LDL.LU.64 R24, [R1+0x6b50] ;  /* 0x006b500001187983 */ /* 0x000eb60000300a00 */
[----:B------:R-:W-:Y:S09]  /*9a3b0*/  @!UPT UIADD3 URZ, URZ, URZ, URZ ;  /* 0x0000003f3f3ff290 */ /* 0x000ff2000fffe03f */
[----:B------:R-:W-:Y:S01]  /*9a3c0*/  STL.64 [R1+0x240], R4 ;  /* 0x0002400401007387 */ /* 0x000fe20000100a00 */
[----:B------:R0:W-:Y:S03]  /*9a3d0*/  STL.64 [R1+0x248], R6 ;  /* 0x0002480601007387 */ /* 0x0001e60000100a00 */
[----:B0-----:R-:W3:Y:S01]  /*9a3e0*/  LDL R7, [R1+0x2788] ;  /* 0x0027880001077983 */ /* 0x001ee20000100800 */
[----:B------:R-:W-:Y:S01]  /*9a3f0*/  STL.64 [R1+0x6a00], R20 ;  /* 0x006a001401007387 */ /* 0x000fe20000100a00 */
[C---:B--2---:R-:W-:Y:S02]  /*9a400*/  HMMA.16816.F32 R16, R24.reuse, R16, R8 ;  /* 0x000000101810723c */ /* 0x044fe40000001808 */
[----:B------:R-:W2:Y:S01]  /*9a410*/  LDL.LU.64 R10, [R1+0x6b48] ;  /* 0x006b4800010a7983 */ /* 0x000ea20000300a00 */
[----:B------:R-:W2:Y:S11]  /*9a420*/  LDL.LU.64 R8, [R1+0x6b40] ;  /* 0x006b400001087983 */ /* 0x000eb60000300a00 */
[----:B------:R-:W-:Y:S09]  /*9a430*/  @!UPT UIADD3 URZ, URZ, URZ, URZ ;  /* 0x0000003f3f3ff290 */ /* 0x000ff2000fffe03f */
[----:B------:R0:W-:Y:S01]  /*9a440*/  STL.64 [R1+0x520], R16 ;  /* 0x0005201001007387 */ /* 0x0001e20000100a00 */
[----:B------:R-:W-:Y:S03]  /*9a450*/  STL.64 [R1+0x528], R18 ;  /* 0x0005281201007387 */ /* 0x000fe60000100a00 */
[----:B---3--:R-:W1:Y:S04]  /*9a460*/  LDSM.16.M88.4 R4, [R7+0x47000] ;  /* 0x047000000704783b */ /* 0x008e680000000200 */
[----:B0-----:R-:W2:Y:S02]  /*9a470*/  LDL.LU.64 R16, [R1+0x6b38] ;  /* 0x006b380001107983 */ /* 0x001ea40000300a00 */
        /* <DEDUP_REMOVED lines=24> */
[----:B---3--:R-:W-:Y:S02]  /*9a600*/  STL.64 [R1+0x69b0], R18 ;  /* 0x0069b01201007387 */ /* 0x008fe40000100a00 */
        /* <DEDUP_REMOVED lines=11> */
[----:B------:R-:W3:Y:S02]  /*9a6c0*/  LDL.LU.64 R8, [R1+0x6ae0] ;  /* 0x006ae00001087983 */ /* 0x000ee40000300a00 */
[----:B------:R-:W-:Y:S02]  /*9a6d0*/  STL [R1+0x6a90], R14 ;  /* 0x006a900e01007387 */ /* 0x000fe40000100800 */
[----:B------:R-:W-:Y:S01]  /*9a6e0*/  STL.64 [R1+0x6a88], R12 ;  /* 0x006a880c01007387 */ /* 0x000fe20000100a00 */
[----:B---3--:R-:W-:Y:S01]  /*9a6f0*/  HMMA.16816.F32 R16, R24, R8, R16 ;  /* 0x000000081810723c */ /* 0x008fe20000001810 */
[----:B------:R-:W-:Y:S11]  /*9a700*/  STL.64 [R1+0x6a68], R8 ;  /* 0x006a680801007387 */ /* 0x000ff60000100a00 */
[----:B------:R-:W-:Y:S11]  /*9a710*/  @!UPT UIADD3 URZ, URZ, URZ, URZ ;  /* 0x0000003f3f3ff290 */ /* 0x000ff6000fffe03f */
[----:B------:R0:W-:Y:S01]  /*9a720*/  STL.64 [R1+0x4d0], R16 ;  /* 0x0004d01001007387 */ /* 0x0001e20000100a00 */
[----:B------:R-:W-:Y:S03]  /*9a730*/  STL.64 [R1+0x4d8], R18 ;  /* 0x0004d81201007387 */ /* 0x000fe60000100a00 */
[----:B0-----:R-:W3:Y:S04]  /*9a740*/  LDL.LU.64 R16, [R1] ;  /* 0x0000000001107983 */ /* 0x001ee80000300a00 */
[----:B---3--:R0:W-:Y:S02]  /*9a750*/  STL.64 [R1+0x69b8], R16 ;  /* 0x0069b81001007387 */ /* 0x0081e40000100a00 */
[----:B0-----:R-:W-:-:S02]  /*9a760*/  MOV R16, R21 ;  /* 0x0000001500107202 */ /* 0x001fc40000000f00 */
[----:B------:R-:W-:-:S05]  /*9a770*/  MOV R17, R20 ;  /* 0x0000001400117202 */ /* 0x000fca0000000f00 */
[----:B------:R-:W-:Y:S01]  /*9a780*/  STL.64 [R1+0x69d0], R16 ;  /* 0x0069d01001007387 */ /* 0x000fe20000100a00 */
[----:B-1----:R-:W-:Y:S02]  /*9a790*/  STL.64 [R1+0x68e8], R6 ;  /* 0x0068e80601007387 */ /* 0x002fe40000100a00 */
[----:B------:R0:W-:Y:S02]  /*9a7a0*/  STL.64 [R1+0x68e0], R4 ;  /* 0x0068e00401007387 */ /* 0x0001e40000100a00 */
[----:B0-----:R-:W3:Y:S01]  /*9a7b0*/  LDL.LU R4, [R1+0x980] ;  /* 0x0009800001047983 */ /* 0x001ee20000300800 */
[----:B------:R-:W3:Y:S02]  /*9a7c0*/  LDL.LU R5, [R1+0x984] ;  /* 0x0009840001057983 */ /* 0x000ee40000300800 */
[----:B------:R-:W2:Y:S02]  /*9a7d0*/  LDL.LU R6, [R1+0x988] ;  /* 0x0009880001067983 */ /* 0x000ea40000300800 */
[----:B------:R-:W2:Y:S01]  /*9a7e0*/  LDL.LU R7, [R1+0x98c] ;  /* 0x00098c0001077983 */ /* 0x000ea20000300800 */
[----:B------:R-:W2:Y:S04]  /*9a7f0*/  LDL.LU.64 R16, [R1+0x20] ;  /* 0x0000200001107983 */ /* 0x000ea80000300a00 */
[----:B--2---:R0:W-:Y:S04]  /*9a800*/  STL.64 [R1+0x69f8], R16 ;  /* 0x0069f81001007387 */ /* 0x0041e80000100a00 */
[----:B0-----:R-:W2:Y:S01]  /*9a810*/  LDL.LU R16, [R1+0x9b0] ;  /* 0x0009b00001107983 */ /* 0x001ea20000300800 */
[----:B------:R-:W2:Y:S02]  /*9a820*/  LDL.LU R17, [R1+0x9b4] ;  /* 0x0009b40001117983 */ /* 0x000ea40000300800 */
[----:B------:R-:W2:Y:S02]  /*9a830*/  LDL.LU R18, [R1+0x9b8] ;  /* 0x0009b80001127983 */ /* 0x000ea40000300800 */
[----:B------:R-:W2:Y:S01]  /*9a840*/  LDL.LU R19, [R1+0x9bc] ;  /* 0x0009bc0001137983 */ /* 0x000ea20000300800 */
[----:B------:R-:W-:-:S02]  /*9a850*/  MOV R20, R3 ;  /* 0x0000000300147202 */ /* 0x000fc40000000f00 */
[----:B------:R-:W-:Y:S01]  /*9a860*/  MOV R21, R15 ;  /* 0x0000000f00157202 */ /* 0x000fe20000000f00 */
[----:B--2---:R-:W-:Y:S01]  /*9a870*/  STL.64 [R1+0x6a10], R18 ;  /* 0x006a101201007387 */ /* 0x004fe20000100a00 */
[----:B------:R-:W-:Y:S02]  /*9a880*/  STL.64 [R1+0x6a08], R16 ;  /* 0x006a081001007387 */ /* 0x000fe40000100a00 */
[----:B------:R-:W2:Y:S02]  /*9a890*/  LDL.LU R3, [R1+0x6adc] ;  /* 0x006adc0001037983 */ /* 0x000ea40000300800 */
[----:B------:R-:W2:Y:S01]  /*9a8a0*/  LDL.LU R15, [R1+0x6ad8] ;  /* 0x006ad800010f7983 */ /* 0x000ea20000300800 */
[----:B------:R0:W-:Y:S02]  /*9a8b0*/  STL.64 [R1+0x6a18], R20 ;  /* 0x006a181401007387 */ /* 0x0001e40000100a00 */
[----:B0-----:R-:W-:Y:S02]  /*9a8c0*/  MOV R20, R0 ;  /* 0x0000000000147202 */ /* 0x001fe40000000f00 */
[----:B------:R-:W-:Y:S01]  /*9a8d0*/  MOV R21, R2 ;  /* 0x0000000200157202 */ /* 0x000fe20000000f00 */
[----:B------:R-:W2:Y:S01]  /*9a8e0*/  LDL.LU R0, [R1+0x6ad4] ;  /* 0x006ad40001007983 */ /* 0x000ea20000300800 */
[----:B------:R-:W2:Y:S03]  /*9a8f0*/  LDL.LU R2, [R1+0x6ad0] ;  /* 0x006ad00001027983 */ /* 0x000ea60000300800 */
        /* <DEDUP_REMOVED lines=27> */
[----:B------:R-:W2:Y:S04]  /*9aab0*/  LDL.64 R12, [R1+0x140] ;  /* 0x00014000010c7983 */ /* 0x000ea80000100a00 */
[----:B--2---:R0:W-:Y:S01]  /*9aac0*/  STL.64 [R1+0x6aa0], R12 ;  /* 0x006aa00c01007387 */ /* 0x0041e20000100a00 */
[----:B------:R-:W-:Y:S02]  /*9aad0*/  STL.64 [R1+0x6a78], R10 ;  /* 0x006a780a01007387 */ /* 0x000fe40000100a00 */
[----:B------:R4:W-:Y:S01]  /*9aae0*/  STL.64 [R1+0x6a70], R8 ;  /* 0x006a700801007387 */ /* 0x0009e20000100a00 */
[----:B0-----:R-:W-:-:S02]  /*9aaf0*/  MOV R12, R15 ;  /* 0x0000000f000c7202 */ /* 0x001fc40000000f00 */
[----:B------:R-:W-:Y:S01]  /*9ab00*/  MOV R13, R3 ;  /* 0x00000003000d7202 */ /* 0x000fe20000000f00 */
[----:B----4-:R-:W-:Y:S01]  /*9ab10*/  IMAD.MOV.U32 R8, RZ, RZ, R23 ;  /* 0x000000ffff087224 */ /* 0x010fe200078e0017 */
[----:B------:R-:W-:-:S03]  /*9ab20*/  MOV R9, R22 ;  /* 0x0000001600097202 */ /* 0x000fc60000000f00 */
[----:B------:R-:W-:Y:S02]  /*9ab30*/  STL.64 [R1+0x6ab8], R12 ;  /* 0x006ab80c01007387 */ /* 0x000fe40000100a00 */
[----:B------:R0:W-:Y:S02]  /*9ab40*/  STL.64 [R1+0x6a98], R8 ;  /* 0x006a980801007387 */ /* 0x0001e40000100a00 */
        /* <DEDUP_REMOVED lines=16> */
[----:B------:R-:W4:Y:S01]  /*9ac50*/  LDL.64 R20, [R1+0x120] ;  /* 0x0001200001147983 */ /* 0x000f220000100a00 */
[----:B------:R-:W-:-:S02]  /*9ac60*/  MOV R12, R2 ;  /* 0x00000002000c7202 */ /* 0x000fc40000000f00 */
[----:B------:R-:W-:Y:S01]  /*9ac70*/  MOV R13, R0 ;  /* 0x00000000000d7202 */ /* 0x000fe20000000f00 */
[----:B----4-:R0:W-:Y:S04]  /*9ac80*/  STL.64 [R1+0x6a80], R20 ;  /* 0x006a801401007387 */ /* 0x0101e80000100a00 */
[----:B0-----:R-:W4:Y:S01]  /*9ac90*/  LDL.LU R20, [R1+0xb50] ;  /* 0x000b500001147983 */ /* 0x001f220000300800 */
[----:B------:R-:W4:Y:S02]  /*9aca0*/  LDL.LU R21, [R1+0xb54] ;  /* 0x000b540001157983 */ /* 0x000f240000300800 */
[----:B------:R-:W4:Y:S02]  /*9acb0*/  LDL.LU R22, [R1+0xb58] ;  /* 0x000b580001167983 */ /* 0x000f240000300800 */
[----:B------:R-:W4:Y:S01]  /*9acc0*/  LDL.LU R23, [R1+0xb5c] ;  /* 0x000b5c0001177983 */ /* 0x000f220000300800 */
[----:B------:R-:W-:Y:S01]  /*9acd0*/  STL.64 [R1+0x6a58], R18 ;  /* 0x006a581201007387 */ /* 0x000fe20000100a00 */
[----:B------:R0:W-:Y:S03]  /*9ace0*/  STL.64 [R1+0x6a50], R16 ;  /* 0x006a501001007387 */ /* 0x0001e60000100a00 */
[----:B0-----:R-:W4:Y:S01]  /*9acf0*/  LDL.LU R16, [R1+0xb30] ;  /* 0x000b300001107983 */ /* 0x001f220000300800 */
[----:B------:R-:W4:Y:S02]  /*9ad00*/  LDL.LU R17, [R1+0xb34] ;  /* 0x000b340001117983 */ /* 0x000f240000300800 */
[----:B------:R-:W4:Y:S02]  /*9ad10*/  LDL.LU R18, [R1+0xb38] ;  /* 0x000b380001127983 */ /* 0x000f240000300800 */
[----:B------:R-:W4:Y:S01]  /*9ad20*/  LDL.LU R19, [R1+0xb3c] ;  /* 0x000b3c0001137983 */ /* 0x000f220000300800 */
[----:B------:R-:W-:Y:S01]  /*9ad30*/  STL.64 [R1+0x69c8], R6 ;  /* 0x0069c80601007387 */ /* 0x000fe20000100a00 */
[----:B---3--:R0:W-:Y:S03]  /*9ad40*/  STL.64 [R1+0x69c0], R4 ;  /* 0x0069c00401007387 */ /* 0x0081e60000100a00 */
        /* <DEDUP_REMOVED lines=11> */
[----:B------:R-:W3:Y:S01]  /*9ae00*/  LDL.LU.64 R10, [R1+0x6ac8] ;  /* 0x006ac800010a7983 */ /* 0x000ee20000300a00 */
[----:B------:R-:W3:Y:S11]  /*9ae10*/  LDL.LU.64 R8, [R1+0x6ac0] ;  /* 0x006ac00001087983 */ /* 0x000ef60000300a00 */
[----:B------:R0:W-:Y:S02]  /*9ae20*/  STL.64 [R1+0x4c0], R12 ;  /* 0x0004c00c01007387 */ /* 0x0001e40000100a00 */
[----:B------:R3:W-:Y:S01]  /*9ae30*/  STL.64 [R1+0x4c8], R14 ;  /* 0x0004c80e01007387 */ /* 0x0007e20000100a00 */
[----:B0-----:R-:W3:Y:S02]  /*9ae40*/  LDL.LU.64 R12, [R1+0x6ab8] ;  /* 0x006ab800010c7983 */ /* 0x001ee40000300a00 */
[C---:B---3--:R-:W-:Y:S02]  /*9ae50*/  HMMA.16816.F32 R12, R24.reuse, R12, R8 ;  /* 0x0000000c180c723c */ /* 0x048fe40000001808 */
[----:B------:R-:W3:Y:S01]  /*9ae60*/  LDL.LU.64 R10, [R1+0x6ab0] ;  /* 0x006ab000010a7983 */ /* 0x000ee20000300a00 */
[----:B------:R-:W3:Y:S11]  /*9ae70*/  LDL.LU.64 R8, [R1+0x6aa8] ;  /* 0x006aa80001087983 */ /* 0x000ef60000300a00 */
[----:B------:R-:W-:Y:S09]  /*9ae80*/  @!UPT UIADD3 URZ, URZ, URZ, URZ ;  /* 0x0000003f3f3ff290 */ /* 0x000ff2000fffe03f */
[----:B------:R0:W-:Y:S01]  /*9ae90*/  STL.64 [R1+0x4b0], R12 ;  /* 0x0004b00c01007387 */ /* 0x0001e20000100a00 */
[----:B------:R1:W-:Y:S03]  /*9aea0*/  STL.64 [R1+0x4b8], R14 ;  /* 0x0004b80e01007387 */ /* 0x0003e60000100a00 */
[----:B0-----:R-:W3:Y:S02]  /*9aeb0*/  LDL.LU.64 R12, [R1+0x6aa0] ;  /* 0x006aa000010c7983 */ /* 0x001ee40000300a00 */
[C---:B---3--:R-:W-:Y:S01]  /*9aec0*/  HMMA.16816.F32 R8, R24.reuse, R12, R8 ;  /* 0x0000000c1808723c */ /* 0x048fe20000001808 */
[----:B------:R-:W-:Y:S02]  /*9aed0*/  MOV R3, R12 ;  /* 0x0000000c00037202 */ /* 0x000fe40000000f00 */
[----:B-1----:R-:W-:Y:S11]  /*9aee0*/  MOV R15, R13 ;  /* 0x0000000d000f7202 */ /* 0x002ff60000000f00 */
[----:B------:R-:W-:Y:S09]  /*9aef0*/  @!UPT UIADD3 URZ, URZ, URZ, URZ ;  /* 0x0000003f3f3ff290 */ /* 0x000ff2000fffe03f */
[----:B------:R0:W-:Y:S01]  /*9af00*/  STL.64 [R1+0x4a0], R8 ;  /* 0x0004a00801007387 */ /* 0x0001e20000100a00 */
[----:B------:R4:W-:Y:S03]  /*9af10*/  STL.64 [R1+0x4a8], R10 ;  /* 0x0004a80a01007387 */ /* 0x0009e60000100a00 */
[----:B0-----:R-:W4:Y:S01]  /*9af20*/  LDL.LU.64 R8, [R1+0x6a98] ;  /* 0x006a980001087983 */ /* 0x001f220000300a00 */
[----:B------:R-:W3:Y:S02]  /*9af30*/  LDL.LU R14, [R1+0x6a90] ;  /* 0x006a9000010e7983 */ /* 0x000ee40000300800 */
[----:B------:R-:W2:Y:S01]  /*9af40*/  LDL.LU.64 R12, [R1+0x6a88] ;  /* 0x006a8800010c7983 */ /* 0x000ea20000300a00 */
[C---:B----4-:R-:W-:Y:S01]  /*9af50*/  HMMA.16816.F32 R8, R24.reuse, R8, R20 ;  /* 0x000000081808723c */ /* 0x050fe20000001814 */
[----:B---3--:R-:W-:Y:S01]  /*9af60*/  STL.64 [R1+0x69a0], R14 ;  /* 0x0069a00e01007387 */ /* 0x008fe20000100a00 */
[----:B--2---:R0:W-:Y:S03]  /*9af70*/  STL.64 [R1+0x6998], R12 ;  /* 0x0069980c01007387 */ /* 0x0041e60000100a00 */
[----:B0-----:R-:W2:Y:S01]  /*9af80*/  LDL.LU R12, [R1+0x970] ;  /* 0x00097000010c7983 */ /* 0x001ea20000300800 */
[----:B------:R-:W2:Y:S02]  /*9af90*/  LDL.LU R13, [R1+0x974] ;  /* 0x00097400010d7983 */ /* 0x000ea40000300800 */
[----:B------:R-:W2:Y:S02]  /*9afa0*/  LDL.LU R14, [R1+0x978] ;  /* 0x00097800010e7983 */ /* 0x000ea40000300800 */
[----:B------:R-:W2:Y:S01]  /*9afb0*/  LDL.LU R15, [R1+0x97c] ;  /* 0x00097c00010f7983 */ /* 0x000ea20000300800 */
[----:B------:R-:W3:Y:S11]  /*9afc0*/  LDL.LU.64 R20, [R1+0x6a80] ;  /* 0x006a800001147983 */ /* 0x000ef60000300a00 */
        /* <DEDUP_REMOVED lines=13> */
[----:B------:R-:W4:Y:S02]  /*9b0a0*/  LDL.LU.64 R20, [R1+0x6a60] ;  /* 0x006a600001147983 */ /* 0x000f240000300a00 */
        /* <DEDUP_REMOVED lines=29> */
[----:B------:R-:W4:Y:S01]  /*9b280*/  LDL.LU.64 R16, [R1+0x69f8] ;  /* 0x0069f80001107983 */ /* 0x000f220000300a00 */
[----:B------:R-:W-:Y:S02]  /*9b290*/  MOV R29, R20 ;  /* 0x00000014001d7202 */ /* 0x000fe40000000f00 */
[----:B------:R-:W-:Y:S11]  /*9b2a0*/  MOV R28, R21 ;  /* 0x00000015001c7202 */ /* 0x000ff60000000f00 */
[----:B------:R-:W-:Y:S07]  /*9b2b0*/  @!UPT UIADD3 URZ, URZ, URZ, URZ ;  /* 0x0000003f3f3ff290 */ /* 0x000fee000fffe03f */
[----:B------:R0:W-:Y:S01]  /*9b2c0*/  STL.64 [R1+0x230], R24 ;  /* 0x0002301801007387 */ /* 0x0001e20000100a00 */
[----:B------:R2:W-:Y:S02]  /*9b2d0*/  STL.64 [R1+0x238], R26 ;  /* 0x0002381a01007387 */ /* 0x0005e40000100a00 */
[----:B-1----:R-:W4:Y:S02]  /*9b2e0*/  LDL.LU.64 R22, [R1+0x69f0] ;  /* 0x0069f00001167983 */ /* 0x002f240000300a00 */
[----:B------:R-:W4:Y:S01]  /*9b2f0*/  LDL.LU.64 R20, [R1+0x69e8] ;  /* 0x0069e80001147983 */ /* 0x000f220000300a00 */
[----:B0-----:R-:W3:Y:S01]  /*9b300*/  LDL.LU R24, [R1+0x950] ;  /* 0x0009500001187983 */ /* 0x001ee20000300800 */
[----:B------:R-:W3:Y:S02]  /*9b310*/  LDL.LU R25, [R1+0x954] ;  /* 0x0009540001197983 */ /* 0x000ee40000300800 */
[----:B--2---:R-:W3:Y:S02]  /*9b320*/  LDL.LU R26, [R1+0x958] ;  /* 0x00095800011a7983 */ /* 0x004ee40000300800 */
[----:B------:R-:W3:Y:S01]  /*9b330*/  LDL.LU R27, [R1+0x95c] ;  /* 0x00095c00011b7983 */ /* 0x000ee20000300800 */
[C---:B----4-:R-:W-:Y:S01]  /*9b340*/  HMMA.16816.F32 R4, R20.reuse, R16, R4 ;  /* 0x000000101404723c */ /* 0x050fe20000001804 */
        /* <DEDUP_REMOVED lines=12> */
[----:B------:R0:W-:Y:S01]  /*9b410*/  STL.64 [R1+0x210], R16 ;  /* 0x0002101001007387 */ /* 0x0001e20000100a00 */
[----:B------:R1:W-:Y:S03]  /*9b420*/  STL.64 [R1+0x218], R18 ;  /* 0x0002181201007387 */ /* 0x0003e60000100a00 */
[----:B0-----:R-:W2:Y:S02]  /*9b430*/  LDL.LU.64 R16, [R1+0x69b8] ;  /* 0x0069b80001107983 */ /* 0x001ea40000300a00 */
[C---:B--2---:R-:W-:Y:S11]  /*9b440*/  HMMA.16816.F32 R4, R20.reuse, R16, R4 ;  /* 0x000000101404723c */ /* 0x044ff60000001804 */
[----:B------:R-:W-:Y:S11]  /*9b450*/  @!UPT UIADD3 URZ, URZ, URZ, URZ ;  /* 0x0000003f3f3ff290 */ /* 0x000ff6000fffe03f */
[----:B------:R-:W-:Y:S01]  /*9b460*/  @!UPT UIADD3 URZ, URZ, URZ, URZ ;  /* 0x0000003f3f3ff290 */ /* 0x000fe2000fffe03f */
[----:B------:R0:W-:Y:S01]  /*9b470*/  STL.64 [R1+0x200], R4 ;  /* 0x0002000401007387 */ /* 0x0001e20000100a00 */
[----:B------:R-:W-:Y:S02]  /*9b480*/  STL.64 [R1+0x208], R6 ;  /* 0x0002080601007387 */ /* 0x000fe40000100a00 */
[----:B-1----:R-:W2:Y:S01]  /*9b490*/  LDL.LU.64 R18, [R1+0x69b0] ;  /* 0x0069b00001127983 */ /* 0x002ea20000300a00 */
[----:B0-----:R-:W-:Y:S02]  /*9b4a0*/  MOV R5, R16 ;  /* 0x0000001000057202 */ /* 0x001fe40000000f00 */
[----:B------:R-:W-:Y:S02]  /*9b4b0*/  MOV R4, R17 ;  /* 0x0000001100047202 */ /* 0x000fe40000000f00 */
[----:B------:R-:W4:Y:S03]  /*9b4c0*/  LDL.LU.64 R16, [R1+0x69a8] ;  /* 0x0069a80001107983 */ /* 0x000f260000300a00 */
        /* <DEDUP_REMOVED lines=12> */
[----:B--2---:R-:W-:Y:S02]  /*9b590*/  STL.64 [R1+0x6898], R18 ;  /* 0x0068981201007387 */ /* 0x004fe40000100a00 */
[----:B------:R3:W-:Y:S02]  /*9b5a0*/  STL.64 [R1+0x6890], R16 ;  /* 0x0068901001007387 */ /* 0x0007e40000100a00 */
[C---:B---3--:R-:W-:Y:S08]  /*9b5b0*/  HMMA.16816.F32 R16, R20.reuse, R8, R24 ;  /* 0x000000081410723c */ /* 0x048ff00000001818 */
[----:B----4-:R-:W-:Y:S01]  /*9b5c0*/  HMMA.16816.F32 R4, R20, R12, R4 ;  /* 0x0000000c1404723c */ /* 0x010fe20000001804 */
[----:B------:R-:W-:Y:S01]  /*9b5d0*/  STL [R1+0x6988], R14 ;  /* 0x0069880e01007387 */ /* 0x000fe20000100800 */
[----:B------:R-:W-:Y:S11]  /*9b5e0*/  STL.64 [R1+0x6980], R12 ;  /* 0x0069800c01007387 */ /* 0x000ff60000100a00 */
[----:B------:R-:W-:Y:S10]  /*9b5f0*/  @!UPT UIADD3 URZ, URZ, URZ, URZ ;  /* 0x0000003f3f3ff290 */ /* 0x000ff4000fffe03f */
[----:B------:R0:W-:Y:S01]  /*9b600*/  STL.64 [R1+0x1e0], R4 ;  /* 0x0001e00401007387 */ /* 0x0001e20000100a00 */
[----:B------:R1:W-:Y:S03]  /*9b610*/  STL.64 [R1+0x1e8], R6 ;  /* 0x0001e80601007387 */ /* 0x0003e60000100a00 */
[----:B0-----:R-:W2:Y:S01]  /*9b620*/  LDL.LU R4, [R1+0xab0] ;  /* 0x000ab00001047983 */ /* 0x001ea20000300800 */
[----:B------:R-:W-:Y:S02]  /*9b630*/  STL.64 [R1+0x1d0], R16 ;  /* 0x0001d01001007387 */ /* 0x000fe40000100a00 */
[----:B------:R-:W-:Y:S02]  /*9b640*/  STL.64 [R1+0x1d8], R18 ;  /* 0x0001d81201007387 */ /* 0x000fe40000100a00 */
[----:B------:R-:W2:Y:S01]  /*9b650*/  LDL.LU R5, [R1+0xab4] ;  /* 0x000ab40001057983 */ /* 0x000ea20000300800 */
[----:B-1----:R-:W3:Y:S01]  /*9b660*/  LDL.LU R6, [R1+0xab8] ;  /* 0x000ab80001067983 */ /* 0x002ee20000300800 */
[----:B------:R-:W3:Y:S03]  /*9b670*/  LDL.LU R7, [R1+0xabc] ;  /* 0x000abc0001077983 */ /* 0x000ee60000300800 */
[----:B---3--:R-:W-:Y:S01]  /*9b680*/  STL.64 [R1+0x6938], R6 ;  /* 0x0069380601007387 */ /* 0x008fe20000100a00 */
[----:B--2---:R0:W-:Y:S02]  /*9b690*/  STL.64 [R1+0x6930], R4 ;  /* 0x0069300401007387 */ /* 0x0041e40000100a00 */
[----:B0-----:R-:W-:-:S02]  /*9b6a0*/  MOV R4, R10 ;  /* 0x0000000a00047202 */ /* 0x001fc40000000f00 */
[----:B------:R-:W-:Y:S01]  /*9b6b0*/  MOV R5, R11 ;  /* 0x0000000b00057202 */ /* 0x000fe20000000f00 */
[----:B------:R-:W2:Y:S01]  /*9b6c0*/  LDL.LU R10, [R1+0x6994] ;  /* 0x00699400010a7983 */ /* 0x000ea20000300800 */
[----:B------:R-:W2:Y:S02]  /*9b6d0*/  LDL.LU R11, [R1+0x6990] ;  /* 0x00699000010b7983 */ /* 0x000ea40000300800 */
[----:B------:R-:W3:Y:S02]  /*9b6e0*/  LDL.LU R16, [R1+0x940] ;  /* 0x0009400001107983 */ /* 0x000ee40000300800 */
[----:B------:R-:W3:Y:S01]  /*9b6f0*/  LDL.LU R17, [R1+0x944] ;  /* 0x0009440001117983 */ /* 0x000ee20000300800 */
[----:B------:R-:W3:Y:S01]  /*9b700*/  LDL.LU R18, [R1+0x948] ;  /* 0x0009480001127983 */ /* 0x000ee20000300800 */
[----:B------:R-:W3:Y:S02]  /*9b710*/  LDL.LU R19, [R1+0x94c] ;  /* 0x00094c0001137983 */ /* 0x000ee40000300800 */
[----:B------:R-:W3:Y:S02]  /*9b720*/  LDL.LU.64 R24, [R1+0x30] ;  /* 0x0000300001187983 */ /* 0x000ee40000300a00 */
[----:B------:R0:W-:Y:S02]  /*9b730*/  STL.64 [R1+0x6948], R4 ;  /* 0x0069480401007387 */ /* 0x0001e40000100a00 */
[----:B0-----:R-:W4:Y:S04]  /*9b740*/  LDL.LU.64 R4, [R1+0x130] ;  /* 0x0001300001047983 */ /* 0x001f280000300a00 */
[----:B----4-:R-:W-:Y:S01]  /*9b750*/  STL.64 [R1+0x6960], R4 ;  /* 0x0069600401007387 */ /* 0x010fe20000100a00 */
[----:B--2---:R-:W-:Y:S02]  /*9b760*/  STL.64 [R1+0x6878], R10 ;  /* 0x0068780a01007387 */ /* 0x004fe40000100a00 */
[----:B------:R0:W-:Y:S02]  /*9b770*/  STL.64 [R1+0x6870], R8 ;  /* 0x0068700801007387 */ /* 0x0001e40000100a00 */
[----:B0-----:R-:W2:Y:S04]  /*9b780*/  LDL R8, [R1+0x100] ;  /* 0x0001000001087983 */ /* 0x001ea80000100800 */
[----:B------:R-:W2:Y:S01]  /*9b790*/  LDL R9, [R1+0x104] ;  /* 0x0001040001097983 */ /* 0x000ea20000100800 */
[----:B------:R-:W-:-:S02]  /*9b7a0*/  MOV R4, R3 ;  /* 0x0000000300047202 */ /* 0x000fc40000000f00 */
[----:B------:R-:W4:Y:S01]  /*9b7b0*/  LDL.LU R3, [R1+0x698c] ;  /* 0x00698c0001037983 */ /* 0x000f220000300800 */
[----:B------:R-:W-:Y:S01]  /*9b7c0*/  MOV R5, R15 ;  /* 0x0000000f00057202 */ /* 0x000fe20000000f00 */
[----:B------:R-:W3:Y:S01]  /*9b7d0*/  LDL.LU R12, [R1+0xaf0] ;  /* 0x000af000010c7983 */ /* 0x000ee20000300800 */
[----:B------:R-:W3:Y:S02]  /*9b7e0*/  LDL.LU R13, [R1+0xaf4] ;  /* 0x000af400010d7983 */ /* 0x000ee40000300800 */
[----:B------:R-:W3:Y:S02]  /*9b7f0*/  LDL.LU R14, [R1+0xaf8] ;  /* 0x000af800010e7983 */ /* 0x000ee40000300800 */
[----:B------:R-:W3:Y:S01]  /*9b800*/  LDL.LU R15, [R1+0xafc] ;  /* 0x000afc00010f7983 */ /* 0x000ee20000300800 */
[----:B------:R-:W3:Y:S01]  /*9b810*/  LDL R6, [R1+0x2784] ;  /* 0x0027840001067983 */ /* 0x000ee20000100800 */
[----:B------:R0:W-:Y:S03]  /*9b820*/  STL.64 [R1+0x6978], R4 ;  /* 0x0069780401007387 */ /* 0x0001e60000100a00 */
[----:B0-----:R-:W4:Y:S04]  /*9b830*/  LDL.LU.64 R4, [R1+0x150] ;  /* 0x0001500001047983 */ /* 0x001f280000300a00 */
        /* <DEDUP_REMOVED lines=17> */
[----:B------:R-:W2:Y:S02]  /*9b950*/  LDL.LU R10, [R1+0xae8] ;  /* 0x000ae800010a7983 */ /* 0x000ea40000300800 */
[----:B------:R-:W2:Y:S02]  /*9b960*/  LDL.LU R11, [R1+0xaec] ;  /* 0x000aec00010b7983 */ /* 0x000ea40000300800 */
[----:B------:R-:W-:Y:S01]  /*9b970*/  STL.64 [R1+0x1c0], R16 ;  /* 0x0001c01001007387 */ /* 0x000fe20000100a00 */
[----:B------:R0:W-:Y:S02]  /*9b980*/  STL.64 [R1+0x1c8], R18 ;  /* 0x0001c81201007387 */ /* 0x0001e40000100a00 */
[----:B0-----:R-:W-:-:S02]  /*9b990*/  MOV R19, R24 ;  /* 0x0000001800137202 */ /* 0x001fc40000000f00 */
[----:B------:R-:W-:Y:S02]  /*9b9a0*/  MOV R18, R25 ;  /* 0x0000001900127202 */ /* 0x000fe40000000f00 */
[----:B------:R-:W0:Y:S04]  /*9b9b0*/  LDSM.16.M88.4 R24, [R6+0x40000] ;  /* 0x040000000618783b */ /* 0x000e280000000200 */
[----:B0-----:R-:W-:Y:S01]  /*9b9c0*/  STL.64 [R1+0x67a0], R26 ;  /* 0x0067a01a01007387 */ /* 0x001fe20000100a00 */
[----:B------:R0:W-:Y:S02]  /*9b9d0*/  STL.64 [R1+0x6798], R24 ;  /* 0x0067981801007387 */ /* 0x0001e40000100a00 */
[----:B0-----:R-:W-:Y:S02]  /*9b9e0*/  MOV R24, R29 ;  /* 0x0000001d00187202 */ /* 0x001fe40000000f00 */
[----:B------:R-:W-:-:S05]  /*9b9f0*/  MOV R25, R28 ;  /* 0x0000001c00197202 */ /* 0x000fca0000000f00 */
[----:B------:R0:W-:Y:S01]  /*9ba00*/  STL.64 [R1+0x6918], R24 ;  /* 0x0069181801007387 */ /* 0x0001e20000100a00 */
[----:B------:R-:W-:Y:S01]  /*9ba10*/  MOV R27, R3 ;  /* 0x00000003001b7202 */ /* 0x000fe20000000f00 */
[----:B------:R-:W-:Y:S02]  /*9ba20*/  IMAD.MOV.U32 R3, RZ, RZ, R5 ;  /* 0x000000ffff037224 */ /* 0x000fe400078e0005 */
[----:B0-----:R-:W3:Y:S01]  /*9ba30*/  LDL.LU R24, [R1+0xaa0] ;  /* 0x000aa00001187983 */ /* 0x001ee20000300800 */
[----:B------:R-:W3:Y:S02]  /*9ba40*/  LDL.LU R25, [R1+0xaa4] ;  /* 0x000aa40001197983 */ /* 0x000ee40000300800 */
[----:B------:R-:W3:Y:S02]  /*9ba50*/  LDL.LU R26, [R1+0xaa8] ;  /* 0x000aa800011a7983 */ /* 0x000ee40000300800 */
[----:B------:R-:W-:Y:S01]  /*9ba60*/  STL.64 [R1+0x1b0], R12 ;  /* 0x0001b00c01007387 */ /* 0x000fe20000100a00 */
[----:B------:R0:W-:Y:S04]  /*9ba70*/  STL.64 [R1+0x1b8], R14 ;  /* 0x0001b80e01007387 */ /* 0x0001e80000100a00 */
[----:B0-----:R-:W4:Y:S01]  /*9ba80*/  LDL.LU R14, [R1+0x6988] ;  /* 0x00698800010e7983 */ /* 0x001f220000300800 */
[----:B------:R-:W2:Y:S01]  /*9ba90*/  LDL.LU.64 R12, [R1+0x6980] ;  /* 0x00698000010c7983 */ /* 0x000ea20000300a00 */
[----:B------:R-:W-:-:S02]  /*9baa0*/  MOV R15, R4 ;  /* 0x00000004000f7202 */ /* 0x000fc40000000f00 */
[----:B------:R-:W2:Y:S02]  /*9bab0*/  LDL.LU.64 R4, [R1+0x6978] ;  /* 0x0069780001047983 */ /* 0x000ea40000300a00 */
[C---:B--2---:R-:W-:Y:S02]  /*9bac0*/  HMMA.16816.F32 R4, R20.reuse, R4, R8 ;  /* 0x000000041404723c */ /* 0x044fe40000001808 */
[----:B----4-:R-:W-:Y:S01]  /*9bad0*/  STL.64 [R1+0x6888], R14 ;  /* 0x0068880e01007387 */ /* 0x010fe20000100a00 */
[----:B------:R0:W-:Y:S03]  /*9bae0*/  STL.64 [R1+0x6880], R12 ;  /* 0x0068800c01007387 */ /* 0x0001e60000100a00 */
[----:B0-----:R-:W2:Y:S01]  /*9baf0*/  LDL.LU.64 R12, [R1+0x110] ;  /* 0x00011000010c7983 */ /* 0x001ea20000300a00 */
[----:B------:R-:W4:Y:S02]  /*9bb00*/  LDL.LU.64 R10, [R1+0x6970] ;  /* 0x00697000010a7983 */ /* 0x000f240000300a00 */
[----:B------:R-:W4:Y:S11]  /*9bb10*/  LDL.LU.64 R8, [R1+0x6968] ;  /* 0x0069680001087983 */ /* 0x000f360000300a00 */
[----:B------:R-:W-:Y:S03]  /*9bb20*/  @!UPT UIADD3 URZ, URZ, URZ, URZ ;  /* 0x0000003f3f3ff290 */ /* 0x000fe6000fffe03f */
        /* <DEDUP_REMOVED lines=12> */
[----:B------:R-:W-:Y:S01]  /*9bbf0*/  STL [R1+0x684c], R29 ;  /* 0x00684c1d01007387 */ /* 0x000fe20000100800 */
[----:B------:R-:W-:Y:S01]  /*9bc00*/  STL [R1+0x6848], R28 ;  /* 0x0068481c01007387 */ /* 0x000fe20000100800 */
[C---:B----4-:R-:W-:Y:S03]  /*9bc10*/  HMMA.16816.F32 R4, R20.reuse, R4, R8 ;  /* 0x000000041404723c */ /* 0x050fe60000001808 */
[----:B------:R-:W3:Y:S11]  /*9bc20*/  LDL.LU.64 R8, [R1+0x6940] ;  /* 0x0069400001087983 */ /* 0x000ef60000300a00 */
[----:B------:R-:W-:Y:S09]  /*9bc30*/  @!UPT UIADD3 URZ, URZ, URZ, URZ ;  /* 0x0000003f3f3ff290 */ /* 0x000ff2000fffe03f */
[----:B------:R-:W-:Y:S01]  /*9bc40*/  STL.64 [R1+0x180], R4 ;  /* 0x0001800401007387 */ /* 0x000fe20000100a00 */
[----:B------:R0:W-:Y:S03]  /*9bc50*/  STL.64 [R1+0x188], R6 ;  /* 0x0001880601007387 */ /* 0x0001e60000100a00 */
[----:B0-----:R-:W4:Y:S01]  /*9bc60*/  LDL.LU.64 R6, [R1+0x6938] ;  /* 0x0069380001067983 */ /* 0x001f220000300a00 */
[----:B------:R-:W4:Y:S01]  /*9bc70*/  LDL.LU.64 R4, [R1+0x6930] ;  /* 0x0069300001047983 */ /* 0x000f220000300a00 */
[----:B--2---:R-:W-:Y:S02]  /*9bc80*/  MOV R29, R12 ;  /* 0x0000000c001d7202 */ /* 0x004fe40000000f00 */
[----:B------:R-:W-:Y:S01]  /*9bc90*/  MOV R28, R13 ;  /* 0x0000000d001c7202 */ /* 0x000fe20000000f00 */
[C---:B----4-:R-:W-:Y:S08]  /*9bca0*/  HMMA.16816.F32 R4, R20.reuse, R12, R4 ;  /* 0x0000000c1404723c */ /* 0x050ff00000001804 */
[----:B---3--:R-:W-:Y:S11]  /*9bcb0*/  HMMA.16816.F32 R12, R20, R8, R24 ;  /* 0x00000008140c723c */ /* 0x008ff60000001818 */
[----:B------:R-:W-:Y:S04]  /*9bcc0*/  @!UPT UIADD3 URZ, URZ, URZ, URZ ;  /* 0x0000003f3f3ff290 */ /* 0x000fe8000fffe03f */
[----:B------:R0:W-:Y:S01]  /*9bcd0*/  STL.64 [R1+0x170], R4 ;  /* 0x0001700401007387 */ /* 0x0001e20000100a00 */
[----:B------:R1:W-:Y:S03]  /*9bce0*/  STL.64 [R1+0x178], R6 ;  /* 0x0001780601007387 */ /* 0x0003e60000100a00 */
[----:B0-----:R-:W2:Y:S01]  /*9bcf0*/  LDL.LU.64 R4, [R1+0x6928] ;  /* 0x0069280001047983 */ /* 0x001ea20000300a00 */
[----:B------:R-:W-:Y:S02]  /*9bd00*/  STL [R1+0x6854], R28 ;  /* 0x0068541c01007387 */ /* 0x000fe40000100800 */
[----:B------:R-:W-:Y:S02]  /*9bd10*/  STL [R1+0x6850], R29 ;  /* 0x0068501d01007387 */ /* 0x000fe40000100800 */
[----:B------:R-:W3:Y:S01]  /*9bd20*/  LDL.LU R8, [R1+0x8e0] ;  /* 0x0008e00001087983 */ /* 0x000ee20000300800 */
[----:B------:R-:W-:Y:S01]  /*9bd30*/  STL.64 [R1+0x160], R12 ;  /* 0x0001600c01007387 */ /* 0x000fe20000100a00 */
[----:B------:R-:W-:Y:S02]  /*9bd40*/  STL.64 [R1+0x168], R14 ;  /* 0x0001680e01007387 */ /* 0x000fe40000100a00 */
[----:B------:R-:W3:Y:S02]  /*9bd50*/  LDL.LU R9, [R1+0x8e4] ;  /* 0x0008e40001097983 */ /* 0x000ee40000300800 */
[----:B------:R-:W4:Y:S01]  /*9bd60*/  LDL.LU R10, [R1+0x8e8] ;  /* 0x0008e800010a7983 */ /* 0x000f220000300800 */
[----:B------:R-:W4:Y:S01]  /*9bd70*/  LDL.LU R11, [R1+0x8ec] ;  /* 0x0008ec00010b7983 */ /* 0x000f220000300800 */
[----:B--2---:R-:W-:-:S02]  /*9bd80*/  MOV R17, R4 ;  /* 0x0000000400117202 */ /* 0x004fc40000000f00 */
[----:B------:R-:W-:Y:S01]  /*9bd90*/  MOV R16, R5 ;  /* 0x0000000500107202 */ /* 0x000fe20000000f00 */
[----:B----4-:R-:W-:Y:S01]  /*9bda0*/  STL.64 [R1+0x68a8], R10 ;  /* 0x0068a80a01007387 */ /* 0x010fe20000100a00 */
[----:B---3--:R-:W-:Y:S02]  /*9bdb0*/  STL.64 [R1+0x68a0], R8 ;  /* 0x0068a00801007387 */ /* 0x008fe40000100a00 */
[----:B------:R-:W2:Y:S02]  /*9bdc0*/  LDL.LU R4, [R1+0x930] ;  /* 0x0009300001047983 */ /* 0x000ea40000300800 */
[----:B------:R-:W2:Y:S01]  /*9bdd0*/  LDL.LU R5, [R1+0x934] ;  /* 0x0009340001057983 */ /* 0x000ea20000300800 */
[----:B-1----:R-:W3:Y:S01]  /*9bde0*/  LDL.LU R6, [R1+0x938] ;  /* 0x0009380001067983 */ /* 0x002ee20000300800 */
[----:B------:R-:W3:Y:S02]  /*9bdf0*/  LDL.LU R7, [R1+0x93c] ;  /* 0x00093c0001077983 */ /* 0x000ee40000300800 */
[----:B------:R-:W4:Y:S02]  /*9be00*/  LDL.LU R24, [R1+0xa90] ;  /* 0x000a900001187983 */ /* 0x000f240000300800 */
[----:B------:R-:W4:Y:S01]  /*9be10*/  LDL.LU R25, [R1+0xa94] ;  /* 0x000a940001197983 */ /* 0x000f220000300800 */
[----:B------:R-:W4:Y:S01]  /*9be20*/  LDL.LU R26, [R1+0xa98] ;  /* 0x000a9800011a7983 */ /* 0x000f220000300800 */
[----:B------:R-:W4:Y:S03]  /*9be30*/  LDL.LU R27, [R1+0xa9c] ;  /* 0x000a9c00011b7983 */ /* 0x000f260000300800 */
[----:B---3--:R-:W-:Y:S01]  /*9be40*/  STL.64 [R1+0x68f8], R6 ;  /* 0x0068f80601007387 */ /* 0x008fe20000100a00 */
[----:B--2---:R0:W-:Y:S03]  /*9be50*/  STL.64 [R1+0x68f0], R4 ;  /* 0x0068f00401007387 */ /* 0x0041e60000100a00 */
[----:B0-----:R-:W2:Y:S04]  /*9be60*/  LDL.LU.64 R4, [R1+0xe0] ;  /* 0x0000e00001047983 */ /* 0x001ea80000300a00 */
[----:B--2---:R0:W-:Y:S04]  /*9be70*/  STL.64 [R1+0x6910], R4 ;  /* 0x0069100401007387 */ /* 0x0041e80000100a00 */
[----:B0-----:R-:W4:Y:S01]  /*9be80*/  LDL.LU.64 R4, [R1+0xf0] ;  /* 0x0000f00001047983 */ /* 0x001f220000300a00 */
[----:B------:R0:W-:Y:S03]  /*9be90*/  STL.64 [R1+0x68b0], R16 ;  /* 0x0068b01001007387 */ /* 0x0001e60000100a00 */
[----:B0-----:R-:W2:Y:S01]  /*9bea0*/  LDL.LU R16, [R1+0x10] ;  /* 0x0000100001107983 */ /* 0x001ea20000300800 */
[----:B------:R-:W2:Y:S03]  /*9beb0*/  LDL.LU R17, [R1+0x14] ;  /* 0x0000140001117983 */ /* 0x000ea60000300800 */
[----:B--2---:R0:W-:Y:S01]  /*9bec0*/  STL.64 [R1+0x68c8], R16 ;  /* 0x0068c81001007387 */ /* 0x0041e20000100a00 */
[----:B------:R-:W2:Y:S02]  /*9bed0*/  LDL.LU R8, [R1+0x900] ;  /* 0x0009000001087983 */ /* 0x000ea40000300800 */
[----:B------:R-:W2:Y:S02]  /*9bee0*/  LDL.LU R9, [R1+0x904] ;  /* 0x0009040001097983 */ /* 0x000ea40000300800 */
[----:B------:R-:W3:Y:S01]  /*9bef0*/  LDL.LU R10, [R1+0x908] ;  /* 0x00090800010a7983 */ /* 0x000ee20000300800 */
[----:B------:R-:W3:Y:S01]  /*9bf00*/  LDL.LU R11, [R1+0x90c] ;  /* 0x00090c00010b7983 */ /* 0x000ee20000300800 */
[----:B0-----:R-:W-:-:S02]  /*9bf10*/  MOV R16, R0 ;  /* 0x0000000000107202 */ /* 0x001fc40000000f00 */
[----:B------:R-:W-:Y:S01]  /*9bf20*/  MOV R17, R2 ;  /* 0x0000000200117202 */ /* 0x000fe20000000f00 */
[----:B------:R-:W4:Y:S01]  /*9bf30*/  LDL.LU R0, [R1+0x6924] ;  /* 0x0069240001007983 */ /* 0x000f220000300800 */
[----:B------:R-:W4:Y:S02]  /*9bf40*/  LDL.LU R2, [R1+0x6920] ;  /* 0x0069200001027983 */ /* 0x000f240000300800 */
[----:B------:R-:W-:Y:S01]  /*9bf50*/  STL.64 [R1+0x6908], R18 ;  /* 0x0069081201007387 */ /* 0x000fe20000100a00 */
[----:B------:R0:W-:Y:S04]  /*9bf60*/  STL.64 [R1+0x6900], R16 ;  /* 0x0069001001007387 */ /* 0x0001e80000100a00 */
        /* <DEDUP_REMOVED lines=20> */
[----:B------:R-:W3:Y:S07]  /*9c0b0*/  LDL.LU R15, [R1+0x8fc] ;  /* 0x0008fc00010f7983 */ /* 0x000eee0000300800 */
[----:B------:R0:W-:Y:S01]  /*9c0c0*/  STL.64 [R1+0xc0], R24 ;  /* 0x0000c01801007387 */ /* 0x0001e20000100a00 */
[----:B------:R1:W-:Y:S03]  /*9c0d0*/  STL.64 [R1+0xc8], R26 ;  /* 0x0000c81a01007387 */ /* 0x0003e60000100a00 */
[----:B0-----:R-:W4:Y:S01]  /*9c0e0*/  LDL.LU.64 R24, [R1+0x6918] ;  /* 0x0069180001187983 */ /* 0x001f220000300a00 */
[----:B-1----:R-:W-:-:S02]  /*9c0f0*/  MOV R27, R4 ;  /* 0x00000004001b7202 */ /* 0x002fc40000000f00 */
        /* <DEDUP_REMOVED lines=10> */
[----:B------:R-:W4:Y:S02]  /*9c1a0*/  LDL.LU.64 R6, [R1+0x68f8] ;  /* 0x0068f80001067983 */ /* 0x000f240000300a00 */
[----:B------:R-:W4:Y:S02]  /*9c1b0*/  LDL.LU.64 R4, [R1+0x68f0] ;  /* 0x0068f00001047983 */ /* 0x000f240000300a00 */
[----:B----4-:R-:W-:Y:S01]  /*9c1c0*/  HMMA.16816.F32 R20, R20, R24, R4 ;  /* 0x000000181414723c */ /* 0x010fe20000001804 */
[----:B------:R-:W4:Y:S01]  /*9c1d0*/  LDL.LU.64 R6, [R1+0x68e8] ;  /* 0x0068e80001067983 */ /* 0x000f220000300a00 */
[----:B------:R-:W4:Y:S11]  /*9c1e0*/  LDL.LU.64 R4, [R1+0x68e0] ;  /* 0x0068e00001047983 */ /* 0x000f360000300a00 */
[----:B------:R-:W-:Y:S10]  /*9c1f0*/  @!UPT UIADD3 URZ, URZ, URZ, URZ ;  /* 0x0000003f3f3ff290 */ /* 0x000ff4000fffe03f */
[----:B------:R2:W-:Y:S02]  /*9c200*/  STL.64 [R1+0xa0], R20 ;  /* 0x0000a01401007387 */ /* 0x0005e40000100a00 */
[----:B--2---:R-:W-:Y:S01]  /*9c210*/  IMAD.MOV.U32 R20, RZ, RZ, R19 ;  /* 0x000000ffff147224 */ /* 0x004fe200078e0013 */
[----:B------:R-:W-:Y:S01]  /*9c220*/  MOV R21, R18 ;  /* 0x0000001200157202 */ /* 0x000fe20000000f00 */
[----:B------:R-:W-:Y:S04]  /*9c230*/  STL.64 [R1+0xa8], R22 ;  /* 0x0000a81601007387 */ /* 0x000fe80000100a00 */
[----:B------:R0:W-:Y:S04]  /*9c240*/  STL.64 [R1+0x6860], R20 ;  /* 0x0068601401007387 */ /* 0x0001e80000100a00 */
[----:B0-----:R-:W2:Y:S01]  /*9c250*/  LDL.LU R20, [R1+0x8d0] ;  /* 0x0008d00001147983 */ /* 0x001ea20000300800 */
[----:B------:R-:W2:Y:S02]  /*9c260*/  LDL.LU R21, [R1+0x8d4] ;  /* 0x0008d40001157983 */ /* 0x000ea40000300800 */
[----:B------:R-:W2:Y:S02]  /*9c270*/  LDL.LU R22, [R1+0x8d8] ;  /* 0x0008d80001167983 */ /* 0x000ea40000300800 */
[----:B------:R-:W2:Y:S01]  /*9c280*/  LDL.LU R23, [R1+0x8dc] ;  /* 0x0008dc0001177983 */ /* 0x000ea20000300800 */
[----:B------:R0:W-:Y:S01]  /*9c290*/  STL.64 [R1+0x67b0], R24 ;  /* 0x0067b01801007387 */ /* 0x0001e20000100a00 */
[----:B------:R-:W-:Y:S03]  /*9c2a0*/  STL.64 [R1+0x6858], R26 ;  /* 0x0068581a01007387 */ /* 0x000fe60000100a00 */
[----:B0-----:R-:W2:Y:S01]  /*9c2b0*/  LDL.LU R24, [R1+0x730] ;  /* 0x0007300001187983 */ /* 0x001ea20000300800 */
[----:B------:R-:W2:Y:S01]  /*9c2c0*/  LDL.LU R25, [R1+0x734] ;  /* 0x0007340001197983 */ /* 0x000ea20000300800 */
[----:B----4-:R-:W-:Y:S02]  /*9c2d0*/  HMMA.16816.F32 R16, R4, R16, R8 ;  /* 0x000000100410723c */ /* 0x010fe40000001808 */
[----:B------:R-:W4:Y:S01]  /*9c2e0*/  LDL.LU.64 R10, [R1+0x68d8] ;  /* 0x0068d800010a7983 */ /* 0x000f220000300a00 */
[----:B------:R-:W4:Y:S11]  /*9c2f0*/  LDL.LU.64 R8, [R1+0x68d0] ;  /* 0x0068d00001087983 */ /* 0x000f360000300a00 */
[----:B------:R-:W-:Y:S09]  /*9c300*/  @!UPT UIADD3 URZ, URZ, URZ, URZ ;  /* 0x0000003f3f3ff290 */ /* 0x000ff2000fffe03f */
[----:B------:R0:W-:Y:S04]  /*9c310*/  STL.64 [R1+0x90], R16 ;  /* 0x0000901001007387 */ /* 0x0001e80000100a00 */
[----:B0-----:R-:W4:Y:S01]  /*9c320*/  LDL.LU.64 R16, [R1+0x68c8] ;  /* 0x0068c80001107983 */ /* 0x001f220000300a00 */
[----:B------:R-:W-:Y:S02]  /*9c330*/  MOV R26, R2 ;  /* 0x00000002001a7202 */ /* 0x000fe40000000f00 */
[----:B------:R-:W-:Y:S01]  /*9c340*/  MOV R27, R0 ;  /* 0x00000000001b7202 */ /* 0x000fe20000000f00 */
[----:B------:R-:W-:Y:S01]  /*9c350*/  MOV R2, R18 ;  /* 0x0000001200027202 */ /* 0x000fe20000000f00 */
[----:B------:R-:W-:-:S05]  /*9c360*/  MOV R0, R19 ;  /* 0x0000001300007202 */ /* 0x000fca0000000f00 */
[----:B------:R-:W-:Y:S01]  /*9c370*/  STL [R1+0x6044], R0 ;  /* 0x0060440001007387 */ /* 0x000fe20000100800 */
[----:B------:R-:W-:Y:S01]  /*9c380*/  STL [R1+0x6040], R2 ;  /* 0x0060400201007387 */ /* 0x000fe20000100800 */
        /* <DEDUP_REMOVED lines=24> */
[----:B------:R-:W4:Y:S02]  /*9c510*/  LDL.LU.64 R12, [R1+0x6880] ;  /* 0x00688000010c7983 */ /* 0x000f240000300a00 */
[----:B----4-:R-:W-:Y:S11]  /*9c520*/  HMMA.16816.F32 R8, R4, R12, R8 ;  /* 0x0000000c0408723c */ /* 0x010ff60000001808 */
[----:B------:R-:W-:Y:S11]  /*9c530*/  @!UPT UIADD3 URZ, URZ, URZ, URZ ;  /* 0x0000003f3f3ff290 */ /* 0x000ff6000fffe03f */
[----:B------:R-:W-:Y:S01]  /*9c540*/  @!UPT UIADD3 URZ, URZ, URZ, URZ ;  /* 0x0000003f3f3ff290 */ /* 0x000fe2000fffe03f */
[----:B------:R0:W-:Y:S01]  /*9c550*/  STL [R1+0x58], R10 ;  /* 0x0000580a01007387 */ /* 0x0001e20000100800 */
[----:B------:R-:W-:Y:S02]  /*9c560*/  MOV R13, R11 ;  /* 0x0000000b000d7202 */ /* 0x000fe40000000f00 */
[----:B------:R-:W-:Y:S02]  /*9c570*/  MOV R16, R8 ;  /* 0x0000000800107202 */ /* 0x000fe40000000f00 */
[----:B------:R-:W-:Y:S01]  /*9c580*/  MOV R17, R9 ;  /* 0x0000000900117202 */ /* 0x000fe20000000f00 */
[----:B0-----:R-:W4:Y:S01]  /*9c590*/  LDL.LU.64 R10, [R1+0x6878] ;  /* 0x00687800010a7983 */ /* 0x001f220000300a00 */
[----:B------:R-:W4:Y:S02]  /*9c5a0*/  LDL.LU.64 R8, [R1+0x6870] ;  /* 0x0068700001087983 */ /* 0x000f240000300a00 */
[----:B------:R0:W-:Y:S02]  /*9c5b0*/  STL [R1+0x6058], R13 ;  /* 0x0060580d01007387 */ /* 0x0001e40000100800 */
[----:B0-----:R-:W4:Y:S01]  /*9c5c0*/  LDL R13, [R1+0x2784] ;  /* 0x00278400010d7983 */ /* 0x001f220000100800 */
[----:B------:R-:W-:Y:S02]  /*9c5d0*/  STL [R1+0x6054], R17 ;  /* 0x0060541101007387 */ /* 0x000fe40000100800 */
[----:B------:R3:W-:Y:S02]  /*9c5e0*/  STL [R1+0x6050], R16 ;  /* 0x0060501001007387 */ /* 0x0007e40000100800 */
[----:B--2---:R-:W-:Y:S01]  /*9c5f0*/  STL.64 [R1+0x6778], R18 ;  /* 0x0067781201007387 */ /* 0x004fe20000100a00 */
[----:B---3--:R-:W-:-:S02]  /*9c600*/  MOV R16, R15 ;  /* 0x0000000f00107202 */ /* 0x008fc40000000f00 */
[----:B------:R-:W2:Y:S01]  /*9c610*/  LDL.LU R15, [R1+0x6868] ;  /* 0x00686800010f7983 */ /* 0x000ea20000300800 */
[C---:B----4-:R-:W-:Y:S11]  /*9c620*/  HMMA.16816.F32 R20, R4.reuse, R8, R20 ;  /* 0x000000080414723c */ /* 0x050ff60000001814 */
[----:B------:R-:W-:Y:S11]  /*9c630*/  @!UPT UIADD3 URZ, URZ, URZ, URZ ;  /* 0x0000003f3f3ff290 */ /* 0x000ff6000fffe03f */
[----:B------:R-:W-:Y:S01]  /*9c640*/  @!UPT UIADD3 URZ, URZ, URZ, URZ ;  /* 0x0000003f3f3ff290 */ /* 0x000fe2000fffe03f */
[----:B------:R0:W-:Y:S01]  /*9c650*/  STL.64 [R1+0x40], R20 ;  /* 0x0000401401007387 */ /* 0x0001e20000100a00 */
[----:B------:R1:W-:Y:S03]  /*9c660*/  STL.64 [R1+0x48], R22 ;  /* 0x0000481601007387 */ /* 0x0003e60000100a00 */
[----:B0-----:R-:W1:Y:S01]  /*9c670*/  LDL.LU.64 R20, [R1+0x6860] ;  /* 0x0068600001147983 */ /* 0x001e620000300a00 */
[----:B------:R-:W-:Y:S01]  /*9c680*/  MOV R17, R3 ;  /* 0x0000000300117202 */ /* 0x000fe20000000f00 */
[----:B-1----:R-:W-:Y:S02]  /*9c690*/  HMMA.16816.F32 R20, R4, R20, R24 ;  /* 0x000000140414723c */ /* 0x002fe40000001818 */
[----:B------:R-:W3:Y:S11]  /*9c6a0*/  LDL.LU.64 R26, [R1+0x6858] ;  /* 0x00685800011a7983 */ /* 0x000ef60000300a00 */
[----:B------:R-:W-:Y:S11]  /*9c6b0*/  @!UPT UIADD3 URZ, URZ, URZ, URZ ;  /* 0x0000003f3f3ff290 */ /* 0x000ff6000fffe03f */
[----:B------:R-:W-:Y:S01]  /*9c6c0*/  IMAD.MOV.U32 R12, RZ, RZ, R20 ;  /* 0x000000ffff0c7224 */ /* 0x000fe200078e0014 */
[----:B------:R-:W-:Y:S02]  /*9c6d0*/  MOV R9, R21 ;  /* 0x0000001500097202 */ /* 0x000fe40000000f00 */
[----:B------:R-:W-:Y:S02]  /*9c6e0*/  MOV R8, R22 ;  /* 0x0000001600087202 */ /* 0x000fe40000000f00 */
[----:B------:R-:W-:Y:S02]  /*9c6f0*/  MOV R3, R23 ;  /* 0x0000001700037202 */ /* 0x000fe40000000f00 */
[----:B------:R-:W0:Y:S04]  /*9c700*/  LDSM.16.M88.4 R20, [R13+0x41000] ;  /* 0x041000000d14783b */ /* 0x000e280000000200 */
[----:B------:R-:W-:Y:S01]  /*9c710*/  STL.64 [R1+0x6748], R10 ;  /* 0x0067480a01007387 */ /* 0x000fe20000100a00 */
[----:B------:R1:W-:Y:S03]  /*9c720*/  STL.64 [R1+0x6740], R8 ;  /* 0x0067400801007387 */ /* 0x0003e60000100a00 */
[----:B-1----:R-:W4:Y:S01]  /*9c730*/  LDL.LU R8, [R1+0x8c0] ;  /* 0x0008c00001087983 */ /* 0x002f220000300800 */
[----:B------:R-:W4:Y:S02]  /*9c740*/  LDL.LU R9, [R1+0x8c4] ;  /* 0x0008c40001097983 */ /* 0x000f240000300800 */
[----:B------:R-:W4:Y:S02]  /*9c750*/  LDL.LU R10, [R1+0x8c8] ;  /* 0x0008c800010a7983 */ /* 0x000f240000300800 */
[----:B------:R-:W4:Y:S01]  /*9c760*/  LDL.LU R11, [R1+0x8cc] ;  /* 0x0008cc00010b7983 */ /* 0x000f220000300800 */
[----:B------:R-:W-:Y:S01]  /*9c770*/  STL [R1+0x6060], R3 ;  /* 0x0060600301007387 */ /* 0x000fe20000100800 */
[----:B------:R-:W-:Y:S02]  /*9c780*/  STL [R1+0x605c], R12 ;  /* 0x00605c0c01007387 */ /* 0x000fe40000100800 */
[----:B--2---:R-:W-:Y:S02]  /*9c790*/  STL.64 [R1+0x6768], R14 ;  /* 0x0067680e01007387 */ /* 0x004fe40000100a00 */
[----:B------:R-:W-:Y:S01]  /*9c7a0*/  STL [R1+0x6760], R13 ;  /* 0x0067600d01007387 */ /* 0x000fe20000100800 */
[----:B0-----:R-:W-:Y:S01]  /*9c7b0*/  STL.64 [R1+0x6688], R22 ;  /* 0x0066881601007387 */ /* 0x001fe20000100a00 */
[----:B------:R0:W-:Y:S02]  /*9c7c0*/  STL.64 [R1+0x6680], R20 ;  /* 0x0066801401007387 */ /* 0x0001e40000100a00 */
[----:B0-----:R-:W-:-:S02]  /*9c7d0*/  MOV R20, R28 ;  /* 0x0000001c00147202 */ /* 0x001fc40000000f00 */
[----:B------:R-:W-:Y:S01]  /*9c7e0*/  MOV R21, R29 ;  /* 0x0000001d00157202 */ /* 0x000fe20000000f00 */
[----:B------:R-:W2:Y:S01]  /*9c7f0*/  LDL.LU R28, [R1+0x6854] ;  /* 0x00685400011c7983 */ /* 0x000ea20000300800 */
[----:B------:R-:W2:Y:S02]  /*9c800*/  LDL.LU R29, [R1+0x6850] ;  /* 0x00685000011d7983 */ /* 0x000ea40000300800 */
[----:B------:R-:W2:Y:S02]  /*9c810*/  LDL R22, [R1+0xe8] ;  /* 0x0000e80001167983 */ /* 0x000ea40000100800 */
[----:B------:R-:W2:Y:S02]  /*9c820*/  LDL R23, [R1+0xec] ;  /* 0x0000ec0001177983 */ /* 0x000ea40000100800 */
[----:B--2---:R-:W-:Y:S01]  /*9c830*/  STL.64 [R1+0x67c0], R22 ;  /* 0x0067c01601007387 */ /* 0x004fe20000100a00 */
[----:B------:R3:W-:Y:S02]  /*9c840*/  STL.64 [R1+0x67b8], R20 ;  /* 0x0067b81401007387 */ /* 0x0007e40000100a00 */
[----:B------:R-:W2:Y:S01]  /*9c850*/  LDL.64 R14, [R1+0x8] ;  /* 0x00000800010e7983 */ /* 0x000ea20000100a00 */
[----:B----4-:R-:W-:Y:S01]  /*9c860*/  HMMA.16816.F32 R8, R4, R16, R8 ;  /* 0x000000100408723c */ /* 0x010fe20000001808 */
[----:B---3--:R-:W-:-:S02]  /*9c870*/  MOV R20, R27 ;  /* 0x0000001b00147202 */ /* 0x008fc40000000f00 */
[----:B------:R-:W-:Y:S01]  /*9c880*/  MOV R21, R26 ;  /* 0x0000001a00157202 */ /* 0x000fe20000000f00 */
[----:B--2---:R-:W-:Y:S01]  /*9c890*/  STL.64 [R1+0x6770], R14 ;  /* 0x0067700e01007387 */ /* 0x004fe20000100a00 */
[----:B------:R-:W2:Y:S11]  /*9c8a0*/  LDL.LU R16, [R1+0x820] ;  /* 0x0008200001107983 */ /* 0x000eb60000300800 */
[----:B------:R-:W-:Y:S07]  /*9c8b0*/  @!UPT UIADD3 URZ, URZ, URZ, URZ ;  /* 0x0000003f3f3ff290 */ /* 0x000fee000fffe03f */
[----:B------:R-:W-:Y:S02]  /*9c8c0*/  STL.64 [R1+0x8c0], R8 ;  /* 0x0008c00801007387 */ /* 0x000fe40000100a00 */
[----:B------:R-:W-:Y:S01]  /*9c8d0*/  STL.64 [R1+0x8c8], R10 ;  /* 0x0008c80a01007387 */ /* 0x000fe20000100a00 */
[----:B------:R-:W2:Y:S01]  /*9c8e0*/  LDL.LU R17, [R1+0x824] ;  /* 0x0008240001117983 */ /* 0x000ea20000300800 */
[----:B------:R-:W3:Y:S02]  /*9c8f0*/  LDL.LU R18, [R1+0x828] ;  /* 0x0008280001127983 */ /* 0x000ee40000300800 */
[----:B------:R-:W3:Y:S02]  /*9c900*/  LDL.LU R19, [R1+0x82c] ;  /* 0x00082c0001137983 */ /* 0x000ee40000300800 */
[----:B------:R0:W-:Y:S01]  /*9c910*/  STL.64 [R1+0x67d8], R20 ;  /* 0x0067d81401007387 */ /* 0x0001e20000100a00 */
[----:B------:R-:W4:Y:S01]  /*9c920*/  LDL.LU R24, [R1+0x850] ;  /* 0x0008500001187983 */ /* 0x000f220000300800 */
[----:B------:R-:W4:Y:S02]  /*9c930*/  LDL.LU R25, [R1+0x854] ;  /* 0x0008540001197983 */ /* 0x000f240000300800 */
[----:B------:R-:W2:Y:S02]  /*9c940*/  LDL.LU R26, [R1+0x858] ;  /* 0x00085800011a7983 */ /* 0x000ea40000300800 */
[----:B------:R-:W2:Y:S01]  /*9c950*/  LDL.LU R27, [R1+0x85c] ;  /* 0x00085c00011b7983 */ /* 0x000ea20000300800 */
[----:B0-----:R-:W2:Y:S01]  /*9c960*/  LDL.LU R20, [R1+0x100] ;  /* 0x0001000001147983 */ /* 0x001ea20000300800 */
[----:B------:R-:W2:Y:S03]  /*9c970*/  LDL.LU R21, [R1+0x104] ;  /* 0x0001040001157983 */ /* 0x000ea60000300800 */
[----:B--2---:R-:W-:Y:S01]  /*9c980*/  STL.64 [R1+0x67f0], R20 ;  /* 0x0067f01401007387 */ /* 0x004fe20000100a00 */
[----:B------:R-:W-:Y:S02]  /*9c990*/  STL.64 [R1+0x67d0], R26 ;  /* 0x0067d01a01007387 */ /* 0x000fe40000100a00 */
[----:B----4-:R0:W-:Y:S02]  /*9c9a0*/  STL.64 [R1+0x67c8], R24 ;  /* 0x0067c81801007387 */ /* 0x0101e40000100a00 */
[----:B0-----:R-:W2:Y:S01]  /*9c9b0*/  LDL.LU R24, [R1+0x860] ;  /* 0x0008600001187983 */ /* 0x001ea20000300800 */
[----:B------:R-:W2:Y:S02]  /*9c9c0*/  LDL.LU R25, [R1+0x864] ;  /* 0x0008640001197983 */ /* 0x000ea40000300800 */
[----:B------:R-:W4:Y:S02]  /*9c9d0*/  LDL.LU R26, [R1+0x868] ;  /* 0x00086800011a7983 */ /* 0x000f240000300800 */
[----:B------:R-:W4:Y:S01]  /*9c9e0*/  LDL.LU R27, [R1+0x86c] ;  /* 0x00086c00011b7983 */ /* 0x000f220000300800 */
[----:B------:R-:W-:-:S02]  /*9c9f0*/  MOV R20, R29 ;  /* 0x0000001d00147202 */ /* 0x000fc40000000f00 */
[----:B------:R-:W-:Y:S01]  /*9ca00*/  MOV R21, R28 ;  /* 0x0000001c00157202 */ /* 0x000fe20000000f00 */
[----:B------:R-:W3:Y:S01]  /*9ca10*/  LDL.LU R29, [R1+0x684c] ;  /* 0x00684c00011d7983 */ /* 0x000ee20000300800 */
[----:B------:R-:W3:Y:S03]  /*9ca20*/  LDL.LU R28, [R1+0x6848] ;  /* 0x00684800011c7983 */ /* 0x000ee60000300800 */
[----:B------:R-:W-:Y:S04]  /*9ca30*/  STL.64 [R1+0x6808], R20 ;  /* 0x0068081401007387 */ /* 0x000fe80000100a00 */
[----:B----4-:R-:W-:Y:S01]  /*9ca40*/  STL.64 [R1+0x67e8], R26 ;  /* 0x0067e81a01007387 */ /* 0x010fe20000100a00 */
[----:B--2---:R0:W-:Y:S03]  /*9ca50*/  STL.64 [R1+0x67e0], R24 ;  /* 0x0067e01801007387 */ /* 0x0041e60000100a00 */
[----:B0-----:R-:W2:Y:S01]  /*9ca60*/  LDL.LU R24, [R1+0x870] ;  /* 0x0008700001187983 */ /* 0x001ea20000300800 */
[----:B------:R-:W2:Y:S02]  /*9ca70*/  LDL.LU R25, [R1+0x874] ;  /* 0x0008740001197983 */ /* 0x000ea40000300800 */
[----:B------:R-:W4:Y:S02]  /*9ca80*/  LDL.LU R26, [R1+0x878] ;  /* 0x00087800011a7983 */ /* 0x000f240000300800 */
[----:B------:R-:W4:Y:S01]  /*9ca90*/  LDL.LU R27, [R1+0x87c] ;  /* 0x00087c00011b7983 */ /* 0x000f220000300800 */
[----:B------:R-:W2:Y:S01]  /*9caa0*/  LDL.LU R20, [R1+0x120] ;  /* 0x0001200001147983 */ /* 0x000ea20000300800 */
[----:B------:R-:W2:Y:S02]  /*9cab0*/  LDL.LU R21, [R1+0x124] ;  /* 0x0001240001157983 */ /* 0x000ea40000300800 */
[----:B------:R-:W3:Y:S02]  /*9cac0*/  LDL.LU R8, [R1+0x140] ;  /* 0x0001400001087983 */ /* 0x000ee40000300800 */
[----:B------:R-:W3:Y:S01]  /*9cad0*/  LDL.LU R9, [R1+0x144] ;  /* 0x0001440001097983 */ /* 0x000ee20000300800 */
[----:B--2---:R-:W-:Y:S01]  /*9cae0*/  STL.64 [R1+0x6820], R20 ;  /* 0x0068201401007387 */ /* 0x004fe20000100a00 */
[----:B----4-:R-:W-:Y:S02]  /*9caf0*/  STL.64 [R1+0x6800], R26 ;  /* 0x0068001a01007387 */ /* 0x010fe40000100a00 */
[----:B------:R0:W-:Y:S02]  /*9cb00*/  STL.64 [R1+0x67f8], R24 ;  /* 0x0067f81801007387 */ /* 0x0001e40000100a00 */
[----:B0-----:R-:W2:Y:S01]  /*9cb10*/  LDL.LU R24, [R1+0x880] ;  /* 0x0008800001187983 */ /* 0x001ea20000300800 */
[----:B------:R-:W2:Y:S02]  /*9cb20*/  LDL.LU R25, [R1+0x884] ;  /* 0x0008840001197983 */ /* 0x000ea40000300800 */
[----:B------:R-:W4:Y:S02]  /*9cb30*/  LDL.LU R26, [R1+0x888] ;  /* 0x00088800011a7983 */ /* 0x000f240000300800 */
[----:B------:R-:W4:Y:S01]  /*9cb40*/  LDL.LU R27, [R1+0x88c] ;  /* 0x00088c00011b7983 */ /* 0x000f220000300800 */
[----:B---3--:R-:W-:-:S02]  /*9cb50*/  MOV R20, R28 ;  /* 0x0000001c00147202 */ /* 0x008fc40000000f00 */
[----:B------:R-:W-:Y:S01]  /*9cb60*/  MOV R21, R29 ;  /* 0x0000001d00157202 */ /* 0x000fe20000000f00 */
[----:B------:R-:W3:Y:S01]  /*9cb70*/  LDL.LU R28, [R1+0x6844] ;  /* 0x00684400011c7983 */ /* 0x000ee20000300800 */
[----:B------:R-:W3:Y:S03]  /*9cb80*/  LDL.LU R29, [R1+0x6840] ;  /* 0x00684000011d7983 */ /* 0x000ee60000300800 */
[----:B------:R0:W-:Y:S04]  /*9cb90*/  STL.64 [R1+0x6838], R20 ;  /* 0x0068381401007387 */ /* 0x0001e80000100a00 */
[----:B0-----:R-:W3:Y:S01]  /*9cba0*/  LDL.LU R20, [R1+0x8b0] ;  /* 0x0008b00001147983 */ /* 0x001ee20000300800 */
[----:B------:R-:W3:Y:S02]  /*9cbb0*/  LDL.LU R21, [R1+0x8b4] ;  /* 0x0008b40001157983 */ /* 0x000ee40000300800 */
[----:B------:R-:W3:Y:S02]  /*9cbc0*/  LDL.LU R22, [R1+0x8b8] ;  /* 0x0008b80001167983 */ /* 0x000ee40000300800 */
[----:B------:R-:W3:Y:S01]  /*9cbd0*/  LDL.LU R23, [R1+0x8bc] ;  /* 0x0008bc0001177983 */ /* 0x000ee20000300800 */
        /* <DEDUP_REMOVED lines=12> */
[----:B------:R0:W-:Y:S01]  /*9cca0*/  STL.64 [R1+0x6788], R18 ;  /* 0x0067881201007387 */ /* 0x0001e20000100a00 */
[----:B------:R1:W-:Y:S03]  /*9ccb0*/  STL.64 [R1+0x6780], R16 ;  /* 0x0067801001007387 */ /* 0x0003e60000100a00 */
[----:B0-----:R-:W4:Y:S01]  /*9ccc0*/  LDL.64 R18, [R1+0x28] ;  /* 0x0000280001127983 */ /* 0x001f220000100a00 */
[C---:B---3--:R-:W-:Y:S03]  /*9ccd0*/  HMMA.16816.F32 R8, R4.reuse, R8, R20 ;  /* 0x000000080408723c */ /* 0x048fe60000001814 */
[----:B----4-:R0:W-:Y:S01]  /*9cce0*/  STL.64 [R1+0x67a8], R18 ;  /* 0x0067a81201007387 */ /* 0x0101e20000100a00 */
[----:B-1----:R-:W3:Y:S02]  /*9ccf0*/  LDL.LU R16, [R1+0x840] ;  /* 0x0008400001107983 */ /* 0x002ee40000300800 */
[----:B------:R-:W3:Y:S01]  /*9cd00*/  LDL.LU R17, [R1+0x844] ;  /* 0x0008440001117983 */ /* 0x000ee20000300800 */
[----:B0-----:R-:W3:Y:S01]  /*9cd10*/  LDL.LU R18, [R1+0x848] ;  /* 0x0008480001127983 */ /* 0x001ee20000300800 */
[----:B------:R-:W3:Y:S02]  /*9cd20*/  LDL.LU R19, [R1+0x84c] ;  /* 0x00084c0001137983 */ /* 0x000ee40000300800 */
[----:B------:R-:W4:Y:S02]  /*9cd30*/  LDL.64 R14, [R1+0x18] ;  /* 0x00001800010e7983 */ /* 0x000f240000100a00 */
[----:B----4-:R0:W-:Y:S01]  /*9cd40*/  STL.64 [R1+0x6790], R14 ;  /* 0x0067900e01007387 */ /* 0x0101e20000100a00 */
[----:B------:R-:W4:Y:S02]  /*9cd50*/  LDL.LU R12, [R1+0x830] ;  /* 0x00083000010c7983 */ /* 0x000f240000300800 */
[----:B------:R-:W4:Y:S01]  /*9cd60*/  LDL.LU R13, [R1+0x834] ;  /* 0x00083400010d7983 */ /* 0x000f220000300800 */
[----:B0-----:R-:W4:Y:S01]  /*9cd70*/  LDL.LU R14, [R1+0x838] ;  /* 0x00083800010e7983 */ /* 0x001f220000300800 */
[----:B------:R-:W4:Y:S02]  /*9cd80*/  LDL.LU R15, [R1+0x83c] ;  /* 0x00083c00010f7983 */ /* 0x000f240000300800 */
[----:B------:R-:W2:Y:S04]  /*9cd90*/  LDL.LU.64 R20, [R1+0x6838] ;  /* 0x0068380001147983 */ /* 0x000ea80000300a00 */
[----:B------:R0:W-:Y:S01]  /*9cda0*/  STL.64 [R1+0x8b0], R8 ;  /* 0x0008b00801007387 */ /* 0x0001e20000100a00 */
[----:B------:R1:W-:Y:S04]  /*9cdb0*/  STL.64 [R1+0x8b8], R10 ;  /* 0x0008b80a01007387 */ /* 0x0003e80000100a00 */
[----:B0-----:R-:W3:Y:S01]  /*9cdc0*/  LDL.LU R8, [R1+0x7f0] ;  /* 0x0007f00001087983 */ /* 0x001ee20000300800 */
[----:B------:R-:W3:Y:S02]  /*9cdd0*/  LDL.LU R9, [R1+0x7f4] ;  /* 0x0007f40001097983 */ /* 0x000ee40000300800 */
[----:B-1----:R-:W3:Y:S02]  /*9cde0*/  LDL.LU R10, [R1+0x7f8] ;  /* 0x0007f800010a7983 */ /* 0x002ee40000300800 */
        /* <DEDUP_REMOVED lines=48> */
[----:B--2---:R0:W-:Y:S02]  /*9d0f0*/  STL.64 [R1+0x66a0], R22 ;  /* 0x0066a01601007387 */ /* 0x0041e40000100a00 */
[----:B------:R-:W2:Y:S02]  /*9d100*/  LDL.LU R20, [R1+0x810] ;  /* 0x0008100001147983 */ /* 0x000ea40000300800 */
[----:B------:R-:W2:Y:S01]  /*9d110*/  LDL.LU R21, [R1+0x814] ;  /* 0x0008140001157983 */ /* 0x000ea20000300800 */
[----:B0-----:R-:W2:Y:S01]  /*9d120*/  LDL.LU R22, [R1+0x818] ;  /* 0x0008180001167983 */ /* 0x001ea20000300800 */
[----:B------:R-:W2:Y:S01]  /*9d130*/  LDL.LU R23, [R1+0x81c] ;  /* 0x00081c0001177983 */ /* 0x000ea20000300800 */
[----:B---3--:R-:W-:Y:S02]  /*9d140*/  HMMA.16816.F32 R4, R4, R24, R16 ;  /* 0x000000180404723c */ /* 0x008fe40000001810 */
[----:B------:R-:W4:Y:S01]  /*9d150*/  LDL.LU.64 R18, [R1+0x67a8] ;  /* 0x0067a80001127983 */ /* 0x000f220000300a00 */
[----:B------:R-:W4:Y:S02]  /*9d160*/  LDL.LU.64 R26, [R1+0x67a0] ;  /* 0x0067a000011a7983 */ /* 0x000f240000300a00 */
[----:B------:R-:W4:Y:S11]  /*9d170*/  LDL.LU.64 R24, [R1+0x6798] ;  /* 0x0067980001187983 */ /* 0x000f360000300a00 */
[----:B------:R-:W-:Y:S07]  /*9d180*/  @!UPT UIADD3 URZ, URZ, URZ, URZ ;  /* 0x0000003f3f3ff290 */ /* 0x000fee000fffe03f */
[----:B------:R0:W-:Y:S01]  /*9d190*/  STL.64 [R1+0x900], R4 ;  /* 0x0009000401007387 */ /* 0x0001e20000100a00 */
[----:B------:R1:W-:Y:S03]  /*9d1a0*/  STL.64 [R1+0x908], R6 ;  /* 0x0009080601007387 */ /* 0x0003e60000100a00 */
[----:B0-----:R-:W3:Y:S01]  /*9d1b0*/  LDL.LU R4, [R1+0x750] ;  /* 0x0007500001047983 */ /* 0x001ee20000300800 */
[----:B------:R-:W3:Y:S02]  /*9d1c0*/  LDL.LU R5, [R1+0x754] ;  /* 0x0007540001057983 */ /* 0x000ee40000300800 */
[----:B-1----:R-:W3:Y:S02]  /*9d1d0*/  LDL.LU R6, [R1+0x758] ;  /* 0x0007580001067983 */ /* 0x002ee40000300800 */
[----:B------:R-:W3:Y:S01]  /*9d1e0*/  LDL.LU R7, [R1+0x75c] ;  /* 0x00075c0001077983 */ /* 0x000ee20000300800 */
        /* <DEDUP_REMOVED lines=17> */
[----:B------:R-:W2:Y:S02]  /*9d300*/  LDL.LU.64 R14, [R1+0x6770] ;  /* 0x00677000010e7983 */ /* 0x000ea40000300a00 */
[C---:B--2---:R-:W-:Y:S08]  /*9d310*/  HMMA.16816.F32 R20, R24.reuse, R14, R20 ;  /* 0x0000000e1814723c */ /* 0x044ff00000001814 */
[C---:B----4-:R-:W-:Y:S01]  /*9d320*/  HMMA.16816.F32 R8, R24.reuse, R18, R8 ;  /* 0x000000121808723c */ /* 0x050fe20000001808 */
[----:B------:R-:W-:Y:S11]  /*9d330*/  MOV R12, R15 ;  /* 0x0000000f000c7202 */ /* 0x000ff60000000f00 */
[----:B------:R-:W-:Y:S03]  /*9d340*/  @!UPT UIADD3 URZ, URZ, URZ, URZ ;  /* 0x0000003f3f3ff290 */ /* 0x000fe6000fffe03f */
[----:B------:R0:W-:Y:S01]  /*9d350*/  STL.64 [R1+0x810], R20 ;  /* 0x0008101401007387 */ /* 0x0001e20000100a00 */
[----:B------:R1:W-:Y:S01]  /*9d360*/  STL.64 [R1+0x818], R22 ;  /* 0x0008181601007387 */ /* 0x0003e20000100a00 */
[----:B0-----:R-:W-:Y:S02]  /*9d370*/  MOV R20, R14 ;  /* 0x0000000e00147202 */ /* 0x001fe40000000f00 */
[----:B------:R-:W2:Y:S01]  /*9d380*/  LDL.LU.64 R14, [R1+0x6768] ;  /* 0x00676800010e7983 */ /* 0x000ea20000300a00 */
[----:B------:R-:W4:Y:S02]  /*9d390*/  LDL.LU R13, [R1+0x6760] ;  /* 0x00676000010d7983 */ /* 0x000f240000300800 */
[----:B------:R-:W-:Y:S02]  /*9d3a0*/  STL [R1+0x6730], R20 ;  /* 0x0067301401007387 */ /* 0x000fe40000100800 */
[----:B-1----:R-:W2:Y:S01]  /*9d3b0*/  LDL.64 R22, [R1+0x38] ;  /* 0x0000380001167983 */ /* 0x002ea20000100a00 */
[----:B------:R-:W-:Y:S01]  /*9d3c0*/  STL.64 [R1+0x800], R8 ;  /* 0x0008000801007387 */ /* 0x000fe20000100a00 */
[----:B------:R0:W-:Y:S03]  /*9d3d0*/  STL.64 [R1+0x808], R10 ;  /* 0x0008080a01007387 */ /* 0x0001e60000100a00 */
[----:B0-----:R-:W2:Y:S01]  /*9d3e0*/  LDL.LU.64 R10, [R1+0x6758] ;  /* 0x00675800010a7983 */ /* 0x001ea20000300a00 */
[----:B------:R-:W2:Y:S02]  /*9d3f0*/  LDL.LU.64 R8, [R1+0x6750] ;  /* 0x0067500001087983 */ /* 0x000ea40000300a00 */
[----:B------:R-:W-:Y:S02]  /*9d400*/  STL.64 [R1+0x6638], R18 ;  /* 0x0066381201007387 */ /* 0x000fe40000100a00 */
[----:B------:R0:W-:Y:S02]  /*9d410*/  STL.64 [R1+0x6738], R16 ;  /* 0x0067381001007387 */ /* 0x0001e40000100a00 */
[----:B0-----:R-:W3:Y:S01]  /*9d420*/  LDL.LU R16, [R1+0x7e0] ;  /* 0x0007e00001107983 */ /* 0x001ee20000300800 */
[----:B------:R-:W3:Y:S01]  /*9d430*/  LDL.LU R17, [R1+0x7e4] ;  /* 0x0007e40001117983 */ /* 0x000ee20000300800 */
[----:B------:R-:W-:Y:S01]  /*9d440*/  MOV R18, R29 ;  /* 0x0000001d00127202 */ /* 0x000fe20000000f00 */
[C---:B--2---:R-:W-:Y:S11]  /*9d450*/  HMMA.16816.F32 R8, R24.reuse, R14, R8 ;  /* 0x0000000e1808723c */ /* 0x044ff60000001808 */
[----:B------:R-:W-:Y:S11]  /*9d460*/  @!UPT UIADD3 URZ, URZ, URZ, URZ ;  /* 0x0000003f3f3ff290 */ /* 0x000ff6000fffe03f */
[----:B------:R-:W-:Y:S01]  /*9d470*/  @!UPT UIADD3 URZ, URZ, URZ, URZ ;  /* 0x0000003f3f3ff290 */ /* 0x000fe2000fffe03f */
[----:B------:R-:W-:Y:S01]  /*9d480*/  STL.64 [R1+0x7f0], R8 ;  /* 0x0007f00801007387 */ /* 0x000fe20000100a00 */
[----:B------:R0:W-:Y:S01]  /*9d490*/  STL [R1+0x7f8], R10 ;  /* 0x0007f80a01007387 */ /* 0x0001e20000100800 */
[----:B------:R-:W-:Y:S02]  /*9d4a0*/  MOV R29, R11 ;  /* 0x0000000b001d7202 */ /* 0x000fe40000000f00 */
[----:B0-----:R-:W3:Y:S01]  /*9d4b0*/  LDL.LU.64 R10, [R1+0x6748] ;  /* 0x00674800010a7983 */ /* 0x001ee20000300a00 */
[----:B------:R-:W2:Y:S02]  /*9d4c0*/  LDL.LU.64 R8, [R1+0x6740] ;  /* 0x0067400001087983 */ /* 0x000ea40000300a00 */
[----:B------:R-:W-:Y:S01]  /*9d4d0*/  STL [R1+0x5ed0], R29 ;  /* 0x005ed01d01007387 */ /* 0x000fe20000100800 */
[----:B------:R-:W-:Y:S01]  /*9d4e0*/  MOV R19, R28 ;  /* 0x0000001c00137202 */ /* 0x000fe20000000f00 */
[C---:B---3--:R-:W-:Y:S11]  /*9d4f0*/  HMMA.16816.F32 R4, R24.reuse, R10, R4 ;  /* 0x0000000a1804723c */ /* 0x048ff60000001804 */
[----:B------:R-:W-:Y:S11]  /*9d500*/  @!UPT UIADD3 URZ, URZ, URZ, URZ ;  /* 0x0000003f3f3ff290 */ /* 0x000ff6000fffe03f */
[----:B------:R-:W-:Y:S01]  /*9d510*/  @!UPT UIADD3 URZ, URZ, URZ, URZ ;  /* 0x0000003f3f3ff290 */ /* 0x000fe2000fffe03f */
[----:B------:R-:W-:Y:S01]  /*9d520*/  STL.64 [R1+0x750], R4 ;  /* 0x0007500401007387 */ /* 0x000fe20000100a00 */
[----:B------:R-:W-:Y:S01]  /*9d530*/  STL [R1+0x758], R6 ;  /* 0x0007580601007387 */ /* 0x000fe20000100800 */
[----:B------:R-:W-:Y:S02]  /*9d540*/  MOV R28, R7 ;  /* 0x00000007001c7202 */ /* 0x000fe40000000f00 */
[----:B----4-:R-:W0:Y:S01]  /*9d550*/  LDSM.16.M88.4 R4, [R13+0x42000] ;  /* 0x042000000d04783b */ /* 0x010e220000000200 */
[----:B------:R1:W-:Y:S02]  /*9d560*/  STL.64 [R1+0x6620], R10 ;  /* 0x0066200a01007387 */ /* 0x0003e40000100a00 */
[----:B--2---:R-:W-:Y:S01]  /*9d570*/  STL.64 [R1+0x6618], R8 ;  /* 0x0066180801007387 */ /* 0x004fe20000100a00 */
[----:B-1----:R-:W2:Y:S04]  /*9d580*/  LDL R10, [R1+0x158] ;  /* 0x00015800010a7983 */ /* 0x002ea80000100800 */
[----:B------:R-:W2:Y:S01]  /*9d590*/  LDL R11, [R1+0x15c] ;  /* 0x00015c00010b7983 */ /* 0x000ea20000100800 */
[----:B------:R-:W-:Y:S02]  /*9d5a0*/  STL [R1+0x5ed4], R28 ;  /* 0x005ed41c01007387 */ /* 0x000fe40000100800 */
[----:B------:R-:W-:Y:S02]  /*9d5b0*/  STL.64 [R1+0x6630], R14 ;  /* 0x0066300e01007387 */ /* 0x000fe40000100a00 */
[----:B------:R-:W-:Y:S01]  /*9d5c0*/  STL [R1+0x6628], R13 ;  /* 0x0066280d01007387 */ /* 0x000fe20000100800 */
[----:B0-----:R0:W-:Y:S01]  /*9d5d0*/  STL.64 [R1+0x6580], R6 ;  /* 0x0065800601007387 */ /* 0x0011e20000100a00 */
[----:B------:R1:W-:Y:S03]  /*9d5e0*/  STL.64 [R1+0x6578], R4 ;  /* 0x0065780401007387 */ /* 0x0003e60000100a00 */
[----:B0-----:R-:W3:Y:S01]  /*9d5f0*/  LDL.64 R6, [R1+0xd8] ;  /* 0x0000d80001067983 */ /* 0x001ee20000100a00 */
[----:B------:R-:W-:Y:S01]  /*9d600*/  HMMA.16816.F32 R16, R24, R22, R16 ;  /* 0x000000161810723c */ /* 0x000fe20000001810 */
[----:B-1----:R-:W-:Y:S11]  /*9d610*/  MOV R4, R22 ;  /* 0x0000001600047202 */ /* 0x002ff60000000f00 */
[----:B------:R-:W-:Y:S11]  /*9d620*/  @!UPT UIADD3 URZ, URZ, URZ, URZ ;  /* 0x0000003f3f3ff290 */ /* 0x000ff6000fffe03f */
[----:B------:R0:W-:Y:S01]  /*9d630*/  STL.64 [R1+0xa30], R16 ;  /* 0x000a301001007387 */ /* 0x0001e20000100a00 */
[----:B------:R-:W-:Y:S03]  /*9d640*/  STL.64 [R1+0xa38], R18 ;  /* 0x000a381201007387 */ /* 0x000fe60000100a00 */
[----:B0-----:R-:W4:Y:S01]  /*9d650*/  LDL.LU.64 R16, [R1+0x6738] ;  /* 0x0067380001107983 */ /* 0x001f220000300a00 */
[----:B------:R-:W2:Y:S03]  /*9d660*/  LDL.LU R20, [R1+0x6730] ;  /* 0x0067300001147983 */ /* 0x000ea60000300800 */
[----:B---3--:R-:W-:Y:S01]  /*9d670*/  STL.64 [R1+0x6698], R6 ;  /* 0x0066980601007387 */ /* 0x008fe20000100a00 */
[----:B------:R0:W-:Y:S03]  /*9d680*/  STL [R1+0x6690], R4 ;  /* 0x0066900401007387 */ /* 0x0001e60000100800 */
[----:B0-----:R-:W3:Y:S01]  /*9d690*/  LDL.LU R4, [R1+0x7d0] ;  /* 0x0007d00001047983 */ /* 0x001ee20000300800 */
[----:B------:R-:W3:Y:S02]  /*9d6a0*/  LDL.LU R5, [R1+0x7d4] ;  /* 0x0007d40001057983 */ /* 0x000ee40000300800 */
[----:B------:R-:W3:Y:S02]  /*9d6b0*/  LDL.LU R6, [R1+0x7d8] ;  /* 0x0007d80001067983 */ /* 0x000ee40000300800 */
[----:B------:R-:W3:Y:S01]  /*9d6c0*/  LDL.LU R7, [R1+0x7dc] ;  /* 0x0007dc0001077983 */ /* 0x000ee20000300800 */
[----:B------:R-:W-:-:S02]  /*9d6d0*/  MOV R19, R12 ;  /* 0x0000000c00137202 */ /* 0x000fc40000000f00 */
[----:B--2---:R-:W-:Y:S01]  /*9d6e0*/  MOV R18, R20 ;  /* 0x0000001400127202 */ /* 0x004fe20000000f00 */
[C---:B---3--:R-:W-:Y:S11]  /*9d6f0*/  HMMA.16816.F32 R4, R24.reuse, R10, R4 ;  /* 0x0000000a1804723c */ /* 0x048ff60000001804 */
[----:B------:R-:W-:Y:S11]  /*9d700*/  @!UPT UIADD3 URZ, URZ, URZ, URZ ;  /* 0x0000003f3f3ff290 */ /* 0x000ff6000fffe03f */
[----:B------:R-:W-:Y:S01]  /*9d710*/  @!UPT UIADD3 URZ, URZ, URZ, URZ ;  /* 0x0000003f3f3ff290 */ /* 0x000fe2000fffe03f */
[----:B------:R0:W-:Y:S01]  /*9d720*/  STL.64 [R1+0xa20], R4 ;  /* 0x000a200401007387 */ /* 0x0001e20000100a00 */
[----:B------:R1:W-:Y:S02]  /*9d730*/  STL.64 [R1+0xa28], R6 ;  /* 0x000a280601007387 */ /* 0x0003e40000100a00 */
[----:B------:R-:W-:Y:S02]  /*9d740*/  STL.64 [R1+0x6650], R18 ;  /* 0x0066501201007387 */ /* 0x000fe40000100a00 */
[----:B------:R-:W2:Y:S01]  /*9d750*/  LDL.LU R12, [R1+0x6f0] ;  /* 0x0006f000010c7983 */ /* 0x000ea20000300800 */
[----:B------:R-:W2:Y:S01]  /*9d760*/  LDL.LU R13, [R1+0x6f4] ;  /* 0x0006f400010d7983 */ /* 0x000ea20000300800 */
[----:B------:R-:W3:Y:S02]  /*9d770*/  LDL.LU R14, [R1+0x6f8] ;  /* 0x0006f800010e7983 */ /* 0x000ee40000300800 */
[----:B------:R-:W3:Y:S01]  /*9d780*/  LDL.LU R15, [R1+0x6fc] ;  /* 0x0006fc00010f7983 */ /* 0x000ee20000300800 */
[----:B0-----:R-:W2:Y:S01]  /*9d790*/  LDL.LU R4, [R1+0x760] ;  /* 0x0007600001047983 */ /* 0x001ea20000300800 */
[----:B------:R-:W2:Y:S02]  /*9d7a0*/  LDL.LU R5, [R1+0x764] ;  /* 0x0007640001057983 */ /* 0x000ea40000300800 */
[----:B-1----:R-:W2:Y:S02]  /*9d7b0*/  LDL.LU R6, [R1+0x768] ;  /* 0x0007680001067983 */ /* 0x002ea40000300800 */
[----:B------:R-:W2:Y:S01]  /*9d7c0*/  LDL.LU R7, [R1+0x76c] ;  /* 0x00076c0001077983 */ /* 0x000ea20000300800 */
[----:B------:R-:W-:Y:S01]  /*9d7d0*/  MOV R3, R23 ;  /* 0x0000001700037202 */ /* 0x000fe20000000f00 */
[----:B--2---:R-:W-:Y:S01]  /*9d7e0*/  STL.64 [R1+0x66b0], R6 ;  /* 0x0066b00601007387 */ /* 0x004fe20000100a00 */
[----:B------:R0:W-:Y:S02]  /*9d7f0*/  STL.64 [R1+0x66a8], R4 ;  /* 0x0066a80401007387 */ /* 0x0001e40000100a00 */
[----:B------:R-:W2:Y:S02]  /*9d800*/  LDL R22, [R1+0xf8] ;  /* 0x0000f80001167983 */ /* 0x000ea40000100800 */
[----:B------:R-:W2:Y:S02]  /*9d810*/  LDL R23, [R1+0xfc] ;  /* 0x0000fc0001177983 */ /* 0x000ea40000100800 */
[----:B--2---:R1:W-:Y:S01]  /*9d820*/  STL.64 [R1+0x66b8], R22 ;  /* 0x0066b81601007387 */ /* 0x0043e20000100a00 */
[----:B0-----:R-:W2:Y:S02]  /*9d830*/  LDL.LU R4, [R1+0x770] ;  /* 0x0007700001047983 */ /* 0x001ea40000300800 */
[----:B------:R-:W2:Y:S02]  /*9d840*/  LDL.LU R5, [R1+0x774] ;  /* 0x0007740001057983 */ /* 0x000ea40000300800 */
[----:B------:R-:W2:Y:S01]  /*9d850*/  LDL.LU R6, [R1+0x778] ;  /* 0x0007780001067983 */ /* 0x000ea20000300800 */
[----:B------:R-:W2:Y:S04]  /*9d860*/  LDL.LU R7, [R1+0x77c] ;  /* 0x00077c0001077983 */ /* 0x000ea80000300800 */
[----:B--2---:R-:W-:Y:S01]  /*9d870*/  STL.64 [R1+0x66c8], R6 ;  /* 0x0066c80601007387 */ /* 0x004fe20000100a00 */
[----:B------:R-:W-:Y:S02]  /*9d880*/  STL.64 [R1+0x66c0], R4 ;  /* 0x0066c00401007387 */ /* 0x000fe40000100a00 */
[----:B-1----:R-:W2:Y:S02]  /*9d890*/  LDL R22, [R1+0x108] ;  /* 0x0001080001167983 */ /* 0x002ea40000100800 */
[----:B------:R-:W2:Y:S02]  /*9d8a0*/  LDL R23, [R1+0x10c] ;  /* 0x00010c0001177983 */ /* 0x000ea40000100800 */
[----:B--2---:R0:W-:Y:S04]  /*9d8b0*/  STL.64 [R1+0x66d0], R22 ;  /* 0x0066d01601007387 */ /* 0x0041e80000100a00 */
[----:B0-----:R-:W2:Y:S04]  /*9d8c0*/  LDL.64 R22, [R1+0x118] ;  /* 0x0001180001167983 */ /* 0x001ea80000100a00 */
[----:B--2---:R0:W-:Y:S01]  /*9d8d0*/  STL.64 [R1+0x66e8], R22 ;  /* 0x0066e81601007387 */ /* 0x0041e20000100a00 */
[----:B------:R-:W2:Y:S02]  /*9d8e0*/  LDL.LU R4, [R1+0x780] ;  /* 0x0007800001047983 */ /* 0x000ea40000300800 */
[----:B------:R-:W2:Y:S02]  /*9d8f0*/  LDL.LU R5, [R1+0x784] ;  /* 0x0007840001057983 */ /* 0x000ea40000300800 */
[----:B------:R-:W2:Y:S01]  /*9d900*/  LDL.LU R6, [R1+0x788] ;  /* 0x0007880001067983 */ /* 0x000ea20000300800 */
[----:B------:R-:W2:Y:S04]  /*9d910*/  LDL.LU R7, [R1+0x78c] ;  /* 0x00078c0001077983 */ /* 0x000ea80000300800 */
[----:B0-----:R-:W2:Y:S04]  /*9d920*/  LDL R22, [R1+0x128] ;  /* 0x0001280001167983 */ /* 0x001ea80000100800 */
[----:B------:R-:W2:Y:S04]  /*9d930*/  LDL R23, [R1+0x12c] ;  /* 0x00012c0001177983 */ /* 0x000ea80000100800 */
[----:B--2---:R-:W-:Y:S01]  /*9d940*/  STL.64 [R1+0x6700], R22 ;  /* 0x0067001601007387 */ /* 0x004fe20000100a00 */
[----:B------:R-:W-:Y:S02]  /*9d950*/  STL.64 [R1+0x66e0], R6 ;  /* 0x0066e00601007387 */ /* 0x000fe40000100a00 */
[----:B------:R0:W-:Y:S02]  /*9d960*/  STL.64 [R1+0x66d8], R4 ;  /* 0x0066d80401007387 */ /* 0x0001e40000100a00 */
[----:B0-----:R-:W2:Y:S01]  /*9d970*/  LDL.LU R4, [R1+0x790] ;  /* 0x0007900001047983 */ /* 0x001ea20000300800 */
[----:B------:R-:W2:Y:S02]  /*9d980*/  LDL.LU R5, [R1+0x794] ;  /* 0x0007940001057983 */ /* 0x000ea40000300800 */
[----:B------:R-:W2:Y:S02]  /*9d990*/  LDL.LU R6, [R1+0x798] ;  /* 0x0007980001067983 */ /* 0x000ea40000300800 */
[----:B------:R-:W2:Y:S01]  /*9d9a0*/  LDL.LU R7, [R1+0x79c] ;  /* 0x00079c0001077983 */ /* 0x000ea20000300800 */
[----:B------:R-:W2:Y:S04]  /*9d9b0*/  LDL R22, [R1+0x138] ;  /* 0x0001380001167983 */ /* 0x000ea80000100800 */
        /* <DEDUP_REMOVED lines=8> */
[----:B------:R-:W3:Y:S04]  /*9da40*/  LDL R22, [R1+0x148] ;  /* 0x0001480001167983 */ /* 0x000ee80000100800 */
[----:B------:R-:W3:Y:S04]  /*9da50*/  LDL R23, [R1+0x14c] ;  /* 0x00014c0001177983 */ /* 0x000ee80000100800 */
[----:B--2---:R-:W-:Y:S01]  /*9da60*/  STL.64 [R1+0x6710], R6 ;  /* 0x0067100601007387 */ /* 0x004fe20000100a00 */
[----:B------:R0:W-:Y:S03]  /*9da70*/  STL.64 [R1+0x6708], R4 ;  /* 0x0067080401007387 */ /* 0x0001e60000100a00 */
[----:B0-----:R-:W2:Y:S01]  /*9da80*/  LDL.LU R4, [R1+0x7b0] ;  /* 0x0007b00001047983 */ /* 0x001ea20000300800 */
[----:B------:R-:W2:Y:S02]  /*9da90*/  LDL.LU R5, [R1+0x7b4] ;  /* 0x0007b40001057983 */ /* 0x000ea40000300800 */
[----:B------:R-:W2:Y:S02]  /*9daa0*/  LDL.LU R6, [R1+0x7b8] ;  /* 0x0007b80001067983 */ /* 0x000ea40000300800 */
[----:B------:R-:W2:Y:S02]  /*9dab0*/  LDL.LU R7, [R1+0x7bc] ;  /* 0x0007bc0001077983 */ /* 0x000ea40000300800 */
[----:B----4-:R-:W-:Y:S01]  /*9dac0*/  IMAD.MOV.U32 R18, RZ, RZ, R17 ;  /* 0x000000ffff127224 */ /* 0x010fe200078e0011 */
[----:B------:R-:W-:Y:S01]  /*9dad0*/  MOV R19, R16 ;  /* 0x0000001000137202 */ /* 0x000fe20000000f00 */
[----:B--2---:R-:W-:Y:S01]  /*9dae0*/  STL.64 [R1+0x6728], R6 ;  /* 0x0067280601007387 */ /* 0x004fe20000100a00 */
[----:B------:R0:W-:Y:S03]  /*9daf0*/  STL.64 [R1+0x6720], R4 ;  /* 0x0067200401007387 */ /* 0x0001e60000100a00 */
        /* <DEDUP_REMOVED lines=8> */
[----:B------:R-:W-:Y:S01]  /*9db80*/  STL.64 [R1+0x6668], R18 ;  /* 0x0066681201007387 */ /* 0x000fe20000100a00 */
        /* <DEDUP_REMOVED lines=37> */
[----:B0-----:R-:W3:Y:S01]  /*9dde0*/  LDL.LU.64 R22, [R1+0x66e8] ;  /* 0x0066e80001167983 */ /* 0x001ee20000300a00 */
[----:B------:R-:W-:Y:S02]  /*9ddf0*/  MOV R18, R2 ;  /* 0x0000000200127202 */ /* 0x000fe40000000f00 */
[----:B------:R-:W-:Y:S01]  /*9de00*/  MOV R19, R0 ;  /* 0x0000000000137202 */ /* 0x000fe20000000f00 */
        /* <DEDUP_REMOVED lines=24> */
[----:B------:R-:W4:Y:S01]  /*9df90*/  LDL.LU.64 R6, [R1+0x6698] ;  /* 0x0066980001067983 */ /* 0x000f220000300a00 */
[----:B------:R-:W3:Y:S11]  /*9dfa0*/  LDL.LU R4, [R1+0x6690] ;  /* 0x0066900001047983 */ /* 0x000ef60000300800 */
[----:B------:R-:W-:Y:S09]  /*9dfb0*/  @!UPT UIADD3 URZ, URZ, URZ, URZ ;  /* 0x0000003f3f3ff290 */ /* 0x000ff2000fffe03f */
[----:B------:R-:W-:Y:S01]  /*9dfc0*/  STL.64 [R1+0x7b0], R20 ;  /* 0x0007b01401007387 */ /* 0x000fe20000100a00 */
[----:B------:R0:W-:Y:S03]  /*9dfd0*/  STL.64 [R1+0x7b8], R22 ;  /* 0x0007b81601007387 */ /* 0x0001e60000100a00 */
[----:B0-----:R-:W2:Y:S01]  /*9dfe0*/  LDL.LU.64 R22, [R1+0x6688] ;  /* 0x0066880001167983 */ /* 0x001ea20000300a00 */
[----:B------:R-:W2:Y:S01]  /*9dff0*/  LDL.LU.64 R20, [R1+0x6680] ;  /* 0x0066800001147983 */ /* 0x000ea20000300a00 */
[----:B----4-:R-:W-:Y:S02]  /*9e000*/  HMMA.16816.F32 R8, R24, R6, R8 ;  /* 0x000000061808723c */ /* 0x010fe40000001808 */
[----:B------:R-:W4:Y:S11]  /*9e010*/  LDL.LU R24, [R1+0x430] ;  /* 0x0004300001187983 */ /* 0x000f360000300800 */
[----:B------:R-:W-:Y:S10]  /*9e020*/  @!UPT UIADD3 URZ, URZ, URZ, URZ ;  /* 0x0000003f3f3ff290 */ /* 0x000ff4000fffe03f */
[----:B------:R0:W-:Y:S01]  /*9e030*/  STL.64 [R1+0x740], R8 ;  /* 0x0007400801007387 */ /* 0x0001e20000100a00 */
[----:B------:R1:W-:Y:S02]  /*9e040*/  STL.64 [R1+0x748], R10 ;  /* 0x0007480a01007387 */ /* 0x0003e40000100a00 */
[----:B------:R-:W4:Y:S02]  /*9e050*/  LDL.LU R25, [R1+0x434] ;  /* 0x0004340001197983 */ /* 0x000f240000300800 */
[----:B------:R-:W4:Y:S01]  /*9e060*/  LDL.LU R26, [R1+0x438] ;  /* 0x00043800011a7983 */ /* 0x000f220000300800 */
[----:B------:R-:W4:Y:S04]  /*9e070*/  LDL.LU R27, [R1+0x43c] ;  /* 0x00043c00011b7983 */ /* 0x000f280000300800 */
[----:B0-----:R-:W2:Y:S01]  /*9e080*/  LDL.LU R8, [R1+0x6e0] ;  /* 0x0006e00001087983 */ /* 0x001ea20000300800 */
[----:B------:R-:W2:Y:S02]  /*9e090*/  LDL.LU R9, [R1+0x6e4] ;  /* 0x0006e40001097983 */ /* 0x000ea40000300800 */
[----:B-1----:R-:W2:Y:S02]  /*9e0a0*/  LDL.LU R10, [R1+0x6e8] ;  /* 0x0006e800010a7983 */ /* 0x002ea40000300800 */
[----:B------:R-:W2:Y:S01]  /*9e0b0*/  LDL.LU R11, [R1+0x6ec] ;  /* 0x0006ec00010b7983 */ /* 0x000ea20000300800 */
[----:B------:R0:W-:Y:S04]  /*9e0c0*/  STL.64 [R1+0x6590], R6 ;  /* 0x0065900601007387 */ /* 0x0001e80000100a00 */
[----:B0-----:R-:W2:Y:S04]  /*9e0d0*/  LDL.64 R6, [R1+0x128] ;  /* 0x0001280001067983 */ /* 0x001ea80000100a00 */
[----:B--2---:R0:W-:Y:S04]  /*9e0e0*/  STL.64 [R1+0x65d8], R6 ;  /* 0x0065d80601007387 */ /* 0x0041e80000100a00 */
[----:B0-----:R-:W2:Y:S01]  /*9e0f0*/  LDL.64 R6, [R1+0x148] ;  /* 0x0001480001067983 */ /* 0x001ea20000100a00 */
[C---:B------:R-:W-:Y:S03]  /*9e100*/  HMMA.16816.F32 R16, R20.reuse, R18, R12 ;  /* 0x000000121410723c */ /* 0x040fe6000000180c */
[----:B--2---:R0:W-:Y:S04]  /*9e110*/  STL.64 [R1+0x65e8], R6 ;  /* 0x0065e80601007387 */ /* 0x0041e80000100a00 */
[----:B0-----:R-:W2:Y:S04]  /*9e120*/  LDL.64 R6, [R1+0x158] ;  /* 0x0001580001067983 */ /* 0x001ea80000100a00 */
[----:B--2---:R-:W-:Y:S01]  /*9e130*/  STL.64 [R1+0x6600], R6 ;  /* 0x0066000601007387 */ /* 0x004fe20000100a00 */
[----:B------:R-:W2:Y:S02]  /*9e140*/  LDL.LU.64 R14, [R1+0x6678] ;  /* 0x00667800010e7983 */ /* 0x000ea40000300a00 */
[----:B------:R-:W2:Y:S09]  /*9e150*/  LDL.LU.64 R12, [R1+0x6670] ;  /* 0x00667000010c7983 */ /* 0x000eb20000300a00 */
[----:B------:R-:W-:Y:S01]  /*9e160*/  STL.64 [R1+0x720], R16 ;  /* 0x0007201001007387 */ /* 0x000fe20000100a00 */
[----:B------:R0:W-:Y:S04]  /*9e170*/  STL.64 [R1+0x728], R18 ;  /* 0x0007281201007387 */ /* 0x0001e80000100a00 */
        /* <DEDUP_REMOVED lines=21> */
[----:B------:R-:W2:Y:S02]  /*9e2d0*/  LDL.LU R13, [R1+0x6628] ;  /* 0x00662800010d7983 */ /* 0x000ea40000300800 */
[----:B------:R0:W-:Y:S02]  /*9e2e0*/  STL.64 [R1+0x65e0], R18 ;  /* 0x0065e01201007387 */ /* 0x0001e40000100a00 */
[----:B------:R-:W2:Y:S01]  /*9e2f0*/  LDL.LU R16, [R1+0x6b0] ;  /* 0x0006b00001107983 */ /* 0x000ea20000300800 */
[----:B------:R-:W2:Y:S04]  /*9e300*/  LDL.LU R17, [R1+0x6b4] ;  /* 0x0006b40001117983 */ /* 0x000ea80000300800 */
        /* <DEDUP_REMOVED lines=20> */
[----:B---3--:R-:W-:Y:S02]  /*9e450*/  MOV R6, R4 ;  /* 0x0000000400067202 */ /* 0x008fe40000000f00 */
[----:B------:R-:W-:Y:S01]  /*9e460*/  MOV R7, R3 ;  /* 0x0000000300077202 */ /* 0x000fe20000000f00 */
[C---:B----4-:R-:W-:Y:S01]  /*9e470*/  HMMA.16816.F32 R24, R20.reuse, R10, R24 ;  /* 0x0000000a1418723c */ /* 0x050fe20000001818 */
[----:B------:R-:W-:Y:S01]  /*9e480*/  STL.64 [R1+0x6520], R10 ;  /* 0x0065200a01007387 */ /* 0x000fe20000100a00 */
[----:B--2---:R0:W-:Y:S11]  /*9e490*/  STL.64 [R1+0x6518], R8 ;  /* 0x0065180801007387 */ /* 0x0041f60000100a00 */
[----:B------:R-:W-:Y:S10]  /*9e4a0*/  @!UPT UIADD3 URZ, URZ, URZ, URZ ;  /* 0x0000003f3f3ff290 */ /* 0x000ff4000fffe03f */
[----:B------:R-:W-:Y:S01]  /*9e4b0*/  STL.64 [R1+0x430], R24 ;  /* 0x0004301801007387 */ /* 0x000fe20000100a00 */
[----:B------:R-:W-:Y:S02]  /*9e4c0*/  STL.64 [R1+0x438], R26 ;  /* 0x0004381a01007387 */ /* 0x000fe40000100a00 */
[----:B------:R-:W1:Y:S01]  /*9e4d0*/  LDSM.16.M88.4 R24, [R13+0x43000] ;  /* 0x043000000d18783b */ /* 0x000e620000000200 */
[C---:B------:R-:W-:Y:S01]  /*9e4e0*/  HMMA.16816.F32 R4, R20.reuse, R6, R16 ;  /* 0x000000061404723c */ /* 0x040fe20000001810 */
[----:B0-----:R-:W2:Y:S02]  /*9e4f0*/  LDL.LU R8, [R1+0x690] ;  /* 0x0006900001087983 */ /* 0x001ea40000300800 */
[----:B------:R-:W2:Y:S02]  /*9e500*/  LDL.LU R9, [R1+0x694] ;  /* 0x0006940001097983 */ /* 0x000ea40000300800 */
[----:B------:R-:W2:Y:S02]  /*9e510*/  LDL.LU R10, [R1+0x698] ;  /* 0x00069800010a7983 */ /* 0x000ea40000300800 */
[----:B------:R-:W2:Y:S01]  /*9e520*/  LDL.LU R11, [R1+0x69c] ;  /* 0x00069c00010b7983 */ /* 0x000ea20000300800 */
[----:B------:R-:W-:Y:S04]  /*9e530*/  STL [R1+0x64f0], R13 ;  /* 0x0064f00d01007387 */ /* 0x000fe80000100800 */
[----:B-1----:R0:W-:Y:S01]  /*9e540*/  STL.64 [R1+0x6410], R26 ;  /* 0x0064101a01007387 */ /* 0x0021e20000100a00 */
[----:B------:R-:W-:Y:S03]  /*9e550*/  STL.64 [R1+0x6408], R24 ;  /* 0x0064081801007387 */ /* 0x000fe60000100a00 */
[----:B0-----:R-:W2:Y:S01]  /*9e560*/  LDL.64 R26, [R1+0x138] ;  /* 0x00013800011a7983 */ /* 0x001ea20000100a00 */
[----:B------:R-:W4:Y:S02]  /*9e570*/  LDL.LU.64 R18, [R1+0x6610] ;  /* 0x0066100001127983 */ /* 0x000f240000300a00 */
[----:B------:R-:W4:Y:S04]  /*9e580*/  LDL.LU.64 R16, [R1+0x6608] ;  /* 0x0066080001107983 */ /* 0x000f280000300a00 */
[----:B------:R-:W-:Y:S01]  /*9e590*/  STL.64 [R1+0x7a0], R4 ;  /* 0x0007a00401007387 */ /* 0x000fe20000100a00 */
        /* <DEDUP_REMOVED lines=13> */
[C---:B----4-:R-:W-:Y:S11]  /*9e670*/  HMMA.16816.F32 R16, R20.reuse, R6, R16 ;  /* 0x000000061410723c */ /* 0x050ff60000001810 */
[----:B------:R-:W-:Y:S11]  /*9e680*/  @!UPT UIADD3 URZ, URZ, URZ, URZ ;  /* 0x0000003f3f3ff290 */ /* 0x000ff6000fffe03f */
[----:B------:R-:W-:Y:S01]  /*9e690*/  @!UPT UIADD3 URZ, URZ, URZ, URZ ;  /* 0x0000003f3f3ff290 */ /* 0x000fe2000fffe03f */
[----:B------:R-:W-:Y:S01]  /*9e6a0*/  STL.64 [R1+0x780], R16 ;  /* 0x0007801001007387 */ /* 0x000fe20000100a00 */
[----:B------:R0:W-:Y:S03]  /*9e6b0*/  STL.64 [R1+0x788], R18 ;  /* 0x0007881201007387 */ /* 0x0001e60000100a00 */
[----:B0-----:R-:W4:Y:S01]  /*9e6c0*/  LDL.LU.64 R18, [R1+0x65e0] ;  /* 0x0065e00001127983 */ /* 0x001f220000300a00 */
[----:B------:R-:W-:Y:S02]  /*9e6d0*/  MOV R16, R7 ;  /* 0x0000000700107202 */ /* 0x000fe40000000f00 */
[----:B------:R-:W-:Y:S02]  /*9e6e0*/  MOV R17, R6 ;  /* 0x0000000600117202 */ /* 0x000fe40000000f00 */
[----:B------:R-:W2:Y:S01]  /*9e6f0*/  LDL.LU.64 R6, [R1+0x65d8] ;  /* 0x0065d80001067983 */ /* 0x000ea20000300a00 */
[----:B------:R0:W-:Y:S02]  /*9e700*/  STL [R1+0x6500], R16 ;  /* 0x0065001001007387 */ /* 0x0001e40000100800 */
[----:B------:R1:W-:Y:S01]  /*9e710*/  STL [R1+0x64fc], R17 ;  /* 0x0064fc1101007387 */ /* 0x0003e20000100800 */
[----:B----4-:R4:W-:Y:S01]  /*9e720*/  STL.64 [R1+0x65b8], R18 ;  /* 0x0065b81201007387 */ /* 0x0109e20000100a00 */
[----:B0-----:R-:W3:Y:S02]  /*9e730*/  LDL.LU R16, [R1+0x6a0] ;  /* 0x0006a00001107983 */ /* 0x001ee40000300800 */
[----:B-1----:R-:W3:Y:S01]  /*9e740*/  LDL.LU R17, [R1+0x6a4] ;  /* 0x0006a40001117983 */ /* 0x002ee20000300800 */
[----:B----4-:R-:W3:Y:S01]  /*9e750*/  LDL.LU R18, [R1+0x6a8] ;  /* 0x0006a80001127983 */ /* 0x010ee20000300800 */
[----:B------:R-:W3:Y:S01]  /*9e760*/  LDL.LU R19, [R1+0x6ac] ;  /* 0x0006ac0001137983 */ /* 0x000ee20000300800 */
[----:B--2---:R-:W-:Y:S01]  /*9e770*/  HMMA.16816.F32 R8, R20, R6, R8 ;  /* 0x000000061408723c */ /* 0x004fe20000001808 */
[----:B------:R-:W-:-:S02]  /*9e780*/  MOV R29, R26 ;  /* 0x0000001a001d7202 */ /* 0x000fc40000000f00 */
[----:B------:R-:W-:Y:S02]  /*9e790*/  MOV R12, R6 ;  /* 0x00000006000c7202 */ /* 0x000fe40000000f00 */
[----:B------:R-:W-:Y:S01]  /*9e7a0*/  MOV R13, R7 ;  /* 0x00000007000d7202 */ /* 0x000fe20000000f00 */
[----:B------:R-:W-:Y:S02]  /*9e7b0*/  IMAD.MOV.U32 R28, RZ, RZ, R27 ;  /* 0x000000ffff1c7224 */ /* 0x000fe400078e001b */
[----:B---3--:R-:W-:Y:S11]  /*9e7c0*/  HMMA.16816.F32 R16, R20, R26, R16 ;  /* 0x0000001a1410723c */ /* 0x008ff60000001810 */
[----:B------:R-:W-:Y:S11]  /*9e7d0*/  @!UPT UIADD3 URZ, URZ, URZ, URZ ;  /* 0x0000003f3f3ff290 */ /* 0x000ff6000fffe03f */
[----:B------:R-:W-:Y:S01]  /*9e7e0*/  @!UPT UIADD3 URZ, URZ, URZ, URZ ;  /* 0x0000003f3f3ff290 */ /* 0x000fe2000fffe03f */
[----:B------:R-:W-:Y:S01]  /*9e7f0*/  STL.64 [R1+0x770], R16 ;  /* 0x0007701001007387 */ /* 0x000fe20000100a00 */
[----:B------:R-:W-:Y:S02]  /*9e800*/  STL.64 [R1+0x778], R18 ;  /* 0x0007781201007387 */ /* 0x000fe40000100a00 */
[----:B------:R-:W-:Y:S02]  /*9e810*/  STL [R1+0x6504], R29 ;  /* 0x0065041d01007387 */ /* 0x000fe40000100800 */
[----:B------:R-:W-:Y:S01]  /*9e820*/  STL.64 [R1+0x760], R8 ;  /* 0x0007600801007387 */ /* 0x000fe20000100a00 */
[----:B------:R-:W-:Y:S01]  /*9e830*/  STL.64 [R1+0x768], R10 ;  /* 0x0007680a01007387 */ /* 0x000fe20000100a00 */
        /* <DEDUP_REMOVED lines=15> */
[----:B------:R-:W-:Y:S02]  /*9e930*/  STL.64 [R1+0x65c0], R16 ;  /* 0x0065c01001007387 */ /* 0x000fe40000100a00 */
[----:B------:R0:W-:Y:S02]  /*9e940*/  STL.64 [R1+0x65a0], R26 ;  /* 0x0065a01a01007387 */ /* 0x0001e40000100a00 */
[----:B----4-:R-:W-:Y:S01]  /*9e950*/  STL.64 [R1+0x6598], R24 ;  /* 0x0065981801007387 */ /* 0x010fe20000100a00 */
[----:B0-----:R-:W2:Y:S04]  /*9e960*/  LDL.64 R26, [R1+0xf8] ;  /* 0x0000f800011a7983 */ /* 0x001ea80000100a00 */
[----:B--2---:R0:W-:Y:S04]  /*9e970*/  STL.64 [R1+0x65b0], R26 ;  /* 0x0065b01a01007387 */ /* 0x0041e80000100a00 */
[----:B0-----:R-:W2:Y:S04]  /*9e980*/  LDL.64 R26, [R1+0x108] ;  /* 0x00010800011a7983 */ /* 0x001ea80000100a00 */
[----:B--2---:R0:W-:Y:S01]  /*9e990*/  STL.64 [R1+0x65d0], R26 ;  /* 0x0065d01a01007387 */ /* 0x0041e20000100a00 */
[----:B------:R-:W2:Y:S02]  /*9e9a0*/  LDL.LU R24, [R1+0x680] ;  /* 0x0006800001187983 */ /* 0x000ea40000300800 */
[----:B------:R-:W2:Y:S01]  /*9e9b0*/  LDL.LU R25, [R1+0x684] ;  /* 0x0006840001197983 */ /* 0x000ea20000300800 */
[----:B0-----:R-:W2:Y:S01]  /*9e9c0*/  LDL.LU R26, [R1+0x688] ;  /* 0x00068800011a7983 */ /* 0x001ea20000300800 */
[----:B------:R-:W2:Y:S02]  /*9e9d0*/  LDL.LU R27, [R1+0x68c] ;  /* 0x00068c00011b7983 */ /* 0x000ea40000300800 */
[----:B------:R-:W4:Y:S02]  /*9e9e0*/  LDL.64 R6, [R1+0xe8] ;  /* 0x0000e80001067983 */ /* 0x000f240000100a00 */
[----:B----4-:R0:W-:Y:S01]  /*9e9f0*/  STL.64 [R1+0x65a8], R6 ;  /* 0x0065a80601007387 */ /* 0x0101e20000100a00 */
[----:B------:R-:W4:Y:S02]  /*9ea00*/  LDL.LU R4, [R1+0x660] ;  /* 0x0006600001047983 */ /* 0x000f240000300800 */
[----:B------:R-:W4:Y:S01]  /*9ea10*/  LDL.LU R5, [R1+0x664] ;  /* 0x0006640001057983 */ /* 0x000f220000300800 */
[----:B0-----:R-:W4:Y:S01]  /*9ea20*/  LDL.LU R6, [R1+0x668] ;  /* 0x0006680001067983 */ /* 0x001f220000300800 */
[----:B------:R-:W4:Y:S02]  /*9ea30*/  LDL.LU R7, [R1+0x66c] ;  /* 0x00066c0001077983 */ /* 0x000f240000300800 */
[----:B---3--:R0:W-:Y:S02]  /*9ea40*/  STL.64 [R1+0x6540], R14 ;  /* 0x0065400e01007387 */ /* 0x0081e40000100a00 */
[----:B------:R-:W-:Y:S01]  /*9ea50*/  STL.64 [R1+0x6538], R12 ;  /* 0x0065380c01007387 */ /* 0x000fe20000100a00 */
[----:B0-----:R-:W3:Y:S04]  /*9ea60*/  LDL.64 R14, [R1+0x8] ;  /* 0x00000800010e7983 */ /* 0x001ee80000100a00 */
[----:B---3--:R0:W-:Y:S04]  /*9ea70*/  STL.64 [R1+0x6558], R14 ;  /* 0x0065580e01007387 */ /* 0x0081e80000100a00 */
[----:B0-----:R-:W3:Y:S04]  /*9ea80*/  LDL.64 R14, [R1+0x18] ;  /* 0x00001800010e7983 */ /* 0x001ee80000100a00 */
[----:B---3--:R0:W-:Y:S04]  /*9ea90*/  STL.64 [R1+0x6570], R14 ;  /* 0x0065700e01007387 */ /* 0x0081e80000100a00 */
[----:B0-----:R-:W3:Y:S04]  /*9eaa0*/  LDL.64 R14, [R1+0x28] ;  /* 0x00002800010e7983 */ /* 0x001ee80000100a00 */
[----:B---3--:R0:W-:Y:S01]  /*9eab0*/  STL.64 [R1+0x6588], R14 ;  /* 0x0065880e01007387 */ /* 0x0081e20000100a00 */
[----:B------:R-:W3:Y:S02]  /*9eac0*/  LDL.LU R12, [R1+0x420] ;  /* 0x00042000010c7983 */ /* 0x000ee40000300800 */
[----:B------:R-:W3:Y:S01]  /*9ead0*/  LDL.LU R13, [R1+0x424] ;  /* 0x00042400010d7983 */ /* 0x000ee20000300800 */
[----:B0-----:R-:W3:Y:S01]  /*9eae0*/  LDL.LU R14, [R1+0x428] ;  /* 0x00042800010e7983 */ /* 0x001ee20000300800 */
[----:B------:R-:W3:Y:S02]  /*9eaf0*/  LDL.LU R15, [R1+0x42c] ;  /* 0x00042c00010f7983 */ /* 0x000ee40000300800 */
[----:B------:R-:W3:Y:S02]  /*9eb00*/  LDL.LU R8, [R1+0x3d0] ;  /* 0x0003d00001087983 */ /* 0x000ee40000300800 */
[----:B------:R-:W3:Y:S01]  /*9eb10*/  LDL.LU R9, [R1+0x3d4] ;  /* 0x0003d40001097983 */ /* 0x000ee20000300800 */
[----:B------:R-:W3:Y:S01]  /*9eb20*/  LDL.LU R10, [R1+0x3d8] ;  /* 0x0003d800010a7983 */ /* 0x000ee20000300800 */
[----:B------:R-:W3:Y:S01]  /*9eb30*/  LDL.LU R11, [R1+0x3dc] ;  /* 0x0003dc00010b7983 */ /* 0x000ee20000300800 */
[----:B------:R-:W-:-:S02]  /*9eb40*/  MOV R18, R2 ;  /* 0x0000000200127202 */ /* 0x000fc40000000f00 */
[----:B------:R-:W-:-:S07]  /*9eb50*/  MOV R19, R0 ;  /* 0x0000000000137202 */ /* 0x000fce0000000f00 */
[C---:B--2---:R-:W-:Y:S01]  /*9eb60*/  HMMA.16816.F32 R16, R20.reuse, R18, R24 ;  /* 0x000000121410723c */ /* 0x044fe20000001818 */
[----:B---3--:R-:W-:Y:S01]  /*9eb70*/  STL.64 [R1+0x6550], R10 ;  /* 0x0065500a01007387 */ /* 0x008fe20000100a00 */
        /* <DEDUP_REMOVED lines=17> */
[----:B------:R-:W-:Y:S11]  /*9ec90*/  MOV R3, R27 ;  /* 0x0000001b00037202 */ /* 0x000ff60000000f00 */
[----:B------:R-:W-:Y:S11]  /*9eca0*/  @!UPT UIADD3 URZ, URZ, URZ, URZ ;  /* 0x0000003f3f3ff290 */ /* 0x000ff6000fffe03f */
[----:B------:R0:W-:Y:S01]  /*9ecb0*/  STL.64 [R1+0x9d0], R16 ;  /* 0x0009d01001007387 */ /* 0x0001e20000100a00 */
[----:B------:R1:W-:Y:S01]  /*9ecc0*/  STL.64 [R1+0x9d8], R18 ;  /* 0x0009d81201007387 */ /* 0x0003e20000100a00 */
[----:B0-----:R-:W-:Y:S02]  /*9ecd0*/  MOV R17, R26 ;  /* 0x0000001a00117202 */ /* 0x001fe40000000f00 */
[----:B-1----:R-:W3:Y:S01]  /*9ece0*/  LDL.LU.64 R18, [R1+0x65b8] ;  /* 0x0065b80001127983 */ /* 0x002ee20000300a00 */
[----:B------:R-:W4:Y:S02]  /*9ecf0*/  LDL.LU.64 R26, [R1+0x65b0] ;  /* 0x0065b000011a7983 */ /* 0x000f240000300a00 */
        /* <DEDUP_REMOVED lines=13> */
[----:B------:R-:W-:Y:S01]  /*9edd0*/  STL.64 [R1+0x6c8], R26 ;  /* 0x0006c81a01007387 */ /* 0x000fe20000100a00 */
[----:B0-----:R-:W-:Y:S02]  /*9ede0*/  MOV R25, R6 ;  /* 0x0000000600197202 */ /* 0x001fe40000000f00 */
[----:B------:R-:W-:Y:S02]  /*9edf0*/  MOV R24, R7 ;  /* 0x0000000700187202 */ /* 0x000fe40000000f00 */
[----:B------:R-:W4:Y:S02]  /*9ee00*/  LDL.LU.64 R6, [R1+0x6590] ;  /* 0x0065900001067983 */ /* 0x000f240000300a00 */
[----:B----4-:R-:W-:Y:S02]  /*9ee10*/  HMMA.16816.F32 R20, R20, R6, R12 ;  /* 0x000000061414723c */ /* 0x010fe4000000180c */
[----:B------:R-:W4:Y:S01]  /*9ee20*/  LDL.LU.64 R14, [R1+0x6588] ;  /* 0x00658800010e7983 */ /* 0x000f220000300a00 */
[----:B------:R-:W-:-:S02]  /*9ee30*/  MOV R2, R6 ;  /* 0x0000000600027202 */ /* 0x000fc40000000f00 */
[----:B------:R-:W-:Y:S11]  /*9ee40*/  MOV R0, R7 ;  /* 0x0000000700007202 */ /* 0x000ff60000000f00 */
[----:B------:R-:W-:Y:S07]  /*9ee50*/  @!UPT UIADD3 URZ, URZ, URZ, URZ ;  /* 0x0000003f3f3ff290 */ /* 0x000fee000fffe03f */
        /* <DEDUP_REMOVED lines=8> */
[C---:B----4-:R-:W-:Y:S11]  /*9eee0*/  HMMA.16816.F32 R20, R4.reuse, R14, R20 ;  /* 0x0000000e0414723c */ /* 0x050ff60000001814 */
[----:B------:R-:W-:Y:S11]  /*9eef0*/  @!UPT UIADD3 URZ, URZ, URZ, URZ ;  /* 0x0000003f3f3ff290 */ /* 0x000ff6000fffe03f */
[----:B------:R-:W-:Y:S01]  /*9ef00*/  @!UPT UIADD3 URZ, URZ, URZ, URZ ;  /* 0x0000003f3f3ff290 */ /* 0x000fe2000fffe03f */
[----:B------:R0:W-:Y:S01]  /*9ef10*/  STL.64 [R1+0x410], R20 ;  /* 0x0004101401007387 */ /* 0x0001e20000100a00 */
[----:B------:R1:W-:Y:S02]  /*9ef20*/  STL.64 [R1+0x418], R22 ;  /* 0x0004181601007387 */ /* 0x0003e40000100a00 */
[----:B0-----:R-:W-:Y:S01]  /*9ef30*/  IMAD.MOV.U32 R21, RZ, RZ, R14 ;  /* 0x000000ffff157224 */ /* 0x001fe200078e000e */
        /* <DEDUP_REMOVED lines=15> */
[----:B------:R-:W4:Y:S02]  /*9f030*/  LDL.LU R22, [R1+0x3c8] ;  /* 0x0003c80001167983 */ /* 0x000f240000300800 */
[----:B------:R-:W4:Y:S01]  /*9f040*/  LDL.LU R23, [R1+0x3cc] ;  /* 0x0003cc0001177983 */ /* 0x000f220000300800 */
        /* <DEDUP_REMOVED lines=15> */
[----:B0-----:R-:W2:Y:S01]  /*9f140*/  LDL.LU.64 R14, [R1+0x6530] ;  /* 0x00653000010e7983 */ /* 0x001ea20000300a00 */
[----:B------:R-:W3:Y:S02]  /*9f150*/  LDL.LU.64 R12, [R1+0x6528] ;  /* 0x00652800010c7983 */ /* 0x000ee40000300a00 */
[----:B------:R-:W-:Y:S01]  /*9f160*/  STL.64 [R1+0x63c0], R18 ;  /* 0x0063c01201007387 */ /* 0x000fe20000100a00 */
[C---:B--2---:R-:W-:Y:S11]  /*9f170*/  HMMA.16816.F32 R8, R4.reuse, R14, R8 ;  /* 0x0000000e0408723c */ /* 0x044ff60000001808 */
[----:B------:R-:W-:Y:S11]  /*9f180*/  @!UPT UIADD3 URZ, URZ, URZ, URZ ;  /* 0x0000003f3f3ff290 */ /* 0x000ff6000fffe03f */
[----:B------:R-:W-:Y:S01]  /*9f190*/  @!UPT UIADD3 URZ, URZ, URZ, URZ ;  /* 0x0000003f3f3ff290 */ /* 0x000fe2000fffe03f */
[----:B------:R-:W-:Y:S01]  /*9f1a0*/  STL.64 [R1+0x3d0], R8 ;  /* 0x0003d00801007387 */ /* 0x000fe20000100a00 */
[----:B------:R0:W-:Y:S03]  /*9f1b0*/  STL.64 [R1+0x3d8], R10 ;  /* 0x0003d80a01007387 */ /* 0x0001e60000100a00 */
[----:B0-----:R-:W4:Y:S01]  /*9f1c0*/  LDL.LU.64 R10, [R1+0x6520] ;  /* 0x00652000010a7983 */ /* 0x001f220000300a00 */
[----:B------:R-:W2:Y:S01]  /*9f1d0*/  LDL.LU.64 R8, [R1+0x6518] ;  /* 0x0065180001087983 */ /* 0x000ea20000300a00 */
[----:B----4-:R-:W-:Y:S11]  /*9f1e0*/  HMMA.16816.F32 R20, R4, R10, R20 ;  /* 0x0000000a0414723c */ /* 0x010ff60000001814 */
[----:B------:R-:W-:Y:S11]  /*9f1f0*/  @!UPT UIADD3 URZ, URZ, URZ, URZ ;  /* 0x0000003f3f3ff290 */ /* 0x000ff6000fffe03f */
[----:B------:R-:W-:Y:S01]  /*9f200*/  @!UPT UIADD3 URZ, URZ, URZ, URZ ;  /* 0x0000003f3f3ff290 */ /* 0x000fe2000fffe03f */
[----:B------:R-:W-:Y:S01]  /*9f210*/  STL.64 [R1+0x3c0], R20 ;  /* 0x0003c01401007387 */ /* 0x000fe20000100a00 */
[----:B------:R0:W-:Y:S03]  /*9f220*/  STL.64 [R1+0x3c8], R22 ;  /* 0x0003c81601007387 */ /* 0x0001e60000100a00 */
[----:B0-----:R-:W4:Y:S01]  /*9f230*/  LDL.LU.64 R22, [R1+0x6510] ;  /* 0x0065100001167983 */ /* 0x001f220000300a00 */
[----:B------:R-:W3:Y:S01]  /*9f240*/  LDL.LU.64 R20, [R1+0x6508] ;  /* 0x0065080001147983 */ /* 0x000ee20000300a00 */
[----:B------:R-:W-:Y:S02]  /*9f250*/  MOV R18, R27 ;  /* 0x0000001b00127202 */ /* 0x000fe40000000f00 */
[----:B------:R-:W-:Y:S01]  /*9f260*/  MOV R19, R26 ;  /* 0x0000001a00137202 */ /* 0x000fe20000000f00 */
[----:B------:R-:W-:Y:S01]  /*9f270*/  STL.64 [R1+0x63d0], R10 ;  /* 0x0063d00a01007387 */ /* 0x000fe20000100a00 */
[----:B--2---:R-:W-:Y:S03]  /*9f280*/  STL.64 [R1+0x63c8], R8 ;  /* 0x0063c80801007387 */ /* 0x004fe60000100a00 */
[----:B------:R4:W-:Y:S02]  /*9f290*/  STL.64 [R1+0x63d8], R18 ;  /* 0x0063d81201007387 */ /* 0x0009e40000100a00 */
[----:B----4-:R-:W-:-:S02]  /*9f2a0*/  MOV R18, R23 ;  /* 0x0000001700127202 */ /* 0x010fc40000000f00 */
[----:B------:R-:W-:-:S05]  /*9f2b0*/  MOV R19, R22 ;  /* 0x0000001600137202 */ /* 0x000fca0000000f00 */
[----:B------:R3:W-:Y:S01]  /*9f2c0*/  STL.64 [R1+0x63f0], R18 ;  /* 0x0063f01201007387 */ /* 0x0007e20000100a00 */
[----:B------:R-:W2:Y:S02]  /*9f2d0*/  LDL.LU R8, [R1+0x380] ;  /* 0x0003800001087983 */ /* 0x000ea40000300800 */
[----:B------:R-:W2:Y:S02]  /*9f2e0*/  LDL.LU R9, [R1+0x384] ;  /* 0x0003840001097983 */ /* 0x000ea40000300800 */
[----:B------:R-:W4:Y:S01]  /*9f2f0*/  LDL.LU R10, [R1+0x388] ;  /* 0x00038800010a7983 */ /* 0x000f220000300800 */
[----:B------:R-:W4:Y:S01]  /*9f300*/  LDL.LU R11, [R1+0x38c] ;  /* 0x00038c00010b7983 */ /* 0x000f220000300800 */
[----:B---3--:R-:W-:Y:S02]  /*9f310*/  MOV R18, R21 ;  /* 0x0000001500127202 */ /* 0x008fe40000000f00 */
[----:B------:R-:W-:-:S05]  /*9f320*/  MOV R19, R20 ;  /* 0x0000001400137202 */ /* 0x000fca0000000f00 */
[----:B------:R0:W-:Y:S02]  /*9f330*/  STL.64 [R1+0x6418], R18 ;  /* 0x0064181201007387 */ /* 0x0001e40000100a00 */
[----:B0-----:R-:W-:Y:S01]  /*9f340*/  MOV R18, R25 ;  /* 0x0000001900127202 */ /* 0x001fe20000000f00 */
[----:B------:R-:W-:-:S05]  /*9f350*/  IMAD.MOV.U32 R19, RZ, RZ, R24 ;  /* 0x000000ffff137224 */ /* 0x000fca00078e0018 */
[----:B------:R0:W-:Y:S01]  /*9f360*/  STL.64 [R1+0x6430], R18 ;  /* 0x0064301201007387 */ /* 0x0001e20000100a00 */
[----:B------:R-:W3:Y:S02]  /*9f370*/  LDL.LU R24, [R1+0x3b0] ;  /* 0x0003b00001187983 */ /* 0x000ee40000300800 */
[----:B------:R-:W3:Y:S02]  /*9f380*/  LDL.LU R25, [R1+0x3b4] ;  /* 0x0003b40001197983 */ /* 0x000ee40000300800 */
[----:B------:R-:W2:Y:S01]  /*9f390*/  LDL.LU R26, [R1+0x3b8] ;  /* 0x0003b800011a7983 */ /* 0x000ea20000300800 */
[----:B------:R-:W2:Y:S01]  /*9f3a0*/  LDL.LU R27, [R1+0x3bc] ;  /* 0x0003bc00011b7983 */ /* 0x000ea20000300800 */
[----:B0-----:R-:W-:Y:S02]  /*9f3b0*/  MOV R18, R29 ;  /* 0x0000001d00127202 */ /* 0x001fe40000000f00 */
[----:B------:R-:W-:Y:S01]  /*9f3c0*/  MOV R19, R16 ;  /* 0x0000001000137202 */ /* 0x000fe20000000f00 */
[----:B------:R-:W4:Y:S01]  /*9f3d0*/  LDL.LU R29, [R1+0x6504] ;  /* 0x00650400011d7983 */ /* 0x000f220000300800 */
[----:B------:R-:W4:Y:S03]  /*9f3e0*/  LDL.LU R16, [R1+0x6500] ;  /* 0x0065000001107983 */ /* 0x000f260000300800 */
[----:B------:R-:W-:Y:S04]  /*9f3f0*/  STL.64 [R1+0x6448], R18 ;  /* 0x0064481201007387 */ /* 0x000fe80000100a00 */
        /* <DEDUP_REMOVED lines=13> */
[----:B0-----:R-:W2:Y:S01]  /*9f4d0*/  LDL.LU R24, [R1+0x5d0] ;  /* 0x0005d00001187983 */ /* 0x001ea20000300800 */
[----:B------:R-:W2:Y:S02]  /*9f4e0*/  LDL.LU R25, [R1+0x5d4] ;  /* 0x0005d40001197983 */ /* 0x000ea40000300800 */
[----:B------:R-:W3:Y:S02]  /*9f4f0*/  LDL.LU R26, [R1+0x5d8] ;  /* 0x0005d800011a7983 */ /* 0x000ee40000300800 */
[----:B------:R-:W3:Y:S01]  /*9f500*/  LDL.LU R27, [R1+0x5dc] ;  /* 0x0005dc00011b7983 */ /* 0x000ee20000300800 */
[----:B------:R-:W2:Y:S04]  /*9f510*/  LDL.64 R18, [R1+0x118] ;  /* 0x0001180001127983 */ /* 0x000ea80000100a00 */
[----:B--2---:R0:W-:Y:S02]  /*9f520*/  STL.64 [R1+0x6478], R18 ;  /* 0x0064781201007387 */ /* 0x0041e40000100a00 */
[----:B0-----:R-:W-:-:S02]  /*9f530*/  MOV R18, R12 ;  /* 0x0000000c00127202 */ /* 0x001fc40000000f00 */
[----:B------:R-:W-:Y:S01]  /*9f540*/  MOV R19, R13 ;  /* 0x0000000d00137202 */ /* 0x000fe20000000f00 */
[----:B------:R-:W2:Y:S01]  /*9f550*/  LDL.LU R12, [R1+0x64f4] ;  /* 0x0064f400010c7983 */ /* 0x000ea20000300800 */
[----:B------:R-:W2:Y:S03]  /*9f560*/  LDL.LU R13, [R1+0x64f0] ;  /* 0x0064f000010d7983 */ /* 0x000ea60000300800 */
[----:B------:R-:W-:Y:S01]  /*9f570*/  STL.64 [R1+0x6490], R18 ;  /* 0x0064901201007387 */ /* 0x000fe20000100a00 */
[----:B---3--:R-:W-:Y:S02]  /*9f580*/  STL.64 [R1+0x6458], R26 ;  /* 0x0064581a01007387 */ /* 0x008fe40000100a00 */
[----:B------:R0:W-:Y:S02]  /*9f590*/  STL.64 [R1+0x6450], R24 ;  /* 0x0064501801007387 */ /* 0x0001e40000100a00 */
[----:B0-----:R-:W3:Y:S01]  /*9f5a0*/  LDL.LU R24, [R1+0x5e0] ;  /* 0x0005e00001187983 */ /* 0x001ee20000300800 */
[----:B------:R-:W3:Y:S02]  /*9f5b0*/  LDL.LU R25, [R1+0x5e4] ;  /* 0x0005e40001197983 */ /* 0x000ee40000300800 */
[----:B------:R-:W3:Y:S02]  /*9f5c0*/  LDL.LU R26, [R1+0x5e8] ;  /* 0x0005e800011a7983 */ /* 0x000ee40000300800 */
[----:B------:R-:W3:Y:S01]  /*9f5d0*/  LDL.LU R27, [R1+0x5ec] ;  /* 0x0005ec00011b7983 */ /* 0x000ee20000300800 */
[----:B----4-:R-:W-:-:S02]  /*9f5e0*/  MOV R18, R29 ;  /* 0x0000001d00127202 */ /* 0x010fc40000000f00 */
[----:B------:R-:W-:-:S05]  /*9f5f0*/  MOV R19, R28 ;  /* 0x0000001c00137202 */ /* 0x000fca0000000f00 */
[----:B------:R-:W-:Y:S04]  /*9f600*/  STL.64 [R1+0x64a8], R18 ;  /* 0x0064a81201007387 */ /* 0x000fe80000100a00 */
[----:B--2---:R-:W0:Y:S04]  /*9f610*/  LDSM.16.M88.4 R20, [R13+0x44000] ;  /* 0x044000000d14783b */ /* 0x004e280000000200 */
[----:B---3--:R-:W-:Y:S01]  /*9f620*/  STL.64 [R1+0x6470], R26 ;  /* 0x0064701a01007387 */ /* 0x008fe20000100a00 */
[----:B------:R1:W-:Y:S03]  /*9f630*/  STL.64 [R1+0x6468], R24 ;  /* 0x0064681801007387 */ /* 0x0003e60000100a00 */
[----:B-1----:R-:W2:Y:S01]  /*9f640*/  LDL.LU R24, [R1+0x5f0] ;  /* 0x0005f00001187983 */ /* 0x002ea20000300800 */
[----:B------:R-:W2:Y:S02]  /*9f650*/  LDL.LU R25, [R1+0x5f4] ;  /* 0x0005f40001197983 */ /* 0x000ea40000300800 */
[----:B------:R-:W3:Y:S02]  /*9f660*/  LDL.LU R26, [R1+0x5f8] ;  /* 0x0005f800011a7983 */ /* 0x000ee40000300800 */
[----:B------:R-:W3:Y:S01]  /*9f670*/  LDL.LU R27, [R1+0x5fc] ;  /* 0x0005fc00011b7983 */ /* 0x000ee20000300800 */
[----:B------:R-:W-:-:S02]  /*9f680*/  MOV R18, R17 ;  /* 0x0000001100127202 */ /* 0x000fc40000000f00 */
[----:B------:R-:W-:-:S05]  /*9f690*/  MOV R19, R16 ;  /* 0x0000001000137202 */ /* 0x000fca0000000f00 */
        /* <DEDUP_REMOVED lines=8> */
[----:B------:R-:W-:-:S05]  /*9f720*/  MOV R19, R3 ;  /* 0x0000000300137202 */ /* 0x000fca0000000f00 */
[----:B------:R1:W-:Y:S04]  /*9f730*/  STL.64 [R1+0x64d8], R18 ;  /* 0x0064d81201007387 */ /* 0x0003e80000100a00 */
[----:B-1----:R-:W4:Y:S04]  /*9f740*/  LDL.64 R18, [R1+0x38] ;  /* 0x0000380001127983 */ /* 0x002f280000100a00 */
        /* <DEDUP_REMOVED lines=20> */
[----:B-1----:R-:W4:Y:S01]  /*9f890*/  LDL.LU R24, [R1+0x640] ;  /* 0x0006400001187983 */ /* 0x002f220000300800 */
[----:B------:R-:W4:Y:S02]  /*9f8a0*/  LDL.LU R25, [R1+0x644] ;  /* 0x0006440001197983 */ /* 0x000f240000300800 */
[----:B------:R-:W4:Y:S02]  /*9f8b0*/  LDL.LU R26, [R1+0x648] ;  /* 0x00064800011a7983 */ /* 0x000f240000300800 */
[----:B------:R-:W4:Y:S01]  /*9f8c0*/  LDL.LU R27, [R1+0x64c] ;  /* 0x00064c00011b7983 */ /* 0x000f220000300800 */
[----:B------:R-:W-:Y:S01]  /*9f8d0*/  STL.64 [R1+0x63e8], R10 ;  /* 0x0063e80a01007387 */ /* 0x000fe20000100a00 */
[----:B------:R1:W-:Y:S03]  /*9f8e0*/  STL.64 [R1+0x63e0], R8 ;  /* 0x0063e00801007387 */ /* 0x0003e60000100a00 */
        /* <DEDUP_REMOVED lines=9> */
[----:B------:R-:W2:Y:S02]  /*9f980*/  LDL.LU R10, [R1+0x3a8] ;  /* 0x0003a800010a7983 */ /* 0x000ea40000300800 */
[----:B------:R-:W2:Y:S01]  /*9f990*/  LDL.LU R11, [R1+0x3ac] ;  /* 0x0003ac00010b7983 */ /* 0x000ea20000300800 */
[----:B0-----:R0:W-:Y:S01]  /*9f9a0*/  STL.64 [R1+0x6320], R22 ;  /* 0x0063201601007387 */ /* 0x0011e20000100a00 */
[----:B------:R-:W-:Y:S11]  /*9f9b0*/  STL.64 [R1+0x6318], R20 ;  /* 0x0063181401007387 */ /* 0x000ff60000100a00 */
[----:B------:R-:W-:Y:S02]  /*9f9c0*/  STL.64 [R1+0x6b0], R24 ;  /* 0x0006b01801007387 */ /* 0x000fe40000100a00 */
[----:B------:R1:W-:Y:S02]  /*9f9d0*/  STL.64 [R1+0x6b8], R26 ;  /* 0x0006b81a01007387 */ /* 0x0003e40000100a00 */
[----:B0-----:R-:W-:Y:S01]  /*9f9e0*/  IMAD.MOV.U32 R22, RZ, RZ, R2 ;  /* 0x000000ffff167224 */ /* 0x001fe200078e0002 */
[----:B------:R-:W-:-:S02]  /*9f9f0*/  MOV R23, R0 ;  /* 0x0000000000177202 */ /* 0x000fc40000000f00 */
[----:B------:R-:W-:Y:S01]  /*9fa00*/  MOV R2, R18 ;  /* 0x0000001200027202 */ /* 0x000fe20000000f00 */
[----:B-1----:R-:W3:Y:S01]  /*9fa10*/  LDL.LU.64 R26, [R1+0x64e8] ;  /* 0x0064e800011a7983 */ /* 0x002ee20000300a00 */
[----:B------:R-:W3:Y:S01]  /*9fa20*/  LDL.LU.64 R24, [R1+0x64e0] ;  /* 0x0064e00001187983 */ /* 0x000ee20000300a00 */
[----:B------:R-:W-:Y:S02]  /*9fa30*/  MOV R0, R19 ;  /* 0x0000001300007202 */ /* 0x000fe40000000f00 */
[----:B------:R-:W3:Y:S02]  /*9fa40*/  LDL.LU.64 R18, [R1+0x64d8] ;  /* 0x0064d80001127983 */ /* 0x000ee40000300a00 */
        /* <DEDUP_REMOVED lines=68> */
[----:B------:R0:W-:Y:S01]  /*9fe90*/  STL.64 [R1+0x6338], R22 ;  /* 0x0063381601007387 */ /* 0x0001e20000100a00 */
        /* <DEDUP_REMOVED lines=24> */
[----:B0-----:R-:W4:Y:S01]  /*a0020*/  LDL.LU.64 R18, [R1+0x63c0] ;  /* 0x0063c00001127983 */ /* 0x001f220000300a00 */
[C---:B---3--:R-:W-:Y:S08]  /*a0030*/  HMMA.16816.F32 R4, R24.reuse, R14, R4 ;  /* 0x0000000e1804723c */ /* 0x048ff00000001804 */
[----:B----4-:R-:W-:Y:S01]  /*a0040*/  HMMA.16816.F32 R20, R24, R18, R20 ;  /* 0x000000121814723c */ /* 0x010fe20000001814 */
[----:B------:R0:W-:Y:S11]  /*a0050*/  STL.64 [R1+0x6310], R18 ;  /* 0x0063101201007387 */ /* 0x0001f60000100a00 */
[----:B------:R-:W-:Y:S11]  /*a0060*/  @!UPT UIADD3 URZ, URZ, URZ, URZ ;  /* 0x0000003f3f3ff290 */ /* 0x000ff6000fffe03f */
[----:B------:R-:W-:Y:S01]  /*a0070*/  STL.64 [R1+0x370], R20 ;  /* 0x0003701401007387 */ /* 0x000fe20000100a00 */
[----:B------:R-:W-:Y:S02]  /*a0080*/  STL.64 [R1+0x378], R22 ;  /* 0x0003781601007387 */ /* 0x000fe40000100a00 */
[----:B------:R-:W3:Y:S02]  /*a0090*/  LDL.LU R16, [R1+0x2e0] ;  /* 0x0002e00001107983 */ /* 0x000ee40000300800 */
[----:B------:R-:W-:Y:S01]  /*a00a0*/  STL.64 [R1+0x360], R4 ;  /* 0x0003600401007387 */ /* 0x000fe20000100a00 */
[----:B------:R1:W-:Y:S01]  /*a00b0*/  STL.64 [R1+0x368], R6 ;  /* 0x0003680601007387 */ /* 0x0003e20000100a00 */
[----:B------:R-:W3:Y:S02]  /*a00c0*/  LDL.LU R17, [R1+0x2e4] ;  /* 0x0002e40001117983 */ /* 0x000ee40000300800 */
[----:B0-----:R-:W4:Y:S02]  /*a00d0*/  LDL.LU R18, [R1+0x2e8] ;  /* 0x0002e80001127983 */ /* 0x001f240000300800 */
[----:B------:R-:W4:Y:S01]  /*a00e0*/  LDL.LU R19, [R1+0x2ec] ;  /* 0x0002ec0001137983 */ /* 0x000f220000300800 */
[----:B-1----:R-:W2:Y:S04]  /*a00f0*/  LDL.64 R6, [R1+0x148] ;  /* 0x0001480001067983 */ /* 0x002ea80000100a00 */
[----:B--2---:R0:W-:Y:S04]  /*a0100*/  STL.64 [R1+0x6390], R6 ;  /* 0x0063900601007387 */ /* 0x0041e80000100a00 */
[----:B0-----:R-:W2:Y:S04]  /*a0110*/  LDL.64 R6, [R1+0x158] ;  /* 0x0001580001067983 */ /* 0x001ea80000100a00 */
[----:B--2---:R0:W-:Y:S01]  /*a0120*/  STL.64 [R1+0x63a0], R6 ;  /* 0x0063a00601007387 */ /* 0x0041e20000100a00 */
[----:B----4-:R1:W-:Y:S02]  /*a0130*/  STL.64 [R1+0x6360], R18 ;  /* 0x0063601201007387 */ /* 0x0103e40000100a00 */
[----:B---3--:R-:W-:Y:S01]  /*a0140*/  STL.64 [R1+0x6358], R16 ;  /* 0x0063581001007387 */ /* 0x008fe20000100a00 */
[----:B0-----:R-:W-:-:S02]  /*a0150*/  MOV R6, R2 ;  /* 0x0000000200067202 */ /* 0x001fc40000000f00 */
[----:B------:R-:W-:Y:S02]  /*a0160*/  MOV R7, R0 ;  /* 0x0000000000077202 */ /* 0x000fe40000000f00 */
[----:B-1----:R-:W-:Y:S02]  /*a0170*/  MOV R18, R12 ;  /* 0x0000000c00127202 */ /* 0x002fe40000000f00 */
[----:B------:R-:W-:Y:S01]  /*a0180*/  MOV R19, R3 ;  /* 0x0000000300137202 */ /* 0x000fe20000000f00 */
[----:B------:R0:W-:Y:S01]  /*a0190*/  STL.64 [R1+0x63b8], R6 ;  /* 0x0063b80601007387 */ /* 0x0001e20000100a00 */
[----:B------:R-:W2:Y:S02]  /*a01a0*/  LDL.LU R4, [R1+0x350] ;  /* 0x0003500001047983 */ /* 0x000ea40000300800 */
[----:B------:R-:W2:Y:S01]  /*a01b0*/  LDL.LU R5, [R1+0x354] ;  /* 0x0003540001057983 */ /* 0x000ea20000300800 */
[----:B0-----:R-:W2:Y:S01]  /*a01c0*/  LDL.LU R6, [R1+0x358] ;  /* 0x0003580001067983 */ /* 0x001ea20000300800 */
[----:B------:R-:W2:Y:S02]  /*a01d0*/  LDL.LU R7, [R1+0x35c] ;  /* 0x00035c0001077983 */ /* 0x000ea40000300800 */
[----:B------:R0:W-:Y:S02]  /*a01e0*/  STL.64 [R1+0x6370], R18 ;  /* 0x0063701201007387 */ /* 0x0001e40000100a00 */
[----:B0-----:R-:W3:Y:S04]  /*a01f0*/  LDL.64 R18, [R1+0x128] ;  /* 0x0001280001127983 */ /* 0x001ee80000100a00 */
[----:B---3--:R0:W-:Y:S04]  /*a0200*/  STL.64 [R1+0x6388], R18 ;  /* 0x0063881201007387 */ /* 0x0081e80000100a00 */
[----:B0-----:R-:W3:Y:S04]  /*a0210*/  LDL.64 R18, [R1+0x138] ;  /* 0x0001380001127983 */ /* 0x001ee80000100a00 */
[----:B---3--:R0:W-:Y:S01]  /*a0220*/  STL.64 [R1+0x6398], R18 ;  /* 0x0063981201007387 */ /* 0x0081e20000100a00 */
        /* <DEDUP_REMOVED lines=15> */
[----:B0-----:R-:W4:Y:S01]  /*a0320*/  LDL.LU R22, [R1+0x2f8] ;  /* 0x0002f80001167983 */ /* 0x001f220000300800 */
[----:B------:R-:W4:Y:S03]  /*a0330*/  LDL.LU R23, [R1+0x2fc] ;  /* 0x0002fc0001177983 */ /* 0x000f260000300800 */
        /* <DEDUP_REMOVED lines=10> */
[----:B0-----:R-:W3:Y:S01]  /*a03e0*/  LDL.LU.64 R6, [R1+0x63b8] ;  /* 0x0063b80001067983 */ /* 0x001ee20000300a00 */
[----:B------:R-:W-:Y:S02]  /*a03f0*/  STL.64 [R1+0x62a8], R10 ;  /* 0x0062a80a01007387 */ /* 0x000fe40000100a00 */
        /* <DEDUP_REMOVED lines=19> */
[----:B------:R-:W4:Y:S02]  /*a0530*/  LDL.LU.64 R6, [R1+0x6390] ;  /* 0x0063900001067983 */ /* 0x000f240000300a00 */
[----:B------:R-:W-:Y:S02]  /*a0540*/  STL [R1+0x62bc], R0 ;  /* 0x0062bc0001007387 */ /* 0x000fe40000100800 */
[----:B------:R-:W-:Y:S01]  /*a0550*/  STL [R1+0x62b8], R2 ;  /* 0x0062b80201007387 */ /* 0x000fe20000100800 */
[C---:B----4-:R-:W-:Y:S11]  /*a0560*/  HMMA.16816.F32 R8, R24.reuse, R6, R8 ;  /* 0x000000061808723c */ /* 0x050ff60000001808 */
[----:B------:R-:W-:Y:S11]  /*a0570*/  @!UPT UIADD3 URZ, URZ, URZ, URZ ;  /* 0x0000003f3f3ff290 */ /* 0x000ff6000fffe03f */
[----:B------:R-:W-:Y:S01]  /*a0580*/  @!UPT UIADD3 URZ, URZ, URZ, URZ ;  /* 0x0000003f3f3ff290 */ /* 0x000fe2000fffe03f */
[----:B------:R0:W-:Y:S01]  /*a0590*/  STL.64 [R1+0x320], R8 ;  /* 0x0003200801007387 */ /* 0x0001e20000100a00 */
[----:B------:R-:W-:Y:S02]  /*a05a0*/  STL.64 [R1+0x328], R10 ;  /* 0x0003280a01007387 */ /* 0x000fe40000100a00 */
[----:B0-----:R-:W-:Y:S01]  /*a05b0*/  IMAD.MOV.U32 R8, RZ, RZ, R7 ;  /* 0x000000ffff087224 */ /* 0x001fe200078e0007 */
[----:B------:R-:W-:Y:S02]  /*a05c0*/  MOV R9, R6 ;  /* 0x0000000600097202 */ /* 0x000fe40000000f00 */
[----:B------:R-:W4:Y:S02]  /*a05d0*/  LDL.64 R6, [R1+0xf8] ;  /* 0x0000f80001067983 */ /* 0x000f240000100a00 */
[----:B------:R0:W-:Y:S02]  /*a05e0*/  STL [R1+0x62c4], R8 ;  /* 0x0062c40801007387 */ /* 0x0001e40000100800 */
[----:B------:R1:W-:Y:S01]  /*a05f0*/  STL [R1+0x62c0], R9 ;  /* 0x0062c00901007387 */ /* 0x0003e20000100800 */
[----:B0-----:R-:W3:Y:S01]  /*a0600*/  LDL.LU R8, [R1+0x310] ;  /* 0x0003100001087983 */ /* 0x001ee20000300800 */
[----:B-1----:R-:W3:Y:S02]  /*a0610*/  LDL.LU R9, [R1+0x314] ;  /* 0x0003140001097983 */ /* 0x002ee40000300800 */
[----:B------:R-:W3:Y:S02]  /*a0620*/  LDL.LU R10, [R1+0x318] ;  /* 0x00031800010a7983 */ /* 0x000ee40000300800 */
[----:B------:R-:W3:Y:S02]  /*a0630*/  LDL.LU R11, [R1+0x31c] ;  /* 0x00031c00010b7983 */ /* 0x000ee40000300800 */
[C---:B---3--:R-:W-:Y:S11]  /*a0640*/  HMMA.16816.F32 R8, R24.reuse, R18, R8 ;  /* 0x000000121808723c */ /* 0x048ff60000001808 */
[----:B------:R-:W-:Y:S11]  /*a0650*/  @!UPT UIADD3 URZ, URZ, URZ, URZ ;  /* 0x0000003f3f3ff290 */ /* 0x000ff6000fffe03f */
[----:B------:R-:W-:Y:S01]  /*a0660*/  @!UPT UIADD3 URZ, URZ, URZ, URZ ;  /* 0x0000003f3f3ff290 */ /* 0x000fe2000fffe03f */
[----:B------:R-:W-:Y:S01]  /*a0670*/  STL.64 [R1+0x310], R8 ;  /* 0x0003100801007387 */ /* 0x000fe20000100a00 */
[----:B------:R0:W-:Y:S02]  /*a0680*/  STL.64 [R1+0x318], R10 ;  /* 0x0003180a01007387 */ /* 0x0001e40000100a00 */
[----:B0-----:R-:W-:Y:S02]  /*a0690*/  MOV R11, R18 ;  /* 0x00000012000b7202 */ /* 0x001fe40000000f00 */
[----:B------:R-:W-:Y:S02]  /*a06a0*/  MOV R10, R19 ;  /* 0x00000013000a7202 */ /* 0x000fe40000000f00 */
[----:B------:R-:W2:Y:S01]  /*a06b0*/  LDL.LU.64 R18, [R1+0x6388] ;  /* 0x0063880001127983 */ /* 0x000ea20000300a00 */
[----:B------:R-:W-:Y:S02]  /*a06c0*/  STL [R1+0x62c8], R11 ;  /* 0x0062c80b01007387 */ /* 0x000fe40000100800 */
[----:B------:R0:W-:Y:S02]  /*a06d0*/  STL [R1+0x6350], R10 ;  /* 0x0063500a01007387 */ /* 0x0001e40000100800 */
[----:B------:R-:W4:Y:S01]  /*a06e0*/  LDL.LU R8, [R1+0x2d0] ;  /* 0x0002d00001087983 */ /* 0x000f220000300800 */
[----:B------:R-:W4:Y:S04]  /*a06f0*/  LDL.LU R9, [R1+0x2d4] ;  /* 0x0002d40001097983 */ /* 0x000f280000300800 */
[----:B0-----:R-:W4:Y:S01]  /*a0700*/  LDL.LU R10, [R1+0x2d8] ;  /* 0x0002d800010a7983 */ /* 0x001f220000300800 */
        /* <DEDUP_REMOVED lines=26> */
[----:B------:R-:W-:-:S02]  /*a08b0*/  MOV R2, R22 ;  /* 0x0000001600027202 */ /* 0x000fc40000000f00 */
[----:B------:R-:W-:Y:S02]  /*a08c0*/  MOV R14, R23 ;  /* 0x00000017000e7202 */ /* 0x000fe40000000f00 */
[----:B------:R-:W2:Y:S01]  /*a08d0*/  LDL.64 R22, [R1+0xe8] ;  /* 0x0000e80001167983 */ /* 0x000ea20000100a00 */
[----:B----4-:R-:W-:Y:S03]  /*a08e0*/  HMMA.16816.F32 R8, R24, R6, R8 ;  /* 0x000000061808723c */ /* 0x010fe60000001808 */
        /* <DEDUP_REMOVED lines=14> */
[----:B0-----:R-:W3:Y:S01]  /*a09d0*/  LDL.LU R10, [R1+0x6350] ;  /* 0x00635000010a7983 */ /* 0x001ee20000300800 */
[----:B------:R0:W-:Y:S02]  /*a09e0*/  STL.64 [R1+0x62d8], R14 ;  /* 0x0062d80e01007387 */ /* 0x0001e40000100a00 */
[----:B------:R-:W-:Y:S01]  /*a09f0*/  STL.64 [R1+0x62d0], R12 ;  /* 0x0062d00c01007387 */ /* 0x000fe20000100a00 */
[----:B0-----:R-:W4:Y:S01]  /*a0a00*/  LDL.64 R14, [R1+0x8] ;  /* 0x00000800010e7983 */ /* 0x001f220000100a00 */
[----:B------:R-:W-:-:S02]  /*a0a10*/  MOV R9, R6 ;  /* 0x0000000600097202 */ /* 0x000fc40000000f00 */
[----:B------:R-:W-:Y:S02]  /*a0a20*/  MOV R0, R7 ;  /* 0x0000000700007202 */ /* 0x000fe40000000f00 */
[----:B------:R-:W0:Y:S04]  /*a0a30*/  LDSM.16.M88.4 R4, [R13+0x45000] ;  /* 0x045000000d04783b */ /* 0x000e280000000200 */
[----:B----4-:R1:W-:Y:S04]  /*a0a40*/  STL.64 [R1+0x62f0], R14 ;  /* 0x0062f00e01007387 */ /* 0x0103e80000100a00 */
[----:B-1----:R-:W4:Y:S01]  /*a0a50*/  LDL.64 R14, [R1+0x18] ;  /* 0x00001800010e7983 */ /* 0x002f220000100a00 */
[----:B--2---:R-:W-:Y:S03]  /*a0a60*/  HMMA.16816.F32 R16, R24, R22, R16 ;  /* 0x000000161810723c */ /* 0x004fe60000001810 */
[----:B----4-:R1:W-:Y:S04]  /*a0a70*/  STL.64 [R1+0x6308], R14 ;  /* 0x0063080e01007387 */ /* 0x0103e80000100a00 */
[----:B-1----:R-:W2:Y:S01]  /*a0a80*/  LDL.64 R14, [R1+0x28] ;  /* 0x00002800010e7983 */ /* 0x002ea20000100a00 */
[----:B0-----:R-:W-:Y:S02]  /*a0a90*/  STL [R1+0x61c8], R7 ;  /* 0x0061c80701007387 */ /* 0x001fe40000100800 */
[----:B------:R-:W-:Y:S02]  /*a0aa0*/  STL [R1+0x62e8], R6 ;  /* 0x0062e80601007387 */ /* 0x000fe40000100800 */
[----:B------:R0:W-:Y:S02]  /*a0ab0*/  STL.64 [R1+0x62e0], R4 ;  /* 0x0062e00401007387 */ /* 0x0001e40000100a00 */
[----:B0-----:R-:W4:Y:S01]  /*a0ac0*/  LDL.LU R4, [R1+0x290] ;  /* 0x0002900001047983 */ /* 0x001f220000300800 */
[----:B------:R-:W4:Y:S02]  /*a0ad0*/  LDL.LU R5, [R1+0x294] ;  /* 0x0002940001057983 */ /* 0x000f240000300800 */
[----:B------:R-:W2:Y:S02]  /*a0ae0*/  LDL.LU R6, [R1+0x298] ;  /* 0x0002980001067983 */ /* 0x000ea40000300800 */
[----:B------:R-:W2:Y:S01]  /*a0af0*/  LDL.LU R7, [R1+0x29c] ;  /* 0x00029c0001077983 */ /* 0x000ea20000300800 */
[----:B------:R-:W-:-:S02]  /*a0b00*/  MOV R11, R22 ;  /* 0x00000016000b7202 */ /* 0x000fc40000000f00 */
[----:B------:R-:W-:Y:S01]  /*a0b10*/  MOV R8, R23 ;  /* 0x0000001700087202 */ /* 0x000fe20000000f00 */
[----:B--2---:R-:W-:Y:S01]  /*a0b20*/  STL.64 [R1+0x6300], R6 ;  /* 0x0063000601007387 */ /* 0x004fe20000100a00 */
[----:B----4-:R0:W-:Y:S03]  /*a0b30*/  STL.64 [R1+0x62f8], R4 ;  /* 0x0062f80401007387 */ /* 0x0101e60000100a00 */
[----:B0-----:R-:W2:Y:S01]  /*a0b40*/  LDL.LU R4, [R1+0x2a0] ;  /* 0x0002a00001047983 */ /* 0x001ea20000300800 */
[----:B------:R-:W2:Y:S02]  /*a0b50*/  LDL.LU R5, [R1+0x2a4] ;  /* 0x0002a40001057983 */ /* 0x000ea40000300800 */
[----:B------:R-:W2:Y:S02]  /*a0b60*/  LDL.LU R6, [R1+0x2a8] ;  /* 0x0002a80001067983 */ /* 0x000ea40000300800 */
[----:B------:R-:W2:Y:S01]  /*a0b70*/  LDL.LU R7, [R1+0x2ac] ;  /* 0x0002ac0001077983 */ /* 0x000ea20000300800 */
[----:B------:R-:W-:Y:S01]  /*a0b80*/  STL.64 [R1+0x620], R16 ;  /* 0x0006201001007387 */ /* 0x000fe20000100a00 */
[----:B------:R0:W-:Y:S03]  /*a0b90*/  STL.64 [R1+0x628], R18 ;  /* 0x0006281201007387 */ /* 0x0001e60000100a00 */
[----:B0-----:R-:W4:Y:S01]  /*a0ba0*/  LDL.LU.64 R18, [R1+0x6348] ;  /* 0x0063480001127983 */ /* 0x001f220000300a00 */
[----:B------:R-:W4:Y:S02]  /*a0bb0*/  LDL.LU.64 R16, [R1+0x6340] ;  /* 0x0063400001107983 */ /* 0x000f240000300a00 */
[----:B------:R-:W4:Y:S02]  /*a0bc0*/  LDL.LU.64 R22, [R1+0x6338] ;  /* 0x0063380001167983 */ /* 0x000f240000300a00 */
[----:B----4-:R-:W-:Y:S01]  /*a0bd0*/  HMMA.16816.F32 R24, R24, R22, R16 ;  /* 0x000000161818723c */ /* 0x010fe20000001810 */
[----:B------:R-:W4:Y:S01]  /*a0be0*/  LDL.LU.64 R18, [R1+0x6330] ;  /* 0x0063300001127983 */ /* 0x000f220000300a00 */
[----:B------:R-:W4:Y:S02]  /*a0bf0*/  LDL.LU.64 R16, [R1+0x6328] ;  /* 0x0063280001107983 */ /* 0x000f240000300a00 */
[----:B------:R-:W4:Y:S02]  /*a0c00*/  LDL.LU.64 R22, [R1+0x6320] ;  /* 0x0063200001167983 */ /* 0x000f240000300a00 */
[----:B------:R-:W4:Y:S01]  /*a0c10*/  LDL.LU.64 R20, [R1+0x6318] ;  /* 0x0063180001147983 */ /* 0x000f220000300a00 */
[----:B------:R-:W-:Y:S11]  /*a0c20*/  MOV R3, R15 ;  /* 0x0000000f00037202 */ /* 0x000ff60000000f00 */
[----:B------:R-:W-:Y:S05]  /*a0c30*/  @!UPT UIADD3 URZ, URZ, URZ, URZ ;  /* 0x0000003f3f3ff290 */ /* 0x000fea000fffe03f */
[----:B------:R0:W-:Y:S01]  /*a0c40*/  STL.64 [R1+0x2c0], R24 ;  /* 0x0002c01801007387 */ /* 0x0001e20000100a00 */
[----:B------:R1:W-:Y:S03]  /*a0c50*/  STL.64 [R1+0x2c8], R26 ;  /* 0x0002c81a01007387 */ /* 0x0003e60000100a00 */
[----:B0-----:R-:W2:Y:S01]  /*a0c60*/  LDL.LU R24, [R1+0x280] ;  /* 0x0002800001187983 */ /* 0x001ea20000300800 */
[----:B------:R-:W2:Y:S02]  /*a0c70*/  LDL.LU R25, [R1+0x284] ;  /* 0x0002840001197983 */ /* 0x000ea40000300800 */
[----:B-1----:R-:W2:Y:S02]  /*a0c80*/  LDL.LU R26, [R1+0x288] ;  /* 0x00028800011a7983 */ /* 0x002ea40000300800 */
[----:B------:R-:W2:Y:S01]  /*a0c90*/  LDL.LU R27, [R1+0x28c] ;  /* 0x00028c00011b7983 */ /* 0x000ea20000300800 */
[C---:B----4-:R-:W-:Y:S11]  /*a0ca0*/  HMMA.16816.F32 R16, R20.reuse, R14, R16 ;  /* 0x0000000e1410723c */ /* 0x050ff60000001810 */
[----:B------:R-:W-:Y:S11]  /*a0cb0*/  @!UPT UIADD3 URZ, URZ, URZ, URZ ;  /* 0x0000003f3f3ff290 */ /* 0x000ff6000fffe03f */
[----:B------:R-:W-:Y:S01]  /*a0cc0*/  @!UPT UIADD3 URZ, URZ, URZ, URZ ;  /* 0x0000003f3f3ff290 */ /* 0x000fe2000fffe03f */
[----:B------:R0:W-:Y:S01]  /*a0cd0*/  STL.64 [R1+0x2b0], R16 ;  /* 0x0002b01001007387 */ /* 0x0001e20000100a00 */
[----:B------:R1:W-:Y:S01]  /*a0ce0*/  STL.64 [R1+0x2b8], R18 ;  /* 0x0002b81201007387 */ /* 0x0003e20000100a00 */
[----:B0-----:R-:W-:Y:S02]  /*a0cf0*/  MOV R16, R14 ;  /* 0x0000000e00107202 */ /* 0x001fe40000000f00 */
[----:B-1----:R-:W4:Y:S01]  /*a0d00*/  LDL.LU.64 R18, [R1+0x6310] ;  /* 0x0063100001127983 */ /* 0x002f220000300a00 */
[----:B------:R-:W2:Y:S02]  /*a0d10*/  LDL.LU.64 R14, [R1+0x6308] ;  /* 0x00630800010e7983 */ /* 0x000ea40000300a00 */
        /* <DEDUP_REMOVED lines=9> */
[C---:B--2---:R-:W-:Y:S01]  /*a0db0*/  HMMA.16816.F32 R4, R20.reuse, R14, R4 ;  /* 0x0000000e1404723c */ /* 0x044fe20000001804 */
[----:B------:R-:W-:Y:S11]  /*a0dc0*/  MOV R29, R15 ;  /* 0x0000000f001d7202 */ /* 0x000ff60000000f00 */
[----:B------:R-:W-:Y:S11]  /*a0dd0*/  @!UPT UIADD3 URZ, URZ, URZ, URZ ;  /* 0x0000003f3f3ff290 */ /* 0x000ff6000fffe03f */
[----:B------:R-:W-:Y:S01]  /*a0de0*/  STL.64 [R1+0x290], R4 ;  /* 0x0002900401007387 */ /* 0x000fe20000100a00 */
[----:B------:R0:W-:Y:S03]  /*a0df0*/  STL.64 [R1+0x298], R6 ;  /* 0x0002980601007387 */ /* 0x0001e60000100a00 */
[----:B0-----:R-:W2:Y:S01]  /*a0e00*/  LDL.LU R6, [R1+0x62e8] ;  /* 0x0062e80001067983 */ /* 0x001ea20000300800 */
[----:B------:R-:W3:Y:S01]  /*a0e10*/  LDL.LU.64 R4, [R1+0x62e0] ;  /* 0x0062e00001047983 */ /* 0x000ee20000300a00 */
[----:B------:R-:W-:Y:S02]  /*a0e20*/  MOV R7, R14 ;  /* 0x0000000e00077202 */ /* 0x000fe40000000f00 */
[----:B------:R-:W3:Y:S01]  /*a0e30*/  LDL.LU.64 R14, [R1+0x62d8] ;  /* 0x0062d800010e7983 */ /* 0x000ee20000300a00 */
[----:B----4-:R-:W-:Y:S01]  /*a0e40*/  HMMA.16816.F32 R24, R20, R18, R24 ;  /* 0x000000121418723c */ /* 0x010fe20000001818 */
[----:B------:R-:W4:Y:S02]  /*a0e50*/  LDL.LU.64 R12, [R1+0x62d0] ;  /* 0x0062d000010c7983 */ /* 0x000f240000300a00 */
[----:B--2---:R0:W-:Y:S01]  /*a0e60*/  STL.64 [R1+0x61d8], R6 ;  /* 0x0061d80601007387 */ /* 0x0041e20000100a00 */
[----:B---3--:R-:W-:Y:S01]  /*a0e70*/  STL.64 [R1+0x61d0], R4 ;  /* 0x0061d00401007387 */ /* 0x008fe20000100a00 */
[----:B0-----:R-:W-:-:S02]  /*a0e80*/  MOV R6, R11 ;  /* 0x0000000b00067202 */ /* 0x001fc40000000f00 */
[----:B------:R-:W-:Y:S01]  /*a0e90*/  MOV R7, R8 ;  /* 0x0000000800077202 */ /* 0x000fe20000000f00 */
[----:B------:R-:W2:Y:S01]  /*a0ea0*/  LDL.LU R11, [R1+0x62c8] ;  /* 0x0062c800010b7983 */ /* 0x000ea20000300800 */
[----:B------:R-:W3:Y:S03]  /*a0eb0*/  LDL.LU R8, [R1+0x62c4] ;  /* 0x0062c40001087983 */ /* 0x000ee60000300800 */
[----:B------:R0:W-:Y:S02]  /*a0ec0*/  STL.64 [R1+0x61e8], R6 ;  /* 0x0061e80601007387 */ /* 0x0001e40000100a00 */
[----:B0-----:R-:W-:Y:S02]  /*a0ed0*/  MOV R6, R9 ;  /* 0x0000000900067202 */ /* 0x001fe40000000f00 */
[----:B------:R-:W-:Y:S01]  /*a0ee0*/  MOV R7, R0 ;  /* 0x0000000000077202 */ /* 0x000fe20000000f00 */
[----:B------:R-:W2:Y:S06]  /*a0ef0*/  LDL.LU R9, [R1+0x62c0] ;  /* 0x0062c00001097983 */ /* 0x000eac0000300800 */
[----:B------:R-:W-:Y:S02]  /*a0f00*/  STL.64 [R1+0x280], R24 ;  /* 0x0002801801007387 */ /* 0x000fe40000100a00 */
[----:B------:R-:W-:Y:S02]  /*a0f10*/  STL.64 [R1+0x288], R26 ;  /* 0x0002881a01007387 */ /* 0x000fe40000100a00 */
[----:B------:R-:W2:Y:S01]  /*a0f20*/  LDL.LU R0, [R1+0x62bc] ;  /* 0x0062bc0001007983 */ /* 0x000ea20000300800 */
[----:B------:R0:W-:Y:S02]  /*a0f30*/  STL.64 [R1+0x6200], R6 ;  /* 0x0062000601007387 */ /* 0x0001e40000100a00 */
[----:B0-----:R-:W-:-:S02]  /*a0f40*/  MOV R6, R2 ;  /* 0x0000000200067202 */ /* 0x001fc40000000f00 */
[----:B------:R-:W-:Y:S01]  /*a0f50*/  MOV R7, R14 ;  /* 0x0000000e00077202 */ /* 0x000fe20000000f00 */
[----:B------:R-:W2:Y:S01]  /*a0f60*/  LDL.LU R2, [R1+0x62b8] ;  /* 0x0062b80001027983 */ /* 0x000ea20000300800 */
[----:B------:R-:W2:Y:S03]  /*a0f70*/  LDL.LU R14, [R1+0x62b4] ;  /* 0x0062b400010e7983 */ /* 0x000ea60000300800 */
[----:B------:R-:W-:Y:S01]  /*a0f80*/  STL.64 [R1+0x6218], R6 ;  /* 0x0062180601007387 */ /* 0x000fe20000100a00 */
[----:B------:R-:W-:Y:S02]  /*a0f90*/  STL.64 [R1+0x6180], R18 ;  /* 0x0061801201007387 */ /* 0x000fe40000100a00 */
        /* <DEDUP_REMOVED lines=10> */
[----:B------:R-:W-:Y:S01]  /*a1040*/  STL.64 [R1+0x6220], R4 ;  /* 0x0062200401007387 */ /* 0x000fe20000100a00 */
[----:B0-----:R-:W-:-:S02]  /*a1050*/  MOV R6, R15 ;  /* 0x0000000f00067202 */ /* 0x001fc40000000f00 */
[----:B----4-:R-:W-:Y:S01]  /*a1060*/  MOV R7, R12 ;  /* 0x0000000c00077202 */ /* 0x010fe20000000f00 */
[----:B------:R-:W2:Y:S04]  /*a1070*/  LDL.LU R15, [R1+0x62b0] ;  /* 0x0062b000010f7983 */ /* 0x000ea80000300800 */
[----:B------:R-:W-:Y:S01]  /*a1080*/  STL.64 [R1+0x6240], R6 ;  /* 0x0062400601007387 */ /* 0x000fe20000100a00 */
[----:B------:R-:W-:Y:S02]  /*a1090*/  STL.64 [R1+0x61f8], R18 ;  /* 0x0061f81201007387 */ /* 0x000fe40000100a00 */
[----:B------:R0:W-:Y:S02]  /*a10a0*/  STL.64 [R1+0x61f0], R16 ;  /* 0x0061f01001007387 */ /* 0x0001e40000100a00 */
[----:B0-----:R-:W4:Y:S01]  /*a10b0*/  LDL.LU R16, [R1+0x540] ;  /* 0x0005400001107983 */ /* 0x001f220000300800 */
[----:B------:R-:W4:Y:S02]  /*a10c0*/  LDL.LU R17, [R1+0x544] ;  /* 0x0005440001117983 */ /* 0x000f240000300800 */
[----:B------:R-:W2:Y:S02]  /*a10d0*/  LDL.LU R18, [R1+0x548] ;  /* 0x0005480001127983 */ /* 0x000ea40000300800 */
[----:B------:R-:W2:Y:S01]  /*a10e0*/  LDL.LU R19, [R1+0x54c] ;  /* 0x00054c0001137983 */ /* 0x000ea20000300800 */
[----:B------:R-:W-:Y:S01]  /*a10f0*/  MOV R6, R11 ;  /* 0x0000000b00067202 */ /* 0x000fe20000000f00 */
[----:B------:R-:W-:-:S05]  /*a1100*/  IMAD.MOV.U32 R7, RZ, RZ, R10 ;  /* 0x000000ffff077224 */ /* 0x000fca00078e000a */
[----:B------:R0:W-:Y:S02]  /*a1110*/  STL.64 [R1+0x6258], R6 ;  /* 0x0062580601007387 */ /* 0x0001e40000100a00 */
[----:B0-----:R-:W-:Y:S02]  /*a1120*/  MOV R6, R9 ;  /* 0x0000000900067202 */ /* 0x001fe40000000f00 */
[----:B---3--:R-:W-:-:S05]  /*a1130*/  MOV R7, R8 ;  /* 0x0000000800077202 */ /* 0x008fca0000000f00 */
[----:B------:R0:W-:Y:S02]  /*a1140*/  STL.64 [R1+0x6270], R6 ;  /* 0x0062700601007387 */ /* 0x0001e40000100a00 */
[----:B0-----:R-:W-:Y:S02]  /*a1150*/  MOV R6, R2 ;  /* 0x0000000200067202 */ /* 0x001fe40000000f00 */
[----:B------:R-:W-:Y:S01]  /*a1160*/  MOV R7, R0 ;  /* 0x0000000000077202 */ /* 0x000fe20000000f00 */
[----:B--2---:R-:W-:Y:S01]  /*a1170*/  STL.64 [R1+0x6210], R18 ;  /* 0x0062101201007387 */ /* 0x004fe20000100a00 */
[----:B----4-:R0:W-:Y:S03]  /*a1180*/  STL.64 [R1+0x6208], R16 ;  /* 0x0062081001007387 */ /* 0x0101e60000100a00 */
[----:B0-----:R-:W2:Y:S01]  /*a1190*/  LDL.LU R16, [R1+0x550] ;  /* 0x0005500001107983 */ /* 0x001ea20000300800 */
[----:B------:R-:W2:Y:S02]  /*a11a0*/  LDL.LU R17, [R1+0x554] ;  /* 0x0005540001117983 */ /* 0x000ea40000300800 */
[----:B------:R-:W3:Y:S02]  /*a11b0*/  LDL.LU R18, [R1+0x558] ;  /* 0x0005580001127983 */ /* 0x000ee40000300800 */
[----:B------:R-:W3:Y:S01]  /*a11c0*/  LDL.LU R19, [R1+0x55c] ;  /* 0x00055c0001137983 */ /* 0x000ee20000300800 */
[----:B------:R0:W-:Y:S01]  /*a11d0*/  STL.64 [R1+0x6288], R6 ;  /* 0x0062880601007387 */ /* 0x0001e20000100a00 */
[----:B------:R-:W4:Y:S02]  /*a11e0*/  LDL.LU R4, [R1+0x250] ;  /* 0x0002500001047983 */ /* 0x000f240000300800 */
[----:B------:R-:W4:Y:S01]  /*a11f0*/  LDL.LU R5, [R1+0x254] ;  /* 0x0002540001057983 */ /* 0x000f220000300800 */
[----:B0-----:R-:W2:Y:S01]  /*a1200*/  LDL.LU R6, [R1+0x258] ;  /* 0x0002580001067983 */ /* 0x001ea20000300800 */
[----:B------:R-:W2:Y:S02]  /*a1210*/  LDL.LU R7, [R1+0x25c] ;  /* 0x00025c0001077983 */ /* 0x000ea40000300800 */
[----:B------:R-:W3:Y:S02]  /*a1220*/  LDL.LU R8, [R1+0x270] ;  /* 0x0002700001087983 */ /* 0x000ee40000300800 */
[----:B------:R-:W3:Y:S01]  /*a1230*/  LDL.LU R9, [R1+0x274] ;  /* 0x0002740001097983 */ /* 0x000ee20000300800 */
[----:B------:R-:W3:Y:S01]  /*a1240*/  LDL.LU R10, [R1+0x278] ;  /* 0x00027800010a7983 */ /* 0x000ee20000300800 */
[----:B------:R-:W3:Y:S03]  /*a1250*/  LDL.LU R11, [R1+0x27c] ;  /* 0x00027c00010b7983 */ /* 0x000ee60000300800 */
[----:B--2---:R-:W-:Y:S01]  /*a1260*/  STL.64 [R1+0x6298], R6 ;  /* 0x0062980601007387 */ /* 0x004fe20000100a00 */
[----:B----4-:R0:W-:Y:S03]  /*a1270*/  STL.64 [R1+0x6290], R4 ;  /* 0x0062900401007387 */ /* 0x0101e60000100a00 */
[----:B0-----:R-:W2:Y:S01]  /*a1280*/  LDL.LU R4, [R1+0x260] ;  /* 0x0002600001047983 */ /* 0x001ea20000300800 */
[----:B------:R-:W2:Y:S02]  /*a1290*/  LDL.LU R5, [R1+0x264] ;  /* 0x0002640001057983 */ /* 0x000ea40000300800 */
[----:B------:R-:W2:Y:S02]  /*a12a0*/  LDL.LU R6, [R1+0x268] ;  /* 0x0002680001067983 */ /* 0x000ea40000300800 */
[----:B------:R-:W2:Y:S01]  /*a12b0*/  LDL.LU R7, [R1+0x26c] ;  /* 0x00026c0001077983 */ /* 0x000ea20000300800 */
[----:B------:R-:W4:Y:S01]  /*a12c0*/  LDL.64 R26, [R1+0x38] ;  /* 0x00003800011a7983 */ /* 0x000f220000100a00 */
        /* <DEDUP_REMOVED lines=27> */
[----:B0-----:R-:W3:Y:S01]  /*a1480*/  LDL.LU.64 R10, [R1+0x62a8] ;  /* 0x0062a800010a7983 */ /* 0x001ee20000300a00 */
[----:B------:R-:W2:Y:S02]  /*a1490*/  LDL.LU.64 R8, [R1+0x62a0] ;  /* 0x0062a00001087983 */ /* 0x000ea40000300a00 */
[----:B------:R-:W-:Y:S01]  /*a14a0*/  STL.64 [R1+0x6178], R14 ;  /* 0x0061780e01007387 */ /* 0x000fe20000100a00 */
[C---:B---3--:R-:W-:Y:S11]  /*a14b0*/  HMMA.16816.F32 R4, R20.reuse, R10, R4 ;  /* 0x0000000a1404723c */ /* 0x048ff60000001804 */
[----:B------:R-:W-:Y:S11]  /*a14c0*/  @!UPT UIADD3 URZ, URZ, URZ, URZ ;  /* 0x0000003f3f3ff290 */ /* 0x000ff6000fffe03f */
[----:B------:R-:W-:Y:S01]  /*a14d0*/  @!UPT UIADD3 URZ, URZ, URZ, URZ ;  /* 0x0000003f3f3ff290 */ /* 0x000fe2000fffe03f */
[----:B------:R-:W-:Y:S01]  /*a14e0*/  STL.64 [R1+0x260], R4 ;  /* 0x0002600401007387 */ /* 0x000fe20000100a00 */
[----:B------:R0:W-:Y:S03]  /*a14f0*/  STL.64 [R1+0x268], R6 ;  /* 0x0002680601007387 */ /* 0x0001e60000100a00 */
[----:B0-----:R-:W4:Y:S01]  /*a1500*/  LDL.LU.64 R6, [R1+0x6298] ;  /* 0x0062980001067983 */ /* 0x001f220000300a00 */
[----:B------:R-:W4:Y:S02]  /*a1510*/  LDL.LU.64 R4, [R1+0x6290] ;  /* 0x0062900001047983 */ /* 0x000f240000300a00 */
[----:B------:R-:W-:Y:S02]  /*a1520*/  STL.64 [R1+0x6170], R10 ;  /* 0x0061700a01007387 */ /* 0x000fe40000100a00 */
[----:B--2---:R0:W-:Y:S02]  /*a1530*/  STL.64 [R1+0x6168], R8 ;  /* 0x0061680801007387 */ /* 0x0041e40000100a00 */
        /* <DEDUP_REMOVED lines=9> */
[----:B0-----:R-:W3:Y:S01]  /*a15d0*/  LDL.LU.64 R6, [R1+0x6288] ;  /* 0x0062880001067983 */ /* 0x001ee20000300a00 */
[----:B------:R-:W-:Y:S02]  /*a15e0*/  MOV R2, R26 ;  /* 0x0000001a00027202 */ /* 0x000fe40000000f00 */
[----:B------:R-:W-:Y:S02]  /*a15f0*/  MOV R0, R27 ;  /* 0x0000001b00007202 */ /* 0x000fe40000000f00 */
[----:B------:R-:W0:Y:S04]  /*a1600*/  LDSM.16.M88.4 R24, [R13+0x46000] ;  /* 0x046000000d18783b */ /* 0x000e280000000200 */
[----:B0-----:R0:W-:Y:S01]  /*a1610*/  STL.64 [R1+0x60c8], R26 ;  /* 0x0060c81a01007387 */ /* 0x0011e20000100a00 */
[----:B------:R-:W-:Y:S03]  /*a1620*/  STL.64 [R1+0x60c0], R24 ;  /* 0x0060c01801007387 */ /* 0x000fe60000100a00 */
[----:B0-----:R-:W4:Y:S01]  /*a1630*/  LDL.64 R26, [R1+0x118] ;  /* 0x00011800011a7983 */ /* 0x001f220000100a00 */
[C---:B---3--:R-:W-:Y:S03]  /*a1640*/  HMMA.16816.F32 R4, R20.reuse, R6, R16 ;  /* 0x000000061404723c */ /* 0x048fe60000001810 */
[----:B------:R-:W3:Y:S01]  /*a1650*/  LDL.LU.64 R18, [R1+0x6280] ;  /* 0x0062800001127983 */ /* 0x000ee20000300a00 */
[----:B------:R-:W3:Y:S11]  /*a1660*/  LDL.LU.64 R16, [R1+0x6278] ;  /* 0x0062780001107983 */ /* 0x000ef60000300a00 */
[----:B------:R-:W-:Y:S08]  /*a1670*/  @!UPT UIADD3 URZ, URZ, URZ, URZ ;  /* 0x0000003f3f3ff290 */ /* 0x000ff0000fffe03f */
        /* <DEDUP_REMOVED lines=31> */
[----:B------:R0:W-:Y:S03]  /*a1870*/  STL.64 [R1+0x6118], R26 ;  /* 0x0061181a01007387 */ /* 0x0001e60000100a00 */
[----:B0-----:R-:W2:Y:S01]  /*a1880*/  LDL.64 R26, [R1+0xd8] ;  /* 0x0000d800011a7983 */ /* 0x001ea20000100a00 */
        /* <DEDUP_REMOVED lines=14> */
[C---:B---3--:R-:W-:Y:S08]  /*a1970*/  HMMA.16816.F32 R4, R20.reuse, R6, R16 ;  /* 0x000000061404723c */ /* 0x048ff00000001810 */
[----:B--2---:R-:W-:Y:S01]  /*a1980*/  HMMA.16816.F32 R20, R20, R26, R8 ;  /* 0x0000001a1414723c */ /* 0x004fe20000001808 */
[----:B------:R-:W2:Y:S06]  /*a1990*/  LDL.LU.64 R16, [R1+0x61e0] ;  /* 0x0061e00001107983 */ /* 0x000eac0000300a00 */
[----:B------:R-:W-:-:S02]  /*a19a0*/  MOV R9, R26 ;  /* 0x0000001a00097202 */ /* 0x000fc40000000f00 */
[----:B------:R-:W-:-:S06]  /*a19b0*/  MOV R8, R27 ;  /* 0x0000001b00087202 */ /* 0x000fcc0000000f00 */
[----:B------:R-:W-:Y:S01]  /*a19c0*/  STL.64 [R1+0x5a0], R4 ;  /* 0x0005a00401007387 */ /* 0x000fe20000100a00 */
[----:B------:R0:W-:Y:S03]  /*a19d0*/  STL.64 [R1+0x5a8], R6 ;  /* 0x0005a80601007387 */ /* 0x0001e60000100a00 */
[----:B0-----:R-:W3:Y:S01]  /*a19e0*/  LDL.LU.64 R6, [R1+0x61d8] ;  /* 0x0061d80001067983 */ /* 0x001ee20000300a00 */
[----:B------:R-:W4:Y:S03]  /*a19f0*/  LDL.LU.64 R4, [R1+0x61d0] ;  /* 0x0061d00001047983 */ /* 0x000f260000300a00 */
[----:B------:R-:W-:Y:S02]  /*a1a00*/  STL.64 [R1+0x240], R20 ;  /* 0x0002401401007387 */ /* 0x000fe40000100a00 */
[----:B------:R-:W-:Y:S01]  /*a1a10*/  STL.64 [R1+0x248], R22 ;  /* 0x0002481601007387 */ /* 0x000fe20000100a00 */
[----:B------:R-:W2:Y:S04]  /*a1a20*/  LDL.64 R26, [R1+0x138] ;  /* 0x00013800011a7983 */ /* 0x000ea80000100a00 */
[----:B------:R-:W0:Y:S04]  /*a1a30*/  LDSM.16.M88.4 R20, [R13+0x47000] ;  /* 0x047000000d14783b */ /* 0x000e280000000200 */
[----:B--2---:R1:W-:Y:S04]  /*a1a40*/  STL.64 [R1+0x6128], R26 ;  /* 0x0061281a01007387 */ /* 0x0043e80000100a00 */
[----:B-1----:R-:W2:Y:S04]  /*a1a50*/  LDL.64 R26, [R1+0x148] ;  /* 0x00014800011a7983 */ /* 0x002ea80000100a00 */
[----:B--2---:R1:W-:Y:S04]  /*a1a60*/  STL.64 [R1+0x6140], R26 ;  /* 0x0061401a01007387 */ /* 0x0043e80000100a00 */
[----:B-1----:R-:W2:Y:S04]  /*a1a70*/  LDL.64 R26, [R1+0x158] ;  /* 0x00015800011a7983 */ /* 0x002ea80000100a00 */
[----:B--2---:R-:W-:Y:S01]  /*a1a80*/  STL.64 [R1+0x6148], R26 ;  /* 0x0061481a01007387 */ /* 0x004fe20000100a00 */
[----:B0-----:R-:W-:Y:S02]  /*a1a90*/  STL.64 [R1+0x5f40], R22 ;  /* 0x005f401601007387 */ /* 0x001fe40000100a00 */
[----:B------:R-:W-:Y:S02]  /*a1aa0*/  STL.64 [R1+0x5f38], R20 ;  /* 0x005f381401007387 */ /* 0x000fe40000100a00 */
[----:B------:R-:W2:Y:S01]  /*a1ab0*/  LDL.LU R12, [R1+0x4f0] ;  /* 0x0004f000010c7983 */ /* 0x000ea20000300800 */
[----:B------:R-:W2:Y:S01]  /*a1ac0*/  LDL.LU R13, [R1+0x4f4] ;  /* 0x0004f400010d7983 */ /* 0x000ea20000300800 */
[----:B------:R-:W2:Y:S02]  /*a1ad0*/  LDL.LU R14, [R1+0x4f8] ;  /* 0x0004f800010e7983 */ /* 0x000ea40000300800 */
[----:B------:R-:W2:Y:S01]  /*a1ae0*/  LDL.LU R15, [R1+0x4fc] ;  /* 0x0004fc00010f7983 */ /* 0x000ea20000300800 */
[----:B---3--:R-:W-:-:S02]  /*a1af0*/  MOV R18, R7 ;  /* 0x0000000700127202 */ /* 0x008fc40000000f00 */
[----:B------:R-:W-:Y:S01]  /*a1b00*/  MOV R19, R29 ;  /* 0x0000001d00137202 */ /* 0x000fe20000000f00 */
[----:B--2---:R-:W-:Y:S01]  /*a1b10*/  STL.64 [R1+0x6190], R14 ;  /* 0x0061900e01007387 */ /* 0x004fe20000100a00 */
[----:B------:R-:W-:Y:S02]  /*a1b20*/  STL.64 [R1+0x6188], R12 ;  /* 0x0061880c01007387 */ /* 0x000fe40000100a00 */
[----:B------:R-:W4:Y:S02]  /*a1b30*/  LDL.LU R7, [R1+0x61c8] ;  /* 0x0061c80001077983 */ /* 0x000f240000300800 */
[----:B------:R0:W-:Y:S02]  /*a1b40*/  STL.64 [R1+0x6198], R18 ;  /* 0x0061981201007387 */ /* 0x0001e40000100a00 */
[----:B0-----:R-:W-:Y:S01]  /*a1b50*/  IMAD.MOV.U32 R18, RZ, RZ, R28 ;  /* 0x000000ffff127224 */ /* 0x001fe200078e001c */
[----:B------:R-:W-:-:S05]  /*a1b60*/  MOV R19, R17 ;  /* 0x0000001100137202 */ /* 0x000fca0000000f00 */
[----:B------:R-:W-:Y:S01]  /*a1b70*/  STL.64 [R1+0x61b0], R18 ;  /* 0x0061b01201007387 */ /* 0x000fe20000100a00 */
[----:B------:R-:W2:Y:S02]  /*a1b80*/  LDL.LU R12, [R1+0x500] ;  /* 0x00050000010c7983 */ /* 0x000ea40000300800 */
[----:B------:R-:W2:Y:S02]  /*a1b90*/  LDL.LU R13, [R1+0x504] ;  /* 0x00050400010d7983 */ /* 0x000ea40000300800 */
[----:B------:R-:W3:Y:S01]  /*a1ba0*/  LDL.LU R14, [R1+0x508] ;  /* 0x00050800010e7983 */ /* 0x000ee20000300800 */
[----:B------:R-:W3:Y:S04]  /*a1bb0*/  LDL.LU R15, [R1+0x50c] ;  /* 0x00050c00010f7983 */ /* 0x000ee80000300800 */
        /* <DEDUP_REMOVED lines=8> */
[----:B------:R-:W-:Y:S02]  /*a1c40*/  MOV R27, R0 ;  /* 0x00000000001b7202 */ /* 0x000fe40000000f00 */
[----:B------:R-:W-:Y:S01]  /*a1c50*/  MOV R22, R9 ;  /* 0x0000000900167202 */ /* 0x000fe20000000f00 */
        /* <DEDUP_REMOVED lines=11> */
[----:B------:R-:W3:Y:S02]  /*a1d10*/  LDL.LU R24, [R1+0x4d0] ;  /* 0x0004d00001187983 */ /* 0x000ee40000300800 */
[----:B------:R-:W3:Y:S01]  /*a1d20*/  LDL.LU R25, [R1+0x4d4] ;  /* 0x0004d40001197983 */ /* 0x000ee20000300800 */
[----:B0-----:R-:W3:Y:S01]  /*a1d30*/  LDL.LU R26, [R1+0x4d8] ;  /* 0x0004d800011a7983 */ /* 0x001ee20000300800 */
[----:B------:R-:W3:Y:S02]  /*a1d40*/  LDL.LU R27, [R1+0x4dc] ;  /* 0x0004dc00011b7983 */ /* 0x000ee40000300800 */
[----:B------:R0:W-:Y:S02]  /*a1d50*/  STL.64 [R1+0x6120], R22 ;  /* 0x0061201601007387 */ /* 0x0001e40000100a00 */
[----:B------:R-:W2:Y:S01]  /*a1d60*/  LDL.LU R20, [R1+0x490] ;  /* 0x0004900001147983 */ /* 0x000ea20000300800 */
[----:B------:R-:W2:Y:S04]  /*a1d70*/  LDL.LU R21, [R1+0x494] ;  /* 0x0004940001157983 */ /* 0x000ea80000300800 */
        /* <DEDUP_REMOVED lines=16> */
[----:B------:R-:W2:Y:S01]  /*a1e80*/  LDL.LU R23, [R1+0x4cc] ;  /* 0x0004cc0001177983 */ /* 0x000ea20000300800 */
[----:B------:R-:W4:Y:S01]  /*a1e90*/  LDL.LU.64 R14, [R1+0x61c0] ;  /* 0x0061c000010e7983 */ /* 0x000f220000300a00 */
[----:B------:R-:W4:Y:S11]  /*a1ea0*/  LDL.LU.64 R12, [R1+0x61b8] ;  /* 0x0061b800010c7983 */ /* 0x000f360000300a00 */
        /* <DEDUP_REMOVED lines=35> */
[----:B------:R-:W-:Y:S02]  /*a20e0*/  STL [R1+0x6064], R15 ;  /* 0x0060640f01007387 */ /* 0x000fe40000100800 */
[----:B------:R0:W-:Y:S02]  /*a20f0*/  STL [R1+0x60f8], R14 ;  /* 0x0060f80e01007387 */ /* 0x0001e40000100800 */
[----:B0-----:R-:W2:Y:S01]  /*a2100*/  LDL.64 R14, [R1+0x128] ;  /* 0x00012800010e7983 */ /* 0x001ea20000100a00 */
        /* <DEDUP_REMOVED lines=12> */
[C---:B--2---:R-:W-:Y:S01]  /*a21d0*/  HMMA.16816.F32 R24, R4.reuse, R26, R20 ;  /* 0x0000001a0418723c */ /* 0x044fe20000001814 */
[----:B------:R-:W2:Y:S01]  /*a21e0*/  LDL.LU.64 R22, [R1+0x6158] ;  /* 0x0061580001167983 */ /* 0x000ea20000300a00 */
[----:B------:R-:W2:Y:S11]  /*a21f0*/  LDL.LU.64 R20, [R1+0x6150] ;  /* 0x0061500001147983 */ /* 0x000eb60000300a00 */
[----:B------:R-:W-:Y:S10]  /*a2200*/  @!UPT UIADD3 URZ, URZ, URZ, URZ ;  /* 0x0000003f3f3ff290 */ /* 0x000ff4000fffe03f */
[----:B------:R-:W-:Y:S01]  /*a2210*/  STL.64 [R1+0x590], R24 ;  /* 0x0005901801007387 */ /* 0x000fe20000100a00 */
[----:B------:R0:W-:Y:S03]  /*a2220*/  STL.64 [R1+0x598], R26 ;  /* 0x0005981a01007387 */ /* 0x0001e60000100a00 */
[----:B0-----:R-:W3:Y:S02]  /*a2230*/  LDL.LU.64 R26, [R1+0x6148] ;  /* 0x00614800011a7983 */ /* 0x001ee40000300a00 */
[C---:B---3--:R-:W-:Y:S11]  /*a2240*/  HMMA.16816.F32 R8, R4.reuse, R26, R8 ;  /* 0x0000001a0408723c */ /* 0x048ff60000001808 */
[----:B------:R-:W-:Y:S11]  /*a2250*/  @!UPT UIADD3 URZ, URZ, URZ, URZ ;  /* 0x0000003f3f3ff290 */ /* 0x000ff6000fffe03f */
[----:B------:R-:W-:Y:S01]  /*a2260*/  @!UPT UIADD3 URZ, URZ, URZ, URZ ;  /* 0x0000003f3f3ff290 */ /* 0x000fe2000fffe03f */
[----:B------:R0:W-:Y:S01]  /*a2270*/  STL.64 [R1+0x580], R8 ;  /* 0x0005800801007387 */ /* 0x0001e20000100a00 */
[----:B------:R1:W-:Y:S01]  /*a2280*/  STL.64 [R1+0x588], R10 ;  /* 0x0005880a01007387 */ /* 0x0003e20000100a00 */
[----:B0-----:R-:W-:Y:S02]  /*a2290*/  MOV R9, R26 ;  /* 0x0000001a00097202 */ /* 0x001fe40000000f00 */
        /* <DEDUP_REMOVED lines=25> */
[----:B------:R-:W4:Y:S01]  /*a2430*/  LDL.LU.64 R26, [R1+0x6118] ;  /* 0x00611800011a7983 */ /* 0x000f220000300a00 */
[C---:B---3--:R-:W-:Y:S03]  /*a2440*/  HMMA.16816.F32 R8, R4.reuse, R14, R8 ;  /* 0x0000000e0408723c */ /* 0x048fe60000001808 */
[----:B--2---:R-:W-:Y:S01]  /*a2450*/  STL.64 [R1+0x60d8], R22 ;  /* 0x0060d81601007387 */ /* 0x004fe20000100a00 */
[----:B------:R-:W-:Y:S11]  /*a2460*/  STL.64 [R1+0x60d0], R20 ;  /* 0x0060d01401007387 */ /* 0x000ff60000100a00 */
[----:B------:R-:W-:Y:S08]  /*a2470*/  @!UPT UIADD3 URZ, URZ, URZ, URZ ;  /* 0x0000003f3f3ff290 */ /* 0x000ff0000fffe03f */
[----:B------:R-:W-:Y:S02]  /*a2480*/  STL.64 [R1+0x9b0], R8 ;  /* 0x0009b00801007387 */ /* 0x000fe40000100a00 */
[----:B------:R4:W-:Y:S02]  /*a2490*/  STL.64 [R1+0x9b8], R10 ;  /* 0x0009b80a01007387 */ /* 0x0009e40000100a00 */
[----:B----4-:R-:W-:Y:S11]  /*a24a0*/  HMMA.16816.F32 R8, R4, R26, R16 ;  /* 0x0000001a0408723c */ /* 0x010ff60000001810 */
        /* <DEDUP_REMOVED lines=10> */
[----:B------:R-:W4:Y:S02]  /*a2550*/  LDL.LU R18, [R1+0x468] ;  /* 0x0004680001127983 */ /* 0x000f240000300800 */
[----:B------:R-:W4:Y:S01]  /*a2560*/  LDL.LU R19, [R1+0x46c] ;  /* 0x00046c0001137983 */ /* 0x000f220000300800 */
[----:B------:R-:W2:Y:S01]  /*a2570*/  LDL.64 R22, [R1+0xe8] ;  /* 0x0000e80001167983 */ /* 0x000ea20000100a00 */
[----:B------:R-:W-:-:S02]  /*a2580*/  MOV R2, R26 ;  /* 0x0000001a00027202 */ /* 0x000fc40000000f00 */
[----:B------:R-:W-:Y:S02]  /*a2590*/  MOV R0, R27 ;  /* 0x0000001b00007202 */ /* 0x000fe40000000f00 */
[----:B------:R-:W-:Y:S01]  /*a25a0*/  MOV R29, R14 ;  /* 0x0000000e001d7202 */ /* 0x000fe20000000f00 */
[----:B------:R-:W-:Y:S01]  /*a25b0*/  IMAD.MOV.U32 R28, RZ, RZ, R15 ;  /* 0x000000ffff1c7224 */ /* 0x000fe200078e000f */
[----:B--2---:R0:W-:Y:S01]  /*a25c0*/  STL.64 [R1+0x60f0], R22 ;  /* 0x0060f01601007387 */ /* 0x0041e20000100a00 */
        /* <DEDUP_REMOVED lines=8> */
[----:B--2---:R1:W-:Y:S01]  /*a2650*/  STL.64 [R1+0x6108], R14 ;  /* 0x0061080e01007387 */ /* 0x0043e20000100a00 */
[----:B------:R-:W-:Y:S02]  /*a2660*/  STL.64 [R1+0x6100], R12 ;  /* 0x0061000c01007387 */ /* 0x000fe40000100a00 */
[----:B0-----:R-:W2:Y:S01]  /*a2670*/  LDL.64 R22, [R1+0xf8] ;  /* 0x0000f80001167983 */ /* 0x001ea20000100a00 */
[----:B-1----:R-:W4:Y:S01]  /*a2680*/  LDL.64 R14, [R1+0x108] ;  /* 0x00010800010e7983 */ /* 0x002f220000100a00 */
[----:B------:R-:W-:Y:S02]  /*a2690*/  STL.64 [R1+0x60e8], R26 ;  /* 0x0060e81a01007387 */ /* 0x000fe40000100a00 */
[----:B------:R0:W-:Y:S02]  /*a26a0*/  STL.64 [R1+0x60e0], R24 ;  /* 0x0060e01801007387 */ /* 0x0001e40000100a00 */
        /* <DEDUP_REMOVED lines=10> */
[----:B--2---:R0:W-:Y:S01]  /*a2750*/  STL.64 [R1+0x6090], R10 ;  /* 0x0060900a01007387 */ /* 0x0041e20000100a00 */
[----:B---3--:R-:W-:Y:S03]  /*a2760*/  STL.64 [R1+0x6088], R8 ;  /* 0x0060880801007387 */ /* 0x008fe60000100a00 */
[----:B0-----:R-:W2:Y:S01]  /*a2770*/  LDL.LU.64 R10, [R1+0x18] ;  /* 0x00001800010a7983 */ /* 0x001ea20000300a00 */
[C---:B----4-:R-:W-:Y:S03]  /*a2780*/  HMMA.16816.F32 R16, R4.reuse, R14, R16 ;  /* 0x0000000e0410723c */ /* 0x050fe60000001810 */
[----:B--2---:R0:W-:Y:S04]  /*a2790*/  STL.64 [R1+0x60a8], R10 ;  /* 0x0060a80a01007387 */ /* 0x0041e80000100a00 */
[----:B0-----:R-:W2:Y:S11]  /*a27a0*/  LDL.LU.64 R10, [R1+0x28] ;  /* 0x00002800010a7983 */ /* 0x001eb60000300a00 */
[----:B------:R-:W-:Y:S05]  /*a27b0*/  @!UPT UIADD3 URZ, URZ, URZ, URZ ;  /* 0x0000003f3f3ff290 */ /* 0x000fea000fffe03f */
[----:B------:R-:W-:Y:S02]  /*a27c0*/  STL.64 [R1+0x990], R16 ;  /* 0x0009901001007387 */ /* 0x000fe40000100a00 */
[----:B------:R0:W-:Y:S02]  /*a27d0*/  STL.64 [R1+0x998], R18 ;  /* 0x0009981201007387 */ /* 0x0001e40000100a00 */
[----:B0-----:R-:W3:Y:S01]  /*a27e0*/  LDL.LU.64 R18, [R1+0x6110] ;  /* 0x0061100001127983 */ /* 0x001ee20000300a00 */
[----:B------:R-:W-:Y:S02]  /*a27f0*/  MOV R17, R14 ;  /* 0x0000000e00117202 */ /* 0x000fe40000000f00 */
[----:B------:R-:W-:Y:S02]  /*a2800*/  MOV R16, R15 ;  /* 0x0000000f00107202 */ /* 0x000fe40000000f00 */
[----:B------:R-:W4:Y:S01]  /*a2810*/  LDL.LU.64 R14, [R1+0x6108] ;  /* 0x00610800010e7983 */ /* 0x000f220000300a00 */
[----:B------:R-:W4:Y:S03]  /*a2820*/  LDL.LU.64 R12, [R1+0x6100] ;  /* 0x00610000010c7983 */ /* 0x000f260000300a00 */
[----:B---3--:R-:W-:Y:S01]  /*a2830*/  STL.64 [R1+0x60a0], R18 ;  /* 0x0060a01201007387 */ /* 0x008fe20000100a00 */
        /* <DEDUP_REMOVED lines=14> */
[----:B------:R1:W-:Y:S01]  /*a2920*/  STL.64 [R1+0x988], R14 ;  /* 0x0009880e01007387 */ /* 0x0003e20000100a00 */
[----:B0-----:R-:W-:Y:S02]  /*a2930*/  MOV R12, R22 ;  /* 0x00000016000c7202 */ /* 0x001fe40000000f00 */
[----:B-1----:R-:W3:Y:S01]  /*a2940*/  LDL.LU R14, [R1+0x60f8] ;  /* 0x0060f800010e7983 */ /* 0x002ee20000300800 */
        /* <DEDUP_REMOVED lines=11> */
[----:B------:R-:W2:Y:S01]  /*a2a00*/  LDL.LU.64 R20, [R1+0x60d0] ;  /* 0x0060d00001147983 */ /* 0x000ea20000300a00 */
[----:B----4-:R-:W-:Y:S01]  /*a2a10*/  HMMA.16816.F32 R4, R4, R22, R24 ;  /* 0x000000160404723c */ /* 0x010fe20000001818 */
[----:B------:R-:W2:Y:S01]  /*a2a20*/  LDL.LU.64 R26, [R1+0x60c8] ;  /* 0x0060c800011a7983 */ /* 0x000ea20000300a00 */
[----:B------:R-:W2:Y:S02]  /*a2a30*/  LDL.LU.64 R24, [R1+0x60c0] ;  /* 0x0060c00001187983 */ /* 0x000ea40000300a00 */
[----:B------:R-:W-:Y:S11]  /*a2a40*/  STL.64 [R1+0x5f50], R22 ;  /* 0x005f501601007387 */ /* 0x000ff60000100a00 */
[----:B------:R-:W-:Y:S08]  /*a2a50*/  @!UPT UIADD3 URZ, URZ, URZ, URZ ;  /* 0x0000003f3f3ff290 */ /* 0x000ff0000fffe03f */
[----:B------:R-:W-:Y:S01]  /*a2a60*/  STL.64 [R1+0x230], R4 ;  /* 0x0002300401007387 */ /* 0x000fe20000100a00 */
[----:B------:R0:W-:Y:S03]  /*a2a70*/  STL.64 [R1+0x238], R6 ;  /* 0x0002380601007387 */ /* 0x0001e60000100a00 */
[----:B0-----:R-:W4:Y:S04]  /*a2a80*/  LDL R6, [R1+0xe00] ;  /* 0x000e000001067983 */ /* 0x001f280000100800 */
[----:B------:R-:W4:Y:S04]  /*a2a90*/  LDL R7, [R1+0xe10] ;  /* 0x000e100001077983 */ /* 0x000f280000100800 */
[----:B----4-:R0:W-:Y:S01]  /*a2aa0*/  STL.64 [R1+0x5ee0], R6 ;  /* 0x005ee00601007387 */ /* 0x0101e20000100a00 */
[----:B------:R-:W4:Y:S02]  /*a2ab0*/  LDL.LU R4, [R1+0x60] ;  /* 0x0000600001047983 */ /* 0x000f240000300800 */
[----:B------:R-:W4:Y:S01]  /*a2ac0*/  LDL.LU R5, [R1+0x64] ;  /* 0x0000640001057983 */ /* 0x000f220000300800 */
[----:B0-----:R-:W3:Y:S01]  /*a2ad0*/  LDL.LU R6, [R1+0x68] ;  /* 0x0000680001067983 */ /* 0x001ee20000300800 */
[----:B------:R-:W3:Y:S01]  /*a2ae0*/  LDL.LU R7, [R1+0x6c] ;  /* 0x00006c0001077983 */ /* 0x000ee20000300800 */
[C---:B--2---:R-:W-:Y:S02]  /*a2af0*/  HMMA.16816.F32 R16, R24.reuse, R10, R16 ;  /* 0x0000000a1810723c */ /* 0x044fe40000001810 */
[----:B---3--:R0:W-:Y:S01]  /*a2b00*/  STL.64 [R1+0x5ef0], R6 ;  /* 0x005ef00601007387 */ /* 0x0081e20000100a00 */
[----:B----4-:R1:W-:Y:S03]  /*a2b10*/  STL.64 [R1+0x5ee8], R4 ;  /* 0x005ee80401007387 */ /* 0x0103e60000100a00 */
[----:B0-----:R-:W2:Y:S01]  /*a2b20*/  LDL.LU R6, [R1+0x8] ;  /* 0x0000080001067983 */ /* 0x001ea20000300800 */
[----:B------:R-:W2:Y:S11]  /*a2b30*/  LDL.LU R7, [R1+0xc] ;  /* 0x00000c0001077983 */ /* 0x000eb60000300800 */
[----:B------:R-:W-:Y:S05]  /*a2b40*/  @!UPT UIADD3 URZ, URZ, URZ, URZ ;  /* 0x0000003f3f3ff290 */ /* 0x000fea000fffe03f */
[----:B------:R-:W-:Y:S02]  /*a2b50*/  STL.64 [R1+0x220], R16 ;  /* 0x0002201001007387 */ /* 0x000fe40000100a00 */
[----:B------:R0:W-:Y:S01]  /*a2b60*/  STL.64 [R1+0x228], R18 ;  /* 0x0002281201007387 */ /* 0x0001e20000100a00 */
[----:B-1----:R-:W-:Y:S02]  /*a2b70*/  MOV R5, R10 ;  /* 0x0000000a00057202 */ /* 0x002fe40000000f00 */
[----:B------:R-:W-:Y:S01]  /*a2b80*/  MOV R4, R11 ;  /* 0x0000000b00047202 */ /* 0x000fe20000000f00 */
        /* <DEDUP_REMOVED lines=10> */
[----:B------:R-:W4:Y:S02]  /*a2c30*/  LDL.LU.64 R16, [R1+0x6098] ;  /* 0x0060980001107983 */ /* 0x000f240000300a00 */
[----:B------:R-:W2:Y:S02]  /*a2c40*/  LDL.LU.64 R10, [R1+0x6090] ;  /* 0x00609000010a7983 */ /* 0x000ea40000300a00 */
[----:B------:R-:W2:Y:S02]  /*a2c50*/  LDL.LU.64 R8, [R1+0x6088] ;  /* 0x0060880001087983 */ /* 0x000ea40000300a00 */
[----:B--2---:R-:W-:Y:S11]  /*a2c60*/  HMMA.16816.F32 R8, R24, R6, R8 ;  /* 0x000000061808723c */ /* 0x004ff60000001808 */
[----:B------:R-:W-:Y:S11]  /*a2c70*/  @!UPT UIADD3 URZ, URZ, URZ, URZ ;  /* 0x0000003f3f3ff290 */ /* 0x000ff6000fffe03f */
[----:B------:R-:W-:Y:S01]  /*a2c80*/  @!UPT UIADD3 URZ, URZ, URZ, URZ ;  /* 0x0000003f3f3ff290 */ /* 0x000fe2000fffe03f */
[----:B------:R-:W-:Y:S01]  /*a2c90*/  STL.64 [R1+0x200], R8 ;  /* 0x0002000801007387 */ /* 0x000fe20000100a00 */
[----:B------:R0:W-:Y:S03]  /*a2ca0*/  STL.64 [R1+0x208], R10 ;  /* 0x0002080a01007387 */ /* 0x0001e60000100a00 */
[----:B0-----:R-:W3:Y:S01]  /*a2cb0*/  LDL.LU.64 R10, [R1+0x6080] ;  /* 0x00608000010a7983 */ /* 0x001ee20000300a00 */
[----:B------:R-:W3:Y:S02]  /*a2cc0*/  LDL.LU.64 R8, [R1+0x6078] ;  /* 0x0060780001087983 */ /* 0x000ee40000300a00 */
[----:B------:R0:W-:Y:S02]  /*a2cd0*/  STL.64 [R1+0x5f08], R6 ;  /* 0x005f080601007387 */ /* 0x0001e40000100a00 */
[----:B0-----:R-:W-:Y:S01]  /*a2ce0*/  IMAD.MOV.U32 R6, RZ, RZ, R23 ;  /* 0x000000ffff067224 */ /* 0x001fe200078e0017 */
[----:B------:R-:W-:-:S05]  /*a2cf0*/  MOV R7, R22 ;  /* 0x0000001600077202 */ /* 0x000fca0000000f00 */
[----:B------:R0:W-:Y:S02]  /*a2d00*/  STL.64 [R1+0x5f20], R6 ;  /* 0x005f200601007387 */ /* 0x0001e40000100a00 */
[----:B0-----:R-:W-:Y:S02]  /*a2d10*/  MOV R6, R5 ;  /* 0x0000000500067202 */ /* 0x001fe40000000f00 */
[----:B------:R-:W-:Y:S01]  /*a2d20*/  MOV R7, R4 ;  /* 0x0000000400077202 */ /* 0x000fe20000000f00 */
[----:B---3--:R-:W-:Y:S11]  /*a2d30*/  HMMA.16816.F32 R8, R24, R18, R8 ;  /* 0x000000121808723c */ /* 0x008ff60000001808 */
[----:B------:R-:W-:Y:S11]  /*a2d40*/  @!UPT UIADD3 URZ, URZ, URZ, URZ ;  /* 0x0000003f3f3ff290 */ /* 0x000ff6000fffe03f */
[----:B------:R-:W-:Y:S01]  /*a2d50*/  @!UPT UIADD3 URZ, URZ, URZ, URZ ;  /* 0x0000003f3f3ff290 */ /* 0x000fe2000fffe03f */
[----:B------:R-:W-:Y:S01]  /*a2d60*/  STL.64 [R1+0x1f0], R8 ;  /* 0x0001f00801007387 */ /* 0x000fe20000100a00 */
[----:B------:R0:W-:Y:S03]  /*a2d70*/  STL.64 [R1+0x1f8], R10 ;  /* 0x0001f80a01007387 */ /* 0x0001e60000100a00 */
[----:B0-----:R-:W2:Y:S01]  /*a2d80*/  LDL.LU.64 R10, [R1+0x6070] ;  /* 0x00607000010a7983 */ /* 0x001ea20000300a00 */
[----:B------:R-:W3:Y:S02]  /*a2d90*/  LDL.LU.64 R8, [R1+0x6068] ;  /* 0x0060680001087983 */ /* 0x000ee40000300a00 */
        /* <DEDUP_REMOVED lines=21> */
[----:B----4-:R-:W-:-:S02]  /*a2ef0*/  MOV R22, R17 ;  /* 0x0000001100167202 */ /* 0x010fc40000000f00 */
[----:B------:R-:W-:Y:S01]  /*a2f00*/  MOV R23, R16 ;  /* 0x0000001000177202 */ /* 0x000fe20000000f00 */
[----:B------:R-:W4:Y:S01]  /*a2f10*/  LDL.LU R17, [R1+0x6054] ;  /* 0x0060540001117983 */ /* 0x000f220000300800 */
[----:B------:R-:W4:Y:S03]  /*a2f20*/  LDL.LU R16, [R1+0x6050] ;  /* 0x0060500001107983 */ /* 0x000f260000300800 */
        /* <DEDUP_REMOVED lines=18> */
[----:B------:R-:W-:Y:S01]  /*a3050*/  MOV R22, R29 ;  /* 0x0000001d00167202 */ /* 0x000fe20000000f00 */
[----:B------:R-:W-:-:S05]  /*a3060*/  IMAD.MOV.U32 R23, RZ, RZ, R28 ;  /* 0x000000ffff177224 */ /* 0x000fca00078e001c */
        /* <DEDUP_REMOVED lines=19> */
[----:B---3--:R-:W-:Y:S02]  /*a31a0*/  MOV R22, R9 ;  /* 0x0000000900167202 */ /* 0x008fe40000000f00 */
[----:B------:R-:W-:-:S05]  /*a31b0*/  MOV R23, R8 ;  /* 0x0000000800177202 */ /* 0x000fca0000000f00 */
[----:B------:R-:W-:Y:S04]  /*a31c0*/  STL.64 [R1+0x6010], R22 ;  /* 0x0060101601007387 */ /* 0x000fe80000100a00 */
[----:B--2---:R-:W-:Y:S01]  /*a31d0*/  STL.64 [R1+0x5fd8], R6 ;  /* 0x005fd80601007387 */ /* 0x004fe20000100a00 */
[----:B------:R0:W-:Y:S03]  /*a31e0*/  STL.64 [R1+0x5fd0], R4 ;  /* 0x005fd00401007387 */ /* 0x0001e60000100a00 */
[----:B0-----:R-:W2:Y:S01]  /*a31f0*/  LDL.LU R4, [R1+0x190] ;  /* 0x0001900001047983 */ /* 0x001ea20000300800 */
[----:B------:R-:W2:Y:S02]  /*a3200*/  LDL.LU R5, [R1+0x194] ;  /* 0x0001940001057983 */ /* 0x000ea40000300800 */
[----:B------:R-:W3:Y:S02]  /*a3210*/  LDL.LU R6, [R1+0x198] ;  /* 0x0001980001067983 */ /* 0x000ee40000300800 */
[----:B------:R-:W3:Y:S01]  /*a3220*/  LDL.LU R7, [R1+0x19c] ;  /* 0x00019c0001077983 */ /* 0x000ee20000300800 */
[----:B------:R-:W2:Y:S04]  /*a3230*/  LDL.LU.64 R22, [R1+0x38] ;  /* 0x0000380001167983 */ /* 0x000ea80000300a00 */
[----:B--2---:R-:W-:Y:S01]  /*a3240*/  STL.64 [R1+0x6028], R22 ;  /* 0x0060281601007387 */ /* 0x004fe20000100a00 */
[----:B---3--:R-:W-:Y:S02]  /*a3250*/  STL.64 [R1+0x5ff0], R6 ;  /* 0x005ff00601007387 */ /* 0x008fe40000100a00 */
[----:B------:R0:W-:Y:S02]  /*a3260*/  STL.64 [R1+0x5fe8], R4 ;  /* 0x005fe80401007387 */ /* 0x0001e40000100a00 */
        /* <DEDUP_REMOVED lines=25> */
[----:B----4-:R0:W-:Y:S03]  /*a3400*/  STL.64 [R1+0x5ef8], R16 ;  /* 0x005ef81001007387 */ /* 0x0101e60000100a00 */
[----:B0-----:R-:W3:Y:S01]  /*a3410*/  LDL.LU R16, [R1+0x70] ;  /* 0x0000700001107983 */ /* 0x001ee20000300800 */
[----:B------:R-:W3:Y:S01]  /*a3420*/  LDL.LU R17, [R1+0x74] ;  /* 0x0000740001117983 */ /* 0x000ee20000300800 */
[----:B------:R-:W-:-:S02]  /*a3430*/  MOV R18, R0 ;  /* 0x0000000000127202 */ /* 0x000fc40000000f00 */
[----:B------:R-:W-:Y:S01]  /*a3440*/  MOV R19, R2 ;  /* 0x0000000200137202 */ /* 0x000fe20000000f00 */
[----:B------:R-:W4:Y:S01]  /*a3450*/  LDL.LU R0, [R1+0x6044] ;  /* 0x0060440001007983 */ /* 0x000f220000300800 */
[----:B------:R-:W2:Y:S03]  /*a3460*/  LDL.LU R2, [R1+0x6040] ;  /* 0x0060400001027983 */ /* 0x000ea60000300800 */
[----:B------:R-:W-:Y:S01]  /*a3470*/  STL.64 [R1+0x5f18], R18 ;  /* 0x005f181201007387 */ /* 0x000fe20000100a00 */
[C---:B------:R-:W-:Y:S03]  /*a3480*/  HMMA.16816.F32 R8, R24.reuse, R14, R8 ;  /* 0x0000000e1808723c */ /* 0x040fe60000001808 */
[----:B---3--:R0:W-:Y:S04]  /*a3490*/  STL.64 [R1+0x5f10], R16 ;  /* 0x005f101001007387 */ /* 0x0081e80000100a00 */
[----:B0-----:R-:W3:Y:S01]  /*a34a0*/  LDL.LU R16, [R1+0x80] ;  /* 0x0000800001107983 */ /* 0x001ee20000300800 */
[----:B------:R-:W3:Y:S02]  /*a34b0*/  LDL.LU R17, [R1+0x84] ;  /* 0x0000840001117983 */ /* 0x000ee40000300800 */
[----:B------:R-:W2:Y:S02]  /*a34c0*/  LDL.LU R18, [R1+0x88] ;  /* 0x0000880001127983 */ /* 0x000ea40000300800 */
[----:B------:R-:W2:Y:S02]  /*a34d0*/  LDL.LU R19, [R1+0x8c] ;  /* 0x00008c0001137983 */ /* 0x000ea40000300800 */
[----:B--2---:R-:W-:Y:S01]  /*a34e0*/  STL.64 [R1+0x5f30], R18 ;  /* 0x005f301201007387 */ /* 0x004fe20000100a00 */
[----:B---3--:R0:W-:Y:S03]  /*a34f0*/  STL.64 [R1+0x5f28], R16 ;  /* 0x005f281001007387 */ /* 0x0081e60000100a00 */
[----:B0-----:R-:W2:Y:S01]  /*a3500*/  LDL.LU R16, [R1+0x90] ;  /* 0x0000900001107983 */ /* 0x001ea20000300800 */
[----:B------:R-:W2:Y:S04]  /*a3510*/  LDL.LU R17, [R1+0x94] ;  /* 0x0000940001117983 */ /* 0x000ea80000300800 */
[----:B------:R-:W-:Y:S02]  /*a3520*/  STL.64 [R1+0x8f0], R8 ;  /* 0x0008f00801007387 */ /* 0x000fe40000100a00 */
[----:B------:R0:W-:Y:S02]  /*a3530*/  STL.64 [R1+0x8f8], R10 ;  /* 0x0008f80a01007387 */ /* 0x0001e40000100a00 */
[----:B0-----:R-:W3:Y:S01]  /*a3540*/  LDL.LU.64 R10, [R1+0x6038] ;  /* 0x00603800010a7983 */ /* 0x001ee20000300a00 */
[----:B------:R-:W2:Y:S01]  /*a3550*/  LDL.LU.64 R8, [R1+0x6030] ;  /* 0x0060300001087983 */ /* 0x000ea20000300a00 */
[C---:B---3--:R-:W-:Y:S11]  /*a3560*/  HMMA.16816.F32 R20, R24.reuse, R10, R20 ;  /* 0x0000000a1814723c */ /* 0x048ff60000001814 */
[----:B------:R-:W-:Y:S11]  /*a3570*/  @!UPT UIADD3 URZ, URZ, URZ, URZ ;  /* 0x0000003f3f3ff290 */ /* 0x000ff6000fffe03f */
[----:B------:R-:W-:Y:S01]  /*a3580*/  @!UPT UIADD3 URZ, URZ, URZ, URZ ;  /* 0x0000003f3f3ff290 */ /* 0x000fe2000fffe03f */
[----:B------:R-:W-:Y:S01]  /*a3590*/  STL.64 [R1+0x8e0], R20 ;  /* 0x0008e01401007387 */ /* 0x000fe20000100a00 */
[----:B------:R0:W-:Y:S03]  /*a35a0*/  STL.64 [R1+0x8e8], R22 ;  /* 0x0008e81601007387 */ /* 0x0001e60000100a00 */
[----:B0-----:R-:W3:Y:S01]  /*a35b0*/  LDL.LU.64 R22, [R1+0x6028] ;  /* 0x0060280001167983 */ /* 0x001ee20000300a00 */
[----:B------:R-:W-:Y:S02]  /*a35c0*/  MOV R18, R2 ;  /* 0x0000000200127202 */ /* 0x000fe40000000f00 */
[----:B----4-:R-:W-:Y:S01]  /*a35d0*/  MOV R19, R0 ;  /* 0x0000000000137202 */ /* 0x010fe20000000f00 */
        /* <DEDUP_REMOVED lines=65> */
[----:B---3--:R-:W-:Y:S02]  /*a39f0*/  HMMA.16816.F32 R24, R24, R22, R4 ;  /* 0x000000161818723c */ /* 0x008fe40000001804 */
[----:B------:R-:W2:Y:S01]  /*a3a00*/  LDL.LU.64 R6, [R1+0x5f48] ;  /* 0x005f480001067983 */ /* 0x000ea20000300a00 */
[----:B------:R-:W2:Y:S02]  /*a3a10*/  LDL.LU.64 R22, [R1+0x5f40] ;  /* 0x005f400001167983 */ /* 0x000ea40000300a00 */
[----:B------:R-:W2:Y:S11]  /*a3a20*/  LDL.LU.64 R20, [R1+0x5f38] ;  /* 0x005f380001147983 */ /* 0x000eb60000300a00 */
[----:B------:R-:W-:Y:S07]  /*a3a30*/  @!UPT UIADD3 URZ, URZ, URZ, URZ ;  /* 0x0000003f3f3ff290 */ /* 0x000fee000fffe03f */
        /* <DEDUP_REMOVED lines=22> */
[----:B------:R-:W4:Y:S11]  /*a3ba0*/  LDL.LU.64 R16, [R1+0x5ef8] ;  /* 0x005ef80001107983 */ /* 0x000f360000300a00 */
        /* <DEDUP_REMOVED lines=11> */
[----:B------:R-:W4:Y:S02]  /*a3c60*/  LDL.LU R18, [R1+0x58] ;  /* 0x0000580001127983 */ /* 0x000f240000300800 */
[----:B------:R-:W-:-:S07]  /*a3c70*/  IMAD.MOV.U32 R19, RZ, RZ, R13 ;  /* 0x000000ffff137224 */ /* 0x000fce00078e000d */
[C---:B----4-:R-:W-:Y:S11]  /*a3c80*/  HMMA.16816.F32 R16, R20.reuse, R14, R16 ;  /* 0x0000000e1410723c */ /* 0x050ff60000001810 */
[----:B------:R-:W-:Y:S11]  /*a3c90*/  @!UPT UIADD3 URZ, URZ, URZ, URZ ;  /* 0x0000003f3f3ff290 */ /* 0x000ff6000fffe03f */
[----:B------:R-:W-:Y:S01]  /*a3ca0*/  @!UPT UIADD3 URZ, URZ, URZ, URZ ;  /* 0x0000003f3f3ff290 */ /* 0x000fe2000fffe03f */
[----:B------:R-:W-:Y:S01]  /*a3cb0*/  STL.64 [R1+0x50], R16 ;  /* 0x0000501001007387 */ /* 0x000fe20000100a00 */
[----:B------:R3:W-:Y:S02]  /*a3cc0*/  STL.64 [R1+0x58], R18 ;  /* 0x0000581201007387 */ /* 0x0007e40000100a00 */
[----:B---3--:R-:W-:Y:S01]  /*a3cd0*/  HMMA.16816.F32 R16, R20, R10, R24 ;  /* 0x0000000a1410723c */ /* 0x008fe20000001818 */
[----:B--2---:R-:W0:Y:S04]  /*a3ce0*/  LDSM.16.M88.4 R24, [R7+0x40080] ;  /* 0x040080000718783b */ /* 0x004e280000000200 */
[----:B0-----:R-:W-:Y:S11]  /*a3cf0*/  STL.64 [R1+0x5df8], R26 ;  /* 0x005df81a01007387 */ /* 0x001ff60000100a00 */
[----:B------:R-:W-:Y:S07]  /*a3d00*/  @!UPT UIADD3 URZ, URZ, URZ, URZ ;  /* 0x0000003f3f3ff290 */ /* 0x000fee000fffe03f */
[----:B------:R-:W-:Y:S02]  /*a3d10*/  STL.64 [R1+0x40], R16 ;  /* 0x0000401001007387 */ /* 0x000fe40000100a00 */
[----:B------:R-:W-:Y:S02]  /*a3d20*/  STL.64 [R1+0x48], R18 ;  /* 0x0000481201007387 */ /* 0x000fe40000100a00 */
[----:B------:R-:W0:Y:S04]  /*a3d30*/  LDSM.16.M88.4 R16, [R6+0x20080] ;  /* 0x020080000610783b */ /* 0x000e280000000200 */
[----:B------:R0:W-:Y:S02]  /*a3d40*/  STL.64 [R1+0x5df0], R24 ;  /* 0x005df01801007387 */ /* 0x0001e40000100a00 */
[----:B0-----:R-:W-:-:S02]  /*a3d50*/  MOV R25, R16 ;  /* 0x0000001000197202 */ /* 0x001fc40000000f00 */
[----:B------:R-:W-:Y:S01]  /*a3d60*/  MOV R24, R17 ;  /* 0x0000001100187202 */ /* 0x000fe20000000f00 */
[----:B------:R-:W-:Y:S01]  /*a3d70*/  STL.64 [R1+0x20], R16 ;  /* 0x0000201001007387 */ /* 0x000fe20000100a00 */
[----:B------:R-:W-:Y:S01]  /*a3d80*/  STL.64 [R1+0x28], R18 ;  /* 0x0000281201007387 */ /* 0x000fe20000100a00 */
[----:B------:R-:W-:Y:S01]  /*a3d90*/  MOV R26, R8 ;  /* 0x00000008001a7202 */ /* 0x000fe20000000f00 */
[----:B------:R-:W-:Y:S01]  /*a3da0*/  LDSM.16.M88.4 R16, [R6+0x26080] ;  /* 0x026080000610783b */ /* 0x000fe20000000200 */
[----:B------:R0:W-:Y:S02]  /*a3db0*/  STL.64 [R1+0x5ed8], R24 ;  /* 0x005ed81801007387 */ /* 0x0001e40000100a00 */
[----:B0-----:R-:W-:Y:S02]  /*a3dc0*/  MOV R24, R12 ;  /* 0x0000000c00187202 */ /* 0x001fe40000000f00 */
[----:B------:R-:W0:Y:S01]  /*a3dd0*/  LDSM.16.M88.4 R12, [R6+0x22080] ;  /* 0x02208000060c783b */ /* 0x000e220000000200 */
[----:B------:R-:W-:-:S02]  /*a3de0*/  MOV R25, R9 ;  /* 0x0000000900197202 */ /* 0x000fc40000000f00 */
[----:B------:R-:W1:Y:S01]  /*a3df0*/  LDSM.16.M88.4 R8, [R6+0x24080] ;  /* 0x024080000608783b */ /* 0x000e620000000200 */
[----:B0-----:R-:W-:Y:S03]  /*a3e00*/  STL.64 [R1+0x10], R12 ;  /* 0x0000100c01007387 */ /* 0x001fe60000100a00 */
[----:B------:R-:W-:Y:S02]  /*a3e10*/  STL.64 [R1+0x18], R14 ;  /* 0x0000180e01007387 */ /* 0x000fe40000100a00 */
[----:B------:R-:W0:Y:S04]  /*a3e20*/  LDSM.16.M88.4 R12, [R6+0x28080] ;  /* 0x02808000060c783b */ /* 0x000e280000000200 */
[----:B-1----:R-:W-:Y:S01]  /*a3e30*/  STL.64 [R1], R8 ;  /* 0x0000000801007387 */ /* 0x002fe20000100a00 */
[----:B------:R-:W-:Y:S01]  /*a3e40*/  MOV R28, R8 ;  /* 0x00000008001c7202 */ /* 0x000fe20000000f00 */
[----:B------:R-:W-:Y:S01]  /*a3e50*/  STL.64 [R1+0x8], R10 ;  /* 0x0000080a01007387 */ /* 0x000fe20000100a00 */
[----:B------:R-:W-:-:S02]  /*a3e60*/  MOV R29, R9 ;  /* 0x00000009001d7202 */ /* 0x000fc40000000f00 */
[----:B------:R-:W1:Y:S04]  /*a3e70*/  LDSM.16.M88.4 R8, [R6+0x2a080] ;  /* 0x02a080000608783b */ /* 0x000e680000000200 */
[----:B------:R-:W-:Y:S01]  /*a3e80*/  STL [R1+0x548c], R18 ;  /* 0x00548c1201007387 */ /* 0x000fe20000100800 */
[----:B------:R-:W-:Y:S01]  /*a3e90*/  STL [R1+0x5488], R19 ;  /* 0x0054881301007387 */ /* 0x000fe20000100800 */
[----:B------:R-:W-:-:S03]  /*a3ea0*/  MOV R27, R3 ;  /* 0x00000003001b7202 */ /* 0x000fc60000000f00 */
[----:B0-----:R0:W-:Y:S01]  /*a3eb0*/  STL.64 [R1+0x5da0], R14 ;  /* 0x005da00e01007387 */ /* 0x0011e20000100a00 */
[----:B------:R2:W-:Y:S01]  /*a3ec0*/  STL.64 [R1+0x5d98], R12 ;  /* 0x005d980c01007387 */ /* 0x0005e20000100a00 */
[----:B0-----:R-:W-:Y:S02]  /*a3ed0*/  MOV R14, R2 ;  /* 0x00000002000e7202 */ /* 0x001fe40000000f00 */
[----:B------:R-:W-:-:S07]  /*a3ee0*/  MOV R15, R0 ;  /* 0x00000000000f7202 */ /* 0x000fce0000000f00 */
[----:B--2---:R-:W-:Y:S01]  /*a3ef0*/  HMMA.16816.F32 R12, R20, R14, R24 ;  /* 0x0000000e140c723c */ /* 0x004fe20000001818 */
[----:B-1----:R-:W-:Y:S01]  /*a3f00*/  STL [R1+0x5454], R10 ;  /* 0x0054540a01007387 */ /* 0x002fe20000100800 */
[----:B------:R-:W-:Y:S02]  /*a3f10*/  STL [R1+0x5450], R11 ;  /* 0x0054500b01007387 */ /* 0x000fe40000100800 */
[----:B------:R-:W2:Y:S11]  /*a3f20*/  LDL.LU.64 R24, [R1+0x5ed8] ;  /* 0x005ed80001187983 */ /* 0x000eb60000300a00 */
[----:B------:R-:W-:Y:S08]  /*a3f30*/  @!UPT UIADD3 URZ, URZ, URZ, URZ ;  /* 0x0000003f3f3ff290 */ /* 0x000ff0000fffe03f */
[----:B------:R-:W-:Y:S01]  /*a3f40*/  STL.64 [R1+0x890], R12 ;  /* 0x0008900c01007387 */ /* 0x000fe20000100a00 */
[----:B------:R-:W-:Y:S02]  /*a3f50*/  STL.64 [R1+0x898], R14 ;  /* 0x0008980e01007387 */ /* 0x000fe40000100a00 */
[----:B------:R-:W0:Y:S02]  /*a3f60*/  LDSM.16.M88.4 R12, [R6+0x2c080] ;  /* 0x02c08000060c783b */ /* 0x000e240000000200 */
[----:B0-----:R-:W-:Y:S02]  /*a3f70*/  MOV R11, R12 ;  /* 0x0000000c000b7202 */ /* 0x001fe40000000f00 */
[----:B------:R-:W-:Y:S01]  /*a3f80*/  MOV R10, R13 ;  /* 0x0000000d000a7202 */ /* 0x000fe20000000f00 */
[----:B------:R-:W-:Y:S01]  /*a3f90*/  STL.64 [R1+0x30], R12 ;  /* 0x0000300c01007387 */ /* 0x000fe20000100a00 */
[----:B------:R-:W-:Y:S03]  /*a3fa0*/  STL.64 [R1+0x38], R14 ;  /* 0x0000380e01007387 */ /* 0x000fe60000100a00 */
[----:B------:R-:W-:Y:S01]  /*a3fb0*/  STL.64 [R1+0x5db0], R10 ;  /* 0x005db00a01007387 */ /* 0x000fe20000100a00 */
[----:B------:R-:W-:Y:S02]  /*a3fc0*/  STL.64 [R1+0x5da8], R8 ;  /* 0x005da80801007387 */ /* 0x000fe40000100a00 */
[----:B------:R-:W0:Y:S01]  /*a3fd0*/  LDSM.16.M88.4 R8, [R6+0x2e080] ;  /* 0x02e080000608783b */ /* 0x000e220000000200 */
[----:B------:R-:W-:-:S03]  /*a3fe0*/  MOV R0, R15 ;  /* 0x0000000f00007202 */ /* 0x000fc60000000f00 */
[----:B------:R-:W-:Y:S02]  /*a3ff0*/  IMAD.MOV.U32 R2, RZ, RZ, R14 ;  /* 0x000000ffff027224 */ /* 0x000fe400078e000e */
[----:B------:R-:W1:Y:S04]  /*a4000*/  LDSM.16.M88.4 R12, [R6+0x30080] ;  /* 0x03008000060c783b */ /* 0x000e680000000200 */
[----:B------:R-:W-:Y:S01]  /*a4010*/  STL [R1+0x54ac], R0 ;  /* 0x0054ac0001007387 */ /* 0x000fe20000100800 */
[----:B------:R-:W-:Y:S03]  /*a4020*/  STL [R1+0x54a8], R2 ;  /* 0x0054a80201007387 */ /* 0x000fe60000100800 */
[----:B0-----:R-:W-:Y:S01]  /*a4030*/  STL.64 [R1+0x1e0], R8 ;  /* 0x0001e00801007387 */ /* 0x001fe20000100a00 */
[----:B------:R-:W-:Y:S02]  /*a4040*/  STL.64 [R1+0x1e8], R10 ;  /* 0x0001e80a01007387 */ /* 0x000fe40000100a00 */
[----:B------:R-:W0:Y:S01]  /*a4050*/  LDSM.16.M88.4 R8, [R6+0x32080] ;  /* 0x032080000608783b */ /* 0x000e220000000200 */
[----:B-1----:R-:W-:Y:S03]  /*a4060*/  STL.64 [R1+0x1d0], R12 ;  /* 0x0001d00c01007387 */ /* 0x002fe60000100a00 */
[----:B------:R-:W-:Y:S02]  /*a4070*/  STL.64 [R1+0x1d8], R14 ;  /* 0x0001d80e01007387 */ /* 0x000fe40000100a00 */
[----:B------:R-:W-:Y:S01]  /*a4080*/  LDSM.16.M88.4 R12, [R6+0x36080] ;  /* 0x03608000060c783b */ /* 0x000fe20000000200 */
[----:B0-----:R-:W-:Y:S01]  /*a4090*/  MOV R18, R8 ;  /* 0x0000000800127202 */ /* 0x001fe20000000f00 */
[----:B------:R-:W-:Y:S02]  /*a40a0*/  STL.64 [R1+0x1c0], R8 ;  /* 0x0001c00801007387 */ /* 0x000fe40000100a00 */
[----:B------:R-:W-:Y:S02]  /*a40b0*/  STL.64 [R1+0x1c8], R10 ;  /* 0x0001c80a01007387 */ /* 0x000fe40000100a00 */
[----:B------:R-:W-:Y:S01]  /*a40c0*/  STL [R1+0x5dc0], R18 ;  /* 0x005dc01201007387 */ /* 0x000fe20000100800 */
[----:B------:R-:W-:Y:S02]  /*a40d0*/  STL.64 [R1+0x5db8], R16 ;  /* 0x005db81001007387 */ /* 0x000fe40000100a00 */
[----:B------:R-:W0:Y:S01]  /*a40e0*/  LDSM.16.M88.4 R16, [R6+0x34080] ;  /* 0x034080000610783b */ /* 0x000e220000000200 */
[----:B------:R-:W-:-:S02]  /*a40f0*/  MOV R3, R9 ;  /* 0x0000000900037202 */ /* 0x000fc40000000f00 */
[----:B------:R-:W1:Y:S04]  /*a4100*/  LDSM.16.M88.4 R8, [R6+0x38080] ;  /* 0x038080000608783b */ /* 0x000e680000000200 */
[----:B0-----:R-:W-:Y:S01]  /*a4110*/  STL.64 [R1+0x1b0], R16 ;  /* 0x0001b01001007387 */ /* 0x001fe20000100a00 */
[----:B------:R-:W-:Y:S02]  /*a4120*/  STL.64 [R1+0x1b8], R18 ;  /* 0x0001b81201007387 */ /* 0x000fe40000100a00 */
[----:B------:R-:W0:Y:S04]  /*a4130*/  LDSM.16.M88.4 R16, [R6+0x3a080] ;  /* 0x03a080000610783b */ /* 0x000e280000000200 */
[----:B------:R-:W-:Y:S01]  /*a4140*/  STL.64 [R1+0x1a0], R12 ;  /* 0x0001a00c01007387 */ /* 0x000fe20000100a00 */
[----:B------:R-:W-:Y:S02]  /*a4150*/  STL.64 [R1+0x1a8], R14 ;  /* 0x0001a80e01007387 */ /* 0x000fe40000100a00 */
[----:B------:R-:W3:Y:S04]  /*a4160*/  LDSM.16.M88.4 R12, [R6+0x3c080] ;  /* 0x03c08000060c783b */ /* 0x000ee80000000200 */
[----:B-1----:R-:W-:Y:S02]  /*a4170*/  STL.64 [R1+0x190], R8 ;  /* 0x0001900801007387 */ /* 0x002fe40000100a00 */
[----:B------:R-:W-:Y:S02]  /*a4180*/  STL.64 [R1+0x198], R10 ;  /* 0x0001980a01007387 */ /* 0x000fe40000100a00 */
[----:B------:R-:W1:Y:S02]  /*a4190*/  LDSM.16.M88.4 R8, [R6+0x3e080] ;  /* 0x03e080000608783b */ /* 0x000e640000000200 */
[----:B------:R-:W4:Y:S02]  /*a41a0*/  LDSM.16.M88.4 R4, [R7+0x41080] ;  /* 0x041080000704783b */ /* 0x000f240000000200 */
[----:B0-----:R-:W-:Y:S02]  /*a41b0*/  STL.64 [R1+0x180], R16 ;  /* 0x0001801001007387 */ /* 0x001fe40000100a00 */
[----:B------:R-:W-:Y:S02]  /*a41c0*/  STL.64 [R1+0x188], R18 ;  /* 0x0001881201007387 */ /* 0x000fe40000100a00 */
[----:B---3--:R0:W-:Y:S02]  /*a41d0*/  STL.64 [R1+0x170], R12 ;  /* 0x0001700c01007387 */ /* 0x0081e40000100a00 */
[----:B------:R3:W-:Y:S01]  /*a41e0*/  STL.64 [R1+0x178], R14 ;  /* 0x0001780e01007387 */ /* 0x0007e20000100a00 */
[----:B0-----:R-:W2:Y:S01]  /*a41f0*/  LDL.LU R12, [R1+0x800] ;  /* 0x00080000010c7983 */ /* 0x001ea20000300800 */
[----:B-1----:R-:W-:Y:S02]  /*a4200*/  STL.64 [R1+0x160], R8 ;  /* 0x0001600801007387 */ /* 0x002fe40000100a00 */
[----:B------:R-:W-:Y:S02]  /*a4210*/  STL.64 [R1+0x168], R10 ;  /* 0x0001680a01007387 */ /* 0x000fe40000100a00 */
[----:B------:R-:W2:Y:S01]  /*a4220*/  LDL.LU R13, [R1+0x804] ;  /* 0x00080400010d7983 */ /* 0x000ea20000300800 */
[----:B---3--:R-:W3:Y:S01]  /*a4230*/  LDL.LU R14, [R1+0x808] ;  /* 0x00080800010e7983 */ /* 0x008ee20000300800 */
[----:B------:R-:W3:Y:S02]  /*a4240*/  LDL.LU R15, [R1+0x80c] ;  /* 0x00080c00010f7983 */ /* 0x000ee40000300800 */
[----:B------:R-:W2:Y:S02]  /*a4250*/  LDL.LU R26, [R1+0xd8] ;  /* 0x0000d800011a7983 */ /* 0x000ea40000300800 */
[----:B------:R-:W2:Y:S02]  /*a4260*/  LDL.LU R27, [R1+0xdc] ;  /* 0x0000dc00011b7983 */ /* 0x000ea40000300800 */
        /* <DEDUP_REMOVED lines=8> */
[----:B------:R-:W2:Y:S03]  /*a42f0*/  LDL.LU R27, [R1+0xec] ;  /* 0x0000ec00011b7983 */ /* 0x000ea60000300800 */
        /* <DEDUP_REMOVED lines=9> */
[----:B--2---:R0:W-:Y:S04]  /*a4390*/  STL.64 [R1+0x5e40], R26 ;  /* 0x005e401a01007387 */ /* 0x0041e80000100a00 */
[----:B0-----:R-:W2:Y:S01]  /*a43a0*/  LDL.LU R26, [R1+0x108] ;  /* 0x00010800011a7983 */ /* 0x001ea20000300800 */
        /* <DEDUP_REMOVED lines=45> */
[----:B------:R-:W4:Y:S03]  /*a4680*/  LDL.LU R27, [R1+0x15c] ;  /* 0x00015c00011b7983 */ /* 0x000f260000300800 */
        /* <DEDUP_REMOVED lines=28> */
[----:B------:R0:W-:Y:S02]  /*a4850*/  STL.64 [R1+0x5dd8], R8 ;  /* 0x005dd80801007387 */ /* 0x0001e40000100a00 */
[----:B0-----:R-:W3:Y:S01]  /*a4860*/  LDL.64 R8, [R1+0x10] ;  /* 0x0000100001087983 */ /* 0x001ee20000100a00 */
[----:B------:R-:W3:Y:S02]  /*a4870*/  LDL.LU R16, [R1+0x810] ;  /* 0x0008100001107983 */ /* 0x000ee40000300800 */
[----:B------:R-:W3:Y:S02]  /*a4880*/  LDL.LU R17, [R1+0x814] ;  /* 0x0008140001117983 */ /* 0x000ee40000300800 */
[----:B------:R-:W3:Y:S01]  /*a4890*/  LDL.LU R18, [R1+0x818] ;  /* 0x0008180001127983 */ /* 0x000ee20000300800 */
[----:B------:R-:W3:Y:S01]  /*a48a0*/  LDL.LU R19, [R1+0x81c] ;  /* 0x00081c0001137983 */ /* 0x000ee20000300800 */
[----:B----4-:R-:W-:Y:S02]  /*a48b0*/  STL.64 [R1+0x5d08], R6 ;  /* 0x005d080601007387 */ /* 0x010fe40000100a00 */
[----:B------:R0:W-:Y:S02]  /*a48c0*/  STL.64 [R1+0x5d00], R4 ;  /* 0x005d000401007387 */ /* 0x0001e40000100a00 */
[----:B0-----:R-:W-:-:S02]  /*a48d0*/  MOV R4, R25 ;  /* 0x0000001900047202 */ /* 0x001fc40000000f00 */
[----:B------:R-:W-:Y:S02]  /*a48e0*/  MOV R5, R24 ;  /* 0x0000001800057202 */ /* 0x000fe40000000f00 */
        /* <DEDUP_REMOVED lines=58> */
[----:B------:R-:W2:Y:S02]  /*a4c90*/  LDL.LU.64 R12, [R1+0x5e00] ;  /* 0x005e0000010c7983 */ /* 0x000ea40000300a00 */
[----:B------:R-:W2:Y:S02]  /*a4ca0*/  LDL.LU.64 R26, [R1+0x5df8] ;  /* 0x005df800011a7983 */ /* 0x000ea40000300a00 */
[----:B------:R-:W2:Y:S11]  /*a4cb0*/  LDL.LU.64 R24, [R1+0x5df0] ;  /* 0x005df00001187983 */ /* 0x000eb60000300a00 */
[----:B------:R-:W-:Y:S05]  /*a4cc0*/  @!UPT UIADD3 URZ, URZ, URZ, URZ ;  /* 0x0000003f3f3ff290 */ /* 0x000fea000fffe03f */
[----:B------:R0:W-:Y:S01]  /*a4cd0*/  STL.64 [R1+0x500], R20 ;  /* 0x0005001401007387 */ /* 0x0001e20000100a00 */
[----:B------:R1:W-:Y:S03]  /*a4ce0*/  STL.64 [R1+0x508], R22 ;  /* 0x0005081601007387 */ /* 0x0003e60000100a00 */
[----:B0-----:R-:W4:Y:S01]  /*a4cf0*/  LDL.LU R20, [R1+0x750] ;  /* 0x0007500001147983 */ /* 0x001f220000300800 */
[----:B------:R-:W4:Y:S02]  /*a4d00*/  LDL.LU R21, [R1+0x754] ;  /* 0x0007540001157983 */ /* 0x000f240000300800 */
[----:B-1----:R-:W4:Y:S01]  /*a4d10*/  LDL.LU R22, [R1+0x758] ;  /* 0x0007580001167983 */ /* 0x002f220000300800 */
[C---:B--2---:R-:W-:Y:S01]  /*a4d20*/  HMMA.16816.F32 R4, R24.reuse, R4, R12 ;  /* 0x000000041804723c */ /* 0x044fe2000000180c */
[----:B------:R-:W2:Y:S01]  /*a4d30*/  LDL.LU.64 R14, [R1+0x5de8] ;  /* 0x005de800010e7983 */ /* 0x000ea20000300a00 */
[----:B------:R-:W2:Y:S11]  /*a4d40*/  LDL.LU.64 R12, [R1+0x5de0] ;  /* 0x005de000010c7983 */ /* 0x000eb60000300a00 */
[----:B------:R-:W-:Y:S10]  /*a4d50*/  @!UPT UIADD3 URZ, URZ, URZ, URZ ;  /* 0x0000003f3f3ff290 */ /* 0x000ff4000fffe03f */
[----:B------:R3:W-:Y:S01]  /*a4d60*/  STL.64 [R1+0x4f0], R4 ;  /* 0x0004f00401007387 */ /* 0x0007e20000100a00 */
[----:B------:R-:W-:Y:S01]  /*a4d70*/  STL.64 [R1+0x4f8], R6 ;  /* 0x0004f80601007387 */ /* 0x000fe20000100a00 */
[----:B---3--:R-:W-:Y:S02]  /*a4d80*/  MOV R5, R8 ;  /* 0x0000000800057202 */ /* 0x008fe40000000f00 */
[----:B------:R-:W-:Y:S01]  /*a4d90*/  MOV R4, R9 ;  /* 0x0000000900047202 */ /* 0x000fe20000000f00 */
[C---:B--2---:R-:W-:Y:S01]  /*a4da0*/  HMMA.16816.F32 R12, R24.reuse, R8, R12 ;  /* 0x00000008180c723c */ /* 0x044fe2000000180c */
[----:B------:R-:W2:Y:S01]  /*a4db0*/  LDL.LU.64 R8, [R1+0x5dd8] ;  /* 0x005dd80001087983 */ /* 0x000ea20000300a00 */
[----:B------:R-:W-:Y:S11]  /*a4dc0*/  MOV R23, R28 ;  /* 0x0000001c00177202 */ /* 0x000ff60000000f00 */
[----:B------:R-:W-:Y:S10]  /*a4dd0*/  @!UPT UIADD3 URZ, URZ, URZ, URZ ;  /* 0x0000003f3f3ff290 */ /* 0x000ff4000fffe03f */
[----:B------:R0:W-:Y:S01]  /*a4de0*/  STL [R1+0x4e0], R12 ;  /* 0x0004e00c01007387 */ /* 0x0001e20000100800 */
[----:B------:R-:W-:Y:S01]  /*a4df0*/  MOV R2, R14 ;  /* 0x0000000e00027202 */ /* 0x000fe20000000f00 */
[----:B------:R-:W-:Y:S01]  /*a4e00*/  IMAD.MOV.U32 R28, RZ, RZ, R15 ;  /* 0x000000ffff1c7224 */ /* 0x000fe200078e000f */
[----:B------:R-:W-:Y:S01]  /*a4e10*/  MOV R0, R13 ;  /* 0x0000000d00007202 */ /* 0x000fe20000000f00 */
[----:B------:R-:W3:Y:S04]  /*a4e20*/  LDL.LU.64 R14, [R1+0x5dd0] ;  /* 0x005dd000010e7983 */ /* 0x000ee80000300a00 */
[----:B0-----:R-:W3:Y:S01]  /*a4e30*/  LDL.LU.64 R12, [R1+0x5dc8] ;  /* 0x005dc800010c7983 */ /* 0x001ee20000300a00 */
[----:B------:R0:W-:Y:S03]  /*a4e40*/  STL.64 [R1+0x5d38], R4 ;  /* 0x005d380401007387 */ /* 0x0001e60000100a00 */
[----:B0-----:R-:W3:Y:S01]  /*a4e50*/  LDL.LU R4, [R1+0x7f0] ;  /* 0x0007f00001047983 */ /* 0x001ee20000300800 */
[----:B------:R-:W3:Y:S02]  /*a4e60*/  LDL.LU R5, [R1+0x7f4] ;  /* 0x0007f40001057983 */ /* 0x000ee40000300800 */
[----:B------:R-:W3:Y:S02]  /*a4e70*/  LDL.LU R6, [R1+0x7f8] ;  /* 0x0007f80001067983 */ /* 0x000ee40000300800 */
[----:B------:R-:W-:Y:S01]  /*a4e80*/  STL [R1+0x5530], R28 ;  /* 0x0055301c01007387 */ /* 0x000fe20000100800 */
[----:B------:R-:W-:Y:S01]  /*a4e90*/  STL [R1+0x552c], R2 ;  /* 0x00552c0201007387 */ /* 0x000fe20000100800 */
[----:B------:R-:W-:Y:S01]  /*a4ea0*/  STL [R1+0x5528], R0 ;  /* 0x0055280001007387 */ /* 0x000fe20000100800 */
[C---:B--2---:R-:W-:Y:S02]  /*a4eb0*/  HMMA.16816.F32 R8, R24.reuse, R8, R16 ;  /* 0x000000081808723c */ /* 0x044fe40000001810 */
[----:B------:R-:W2:Y:S01]  /*a4ec0*/  LDL.LU R18, [R1+0x5dc0] ;  /* 0x005dc00001127983 */ /* 0x000ea20000300800 */
[----:B------:R-:W3:Y:S11]  /*a4ed0*/  LDL.LU.64 R16, [R1+0x5db8] ;  /* 0x005db80001107983 */ /* 0x000ef60000300a00 */
[----:B------:R-:W-:Y:S09]  /*a4ee0*/  @!UPT UIADD3 URZ, URZ, URZ, URZ ;  /* 0x0000003f3f3ff290 */ /* 0x000ff2000fffe03f */
[----:B------:R-:W-:Y:S01]  /*a4ef0*/  STL.64 [R1+0x4d0], R8 ;  /* 0x0004d00801007387 */ /* 0x000fe20000100a00 */
[----:B------:R0:W-:Y:S03]  /*a4f00*/  STL.64 [R1+0x4d8], R10 ;  /* 0x0004d80a01007387 */ /* 0x0001e60000100a00 */
[----:B0-----:R-:W2:Y:S01]  /*a4f10*/  LDL.LU.64 R10, [R1+0x5db0] ;  /* 0x005db000010a7983 */ /* 0x001ea20000300a00 */
[----:B------:R-:W4:Y:S01]  /*a4f20*/  LDL.LU.64 R8, [R1+0x5da8] ;  /* 0x005da80001087983 */ /* 0x000f220000300a00 */
[C---:B---3--:R-:W-:Y:S11]  /*a4f30*/  HMMA.16816.F32 R12, R24.reuse, R16, R12 ;  /* 0x00000010180c723c */ /* 0x048ff6000000180c */
[----:B------:R-:W-:Y:S11]  /*a4f40*/  @!UPT UIADD3 URZ, URZ, URZ, URZ ;  /* 0x0000003f3f3ff290 */ /* 0x000ff6000fffe03f */
[----:B------:R-:W-:Y:S01]  /*a4f50*/  @!UPT UIADD3 URZ, URZ, URZ, URZ ;  /* 0x0000003f3f3ff290 */ /* 0x000fe2000fffe03f */
[----:B------:R0:W-:Y:S01]  /*a4f60*/  STL [R1+0x4c0], R12 ;  /* 0x0004c00c01007387 */ /* 0x0001e20000100800 */
[----:B------:R-:W-:Y:S02]  /*a4f70*/  MOV R2, R14 ;  /* 0x0000000e00027202 */ /* 0x000fe40000000f00 */
[----:B------:R-:W-:Y:S02]  /*a4f80*/  MOV R0, R15 ;  /* 0x0000000f00007202 */ /* 0x000fe40000000f00 */
[----:B------:R-:W-:Y:S01]  /*a4f90*/  MOV R28, R13 ;  /* 0x0000000d001c7202 */ /* 0x000fe20000000f00 */
[----:B------:R-:W3:Y:S04]  /*a4fa0*/  LDL.LU.64 R14, [R1+0x5da0] ;  /* 0x005da000010e7983 */ /* 0x000ee80000300a00 */
[----:B0-----:R-:W2:Y:S01]  /*a4fb0*/  LDL.LU.64 R12, [R1+0x5d98] ;  /* 0x005d9800010c7983 */ /* 0x001ea20000300a00 */
[----:B------:R-:W-:Y:S01]  /*a4fc0*/  MOV R7, R29 ;  /* 0x0000001d00077202 */ /* 0x000fe20000000f00 */
[----:B------:R0:W-:Y:S02]  /*a4fd0*/  STL [R1+0x553c], R0 ;  /* 0x00553c0001007387 */ /* 0x0001e40000100800 */
[----:B0-----:R-:W3:Y:S01]  /*a4fe0*/  LDL R0, [R1+0xe10] ;  /* 0x000e100001007983 */ /* 0x001ee20000100800 */
[----:B------:R-:W-:Y:S02]  /*a4ff0*/  STL [R1+0x5538], R2 ;  /* 0x0055380201007387 */ /* 0x000fe40000100800 */
[----:B------:R-:W-:Y:S01]  /*a5000*/  STL [R1+0x5534], R28 ;  /* 0x0055341c01007387 */ /* 0x000fe20000100800 */
[C---:B--2---:R-:W-:Y:S11]  /*a5010*/  HMMA.16816.F32 R4, R24.reuse, R12, R4 ;  /* 0x0000000c1804723c */ /* 0x044ff60000001804 */
[----:B------:R-:W-:Y:S11]  /*a5020*/  @!UPT UIADD3 URZ, URZ, URZ, URZ ;  /* 0x0000003f3f3ff290 */ /* 0x000ff6000fffe03f */
[----:B------:R-:W-:Y:S01]  /*a5030*/  @!UPT UIADD3 URZ, URZ, URZ, URZ ;  /* 0x0000003f3f3ff290 */ /* 0x000fe2000fffe03f */
[----:B------:R0:W-:Y:S01]  /*a5040*/  STL.64 [R1+0x4b0], R4 ;  /* 0x0004b00401007387 */ /* 0x0001e20000100a00 */
[----:B------:R-:W-:Y:S03]  /*a5050*/  STL.64 [R1+0x4b8], R6 ;  /* 0x0004b80601007387 */ /* 0x000fe60000100a00 */
[----:B0-----:R-:W2:Y:S01]  /*a5060*/  LDL.64 R4, [R1+0x1b0] ;  /* 0x0001b00001047983 */ /* 0x001ea20000100a00 */
[----:B----4-:R-:W-:Y:S03]  /*a5070*/  HMMA.16816.F32 R20, R24, R8, R20 ;  /* 0x000000081814723c */ /* 0x010fe60000001814 */
[----:B--2---:R0:W-:Y:S02]  /*a5080*/  STL.64 [R1+0x5d48], R4 ;  /* 0x005d480401007387 */ /* 0x0041e40000100a00 */
[----:B0-----:R-:W-:-:S02]  /*a5090*/  MOV R4, R18 ;  /* 0x0000001200047202 */ /* 0x001fc40000000f00 */
[----:B------:R-:W-:-:S05]  /*a50a0*/  MOV R5, R3 ;  /* 0x0000000300057202 */ /* 0x000fca0000000f00 */
[----:B------:R0:W-:Y:S01]  /*a50b0*/  STL.64 [R1+0x5d60], R4 ;  /* 0x005d600401007387 */ /* 0x0001e20000100a00 */
[----:B---3--:R-:W-:Y:S02]  /*a50c0*/  STL.64 [R1+0x5cb8], R14 ;  /* 0x005cb80e01007387 */ /* 0x008fe40000100a00 */
[----:B------:R1:W-:Y:S02]  /*a50d0*/  STL.64 [R1+0x5cb0], R12 ;  /* 0x005cb00c01007387 */ /* 0x0003e40000100a00 */
[----:B------:R-:W-:Y:S01]  /*a50e0*/  STL.64 [R1+0x5d80], R8 ;  /* 0x005d800801007387 */ /* 0x000fe20000100a00 */
[----:B0-----:R-:W2:Y:S04]  /*a50f0*/  LDL R4, [R1+0x1d0] ;  /* 0x0001d00001047983 */ /* 0x001ea80000100800 */
[----:B------:R-:W2:Y:S01]  /*a5100*/  LDL R5, [R1+0x1d4] ;  /* 0x0001d40001057983 */ /* 0x000ea20000100800 */
[----:B-1----:R-:W3:Y:S02]  /*a5110*/  LDL.LU R12, [R1+0xa20] ;  /* 0x000a2000010c7983 */ /* 0x002ee40000300800 */
[----:B------:R-:W3:Y:S02]  /*a5120*/  LDL.LU R13, [R1+0xa24] ;  /* 0x000a2400010d7983 */ /* 0x000ee40000300800 */
[----:B------:R-:W4:Y:S01]  /*a5130*/  LDL.LU R14, [R1+0xa28] ;  /* 0x000a2800010e7983 */ /* 0x000f220000300800 */
[----:B------:R-:W4:Y:S01]  /*a5140*/  LDL.LU R15, [R1+0xa2c] ;  /* 0x000a2c00010f7983 */ /* 0x000f220000300800 */
[----:B------:R-:W-:-:S02]  /*a5150*/  MOV R18, R20 ;  /* 0x0000001400127202 */ /* 0x000fc40000000f00 */
[----:B------:R-:W-:Y:S01]  /*a5160*/  MOV R19, R21 ;  /* 0x0000001500137202 */ /* 0x000fe20000000f00 */
[----:B----4-:R-:W-:Y:S01]  /*a5170*/  STL.64 [R1+0x5d90], R14 ;  /* 0x005d900e01007387 */ /* 0x010fe20000100a00 */
[----:B---3--:R0:W-:Y:S03]  /*a5180*/  STL.64 [R1+0x5d88], R12 ;  /* 0x005d880c01007387 */ /* 0x0081e60000100a00 */
[----:B0-----:R-:W3:Y:S01]  /*a5190*/  LDL.LU R12, [R1+0xa30] ;  /* 0x000a3000010c7983 */ /* 0x001ee20000300800 */
[----:B------:R-:W3:Y:S02]  /*a51a0*/  LDL.LU R13, [R1+0xa34] ;  /* 0x000a3400010d7983 */ /* 0x000ee40000300800 */
[----:B------:R-:W3:Y:S02]  /*a51b0*/  LDL.LU R14, [R1+0xa38] ;  /* 0x000a3800010e7983 */ /* 0x000ee40000300800 */
[----:B------:R-:W3:Y:S01]  /*a51c0*/  LDL.LU R15, [R1+0xa3c] ;  /* 0x000a3c00010f7983 */ /* 0x000ee20000300800 */
[----:B--2---:R0:W-:Y:S04]  /*a51d0*/  STL.64 [R1+0x5d78], R4 ;  /* 0x005d780401007387 */ /* 0x0041e80000100a00 */
[----:B0-----:R-:W2:Y:S01]  /*a51e0*/  LDL.64 R4, [R1+0x1e0] ;  /* 0x0001e00001047983 */ /* 0x001ea20000100a00 */
[----:B------:R-:W-:Y:S02]  /*a51f0*/  STL.64 [R1+0x5cc8], R18 ;  /* 0x005cc81201007387 */ /* 0x000fe40000100a00 */
[----:B------:R0:W-:Y:S02]  /*a5200*/  STL.64 [R1+0x5cc0], R16 ;  /* 0x005cc01001007387 */ /* 0x0001e40000100a00 */
[----:B0-----:R-:W4:Y:S04]  /*a5210*/  LDL.64 R16, [R1+0x1a0] ;  /* 0x0001a00001107983 */ /* 0x001f280000100a00 */
[----:B----4-:R0:W-:Y:S04]  /*a5220*/  STL.64 [R1+0x5d40], R16 ;  /* 0x005d401001007387 */ /* 0x0101e80000100a00 */
[----:B0-----:R-:W4:Y:S01]  /*a5230*/  LDL.LU R16, [R1+0x9f0] ;  /* 0x0009f00001107983 */ /* 0x001f220000300800 */
[----:B------:R-:W4:Y:S02]  /*a5240*/  LDL.LU R17, [R1+0x9f4] ;  /* 0x0009f40001117983 */ /* 0x000f240000300800 */
[----:B------:R-:W2:Y:S02]  /*a5250*/  LDL.LU R18, [R1+0x9f8] ;  /* 0x0009f80001127983 */ /* 0x000ea40000300800 */
[----:B------:R-:W2:Y:S01]  /*a5260*/  LDL.LU R19, [R1+0x9fc] ;  /* 0x0009fc0001137983 */ /* 0x000ea20000300800 */
[----:B------:R-:W-:-:S02]  /*a5270*/  MOV R29, R22 ;  /* 0x00000016001d7202 */ /* 0x000fc40000000f00 */
[----:B------:R-:W-:Y:S02]  /*a5280*/  MOV R3, R23 ;  /* 0x0000001700037202 */ /* 0x000fe40000000f00 */
[----:B------:R-:W0:Y:S04]  /*a5290*/  LDSM.16.M88.4 R20, [R0+0x42080] ;  /* 0x042080000014783b */ /* 0x000e280000000200 */
[----:B--2---:R-:W-:Y:S01]  /*a52a0*/  STL.64 [R1+0x5d58], R18 ;  /* 0x005d581201007387 */ /* 0x004fe20000100a00 */
[----:B----4-:R1:W-:Y:S03]  /*a52b0*/  STL.64 [R1+0x5d50], R16 ;  /* 0x005d501001007387 */ /* 0x0103e60000100a00 */
[----:B-1----:R-:W2:Y:S01]  /*a52c0*/  LDL.LU R16, [R1+0xa00] ;  /* 0x000a000001107983 */ /* 0x002ea20000300800 */
[----:B------:R-:W2:Y:S02]  /*a52d0*/  LDL.LU R17, [R1+0xa04] ;  /* 0x000a040001117983 */ /* 0x000ea40000300800 */
[----:B------:R-:W4:Y:S02]  /*a52e0*/  LDL.LU R18, [R1+0xa08] ;  /* 0x000a080001127983 */ /* 0x000f240000300800 */
[----:B------:R-:W4:Y:S01]  /*a52f0*/  LDL.LU R19, [R1+0xa0c] ;  /* 0x000a0c0001137983 */ /* 0x000f220000300800 */
[----:B------:R-:W-:-:S02]  /*a5300*/  MOV R8, R11 ;  /* 0x0000000b00087202 */ /* 0x000fc40000000f00 */
[----:B------:R-:W-:-:S07]  /*a5310*/  MOV R9, R10 ;  /* 0x0000000a00097202 */ /* 0x000fce0000000f00 */
[----:B---3--:R-:W-:Y:S01]  /*a5320*/  HMMA.16816.F32 R8, R24, R8, R12 ;  /* 0x000000081808723c */ /* 0x008fe2000000180c */
[----:B----4-:R-:W-:Y:S01]  /*a5330*/  STL.64 [R1+0x5d70], R18 ;  /* 0x005d701201007387 */ /* 0x010fe20000100a00 */
[----:B--2---:R1:W-:Y:S03]  /*a5340*/  STL.64 [R1+0x5d68], R16 ;  /* 0x005d681001007387 */ /* 0x0043e60000100a00 */
[----:B-1----:R-:W2:Y:S01]  /*a5350*/  LDL.LU R16, [R1+0xa10] ;  /* 0x000a100001107983 */ /* 0x002ea20000300800 */
[----:B------:R-:W2:Y:S02]  /*a5360*/  LDL.LU R17, [R1+0xa14] ;  /* 0x000a140001117983 */ /* 0x000ea40000300800 */
[----:B------:R-:W2:Y:S02]  /*a5370*/  LDL.LU R18, [R1+0xa18] ;  /* 0x000a180001127983 */ /* 0x000ea40000300800 */
[----:B------:R-:W2:Y:S01]  /*a5380*/  LDL.LU R19, [R1+0xa1c] ;  /* 0x000a1c0001137983 */ /* 0x000ea20000300800 */
[----:B------:R-:W-:Y:S01]  /*a5390*/  STL [R1+0x5544], R3 ;  /* 0x0055440301007387 */ /* 0x000fe20000100800 */
[----:B------:R-:W-:Y:S02]  /*a53a0*/  STL [R1+0x5540], R29 ;  /* 0x0055401d01007387 */ /* 0x000fe40000100800 */
[----:B------:R-:W-:Y:S02]  /*a53b0*/  STL [R1+0x5ca8], R0 ;  /* 0x005ca80001007387 */ /* 0x000fe40000100800 */
[----:B0-----:R-:W-:Y:S01]  /*a53c0*/  STL.64 [R1+0x5bd0], R22 ;  /* 0x005bd01601007387 */ /* 0x001fe20000100a00 */
[----:B------:R0:W-:Y:S04]  /*a53d0*/  STL.64 [R1+0x5bc8], R20 ;  /* 0x005bc81401007387 */ /* 0x0001e80000100a00 */
[----:B0-----:R-:W3:Y:S01]  /*a53e0*/  LDL.64 R20, [R1+0x160] ;  /* 0x0001600001147983 */ /* 0x001ee20000100a00 */
[----:B------:R-:W4:Y:S02]  /*a53f0*/  LDL.LU.64 R14, [R1+0x5d90] ;  /* 0x005d9000010e7983 */ /* 0x000f240000300a00 */
[----:B------:R-:W4:Y:S02]  /*a5400*/  LDL.LU.64 R12, [R1+0x5d88] ;  /* 0x005d8800010c7983 */ /* 0x000f240000300a00 */
[----:B------:R-:W-:Y:S01]  /*a5410*/  STL [R1+0x834], R9 ;  /* 0x0008340901007387 */ /* 0x000fe20000100800 */
[----:B------:R0:W-:Y:S01]  /*a5420*/  STL.64 [R1+0x838], R10 ;  /* 0x0008380a01007387 */ /* 0x0001e20000100a00 */
[----:B------:R-:W-:Y:S01]  /*a5430*/  MOV R0, R5 ;  /* 0x0000000500007202 */ /* 0x000fe20000000f00 */
[----:B0-----:R-:W-:-:S02]  /*a5440*/  IMAD.MOV.U32 R11, RZ, RZ, R8 ;  /* 0x000000ffff0b7224 */ /* 0x001fc400078e0008 */
[----:B------:R-:W2:Y:S03]  /*a5450*/  LDL.LU.64 R8, [R1+0x5d80] ;  /* 0x005d800001087983 */ /* 0x000ea60000300a00 */
[----:B------:R-:W-:Y:S01]  /*a5460*/  STL [R1+0x5588], R11 ;  /* 0x0055880b01007387 */ /* 0x000fe20000100800 */
[C---:B----4-:R-:W-:Y:S01]  /*a5470*/  HMMA.16816.F32 R12, R24.reuse, R4, R12 ;  /* 0x00000004180c723c */ /* 0x050fe2000000180c */
[----:B------:R-:W4:Y:S11]  /*a5480*/  LDL.LU.64 R4, [R1+0x5d78] ;  /* 0x005d780001047983 */ /* 0x000f360000300a00 */
[----:B------:R-:W-:Y:S11]  /*a5490*/  @!UPT UIADD3 URZ, URZ, URZ, URZ ;  /* 0x0000003f3f3ff290 */ /* 0x000ff6000fffe03f */
[----:B------:R-:W-:Y:S01]  /*a54a0*/  @!UPT UIADD3 URZ, URZ, URZ, URZ ;  /* 0x0000003f3f3ff290 */ /* 0x000fe2000fffe03f */
[----:B------:R-:W-:Y:S01]  /*a54b0*/  MOV R10, R15 ;  /* 0x0000000f000a7202 */ /* 0x000fe20000000f00 */
[----:B------:R0:W-:Y:S01]  /*a54c0*/  STL.64 [R1+0x820], R12 ;  /* 0x0008200c01007387 */ /* 0x0001e20000100a00 */
[----:B------:R-:W-:Y:S03]  /*a54d0*/  STL [R1+0x828], R14 ;  /* 0x0008280e01007387 */ /* 0x000fe60000100800 */
[----:B0-----:R-:W3:Y:S01]  /*a54e0*/  LDL.64 R12, [R1+0x190] ;  /* 0x00019000010c7983 */ /* 0x001ee20000100a00 */
[----:B------:R-:W-:Y:S02]  /*a54f0*/  STL [R1+0x558c], R10 ;  /* 0x00558c0a01007387 */ /* 0x000fe40000100800 */
[----:B--2---:R0:W-:Y:S02]  /*a5500*/  STL.64 [R1+0x5d18], R8 ;  /* 0x005d180801007387 */ /* 0x0041e40000100a00 */
        /* <DEDUP_REMOVED lines=18> */
[C---:B----4-:R-:W-:Y:S11]  /*a5630*/  HMMA.16816.F32 R16, R24.reuse, R4, R16 ;  /* 0x000000041810723c */ /* 0x050ff60000001810 */
[----:B------:R-:W-:Y:S11]  /*a5640*/  @!UPT UIADD3 URZ, URZ, URZ, URZ ;  /* 0x0000003f3f3ff290 */ /* 0x000ff6000fffe03f */
[----:B------:R-:W-:Y:S01]  /*a5650*/  @!UPT UIADD3 URZ, URZ, URZ, URZ ;  /* 0x0000003f3f3ff290 */ /* 0x000fe2000fffe03f */
[----:B------:R0:W-:Y:S01]  /*a5660*/  STL.64 [R1+0x7f0], R16 ;  /* 0x0007f01001007387 */ /* 0x0001e20000100a00 */
[----:B------:R-:W-:Y:S03]  /*a5670*/  STL.64 [R1+0x7f8], R18 ;  /* 0x0007f81201007387 */ /* 0x000fe60000100a00 */
[----:B0-----:R-:W2:Y:S01]  /*a5680*/  LDL.LU.64 R16, [R1+0x5d40] ;  /* 0x005d400001107983 */ /* 0x001ea20000300a00 */
[----:B------:R-:W-:Y:S02]  /*a5690*/  MOV R2, R5 ;  /* 0x0000000500027202 */ /* 0x000fe40000000f00 */
[----:B------:R-:W-:Y:S02]  /*a56a0*/  MOV R3, R4 ;  /* 0x0000000400037202 */ /* 0x000fe40000000f00 */
[----:B------:R-:W4:Y:S01]  /*a56b0*/  LDL.LU.64 R4, [R1+0x5d38] ;  /* 0x005d380001047983 */ /* 0x000f220000300a00 */
[----:B------:R-:W-:Y:S02]  /*a56c0*/  STL [R1+0x5c7c], R2 ;  /* 0x005c7c0201007387 */ /* 0x000fe40000100800 */
[----:B------:R-:W-:Y:S01]  /*a56d0*/  STL [R1+0x5c78], R3 ;  /* 0x005c780301007387 */ /* 0x000fe20000100800 */
[----:B--2---:R-:W-:Y:S11]  /*a56e0*/  HMMA.16816.F32 R8, R24, R16, R8 ;  /* 0x000000101808723c */ /* 0x004ff60000001808 */
        /* <DEDUP_REMOVED lines=8> */
[----:B------:R-:W-:-:S02]  /*a5770*/  MOV R23, R16 ;  /* 0x0000001000177202 */ /* 0x000fc40000000f00 */
[----:B------:R-:W-:Y:S01]  /*a5780*/  MOV R22, R17 ;  /* 0x0000001100167202 */ /* 0x000fe20000000f00 */
[----:B--2---:R-:W-:Y:S01]  /*a5790*/  STL.64 [R1+0x5d28], R10 ;  /* 0x005d280a01007387 */ /* 0x004fe20000100a00 */
[----:B------:R0:W-:Y:S02]  /*a57a0*/  STL.64 [R1+0x5d20], R8 ;  /* 0x005d200801007387 */ /* 0x0001e40000100a00 */
[----:B------:R-:W2:Y:S01]  /*a57b0*/  LDL.64 R16, [R1] ;  /* 0x0000000001107983 */ /* 0x000ea20000100a00 */
[----:B0-----:R-:W3:Y:S04]  /*a57c0*/  LDL.64 R8, [R1+0x180] ;  /* 0x0001800001087983 */ /* 0x001ee80000100a00 */
[----:B--2---:R0:W-:Y:S04]  /*a57d0*/  STL.64 [R1+0x5ce0], R16 ;  /* 0x005ce01001007387 */ /* 0x0041e80000100a00 */
[----:B0-----:R-:W2:Y:S01]  /*a57e0*/  LDL.LU R16, [R1+0x7d0] ;  /* 0x0007d00001107983 */ /* 0x001ea20000300800 */
[----:B------:R-:W2:Y:S02]  /*a57f0*/  LDL.LU R17, [R1+0x7d4] ;  /* 0x0007d40001117983 */ /* 0x000ea40000300800 */
[----:B------:R-:W2:Y:S02]  /*a5800*/  LDL.LU R18, [R1+0x7d8] ;  /* 0x0007d80001127983 */ /* 0x000ea40000300800 */
[----:B------:R-:W2:Y:S01]  /*a5810*/  LDL.LU R19, [R1+0x7dc] ;  /* 0x0007dc0001137983 */ /* 0x000ea20000300800 */
[----:B------:R-:W-:Y:S01]  /*a5820*/  STL [R1+0x5c84], R22 ;  /* 0x005c841601007387 */ /* 0x000fe20000100800 */
[----:B------:R-:W-:Y:S02]  /*a5830*/  STL [R1+0x5c80], R23 ;  /* 0x005c801701007387 */ /* 0x000fe40000100800 */
[----:B---3--:R0:W-:Y:S02]  /*a5840*/  STL.64 [R1+0x5d10], R20 ;  /* 0x005d101401007387 */ /* 0x0081e40000100a00 */
[----:B0-----:R-:W3:Y:S01]  /*a5850*/  LDL.64 R20, [R1+0x170] ;  /* 0x0001700001147983 */ /* 0x001ee20000100a00 */
[----:B------:R-:W-:-:S02]  /*a5860*/  MOV R29, R12 ;  /* 0x0000000c001d7202 */ /* 0x000fc40000000f00 */
[----:B------:R-:W-:Y:S01]  /*a5870*/  MOV R28, R13 ;  /* 0x0000000d001c7202 */ /* 0x000fe20000000f00 */
[C---:B--2---:R-:W-:Y:S01]  /*a5880*/  HMMA.16816.F32 R16, R24.reuse, R12, R16 ;  /* 0x0000000c1810723c */ /* 0x044fe20000001810 */
[----:B---3--:R0:W-:Y:S04]  /*a5890*/  STL.64 [R1+0x5d30], R20 ;  /* 0x005d301401007387 */ /* 0x0081e80000100a00 */
[----:B0-----:R-:W2:Y:S01]  /*a58a0*/  LDL.LU R20, [R1+0x7c0] ;  /* 0x0007c00001147983 */ /* 0x001ea20000300800 */
[----:B------:R-:W2:Y:S02]  /*a58b0*/  LDL.LU R21, [R1+0x7c4] ;  /* 0x0007c40001157983 */ /* 0x000ea40000300800 */
[----:B------:R-:W2:Y:S02]  /*a58c0*/  LDL.LU R22, [R1+0x7c8] ;  /* 0x0007c80001167983 */ /* 0x000ea40000300800 */
[----:B------:R-:W2:Y:S11]  /*a58d0*/  LDL.LU R23, [R1+0x7cc] ;  /* 0x0007cc0001177983 */ /* 0x000eb60000300800 */
[----:B------:R-:W-:Y:S02]  /*a58e0*/  @!UPT UIADD3 URZ, URZ, URZ, URZ ;  /* 0x0000003f3f3ff290 */ /* 0x000fe4000fffe03f */
[----:B------:R4:W-:Y:S01]  /*a58f0*/  STL.64 [R1+0x7d0], R16 ;  /* 0x0007d01001007387 */ /* 0x0009e20000100a00 */
[----:B------:R-:W-:Y:S01]  /*a5900*/  STL.64 [R1+0x7d8], R18 ;  /* 0x0007d81201007387 */ /* 0x000fe20000100a00 */
[----:B----4-:R-:W-:Y:S02]  /*a5910*/  MOV R16, R5 ;  /* 0x0000000500107202 */ /* 0x010fe40000000f00 */
[----:B------:R-:W-:Y:S02]  /*a5920*/  MOV R17, R4 ;  /* 0x0000000400117202 */ /* 0x000fe40000000f00 */
[----:B------:R-:W3:Y:S01]  /*a5930*/  LDL.LU R4, [R1+0x740] ;  /* 0x0007400001047983 */ /* 0x000ee20000300800 */
[----:B------:R-:W3:Y:S02]  /*a5940*/  LDL.LU R5, [R1+0x744] ;  /* 0x0007440001057983 */ /* 0x000ee40000300800 */
[----:B------:R-:W3:Y:S02]  /*a5950*/  LDL.LU R6, [R1+0x748] ;  /* 0x0007480001067983 */ /* 0x000ee40000300800 */
[----:B------:R-:W3:Y:S01]  /*a5960*/  LDL.LU R7, [R1+0x74c] ;  /* 0x00074c0001077983 */ /* 0x000ee20000300800 */
[----:B------:R0:W-:Y:S01]  /*a5970*/  STL.64 [R1+0x5cf8], R16 ;  /* 0x005cf81001007387 */ /* 0x0001e20000100a00 */
[----:B------:R-:W4:Y:S02]  /*a5980*/  LDL.LU R12, [R1+0x6f0] ;  /* 0x0006f000010c7983 */ /* 0x000f240000300800 */
[----:B------:R-:W4:Y:S02]  /*a5990*/  LDL.LU R13, [R1+0x6f4] ;  /* 0x0006f400010d7983 */ /* 0x000f240000300800 */
[----:B------:R-:W2:Y:S01]  /*a59a0*/  LDL.LU R14, [R1+0x6f8] ;  /* 0x0006f800010e7983 */ /* 0x000ea20000300800 */
[----:B------:R-:W2:Y:S04]  /*a59b0*/  LDL.LU R15, [R1+0x6fc] ;  /* 0x0006fc00010f7983 */ /* 0x000ea80000300800 */
[----:B0-----:R-:W3:Y:S04]  /*a59c0*/  LDL.64 R16, [R1+0x20] ;  /* 0x0000200001107983 */ /* 0x001ee80000100a00 */
        /* <DEDUP_REMOVED lines=10> */
[----:B--2---:R0:W-:Y:S03]  /*a5a70*/  STL.64 [R1+0x5ce8], R12 ;  /* 0x005ce80c01007387 */ /* 0x0041e60000100a00 */
[----:B0-----:R-:W2:Y:S01]  /*a5a80*/  LDL.LU R12, [R1+0x710] ;  /* 0x00071000010c7983 */ /* 0x001ea20000300800 */
[----:B------:R-:W2:Y:S02]  /*a5a90*/  LDL.LU R13, [R1+0x714] ;  /* 0x00071400010d7983 */ /* 0x000ea40000300800 */
[----:B------:R-:W2:Y:S02]  /*a5aa0*/  LDL.LU R14, [R1+0x718] ;  /* 0x00071800010e7983 */ /* 0x000ea40000300800 */
[----:B------:R-:W2:Y:S10]  /*a5ab0*/  LDL.LU R15, [R1+0x71c] ;  /* 0x00071c00010f7983 */ /* 0x000eb40000300800 */
[----:B------:R0:W-:Y:S01]  /*a5ac0*/  STL.64 [R1+0x7c0], R20 ;  /* 0x0007c01401007387 */ /* 0x0001e20000100a00 */
[----:B------:R-:W-:Y:S03]  /*a5ad0*/  STL.64 [R1+0x7c8], R22 ;  /* 0x0007c81601007387 */ /* 0x000fe60000100a00 */
[----:B0-----:R-:W4:Y:S01]  /*a5ae0*/  LDL.LU.64 R20, [R1+0x5d30] ;  /* 0x005d300001147983 */ /* 0x001f220000300a00 */
[----:B------:R-:W4:Y:S02]  /*a5af0*/  LDL.LU.64 R10, [R1+0x5d28] ;  /* 0x005d2800010a7983 */ /* 0x000f240000300a00 */
[----:B------:R-:W4:Y:S02]  /*a5b00*/  LDL.LU.64 R8, [R1+0x5d20] ;  /* 0x005d200001087983 */ /* 0x000f240000300a00 */
[C---:B----4-:R-:W-:Y:S11]  /*a5b10*/  HMMA.16816.F32 R8, R24.reuse, R20, R8 ;  /* 0x000000141808723c */ /* 0x050ff60000001808 */
[----:B------:R-:W-:Y:S11]  /*a5b20*/  @!UPT UIADD3 URZ, URZ, URZ, URZ ;  /* 0x0000003f3f3ff290 */ /* 0x000ff6000fffe03f */
[----:B------:R-:W-:Y:S01]  /*a5b30*/  @!UPT UIADD3 URZ, URZ, URZ, URZ ;  /* 0x0000003f3f3ff290 */ /* 0x000fe2000fffe03f */
[----:B------:R0:W-:Y:S01]  /*a5b40*/  STL.64 [R1+0x7b0], R8 ;  /* 0x0007b00801007387 */ /* 0x0001e20000100a00 */
[----:B------:R1:W-:Y:S03]  /*a5b50*/  STL.64 [R1+0x7b8], R10 ;  /* 0x0007b80a01007387 */ /* 0x0003e60000100a00 */
[----:B0-----:R-:W4:Y:S01]  /*a5b60*/  LDL.LU.64 R8, [R1+0x5d18] ;  /* 0x005d180001087983 */ /* 0x001f220000300a00 */
[----:B-1----:R-:W-:Y:S01]  /*a5b70*/  IMAD.MOV.U32 R11, RZ, RZ, R20 ;  /* 0x000000ffff0b7224 */ /* 0x002fe200078e0014 */
[----:B------:R-:W-:Y:S02]  /*a5b80*/  MOV R10, R21 ;  /* 0x00000015000a7202 */ /* 0x000fe40000000f00 */
[----:B------:R-:W3:Y:S03]  /*a5b90*/  LDL.LU.64 R20, [R1+0x5d10] ;  /* 0x005d100001147983 */ /* 0x000ee60000300a00 */
[----:B------:R-:W-:Y:S01]  /*a5ba0*/  STL.64 [R1+0x5ca0], R10 ;  /* 0x005ca00a01007387 */ /* 0x000fe20000100a00 */
[----:B---3--:R-:W-:Y:S01]  /*a5bb0*/  HMMA.16816.F32 R24, R24, R20, R4 ;  /* 0x000000141818723c */ /* 0x008fe20000001804 */
[----:B----4-:R0:W-:Y:S04]  /*a5bc0*/  STL.64 [R1+0x5c98], R8 ;  /* 0x005c980801007387 */ /* 0x0101e80000100a00 */
[----:B0-----:R-:W3:Y:S01]  /*a5bd0*/  LDL.LU R8, [R1+0x6e0] ;  /* 0x0006e00001087983 */ /* 0x001ee20000300800 */
[----:B------:R-:W3:Y:S02]  /*a5be0*/  LDL.LU R9, [R1+0x6e4] ;  /* 0x0006e40001097983 */ /* 0x000ee40000300800 */
[----:B------:R-:W3:Y:S02]  /*a5bf0*/  LDL.LU R10, [R1+0x6e8] ;  /* 0x0006e800010a7983 */ /* 0x000ee40000300800 */
[----:B------:R-:W3:Y:S01]  /*a5c00*/  LDL.LU R11, [R1+0x6ec] ;  /* 0x0006ec00010b7983 */ /* 0x000ee20000300800 */
[----:B------:R-:W4:Y:S01]  /*a5c10*/  LDL.LU.64 R6, [R1+0x5d08] ;  /* 0x005d080001067983 */ /* 0x000f220000300a00 */
[----:B------:R-:W4:Y:S11]  /*a5c20*/  LDL.LU.64 R4, [R1+0x5d00] ;  /* 0x005d000001047983 */ /* 0x000f360000300a00 */
[----:B------:R0:W-:Y:S01]  /*a5c30*/  STL.64 [R1+0x490], R24 ;  /* 0x0004901801007387 */ /* 0x0001e20000100a00 */
[----:B------:R1:W-:Y:S03]  /*a5c40*/  STL.64 [R1+0x498], R26 ;  /* 0x0004981a01007387 */ /* 0x0003e60000100a00 */
[----:B0-----:R-:W2:Y:S01]  /*a5c50*/  LDL.LU R24, [R1+0x430] ;  /* 0x0004300001187983 */ /* 0x001ea20000300800 */
[----:B------:R-:W2:Y:S02]  /*a5c60*/  LDL.LU R25, [R1+0x434] ;  /* 0x0004340001197983 */ /* 0x000ea40000300800 */
[----:B-1----:R-:W2:Y:S02]  /*a5c70*/  LDL.LU R26, [R1+0x438] ;  /* 0x00043800011a7983 */ /* 0x002ea40000300800 */
[----:B------:R-:W2:Y:S01]  /*a5c80*/  LDL.LU R27, [R1+0x43c] ;  /* 0x00043c00011b7983 */ /* 0x000ea20000300800 */
[----:B------:R0:W-:Y:S04]  /*a5c90*/  STL.64 [R1+0x5be0], R20 ;  /* 0x005be01401007387 */ /* 0x0001e80000100a00 */
[----:B0-----:R-:W4:Y:S01]  /*a5ca0*/  LDL.LU R20, [R1+0x720] ;  /* 0x0007200001147983 */ /* 0x001f220000300800 */
[----:B------:R-:W4:Y:S02]  /*a5cb0*/  LDL.LU R21, [R1+0x724] ;  /* 0x0007240001157983 */ /* 0x000f240000300800 */
[----:B------:R-:W4:Y:S02]  /*a5cc0*/  LDL.LU R22, [R1+0x728] ;  /* 0x0007280001167983 */ /* 0x000f240000300800 */
[----:B------:R-:W4:Y:S02]  /*a5cd0*/  LDL.LU R23, [R1+0x72c] ;  /* 0x00072c0001177983 */ /* 0x000f240000300800 */
[C---:B----4-:R-:W-:Y:S11]  /*a5ce0*/  HMMA.16816.F32 R20, R4.reuse, R16, R20 ;  /* 0x000000100414723c */ /* 0x050ff60000001814 */
[----:B------:R-:W-:Y:S11]  /*a5cf0*/  @!UPT UIADD3 URZ, URZ, URZ, URZ ;  /* 0x0000003f3f3ff290 */ /* 0x000ff6000fffe03f */
[----:B------:R-:W-:Y:S01]  /*a5d00*/  @!UPT UIADD3 URZ, URZ, URZ, URZ ;  /* 0x0000003f3f3ff290 */ /* 0x000fe2000fffe03f */
[----:B------:R-:W-:Y:S01]  /*a5d10*/  STL.64 [R1+0x480], R20 ;  /* 0x0004801401007387 */ /* 0x000fe20000100a00 */
[----:B------:R0:W-:Y:S02]  /*a5d20*/  STL.64 [R1+0x488], R22 ;  /* 0x0004881601007387 */ /* 0x0001e40000100a00 */
[----:B0-----:R-:W-:Y:S02]  /*a5d30*/  MOV R22, R16 ;  /* 0x0000001000167202 */ /* 0x001fe40000000f00 */
        /* <DEDUP_REMOVED lines=30> */
[----:B0-----:R-:W2:Y:S01]  /*a5f20*/  LDL.LU.64 R14, [R1+0x5cb8] ;  /* 0x005cb800010e7983 */ /* 0x001ea20000300a00 */
[----:B------:R-:W3:Y:S02]  /*a5f30*/  LDL.LU.64 R12, [R1+0x5cb0] ;  /* 0x005cb000010c7983 */ /* 0x000ee40000300a00 */
[----:B----4-:R-:W-:Y:S02]  /*a5f40*/  STL.64 [R1+0x5b88], R18 ;  /* 0x005b881201007387 */ /* 0x010fe40000100a00 */
[----:B------:R0:W-:Y:S02]  /*a5f50*/  STL.64 [R1+0x5b80], R16 ;  /* 0x005b801001007387 */ /* 0x0001e40000100a00 */
[----:B0-----:R-:W4:Y:S01]  /*a5f60*/  LDL R16, [R1+0x1e0] ;  /* 0x0001e00001107983 */ /* 0x001f220000100800 */
[----:B------:R-:W-:-:S02]  /*a5f70*/  MOV R17, R0 ;  /* 0x0000000000117202 */ /* 0x000fc40000000f00 */
        /* <DEDUP_REMOVED lines=10> */
[----:B0-----:R-:W4:Y:S01]  /*a6020*/  LDL.LU R12, [R1+0x790] ;  /* 0x00079000010c7983 */ /* 0x001f220000300800 */
[----:B------:R-:W4:Y:S02]  /*a6030*/  LDL.LU R13, [R1+0x794] ;  /* 0x00079400010d7983 */ /* 0x000f240000300800 */
[----:B------:R-:W4:Y:S02]  /*a6040*/  LDL.LU R14, [R1+0x798] ;  /* 0x00079800010e7983 */ /* 0x000f240000300800 */
[----:B------:R-:W4:Y:S01]  /*a6050*/  LDL.LU R15, [R1+0x79c] ;  /* 0x00079c00010f7983 */ /* 0x000f220000300800 */
[C---:B---3--:R-:W-:Y:S01]  /*a6060*/  HMMA.16816.F32 R24, R4.reuse, R8, R24 ;  /* 0x000000080418723c */ /* 0x048fe20000001818 */
[----:B------:R-:W-:Y:S11]  /*a6070*/  STL.64 [R1+0x5ba8], R8 ;  /* 0x005ba80801007387 */ /* 0x000ff60000100a00 */
[----:B------:R-:W-:Y:S11]  /*a6080*/  @!UPT UIADD3 URZ, URZ, URZ, URZ ;  /* 0x0000003f3f3ff290 */ /* 0x000ff6000fffe03f */
[----:B------:R-:W-:Y:S01]  /*a6090*/  STL.64 [R1+0x430], R24 ;  /* 0x0004301801007387 */ /* 0x000fe20000100a00 */
[----:B------:R-:W-:Y:S02]  /*a60a0*/  STL.64 [R1+0x438], R26 ;  /* 0x0004381a01007387 */ /* 0x000fe40000100a00 */
[----:B------:R-:W0:Y:S02]  /*a60b0*/  LDSM.16.M88.4 R24, [R0+0x43080] ;  /* 0x043080000018783b */ /* 0x000e240000000200 */
[----:B0-----:R-:W-:Y:S02]  /*a60c0*/  STL.64 [R1+0x5ac0], R26 ;  /* 0x005ac01a01007387 */ /* 0x001fe40000100a00 */
[----:B------:R0:W-:Y:S02]  /*a60d0*/  STL.64 [R1+0x5ab8], R24 ;  /* 0x005ab81801007387 */ /* 0x0001e40000100a00 */
[----:B0-----:R-:W2:Y:S04]  /*a60e0*/  LDL R24, [R1+0x1c0] ;  /* 0x0001c00001187983 */ /* 0x001ea80000100800 */
[----:B------:R-:W2:Y:S04]  /*a60f0*/  LDL R25, [R1+0x1c4] ;  /* 0x0001c40001197983 */ /* 0x000ea80000100800 */
[----:B--2---:R0:W-:Y:S04]  /*a6100*/  STL.64 [R1+0x5c70], R24 ;  /* 0x005c701801007387 */ /* 0x0041e80000100a00 */
[----:B0-----:R-:W2:Y:S04]  /*a6110*/  LDL R24, [R1+0x30] ;  /* 0x0000300001187983 */ /* 0x001ea80000100800 */
[----:B------:R-:W2:Y:S01]  /*a6120*/  LDL R25, [R1+0x34] ;  /* 0x0000340001197983 */ /* 0x000ea20000100800 */
[C---:B----4-:R-:W-:Y:S08]  /*a6130*/  HMMA.16816.F32 R16, R4.reuse, R16, R12 ;  /* 0x000000100410723c */ /* 0x050ff0000000180c */
[----:B--2---:R-:W-:Y:S01]  /*a6140*/  HMMA.16816.F32 R24, R4, R24, R20 ;  /* 0x000000180418723c */ /* 0x004fe20000001814 */
[----:B------:R-:W2:Y:S01]  /*a6150*/  LDL.LU.64 R22, [R1+0x5c90] ;  /* 0x005c900001167983 */ /* 0x000ea20000300a00 */
[----:B------:R-:W3:Y:S02]  /*a6160*/  LDL.LU.64 R20, [R1+0x5c88] ;  /* 0x005c880001147983 */ /* 0x000ee40000300a00 */
[----:B------:R-:W4:Y:S11]  /*a6170*/  LDL.LU R12, [R1+0x3e0] ;  /* 0x0003e000010c7983 */ /* 0x000f360000300800 */
[----:B------:R-:W-:Y:S08]  /*a6180*/  @!UPT UIADD3 URZ, URZ, URZ, URZ ;  /* 0x0000003f3f3ff290 */ /* 0x000ff0000fffe03f */
[----:B------:R-:W-:Y:S01]  /*a6190*/  STL.64 [R1+0x7a0], R24 ;  /* 0x0007a01801007387 */ /* 0x000fe20000100a00 */
[----:B------:R-:W-:Y:S02]  /*a61a0*/  STL.64 [R1+0x7a8], R26 ;  /* 0x0007a81a01007387 */ /* 0x000fe40000100a00 */
[----:B------:R3:W-:Y:S02]  /*a61b0*/  STL.64 [R1+0x790], R16 ;  /* 0x0007901001007387 */ /* 0x0007e40000100a00 */
[----:B------:R-:W-:Y:S01]  /*a61c0*/  STL.64 [R1+0x798], R18 ;  /* 0x0007981201007387 */ /* 0x000fe20000100a00 */
[----:B------:R-:W4:Y:S01]  /*a61d0*/  LDL.LU R13, [R1+0x3e4] ;  /* 0x0003e400010d7983 */ /* 0x000f220000300800 */
[----:B------:R-:W2:Y:S02]  /*a61e0*/  LDL.LU R14, [R1+0x3e8] ;  /* 0x0003e800010e7983 */ /* 0x000ea40000300800 */
[----:B------:R-:W2:Y:S01]  /*a61f0*/  LDL.LU R15, [R1+0x3ec] ;  /* 0x0003ec00010f7983 */ /* 0x000ea20000300800 */
[----:B---3--:R-:W-:-:S02]  /*a6200*/  MOV R16, R21 ;  /* 0x0000001500107202 */ /* 0x008fc40000000f00 */
[----:B------:R-:W-:Y:S01]  /*a6210*/  MOV R17, R20 ;  /* 0x0000001400117202 */ /* 0x000fe20000000f00 */
[----:B------:R-:W-:Y:S01]  /*a6220*/  MOV R20, R11 ;  /* 0x0000000b00147202 */ /* 0x000fe20000000f00 */
[----:B------:R-:W-:Y:S01]  /*a6230*/  MOV R21, R10 ;  /* 0x0000000a00157202 */ /* 0x000fe20000000f00 */
[----:B--2---:R-:W-:Y:S01]  /*a6240*/  STL.64 [R1+0x5b98], R14 ;  /* 0x005b980e01007387 */ /* 0x004fe20000100a00 */
[----:B----4-:R-:W-:Y:S03]  /*a6250*/  STL.64 [R1+0x5b90], R12 ;  /* 0x005b900c01007387 */ /* 0x010fe60000100a00 */
[----:B------:R0:W-:Y:S02]  /*a6260*/  STL.64 [R1+0x5bf8], R20 ;  /* 0x005bf81401007387 */ /* 0x0001e40000100a00 */
[----:B------:R-:W2:Y:S01]  /*a6270*/  LDL.LU R8, [R1+0x400] ;  /* 0x0004000001087983 */ /* 0x000ea20000300800 */
[----:B------:R-:W2:Y:S01]  /*a6280*/  LDL.LU R9, [R1+0x404] ;  /* 0x0004040001097983 */ /* 0x000ea20000300800 */
[----:B------:R-:W3:Y:S02]  /*a6290*/  LDL.LU R10, [R1+0x408] ;  /* 0x00040800010a7983 */ /* 0x000ee40000300800 */
[----:B------:R-:W3:Y:S02]  /*a62a0*/  LDL.LU R11, [R1+0x40c] ;  /* 0x00040c00010b7983 */ /* 0x000ee40000300800 */
[----:B0-----:R-:W-:Y:S01]  /*a62b0*/  IMAD.MOV.U32 R20, RZ, RZ, R2 ;  /* 0x000000ffff147224 */ /* 0x001fe200078e0002 */
[----:B------:R-:W-:Y:S01]  /*a62c0*/  MOV R21, R3 ;  /* 0x0000000300157202 */ /* 0x000fe20000000f00 */
[----:B---3--:R-:W-:Y:S01]  /*a62d0*/  STL.64 [R1+0x5bb8], R10 ;  /* 0x005bb80a01007387 */ /* 0x008fe20000100a00 */
[----:B--2---:R0:W-:Y:S02]  /*a62e0*/  STL.64 [R1+0x5bb0], R8 ;  /* 0x005bb00801007387 */ /* 0x0041e40000100a00 */
[----:B0-----:R-:W-:-:S02]  /*a62f0*/  MOV R8, R22 ;  /* 0x0000001600087202 */ /* 0x001fc40000000f00 */
[----:B------:R-:W-:Y:S01]  /*a6300*/  MOV R9, R23 ;  /* 0x0000001700097202 */ /* 0x000fe20000000f00 */
[----:B------:R-:W2:Y:S01]  /*a6310*/  LDL.LU R22, [R1+0x5c84] ;  /* 0x005c840001167983 */ /* 0x000ea20000300800 */
[----:B------:R-:W3:Y:S02]  /*a6320*/  LDL.LU R23, [R1+0x5c80] ;  /* 0x005c800001177983 */ /* 0x000ee40000300800 */
        /* <DEDUP_REMOVED lines=8> */
[----:B------:R-:W-:-:S02]  /*a63b0*/  MOV R20, R29 ;  /* 0x0000001d00147202 */ /* 0x000fc40000000f00 */
[----:B------:R-:W-:-:S05]  /*a63c0*/  MOV R21, R28 ;  /* 0x0000001c00157202 */ /* 0x000fca0000000f00 */
[----:B------:R2:W-:Y:S02]  /*a63d0*/  STL.64 [R1+0x5c28], R20 ;  /* 0x005c281401007387 */ /* 0x0005e40000100a00 */
[----:B--2---:R-:W-:Y:S02]  /*a63e0*/  MOV R21, R22 ;  /* 0x0000001600157202 */ /* 0x004fe40000000f00 */
[----:B---3--:R-:W-:-:S05]  /*a63f0*/  MOV R20, R23 ;  /* 0x0000001700147202 */ /* 0x008fca0000000f00 */
[----:B------:R-:W-:Y:S04]  /*a6400*/  STL.64 [R1+0x5c40], R20 ;  /* 0x005c401401007387 */ /* 0x000fe80000100a00 */
[----:B----4-:R-:W-:Y:S01]  /*a6410*/  STL.64 [R1+0x5bf0], R10 ;  /* 0x005bf00a01007387 */ /* 0x010fe20000100a00 */
[----:B------:R0:W-:Y:S03]  /*a6420*/  STL.64 [R1+0x5be8], R8 ;  /* 0x005be80801007387 */ /* 0x0001e60000100a00 */
[----:B0-----:R-:W2:Y:S01]  /*a6430*/  LDL.LU R8, [R1+0x6c0] ;  /* 0x0006c00001087983 */ /* 0x001ea20000300800 */
        /* <DEDUP_REMOVED lines=22> */
[----:B0-----:R-:W2:Y:S01]  /*a65a0*/  LDL.64 R20, [R1+0x1d0] ;  /* 0x0001d00001147983 */ /* 0x001ea20000100a00 */
[----:B---3--:R-:W-:Y:S02]  /*a65b0*/  STL.64 [R1+0x5c20], R10 ;  /* 0x005c200a01007387 */ /* 0x008fe40000100a00 */
[----:B------:R0:W-:Y:S02]  /*a65c0*/  STL.64 [R1+0x5c18], R8 ;  /* 0x005c180801007387 */ /* 0x0001e40000100a00 */
        /* <DEDUP_REMOVED lines=16> */
[----:B------:R-:W2:Y:S01]  /*a66d0*/  LDL.LU R11, [R1+0x76c] ;  /* 0x00076c00010b7983 */ /* 0x000ea20000300800 */
[----:B------:R0:W-:Y:S04]  /*a66e0*/  STL.64 [R1+0x5ba0], R16 ;  /* 0x005ba01001007387 */ /* 0x0001e80000100a00 */
[----:B0-----:R-:W3:Y:S04]  /*a66f0*/  LDL.64 R16, [R1+0x10] ;  /* 0x0000100001107983 */ /* 0x001ee80000100a00 */
[----:B---3--:R0:W-:Y:S04]  /*a6700*/  STL.64 [R1+0x5bc0], R16 ;  /* 0x005bc01001007387 */ /* 0x0081e80000100a00 */
        /* <DEDUP_REMOVED lines=8> */
[----:B------:R0:W-:Y:S01]  /*a6790*/  STL.64 [R1+0x780], R24 ;  /* 0x0007801801007387 */ /* 0x0001e20000100a00 */
[----:B------:R1:W-:Y:S03]  /*a67a0*/  STL.64 [R1+0x788], R26 ;  /* 0x0007881a01007387 */ /* 0x0003e60000100a00 */
[----:B0-----:R-:W2:Y:S01]  /*a67b0*/  LDL.LU.64 R24, [R1+0x5c70] ;  /* 0x005c700001187983 */ /* 0x001ea20000300a00 */
[----:B-1----:R-:W-:-:S02]  /*a67c0*/  MOV R27, R20 ;  /* 0x00000014001b7202 */ /* 0x002fc40000000f00 */
[----:B------:R-:W-:Y:S01]  /*a67d0*/  MOV R26, R21 ;  /* 0x00000015001a7202 */ /* 0x000fe20000000f00 */
[----:B------:R-:W2:Y:S01]  /*a67e0*/  LDL.LU.64 R22, [R1+0x5c68] ;  /* 0x005c680001167983 */ /* 0x000ea20000300a00 */
[----:B------:R-:W2:Y:S02]  /*a67f0*/  LDL.LU.64 R20, [R1+0x5c60] ;  /* 0x005c600001147983 */ /* 0x000ea40000300a00 */
[C---:B--2---:R-:W-:Y:S11]  /*a6800*/  HMMA.16816.F32 R20, R4.reuse, R24, R20 ;  /* 0x000000180414723c */ /* 0x044ff60000001814 */
[----:B------:R-:W-:Y:S11]  /*a6810*/  @!UPT UIADD3 URZ, URZ, URZ, URZ ;  /* 0x0000003f3f3ff290 */ /* 0x000ff6000fffe03f */
[----:B------:R-:W-:Y:S01]  /*a6820*/  @!UPT UIADD3 URZ, URZ, URZ, URZ ;  /* 0x0000003f3f3ff290 */ /* 0x000fe2000fffe03f */
[----:B------:R0:W-:Y:S01]  /*a6830*/  STL.64 [R1+0x770], R20 ;  /* 0x0007701401007387 */ /* 0x0001e20000100a00 */
[----:B------:R1:W-:Y:S03]  /*a6840*/  STL.64 [R1+0x778], R22 ;  /* 0x0007781601007387 */ /* 0x0003e60000100a00 */
[----:B0-----:R-:W1:Y:S01]  /*a6850*/  LDL.LU.64 R20, [R1+0x5c58] ;  /* 0x005c580001147983 */ /* 0x001e620000300a00 */
[----:B------:R-:W-:Y:S01]  /*a6860*/  STL.64 [R1+0x5b30], R24 ;  /* 0x005b301801007387 */ /* 0x000fe20000100a00 */
[C---:B-1----:R-:W-:Y:S02]  /*a6870*/  HMMA.16816.F32 R20, R4.reuse, R20, R8 ;  /* 0x000000140414723c */ /* 0x042fe40000001808 */
[----:B------:R-:W2:Y:S01]  /*a6880*/  LDL.LU.64 R10, [R1+0x5c50] ;  /* 0x005c5000010a7983 */ /* 0x000ea20000300a00 */
[----:B------:R-:W2:Y:S11]  /*a6890*/  LDL.LU.64 R8, [R1+0x5c48] ;  /* 0x005c480001087983 */ /* 0x000eb60000300a00 */
[----:B------:R-:W-:Y:S09]  /*a68a0*/  @!UPT UIADD3 URZ, URZ, URZ, URZ ;  /* 0x0000003f3f3ff290 */ /* 0x000ff2000fffe03f */
[----:B------:R0:W-:Y:S01]  /*a68b0*/  STL.64 [R1+0x760], R20 ;  /* 0x0007601401007387 */ /* 0x0001e20000100a00 */
[----:B------:R2:W-:Y:S03]  /*a68c0*/  STL.64 [R1+0x768], R22 ;  /* 0x0007681601007387 */ /* 0x0005e60000100a00 */
[----:B0-----:R-:W2:Y:S02]  /*a68d0*/  LDL.LU.64 R20, [R1+0x5c40] ;  /* 0x005c400001147983 */ /* 0x001ea40000300a00 */
[C---:B--2---:R-:W-:Y:S02]  /*a68e0*/  HMMA.16816.F32 R20, R4.reuse, R20, R8 ;  /* 0x000000140414723c */ /* 0x044fe40000001808 */
        /* <DEDUP_REMOVED lines=27> */
[----:B--2---:R-:W-:Y:S02]  /*a6aa0*/  HMMA.16816.F32 R4, R4, R20, R8 ;  /* 0x000000140404723c */ /* 0x004fe40000001808 */
[----:B------:R-:W3:Y:S01]  /*a6ab0*/  LDL.LU.64 R8, [R1+0x5bd8] ;  /* 0x005bd80001087983 */ /* 0x000ee20000300a00 */
[----:B------:R-:W-:Y:S02]  /*a6ac0*/  MOV R3, R20 ;  /* 0x0000001400037202 */ /* 0x000fe40000000f00 */
[----:B------:R-:W-:Y:S11]  /*a6ad0*/  MOV R2, R21 ;  /* 0x0000001500027202 */ /* 0x000ff60000000f00 */
[----:B------:R-:W-:Y:S07]  /*a6ae0*/  @!UPT UIADD3 URZ, URZ, URZ, URZ ;  /* 0x0000003f3f3ff290 */ /* 0x000fee000fffe03f */
[----:B------:R0:W-:Y:S01]  /*a6af0*/  STL.64 [R1+0x420], R4 ;  /* 0x0004200401007387 */ /* 0x0001e20000100a00 */
[----:B------:R2:W-:Y:S02]  /*a6b00*/  STL.64 [R1+0x428], R6 ;  /* 0x0004280601007387 */ /* 0x0005e40000100a00 */
[----:B-1----:R-:W3:Y:S02]  /*a6b10*/  LDL.LU.64 R22, [R1+0x5bd0] ;  /* 0x005bd00001167983 */ /* 0x002ee40000300a00 */
[----:B------:R-:W3:Y:S01]  /*a6b20*/  LDL.LU.64 R20, [R1+0x5bc8] ;  /* 0x005bc80001147983 */ /* 0x000ee20000300a00 */
[----:B0-----:R-:W3:Y:S01]  /*a6b30*/  LDL.LU R4, [R1+0x3c0] ;  /* 0x0003c00001047983 */ /* 0x001ee20000300800 */
[----:B------:R-:W3:Y:S02]  /*a6b40*/  LDL.LU R5, [R1+0x3c4] ;  /* 0x0003c40001057983 */ /* 0x000ee40000300800 */
[----:B--2---:R-:W2:Y:S02]  /*a6b50*/  LDL.LU R6, [R1+0x3c8] ;  /* 0x0003c80001067983 */ /* 0x004ea40000300800 */
[----:B------:R-:W2:Y:S02]  /*a6b60*/  LDL.LU R7, [R1+0x3cc] ;  /* 0x0003cc0001077983 */ /* 0x000ea40000300800 */
[----:B--2---:R-:W-:Y:S01]  /*a6b70*/  STL.64 [R1+0x5b68], R6 ;  /* 0x005b680601007387 */ /* 0x004fe20000100a00 */
[----:B---3--:R0:W-:Y:S03]  /*a6b80*/  STL.64 [R1+0x5b60], R4 ;  /* 0x005b600401007387 */ /* 0x0081e60000100a00 */
[----:B0-----:R-:W2:Y:S01]  /*a6b90*/  LDL.LU R4, [R1+0x3d0] ;  /* 0x0003d00001047983 */ /* 0x001ea20000300800 */
[----:B------:R-:W2:Y:S02]  /*a6ba0*/  LDL.LU R5, [R1+0x3d4] ;  /* 0x0003d40001057983 */ /* 0x000ea40000300800 */
[----:B------:R-:W2:Y:S02]  /*a6bb0*/  LDL.LU R6, [R1+0x3d8] ;  /* 0x0003d80001067983 */ /* 0x000ea40000300800 */
[----:B------:R-:W2:Y:S01]  /*a6bc0*/  LDL.LU R7, [R1+0x3dc] ;  /* 0x0003dc0001077983 */ /* 0x000ea20000300800 */
[----:B------:R-:W3:Y:S01]  /*a6bd0*/  LDL.64 R24, [R1+0x1e0] ;  /* 0x0001e00001187983 */ /* 0x000ee20000100a00 */
[C---:B------:R-:W-:Y:S03]  /*a6be0*/  HMMA.16816.F32 R8, R20.reuse, R8, R16 ;  /* 0x000000081408723c */ /* 0x040fe60000001810 */
[----:B---3--:R-:W-:Y:S01]  /*a6bf0*/  STL.64 [R1+0x5b48], R24 ;  /* 0x005b481801007387 */ /* 0x008fe20000100a00 */
[----:B------:R-:W3:Y:S11]  /*a6c00*/  LDL.LU.64 R16, [R1+0x5bc0] ;  /* 0x005bc00001107983 */ /* 0x000ef60000300a00 */
[----:B------:R-:W-:Y:S08]  /*a6c10*/  @!UPT UIADD3 URZ, URZ, URZ, URZ ;  /* 0x0000003f3f3ff290 */ /* 0x000ff0000fffe03f */
[----:B------:R-:W-:Y:S02]  /*a6c20*/  STL.64 [R1+0x410], R8 ;  /* 0x0004100801007387 */ /* 0x000fe40000100a00 */
[----:B------:R0:W-:Y:S02]  /*a6c30*/  STL.64 [R1+0x418], R10 ;  /* 0x0004180a01007387 */ /* 0x0001e40000100a00 */
[----:B0-----:R-:W3:Y:S01]  /*a6c40*/  LDL.LU.64 R10, [R1+0x5bb8] ;  /* 0x005bb800010a7983 */ /* 0x001ee20000300a00 */
[----:B------:R-:W3:Y:S02]  /*a6c50*/  LDL.LU.64 R8, [R1+0x5bb0] ;  /* 0x005bb00001087983 */ /* 0x000ee40000300a00 */
[----:B------:R-:W2:Y:S01]  /*a6c60*/  LDL.64 R24, [R1+0x30] ;  /* 0x0000300001187983 */ /* 0x000ea20000100a00 */
[C---:B---3--:R-:W-:Y:S11]  /*a6c70*/  HMMA.16816.F32 R8, R20.reuse, R16, R8 ;  /* 0x000000101408723c */ /* 0x048ff60000001808 */
[----:B------:R-:W-:Y:S11]  /*a6c80*/  @!UPT UIADD3 URZ, URZ, URZ, URZ ;  /* 0x0000003f3f3ff290 */ /* 0x000ff6000fffe03f */
[----:B------:R-:W-:Y:S01]  /*a6c90*/  @!UPT UIADD3 URZ, URZ, URZ, URZ ;  /* 0x0000003f3f3ff290 */ /* 0x000fe2000fffe03f */
[----:B------:R0:W-:Y:S01]  /*a6ca0*/  STL.64 [R1+0x400], R8 ;  /* 0x0004000801007387 */ /* 0x0001e20000100a00 */
[----:B------:R1:W-:Y:S03]  /*a6cb0*/  STL.64 [R1+0x408], R10 ;  /* 0x0004080a01007387 */ /* 0x0003e60000100a00 */
[----:B0-----:R-:W3:Y:S01]  /*a6cc0*/  LDL.LU.64 R8, [R1+0x5ba8] ;  /* 0x005ba80001087983 */ /* 0x001ee20000300a00 */
[----:B-1----:R-:W-:Y:S01]  /*a6cd0*/  MOV R11, R16 ;  /* 0x00000010000b7202 */ /* 0x002fe20000000f00 */
[----:B------:R-:W-:Y:S02]  /*a6ce0*/  IMAD.MOV.U32 R10, RZ, RZ, R17 ;  /* 0x000000ffff0a7224 */ /* 0x000fe400078e0011 */
[----:B------:R-:W4:Y:S02]  /*a6cf0*/  LDL.LU.64 R16, [R1+0x5ba0] ;  /* 0x005ba00001107983 */ /* 0x000f240000300a00 */
[C---:B----4-:R-:W-:Y:S02]  /*a6d00*/  HMMA.16816.F32 R16, R20.reuse, R16, R12 ;  /* 0x000000101410723c */ /* 0x050fe4000000180c */
[----:B------:R-:W4:Y:S01]  /*a6d10*/  LDL.LU.64 R14, [R1+0x5b98] ;  /* 0x005b9800010e7983 */ /* 0x000f220000300a00 */
[----:B------:R-:W4:Y:S11]  /*a6d20*/  LDL.LU.64 R12, [R1+0x5b90] ;  /* 0x005b9000010c7983 */ /* 0x000f360000300a00 */
[----:B------:R-:W-:Y:S09]  /*a6d30*/  @!UPT UIADD3 URZ, URZ, URZ, URZ ;  /* 0x0000003f3f3ff290 */ /* 0x000ff2000fffe03f */
[----:B------:R-:W-:Y:S01]  /*a6d40*/  STL.64 [R1+0x3f0], R16 ;  /* 0x0003f01001007387 */ /* 0x000fe20000100a00 */
[----:B------:R0:W-:Y:S03]  /*a6d50*/  STL.64 [R1+0x3f8], R18 ;  /* 0x0003f81201007387 */ /* 0x0001e60000100a00 */
[----:B0-----:R-:W2:Y:S01]  /*a6d60*/  LDL.LU.64 R18, [R1+0x5b88] ;  /* 0x005b880001127983 */ /* 0x001ea20000300a00 */
[----:B------:R-:W4:Y:S02]  /*a6d70*/  LDL.LU.64 R16, [R1+0x5b80] ;  /* 0x005b800001107983 */ /* 0x000f240000300a00 */
[C---:B----4-:R-:W-:Y:S11]  /*a6d80*/  HMMA.16816.F32 R12, R20.reuse, R16, R12 ;  /* 0x00000010140c723c */ /* 0x050ff6000000180c */
        /* <DEDUP_REMOVED lines=28> */
[----:B0-----:R-:W3:Y:S01]  /*a6f50*/  LDL.LU.64 R6, [R1+0x5b68] ;  /* 0x005b680001067983 */ /* 0x001ee20000300a00 */
[----:B------:R-:W3:Y:S02]  /*a6f60*/  LDL.LU.64 R4, [R1+0x5b60] ;  /* 0x005b600001047983 */ /* 0x000ee40000300a00 */
[----:B----4-:R-:W-:Y:S02]  /*a6f70*/  STL.64 [R1+0x5a60], R14 ;  /* 0x005a600e01007387 */ /* 0x010fe40000100a00 */
[----:B------:R-:W-:Y:S01]  /*a6f80*/  STL.64 [R1+0x5a58], R12 ;  /* 0x005a580c01007387 */ /* 0x000fe20000100a00 */
[----:B------:R-:W-:Y:S01]  /*a6f90*/  STL.64 [R1+0x5b28], R8 ;  /* 0x005b280801007387 */ /* 0x000fe20000100a00 */
[C---:B---3--:R-:W-:Y:S08]  /*a6fa0*/  HMMA.16816.F32 R4, R20.reuse, R8, R4 ;  /* 0x000000081404723c */ /* 0x048ff00000001804 */
[----:B--2---:R-:W-:Y:S11]  /*a6fb0*/  HMMA.16816.F32 R16, R20, R24, R16 ;  /* 0x000000181410723c */ /* 0x004ff60000001810 */
[----:B------:R-:W-:Y:S04]  /*a6fc0*/  @!UPT UIADD3 URZ, URZ, URZ, URZ ;  /* 0x0000003f3f3ff290 */ /* 0x000fe8000fffe03f */
[----:B------:R-:W-:Y:S01]  /*a6fd0*/  STL.64 [R1+0x3c0], R4 ;  /* 0x0003c00401007387 */ /* 0x000fe20000100a00 */
[----:B------:R-:W-:Y:S02]  /*a6fe0*/  STL.64 [R1+0x3c8], R6 ;  /* 0x0003c80601007387 */ /* 0x000fe40000100a00 */
[----:B------:R-:W0:Y:S04]  /*a6ff0*/  LDSM.16.M88.4 R4, [R0+0x44080] ;  /* 0x044080000004783b */ /* 0x000e280000000200 */
[----:B------:R-:W-:Y:S01]  /*a7000*/  STL [R1+0x5a38], R0 ;  /* 0x005a380001007387 */ /* 0x000fe20000100800 */
[----:B0-----:R-:W-:Y:S01]  /*a7010*/  STL.64 [R1+0x5968], R6 ;  /* 0x0059680601007387 */ /* 0x001fe20000100a00 */
[----:B------:R0:W-:Y:S02]  /*a7020*/  STL.64 [R1+0x5960], R4 ;  /* 0x0059600401007387 */ /* 0x0001e40000100a00 */
[----:B------:R-:W-:Y:S02]  /*a7030*/  STL.64 [R1+0x710], R16 ;  /* 0x0007101001007387 */ /* 0x000fe40000100a00 */
[----:B------:R1:W-:Y:S01]  /*a7040*/  STL.64 [R1+0x718], R18 ;  /* 0x0007181201007387 */ /* 0x0003e20000100a00 */
[----:B0-----:R-:W-:-:S02]  /*a7050*/  MOV R4, R3 ;  /* 0x0000000300047202 */ /* 0x001fc40000000f00 */
[----:B------:R-:W-:Y:S01]  /*a7060*/  MOV R5, R2 ;  /* 0x0000000200057202 */ /* 0x000fe20000000f00 */
[----:B-1----:R-:W2:Y:S01]  /*a7070*/  LDL.LU.64 R18, [R1+0x5b58] ;  /* 0x005b580001127983 */ /* 0x002ea20000300a00 */
[----:B------:R-:W2:Y:S01]  /*a7080*/  LDL.LU.64 R16, [R1+0x5b50] ;  /* 0x005b500001107983 */ /* 0x000ea20000300a00 */
[----:B------:R-:W-:Y:S02]  /*a7090*/  MOV R3, R24 ;  /* 0x0000001800037202 */ /* 0x000fe40000000f00 */
[----:B------:R-:W-:Y:S02]  /*a70a0*/  MOV R2, R25 ;  /* 0x0000001900027202 */ /* 0x000fe40000000f00 */
[----:B------:R-:W2:Y:S03]  /*a70b0*/  LDL.LU.64 R24, [R1+0x5b48] ;  /* 0x005b480001187983 */ /* 0x000ea60000300a00 */
        /* <DEDUP_REMOVED lines=11> */
[----:B------:R-:W-:Y:S01]  /*a7170*/  STL [R1+0x5a48], R6 ;  /* 0x005a480601007387 */ /* 0x000fe20000100800 */
[----:B------:R-:W-:Y:S01]  /*a7180*/  STL [R1+0x5a44], R7 ;  /* 0x005a440701007387 */ /* 0x000fe20000100800 */
[----:B------:R0:W-:Y:S03]  /*a7190*/  STL.64 [R1+0x5b00], R4 ;  /* 0x005b000401007387 */ /* 0x0001e60000100a00 */
[----:B0-----:R-:W3:Y:S01]  /*a71a0*/  LDL.LU R4, [R1+0x690] ;  /* 0x0006900001047983 */ /* 0x001ee20000300800 */
[----:B------:R-:W3:Y:S02]  /*a71b0*/  LDL.LU R5, [R1+0x694] ;  /* 0x0006940001057983 */ /* 0x000ee40000300800 */
[----:B------:R-:W3:Y:S02]  /*a71c0*/  LDL.LU R6, [R1+0x698] ;  /* 0x0006980001067983 */ /* 0x000ee40000300800 */
[----:B------:R-:W3:Y:S01]  /*a71d0*/  LDL.LU R7, [R1+0x69c] ;  /* 0x00069c0001077983 */ /* 0x000ee20000300800 */
[----:B------:R-:W-:-:S02]  /*a71e0*/  MOV R12, R27 ;  /* 0x0000001b000c7202 */ /* 0x000fc40000000f00 */
[----:B------:R-:W-:-:S07]  /*a71f0*/  MOV R13, R26 ;  /* 0x0000001a000d7202 */ /* 0x000fce0000000f00 */
[C---:B---3--:R-:W-:Y:S08]  /*a7200*/  HMMA.16816.F32 R12, R20.reuse, R12, R4 ;  /* 0x0000000c140c723c */ /* 0x048ff00000001804 */
[----:B--2---:R-:W-:Y:S01]  /*a7210*/  HMMA.16816.F32 R4, R20, R24, R16 ;  /* 0x000000181404723c */ /* 0x004fe20000001810 */
[----:B------:R-:W2:Y:S11]  /*a7220*/  LDL.64 R16, [R1] ;  /* 0x0000000001107983 */ /* 0x000eb60000100a00 */
[----:B------:R-:W-:Y:S03]  /*a7230*/  @!UPT UIADD3 URZ, URZ, URZ, URZ ;  /* 0x0000003f3f3ff290 */ /* 0x000fe6000fffe03f */
[----:B------:R0:W-:Y:S01]  /*a7240*/  STL.64 [R1+0x6f0], R12 ;  /* 0x0006f00c01007387 */ /* 0x0001e20000100a00 */
[----:B------:R1:W-:Y:S03]  /*a7250*/  STL.64 [R1+0x6f8], R14 ;  /* 0x0006f80e01007387 */ /* 0x0003e60000100a00 */
[----:B--2---:R2:W-:Y:S04]  /*a7260*/  STL.64 [R1+0x5a88], R16 ;  /* 0x005a881001007387 */ /* 0x0045e80000100a00 */
[----:B------:R-:W-:Y:S02]  /*a7270*/  STL.64 [R1+0x6e0], R4 ;  /* 0x0006e00401007387 */ /* 0x000fe40000100a00 */
[----:B------:R-:W-:Y:S02]  /*a7280*/  STL.64 [R1+0x6e8], R6 ;  /* 0x0006e80601007387 */ /* 0x000fe40000100a00 */
[----:B0-----:R-:W3:Y:S01]  /*a7290*/  LDL.LU R12, [R1+0x370] ;  /* 0x00037000010c7983 */ /* 0x001ee20000300800 */
[----:B------:R-:W3:Y:S01]  /*a72a0*/  LDL.LU R13, [R1+0x374] ;  /* 0x00037400010d7983 */ /* 0x000ee20000300800 */
[----:B-1----:R-:W4:Y:S02]  /*a72b0*/  LDL.LU R14, [R1+0x378] ;  /* 0x00037800010e7983 */ /* 0x002f240000300800 */
[----:B------:R-:W4:Y:S01]  /*a72c0*/  LDL.LU R15, [R1+0x37c] ;  /* 0x00037c00010f7983 */ /* 0x000f220000300800 */
[----:B--2---:R-:W-:-:S02]  /*a72d0*/  MOV R16, R11 ;  /* 0x0000000b00107202 */ /* 0x004fc40000000f00 */
[----:B------:R-:W-:-:S05]  /*a72e0*/  MOV R17, R10 ;  /* 0x0000000a00117202 */ /* 0x000fca0000000f00 */
[----:B------:R-:W-:Y:S04]  /*a72f0*/  STL.64 [R1+0x5aa0], R16 ;  /* 0x005aa01001007387 */ /* 0x000fe80000100a00 */
[----:B----4-:R-:W-:Y:S01]  /*a7300*/  STL.64 [R1+0x5a80], R14 ;  /* 0x005a800e01007387 */ /* 0x010fe20000100a00 */
[----:B---3--:R0:W-:Y:S03]  /*a7310*/  STL.64 [R1+0x5a78], R12 ;  /* 0x005a780c01007387 */ /* 0x0081e60000100a00 */
        /* <DEDUP_REMOVED lines=18> */
[----:B0-----:R-:W2:Y:S04]  /*a7440*/  LDL.64 R4, [R1+0x1a0] ;  /* 0x0001a00001047983 */ /* 0x001ea80000100a00 */
[----:B--2---:R0:W-:Y:S04]  /*a7450*/  STL.64 [R1+0x5b20], R4 ;  /* 0x005b200401007387 */ /* 0x0041e80000100a00 */
[----:B0-----:R-:W3:Y:S01]  /*a7460*/  LDL.64 R4, [R1+0x1b0] ;  /* 0x0001b00001047983 */ /* 0x001ee20000100a00 */
[----:B------:R-:W-:Y:S02]  /*a7470*/  STL.64 [R1+0x5ad0], R26 ;  /* 0x005ad01a01007387 */ /* 0x000fe40000100a00 */
[----:B----4-:R0:W-:Y:S02]  /*a7480*/  STL.64 [R1+0x5ac8], R24 ;  /* 0x005ac81801007387 */ /* 0x0101e40000100a00 */
[----:B0-----:R-:W2:Y:S04]  /*a7490*/  LDL.64 R24, [R1+0x170] ;  /* 0x0001700001187983 */ /* 0x001ea80000100a00 */
[----:B--2---:R0:W-:Y:S04]  /*a74a0*/  STL.64 [R1+0x5ae0], R24 ;  /* 0x005ae01801007387 */ /* 0x0041e80000100a00 */
[----:B0-----:R-:W2:Y:S04]  /*a74b0*/  LDL.64 R24, [R1+0x180] ;  /* 0x0001800001187983 */ /* 0x001ea80000100a00 */
[----:B--2---:R0:W-:Y:S04]  /*a74c0*/  STL.64 [R1+0x5af8], R24 ;  /* 0x005af81801007387 */ /* 0x0041e80000100a00 */
[----:B0-----:R-:W2:Y:S04]  /*a74d0*/  LDL.64 R24, [R1+0x190] ;  /* 0x0001900001187983 */ /* 0x001ea80000100a00 */
[----:B--2---:R0:W-:Y:S04]  /*a74e0*/  STL.64 [R1+0x5b18], R24 ;  /* 0x005b181801007387 */ /* 0x0041e80000100a00 */
[----:B0-----:R-:W2:Y:S01]  /*a74f0*/  LDL.LU R24, [R1+0x660] ;  /* 0x0006600001187983 */ /* 0x001ea20000300800 */
[----:B------:R-:W2:Y:S02]  /*a7500*/  LDL.LU R25, [R1+0x664] ;  /* 0x0006640001197983 */ /* 0x000ea40000300800 */
[----:B------:R-:W2:Y:S02]  /*a7510*/  LDL.LU R26, [R1+0x668] ;  /* 0x00066800011a7983 */ /* 0x000ea40000300800 */
[----:B------:R-:W2:Y:S01]  /*a7520*/  LDL.LU R27, [R1+0x66c] ;  /* 0x00066c00011b7983 */ /* 0x000ea20000300800 */
[----:B------:R-:W4:Y:S04]  /*a7530*/  LDL.64 R16, [R1+0x20] ;  /* 0x0000200001107983 */ /* 0x000f280000100a00 */
[----:B----4-:R0:W-:Y:S04]  /*a7540*/  STL.64 [R1+0x5ad8], R16 ;  /* 0x005ad81001007387 */ /* 0x0101e80000100a00 */
[----:B0-----:R-:W4:Y:S01]  /*a7550*/  LDL.LU R16, [R1+0x630] ;  /* 0x0006300001107983 */ /* 0x001f220000300800 */
[----:B------:R-:W4:Y:S02]  /*a7560*/  LDL.LU R17, [R1+0x634] ;  /* 0x0006340001117983 */ /* 0x000f240000300800 */
[----:B------:R-:W2:Y:S02]  /*a7570*/  LDL.LU R18, [R1+0x638] ;  /* 0x0006380001127983 */ /* 0x000ea40000300800 */
[----:B------:R-:W2:Y:S01]  /*a7580*/  LDL.LU R19, [R1+0x63c] ;  /* 0x00063c0001137983 */ /* 0x000ea20000300800 */
[----:B---3--:R-:W-:Y:S01]  /*a7590*/  HMMA.16816.F32 R8, R20, R4, R8 ;  /* 0x000000041408723c */ /* 0x008fe20000001808 */
        /* <DEDUP_REMOVED lines=23> */
[----:B------:R-:W2:Y:S03]  /*a7710*/  LDL.LU.64 R4, [R1+0x5b20] ;  /* 0x005b200001047983 */ /* 0x000ea60000300a00 */
[----:B------:R-:W-:Y:S02]  /*a7720*/  STL [R1+0x5a50], R10 ;  /* 0x005a500a01007387 */ /* 0x000fe40000100800 */
[----:B------:R-:W-:Y:S01]  /*a7730*/  STL [R1+0x5a4c], R11 ;  /* 0x005a4c0b01007387 */ /* 0x000fe20000100800 */
[C---:B--2---:R-:W-:Y:S01]  /*a7740*/  HMMA.16816.F32 R24, R20.reuse, R4, R24 ;  /* 0x000000041418723c */ /* 0x044fe20000001818 */
[----:B------:R-:W-:Y:S01]  /*a7750*/  IMAD.MOV.U32 R3, RZ, RZ, R4 ;  /* 0x000000ffff037224 */ /* 0x000fe200078e0004 */
[----:B------:R-:W-:Y:S11]  /*a7760*/  MOV R0, R5 ;  /* 0x0000000500007202 */ /* 0x000ff60000000f00 */
[----:B------:R-:W-:Y:S10]  /*a7770*/  @!UPT UIADD3 URZ, URZ, URZ, URZ ;  /* 0x0000003f3f3ff290 */ /* 0x000ff4000fffe03f */
[----:B------:R0:W-:Y:S01]  /*a7780*/  STL.64 [R1+0x6c0], R24 ;  /* 0x0006c01801007387 */ /* 0x0001e20000100a00 */
[----:B------:R-:W-:Y:S03]  /*a7790*/  STL.64 [R1+0x6c8], R26 ;  /* 0x0006c81a01007387 */ /* 0x000fe60000100a00 */
[----:B0-----:R-:W2:Y:S01]  /*a77a0*/  LDL.LU.64 R24, [R1+0x5b18] ;  /* 0x005b180001187983 */ /* 0x001ea20000300a00 */
[----:B------:R-:W2:Y:S02]  /*a77b0*/  LDL.LU.64 R6, [R1+0x5b10] ;  /* 0x005b100001067983 */ /* 0x000ea40000300a00 */
[----:B------:R-:W2:Y:S02]  /*a77c0*/  LDL.LU.64 R4, [R1+0x5b08] ;  /* 0x005b080001047983 */ /* 0x000ea40000300a00 */
[----:B------:R-:W-:Y:S01]  /*a77d0*/  STL [R1+0x5a54], R3 ;  /* 0x005a540301007387 */ /* 0x000fe20000100800 */
[C---:B--2---:R-:W-:Y:S01]  /*a77e0*/  HMMA.16816.F32 R4, R20.reuse, R24, R4 ;  /* 0x000000181404723c */ /* 0x044fe20000001804 */
[----:B------:R-:W-:Y:S11]  /*a77f0*/  MOV R2, R25 ;  /* 0x0000001900027202 */ /* 0x000ff60000000f00 */
[----:B------:R-:W-:Y:S11]  /*a7800*/  @!UPT UIADD3 URZ, URZ, URZ, URZ ;  /* 0x0000003f3f3ff290 */ /* 0x000ff6000fffe03f */
[----:B------:R0:W-:Y:S01]  /*a7810*/  STL.64 [R1+0x6b0], R4 ;  /* 0x0006b00401007387 */ /* 0x0001e20000100a00 */
[----:B------:R1:W-:Y:S03]  /*a7820*/  STL.64 [R1+0x6b8], R6 ;  /* 0x0006b80601007387 */ /* 0x0003e60000100a00 */
[----:B0-----:R-:W2:Y:S01]  /*a7830*/  LDL.LU.64 R4, [R1+0x5b00] ;  /* 0x005b000001047983 */ /* 0x001ea20000300a00 */
        /* <DEDUP_REMOVED lines=30> */
[----:B------:R0:W-:Y:S02]  /*a7a20*/  STL.64 [R1+0x5978], R4 ;  /* 0x0059780401007387 */ /* 0x0001e40000100a00 */
[----:B0-----:R-:W-:-:S02]  /*a7a30*/  MOV R5, R16 ;  /* 0x0000001000057202 */ /* 0x001fc40000000f00 */
[----:B------:R-:W-:Y:S01]  /*a7a40*/  MOV R4, R17 ;  /* 0x0000001100047202 */ /* 0x000fe20000000f00 */
[C---:B---3--:R-:W-:Y:S11]  /*a7a50*/  HMMA.16816.F32 R12, R24.reuse, R16, R12 ;  /* 0x00000010180c723c */ /* 0x048ff6000000180c */
[----:B------:R-:W-:Y:S11]  /*a7a60*/  @!UPT UIADD3 URZ, URZ, URZ, URZ ;  /* 0x0000003f3f3ff290 */ /* 0x000ff6000fffe03f */
[----:B------:R-:W-:Y:S01]  /*a7a70*/  @!UPT UIADD3 URZ, URZ, URZ, URZ ;  /* 0x0000003f3f3ff290 */ /* 0x000fe2000fffe03f */
        /* <DEDUP_REMOVED lines=20> */
[----:B------:R-:W2:Y:S02]  /*a7bc0*/  LDL.LU.64 R18, [R1+0x5a70] ;  /* 0x005a700001127983 */ /* 0x000ea40000300a00 */
        /* <DEDUP_REMOVED lines=10> */
[----:B0-----:R-:W3:Y:S01]  /*a7c70*/  LDL.LU R16, [R1+0x360] ;  /* 0x0003600001107983 */ /* 0x001ee20000300800 */
[----:B------:R-:W3:Y:S02]  /*a7c80*/  LDL.LU R17, [R1+0x364] ;  /* 0x0003640001117983 */ /* 0x000ee40000300800 */
[----:B------:R-:W3:Y:S02]  /*a7c90*/  LDL.LU R18, [R1+0x368] ;  /* 0x0003680001127983 */ /* 0x000ee40000300800 */
[----:B------:R-:W3:Y:S02]  /*a7ca0*/  LDL.LU R19, [R1+0x36c] ;  /* 0x00036c0001137983 */ /* 0x000ee40000300800 */
[C---:B---3--:R-:W-:Y:S01]  /*a7cb0*/  HMMA.16816.F32 R16, R24.reuse, R12, R16 ;  /* 0x0000000c1810723c */ /* 0x048fe20000001810 */
[----:B------:R-:W-:Y:S01]  /*a7cc0*/  STL.64 [R1+0x5930], R14 ;  /* 0x0059300e01007387 */ /* 0x000fe20000100a00 */
[----:B------:R-:W-:Y:S11]  /*a7cd0*/  STL.64 [R1+0x5928], R12 ;  /* 0x0059280c01007387 */ /* 0x000ff60000100a00 */
[----:B------:R-:W-:Y:S10]  /*a7ce0*/  @!UPT UIADD3 URZ, URZ, URZ, URZ ;  /* 0x0000003f3f3ff290 */ /* 0x000ff4000fffe03f */
[----:B------:R0:W-:Y:S01]  /*a7cf0*/  STL.64 [R1+0x360], R16 ;  /* 0x0003601001007387 */ /* 0x0001e20000100a00 */
[----:B------:R-:W-:Y:S02]  /*a7d00*/  STL.64 [R1+0x368], R18 ;  /* 0x0003681201007387 */ /* 0x000fe40000100a00 */
[----:B----4-:R-:W-:Y:S01]  /*a7d10*/  STL.64 [R1+0x59e8], R8 ;  /* 0x0059e80801007387 */ /* 0x010fe20000100a00 */
[----:B0-----:R-:W2:Y:S01]  /*a7d20*/  LDL.64 R16, [R1+0x10] ;  /* 0x0000100001107983 */ /* 0x001ea20000100a00 */
[----:B------:R-:W-:Y:S11]  /*a7d30*/  HMMA.16816.F32 R12, R24, R8, R20 ;  /* 0x00000008180c723c */ /* 0x000ff60000001814 */
[----:B------:R-:W-:Y:S11]  /*a7d40*/  @!UPT UIADD3 URZ, URZ, URZ, URZ ;  /* 0x0000003f3f3ff290 */ /* 0x000ff6000fffe03f */
[----:B------:R-:W-:Y:S01]  /*a7d50*/  @!UPT UIADD3 URZ, URZ, URZ, URZ ;  /* 0x0000003f3f3ff290 */ /* 0x000fe2000fffe03f */
[----:B------:R-:W-:Y:S01]  /*a7d60*/  STL.64 [R1+0x350], R12 ;  /* 0x0003500c01007387 */ /* 0x000fe20000100a00 */
[----:B------:R-:W-:Y:S03]  /*a7d70*/  STL.64 [R1+0x358], R14 ;  /* 0x0003580e01007387 */ /* 0x000fe60000100a00 */
[----:B--2---:R0:W-:Y:S02]  /*a7d80*/  STL.64 [R1+0x5948], R16 ;  /* 0x0059481001007387 */ /* 0x0041e40000100a00 */
[----:B0-----:R-:W-:Y:S01]  /*a7d90*/  MOV R16, R5 ;  /* 0x0000000500107202 */ /* 0x001fe20000000f00 */
[----:B------:R-:W-:-:S05]  /*a7da0*/  IMAD.MOV.U32 R17, RZ, RZ, R4 ;  /* 0x000000ffff117224 */ /* 0x000fca00078e0004 */
[----:B------:R0:W-:Y:S04]  /*a7db0*/  STL.64 [R1+0x5970], R16 ;  /* 0x0059701001007387 */ /* 0x0001e80000100a00 */
[----:B0-----:R-:W2:Y:S01]  /*a7dc0*/  LDL.LU R16, [R1+0x2c0] ;  /* 0x0002c00001107983 */ /* 0x001ea20000300800 */
[----:B------:R-:W2:Y:S02]  /*a7dd0*/  LDL.LU R17, [R1+0x2c4] ;  /* 0x0002c40001117983 */ /* 0x000ea40000300800 */
[----:B------:R-:W3:Y:S02]  /*a7de0*/  LDL.LU R18, [R1+0x2c8] ;  /* 0x0002c80001127983 */ /* 0x000ee40000300800 */
[----:B------:R-:W3:Y:S01]  /*a7df0*/  LDL.LU R19, [R1+0x2cc] ;  /* 0x0002cc0001137983 */ /* 0x000ee20000300800 */
[----:B------:R-:W-:-:S02]  /*a7e00*/  MOV R4, R3 ;  /* 0x0000000300047202 */ /* 0x000fc40000000f00 */
[----:B------:R-:W-:Y:S01]  /*a7e10*/  MOV R5, R10 ;  /* 0x0000000a00057202 */ /* 0x000fe20000000f00 */
[----:B---3--:R-:W-:Y:S01]  /*a7e20*/  STL.64 [R1+0x5988], R18 ;  /* 0x0059881201007387 */ /* 0x008fe20000100a00 */
[----:B--2---:R0:W-:Y:S02]  /*a7e30*/  STL.64 [R1+0x5980], R16 ;  /* 0x0059801001007387 */ /* 0x0041e40000100a00 */
[----:B------:R-:W2:Y:S02]  /*a7e40*/  LDL.LU R3, [R1+0x5a54] ;  /* 0x005a540001037983 */ /* 0x000ea40000300800 */
[----:B------:R-:W3:Y:S01]  /*a7e50*/  LDL.LU R10, [R1+0x5a50] ;  /* 0x005a5000010a7983 */ /* 0x000ee20000300800 */
[----:B------:R1:W-:Y:S04]  /*a7e60*/  STL.64 [R1+0x5990], R4 ;  /* 0x0059900401007387 */ /* 0x0003e80000100a00 */
[----:B0-----:R-:W4:Y:S01]  /*a7e70*/  LDL.LU R16, [R1+0x620] ;  /* 0x0006200001107983 */ /* 0x001f220000300800 */
[----:B------:R-:W4:Y:S02]  /*a7e80*/  LDL.LU R17, [R1+0x624] ;  /* 0x0006240001117983 */ /* 0x000f240000300800 */
[----:B------:R-:W2:Y:S02]  /*a7e90*/  LDL.LU R18, [R1+0x628] ;  /* 0x0006280001127983 */ /* 0x000ea40000300800 */
[----:B------:R-:W2:Y:S01]  /*a7ea0*/  LDL.LU R19, [R1+0x62c] ;  /* 0x00062c0001137983 */ /* 0x000ea20000300800 */
[----:B-1----:R-:W-:-:S02]  /*a7eb0*/  MOV R4, R11 ;  /* 0x0000000b00047202 */ /* 0x002fc40000000f00 */
[----:B------:R-:W-:Y:S01]  /*a7ec0*/  MOV R5, R6 ;  /* 0x0000000600057202 */ /* 0x000fe20000000f00 */
[----:B--2---:R-:W-:Y:S01]  /*a7ed0*/  STL.64 [R1+0x59a0], R18 ;  /* 0x0059a01201007387 */ /* 0x004fe20000100a00 */
[----:B----4-:R0:W-:Y:S02]  /*a7ee0*/  STL.64 [R1+0x5998], R16 ;  /* 0x0059981001007387 */ /* 0x0101e40000100a00 */
[----:B------:R-:W2:Y:S02]  /*a7ef0*/  LDL.LU R11, [R1+0x5a4c] ;  /* 0x005a4c00010b7983 */ /* 0x000ea40000300800 */
[----:B------:R-:W4:Y:S01]  /*a7f00*/  LDL.LU R6, [R1+0x5a48] ;  /* 0x005a480001067983 */ /* 0x000f220000300800 */
[----:B------:R1:W-:Y:S04]  /*a7f10*/  STL.64 [R1+0x59a8], R4 ;  /* 0x0059a80401007387 */ /* 0x0003e80000100a00 */
[----:B0-----:R-:W2:Y:S01]  /*a7f20*/  LDL.LU R16, [R1+0x2d0] ;  /* 0x0002d00001107983 */ /* 0x001ea20000300800 */
[----:B------:R-:W2:Y:S02]  /*a7f30*/  LDL.LU R17, [R1+0x2d4] ;  /* 0x0002d40001117983 */ /* 0x000ea40000300800 */
[----:B------:R-:W2:Y:S02]  /*a7f40*/  LDL.LU R18, [R1+0x2d8] ;  /* 0x0002d80001127983 */ /* 0x000ea40000300800 */
[----:B------:R-:W2:Y:S01]  /*a7f50*/  LDL.LU R19, [R1+0x2dc] ;  /* 0x0002dc0001137983 */ /* 0x000ea20000300800 */
[----:B-1----:R-:W-:-:S02]  /*a7f60*/  MOV R4, R7 ;  /* 0x0000000700047202 */ /* 0x002fc40000000f00 */
[----:B------:R-:W-:Y:S02]  /*a7f70*/  MOV R5, R2 ;  /* 0x0000000200057202 */ /* 0x000fe40000000f00 */
[----:B------:R-:W-:Y:S02]  /*a7f80*/  MOV R12, R3 ;  /* 0x00000003000c7202 */ /* 0x000fe40000000f00 */
[----:B------:R-:W-:Y:S01]  /*a7f90*/  MOV R13, R0 ;  /* 0x00000000000d7202 */ /* 0x000fe20000000f00 */
[----:B--2---:R-:W-:Y:S01]  /*a7fa0*/  STL.64 [R1+0x59b8], R18 ;  /* 0x0059b81201007387 */ /* 0x004fe20000100a00 */
[----:B------:R-:W-:Y:S02]  /*a7fb0*/  STL.64 [R1+0x59b0], R16 ;  /* 0x0059b01001007387 */ /* 0x000fe40000100a00 */
[----:B------:R-:W2:Y:S02]  /*a7fc0*/  LDL.LU R7, [R1+0x5a44] ;  /* 0x005a440001077983 */ /* 0x000ea40000300800 */
[----:B------:R-:W2:Y:S01]  /*a7fd0*/  LDL.LU R2, [R1+0x5a40] ;  /* 0x005a400001027983 */ /* 0x000ea20000300800 */
[----:B------:R-:W-:Y:S01]  /*a7fe0*/  STL.64 [R1+0x59c0], R4 ;  /* 0x0059c00401007387 */ /* 0x000fe20000100a00 */
[----:B------:R-:W2:Y:S02]  /*a7ff0*/  LDL.LU R3, [R1+0x5a3c] ;  /* 0x005a3c0001037983 */ /* 0x000ea40000300800 */
[----:B------:R-:W2:Y:S02]  /*a8000*/  LDL.LU R0, [R1+0x5a38] ;  /* 0x005a380001007983 */ /* 0x000ea40000300800 */
[----:B------:R3:W-:Y:S01]  /*a8010*/  STL.64 [R1+0x59c8], R12 ;  /* 0x0059c80c01007387 */ /* 0x0007e20000100a00 */
[----:B------:R-:W4:Y:S01]  /*a8020*/  LDL.LU R8, [R1+0x310] ;  /* 0x0003100001087983 */ /* 0x000f220000300800 */
[----:B------:R-:W4:Y:S01]  /*a8030*/  LDL.LU R9, [R1+0x314] ;  /* 0x0003140001097983 */ /* 0x000f220000300800 */
[----:B---3--:R-:W-:-:S02]  /*a8040*/  MOV R13, R10 ;  /* 0x0000000a000d7202 */ /* 0x008fc40000000f00 */
[----:B------:R-:W-:Y:S01]  /*a8050*/  MOV R12, R11 ;  /* 0x0000000b000c7202 */ /* 0x000fe20000000f00 */
[----:B------:R-:W3:Y:S01]  /*a8060*/  LDL.LU R10, [R1+0x318] ;  /* 0x00031800010a7983 */ /* 0x000ee20000300800 */
[----:B------:R-:W3:Y:S03]  /*a8070*/  LDL.LU R11, [R1+0x31c] ;  /* 0x00031c00010b7983 */ /* 0x000ee60000300800 */
[----:B--2---:R-:W0:Y:S04]  /*a8080*/  LDSM.16.M88.4 R20, [R0+0x45080] ;  /* 0x045080000014783b */ /* 0x004e280000000200 */
[----:B---3--:R-:W-:Y:S01]  /*a8090*/  STL.64 [R1+0x59f8], R10 ;  /* 0x0059f80a01007387 */ /* 0x008fe20000100a00 */
[----:B----4-:R1:W-:Y:S03]  /*a80a0*/  STL.64 [R1+0x59f0], R8 ;  /* 0x0059f00801007387 */ /* 0x0103e60000100a00 */
[----:B-1----:R-:W2:Y:S04]  /*a80b0*/  LDL.64 R8, [R1+0x1d0] ;  /* 0x0001d00001087983 */ /* 0x002ea80000100a00 */
[----:B--2---:R1:W-:Y:S02]  /*a80c0*/  STL.64 [R1+0x5a08], R8 ;  /* 0x005a080801007387 */ /* 0x0043e40000100a00 */
[----:B-1----:R-:W-:-:S02]  /*a80d0*/  MOV R8, R7 ;  /* 0x0000000700087202 */ /* 0x002fc40000000f00 */
[----:B------:R-:W-:-:S05]  /*a80e0*/  MOV R9, R6 ;  /* 0x0000000600097202 */ /* 0x000fca0000000f00 */
[----:B------:R-:W-:Y:S01]  /*a80f0*/  STL.64 [R1+0x5a20], R8 ;  /* 0x005a200801007387 */ /* 0x000fe20000100a00 */
[----:B------:R1:W-:Y:S03]  /*a8100*/  STL.64 [R1+0x59e0], R12 ;  /* 0x0059e00c01007387 */ /* 0x0003e60000100a00 */
[----:B-1----:R-:W2:Y:S04]  /*a8110*/  LDL.64 R12, [R1+0x1c0] ;  /* 0x0001c000010c7983 */ /* 0x002ea80000100a00 */
[----:B--2---:R1:W-:Y:S04]  /*a8120*/  STL.64 [R1+0x5a00], R12 ;  /* 0x005a000c01007387 */ /* 0x0043e80000100a00 */
        /* <DEDUP_REMOVED lines=18> */
[----:B------:R-:W4:Y:S02]  /*a8250*/  LDL.LU R6, [R1+0x2f8] ;  /* 0x0002f80001067983 */ /* 0x000f240000300800 */
[----:B------:R-:W4:Y:S02]  /*a8260*/  LDL.LU R7, [R1+0x2fc] ;  /* 0x0002fc0001077983 */ /* 0x000f240000300800 */
[----:B------:R-:W-:Y:S01]  /*a8270*/  IMAD.MOV.U32 R8, RZ, RZ, R3 ;  /* 0x000000ffff087224 */ /* 0x000fe200078e0003 */
[----:B------:R-:W-:Y:S01]  /*a8280*/  MOV R9, R2 ;  /* 0x0000000200097202 */ /* 0x000fe20000000f00 */
[----:B----4-:R-:W-:Y:S01]  /*a8290*/  STL.64 [R1+0x59d8], R6 ;  /* 0x0059d80601007387 */ /* 0x010fe20000100a00 */
[----:B---3--:R1:W-:Y:S03]  /*a82a0*/  STL.64 [R1+0x59d0], R4 ;  /* 0x0059d00401007387 */ /* 0x0083e60000100a00 */
[----:B-1----:R-:W3:Y:S01]  /*a82b0*/  LDL.LU R4, [R1+0x300] ;  /* 0x0003000001047983 */ /* 0x002ee20000300800 */
[----:B------:R-:W3:Y:S02]  /*a82c0*/  LDL.LU R5, [R1+0x304] ;  /* 0x0003040001057983 */ /* 0x000ee40000300800 */
[----:B------:R-:W3:Y:S02]  /*a82d0*/  LDL.LU R6, [R1+0x308] ;  /* 0x0003080001067983 */ /* 0x000ee40000300800 */
[----:B------:R-:W3:Y:S01]  /*a82e0*/  LDL.LU R7, [R1+0x30c] ;  /* 0x00030c0001077983 */ /* 0x000ee20000300800 */
[----:B------:R-:W4:Y:S01]  /*a82f0*/  LDL.LU R16, [R1+0x2e0] ;  /* 0x0002e00001107983 */ /* 0x000f220000300800 */
[----:B------:R-:W4:Y:S02]  /*a8300*/  LDL.LU R17, [R1+0x2e4] ;  /* 0x0002e40001117983 */ /* 0x000f240000300800 */
[----:B------:R-:W4:Y:S02]  /*a8310*/  LDL.LU R18, [R1+0x2e8] ;  /* 0x0002e80001127983 */ /* 0x000f240000300800 */
[----:B------:R-:W4:Y:S01]  /*a8320*/  LDL.LU R19, [R1+0x2ec] ;  /* 0x0002ec0001137983 */ /* 0x000f220000300800 */
[----:B0-----:R-:W-:Y:S01]  /*a8330*/  STL.64 [R1+0x5868], R22 ;  /* 0x0058681601007387 */ /* 0x001fe20000100a00 */
[----:B------:R0:W-:Y:S03]  /*a8340*/  STL.64 [R1+0x5860], R20 ;  /* 0x0058601401007387 */ /* 0x0001e60000100a00 */
        /* <DEDUP_REMOVED lines=43> */
[----:B---3--:R-:W-:Y:S01]  /*a8600*/  STL.64 [R1+0x5918], R8 ;  /* 0x0059180801007387 */ /* 0x008fe20000100a00 */
[----:B------:R-:W2:Y:S02]  /*a8610*/  LDL.LU.64 R6, [R1+0x59d8] ;  /* 0x0059d80001067983 */ /* 0x000ea40000300a00 */
[----:B------:R-:W2:Y:S11]  /*a8620*/  LDL.LU.64 R4, [R1+0x59d0] ;  /* 0x0059d00001047983 */ /* 0x000eb60000300a00 */
[----:B------:R-:W-:Y:S08]  /*a8630*/  @!UPT UIADD3 URZ, URZ, URZ, URZ ;  /* 0x0000003f3f3ff290 */ /* 0x000ff0000fffe03f */
[----:B------:R0:W-:Y:S01]  /*a8640*/  STL.64 [R1+0x300], R12 ;  /* 0x0003000c01007387 */ /* 0x0001e20000100a00 */
[----:B------:R2:W-:Y:S03]  /*a8650*/  STL.64 [R1+0x308], R14 ;  /* 0x0003080e01007387 */ /* 0x0005e60000100a00 */
[----:B0-----:R-:W2:Y:S02]  /*a8660*/  LDL.LU.64 R12, [R1+0x59c8] ;  /* 0x0059c800010c7983 */ /* 0x001ea40000300a00 */
[C---:B--2---:R-:W-:Y:S02]  /*a8670*/  HMMA.16816.F32 R12, R24.reuse, R12, R4 ;  /* 0x0000000c180c723c */ /* 0x044fe40000001804 */
        /* <DEDUP_REMOVED lines=9> */
[----:B------:R-:W3:Y:S01]  /*a8710*/  LDL.LU.64 R18, [R1+0x59b8] ;  /* 0x0059b80001127983 */ /* 0x000ee20000300a00 */
[----:B------:R-:W3:Y:S11]  /*a8720*/  LDL.LU.64 R16, [R1+0x59b0] ;  /* 0x0059b00001107983 */ /* 0x000ef60000300a00 */
[----:B------:R-:W-:Y:S10]  /*a8730*/  @!UPT UIADD3 URZ, URZ, URZ, URZ ;  /* 0x0000003f3f3ff290 */ /* 0x000ff4000fffe03f */
        /* <DEDUP_REMOVED lines=17> */
[----:B---3--:R-:W-:Y:S02]  /*a8850*/  HMMA.16816.F32 R24, R24, R4, R16 ;  /* 0x000000041818723c */ /* 0x008fe40000001810 */
[----:B------:R-:W3:Y:S01]  /*a8860*/  LDL.LU.64 R16, [R1+0x5970] ;  /* 0x0059700001107983 */ /* 0x000ee20000300a00 */
[----:B-1----:R-:W3:Y:S02]  /*a8870*/  LDL.LU.64 R6, [R1+0x5968] ;  /* 0x0059680001067983 */ /* 0x002ee40000300a00 */
[----:B------:R-:W3:Y:S11]  /*a8880*/  LDL.LU.64 R4, [R1+0x5960] ;  /* 0x0059600001047983 */ /* 0x000ef60000300a00 */
[----:B------:R-:W-:Y:S07]  /*a8890*/  @!UPT UIADD3 URZ, URZ, URZ, URZ ;  /* 0x0000003f3f3ff290 */ /* 0x000fee000fffe03f */
[----:B------:R0:W-:Y:S01]  /*a88a0*/  STL.64 [R1+0x2c0], R24 ;  /* 0x0002c01801007387 */ /* 0x0001e20000100a00 */
[----:B------:R1:W-:Y:S03]  /*a88b0*/  STL.64 [R1+0x2c8], R26 ;  /* 0x0002c81a01007387 */ /* 0x0003e60000100a00 */
[----:B0-----:R-:W4:Y:S01]  /*a88c0*/  LDL.LU R24, [R1+0x290] ;  /* 0x0002900001187983 */ /* 0x001f220000300800 */
[----:B------:R-:W4:Y:S02]  /*a88d0*/  LDL.LU R25, [R1+0x294] ;  /* 0x0002940001197983 */ /* 0x000f240000300800 */
[----:B-1----:R-:W4:Y:S02]  /*a88e0*/  LDL.LU R26, [R1+0x298] ;  /* 0x00029800011a7983 */ /* 0x002f240000300800 */
[----:B------:R-:W4:Y:S01]  /*a88f0*/  LDL.LU R27, [R1+0x29c] ;  /* 0x00029c00011b7983 */ /* 0x000f220000300800 */
[----:B---3--:R-:W-:Y:S01]  /*a8900*/  HMMA.16816.F32 R16, R4, R16, R20 ;  /* 0x000000100410723c */ /* 0x008fe20000001814 */
[----:B------:R-:W3:Y:S01]  /*a8910*/  LDL.LU.64 R22, [R1+0x5958] ;  /* 0x0059580001167983 */ /* 0x000ee20000300a00 */
[----:B------:R-:W3:Y:S11]  /*a8920*/  LDL.LU.64 R20, [R1+0x5950] ;  /* 0x0059500001147983 */ /* 0x000ef60000300a00 */
[----:B------:R-:W-:Y:S10]  /*a8930*/  @!UPT UIADD3 URZ, URZ, URZ, URZ ;  /* 0x0000003f3f3ff290 */ /* 0x000ff4000fffe03f */
[----:B------:R0:W-:Y:S01]  /*a8940*/  STL.64 [R1+0x2b0], R16 ;  /* 0x0002b01001007387 */ /* 0x0001e20000100a00 */
[----:B------:R1:W-:Y:S03]  /*a8950*/  STL.64 [R1+0x2b8], R18 ;  /* 0x0002b81201007387 */ /* 0x0003e60000100a00 */
[----:B0-----:R-:W3:Y:S01]  /*a8960*/  LDL.LU.64 R16, [R1+0x5948] ;  /* 0x0059480001107983 */ /* 0x001ee20000300a00 */
[----:B------:R-:W-:Y:S02]  /*a8970*/  MOV R8, R29 ;  /* 0x0000001d00087202 */ /* 0x000fe40000000f00 */
[----:B------:R-:W-:-:S07]  /*a8980*/  MOV R9, R28 ;  /* 0x0000001c00097202 */ /* 0x000fce0000000f00 */
[C---:B----4-:R-:W-:Y:S08]  /*a8990*/  HMMA.16816.F32 R8, R4.reuse, R8, R24 ;  /* 0x000000080408723c */ /* 0x050ff00000001818 */
[----:B---3--:R-:W-:Y:S11]  /*a89a0*/  HMMA.16816.F32 R20, R4, R16, R20 ;  /* 0x000000100414723c */ /* 0x008ff60000001814 */
[----:B------:R-:W-:Y:S11]  /*a89b0*/  @!UPT UIADD3 URZ, URZ, URZ, URZ ;  /* 0x0000003f3f3ff290 */ /* 0x000ff6000fffe03f */
[----:B------:R-:W-:Y:S01]  /*a89c0*/  @!UPT UIADD3 URZ, URZ, URZ, URZ ;  /* 0x0000003f3f3ff290 */ /* 0x000fe2000fffe03f */
[----:B------:R0:W-:Y:S01]  /*a89d0*/  STL.64 [R1+0x2a0], R20 ;  /* 0x0002a01401007387 */ /* 0x0001e20000100a00 */
[----:B------:R-:W-:Y:S02]  /*a89e0*/  STL.64 [R1+0x2a8], R22 ;  /* 0x0002a81601007387 */ /* 0x000fe40000100a00 */
[----:B-1----:R-:W3:Y:S01]  /*a89f0*/  LDL.LU.64 R18, [R1+0x5940] ;  /* 0x0059400001127983 */ /* 0x002ee20000300a00 */
[----:B0-----:R-:W-:Y:S02]  /*a8a00*/  MOV R21, R16 ;  /* 0x0000001000157202 */ /* 0x001fe40000000f00 */
[----:B------:R-:W-:Y:S02]  /*a8a10*/  MOV R20, R17 ;  /* 0x0000001100147202 */ /* 0x000fe40000000f00 */
[----:B------:R-:W2:Y:S03]  /*a8a20*/  LDL.LU.64 R16, [R1+0x5938] ;  /* 0x0059380001107983 */ /* 0x000ea60000300a00 */
[----:B------:R0:W-:Y:S02]  /*a8a30*/  STL.64 [R1+0x58c8], R20 ;  /* 0x0058c81401007387 */ /* 0x0001e40000100a00 */
[----:B0-----:R-:W4:Y:S01]  /*a8a40*/  LDL.LU R20, [R1+0x5f0] ;  /* 0x0005f00001147983 */ /* 0x001f220000300800 */
[----:B------:R0:W-:Y:S02]  /*a8a50*/  STL.64 [R1+0x290], R8 ;  /* 0x0002900801007387 */ /* 0x0001e40000100a00 */
[----:B------:R1:W-:Y:S02]  /*a8a60*/  STL.64 [R1+0x298], R10 ;  /* 0x0002980a01007387 */ /* 0x0003e40000100a00 */
[----:B------:R-:W4:Y:S01]  /*a8a70*/  LDL.LU R21, [R1+0x5f4] ;  /* 0x0005f40001157983 */ /* 0x000f220000300800 */
[----:B------:R-:W2:Y:S01]  /*a8a80*/  LDL.LU R22, [R1+0x5f8] ;  /* 0x0005f80001167983 */ /* 0x000ea20000300800 */
[----:B------:R-:W2:Y:S03]  /*a8a90*/  LDL.LU R23, [R1+0x5fc] ;  /* 0x0005fc0001177983 */ /* 0x000ea60000300800 */
[----:B0-----:R-:W3:Y:S01]  /*a8aa0*/  LDL.LU R8, [R1+0x270] ;  /* 0x0002700001087983 */ /* 0x001ee20000300800 */
[----:B------:R-:W3:Y:S02]  /*a8ab0*/  LDL.LU R9, [R1+0x274] ;  /* 0x0002740001097983 */ /* 0x000ee40000300800 */
[----:B-1----:R-:W3:Y:S02]  /*a8ac0*/  LDL.LU R10, [R1+0x278] ;  /* 0x00027800010a7983 */ /* 0x002ee40000300800 */
[----:B------:R-:W3:Y:S01]  /*a8ad0*/  LDL.LU R11, [R1+0x27c] ;  /* 0x00027c00010b7983 */ /* 0x000ee20000300800 */
[----:B--2---:R-:W-:Y:S01]  /*a8ae0*/  STL.64 [R1+0x58d8], R22 ;  /* 0x0058d81601007387 */ /* 0x004fe20000100a00 */
[----:B----4-:R0:W-:Y:S02]  /*a8af0*/  STL.64 [R1+0x58d0], R20 ;  /* 0x0058d01401007387 */ /* 0x0101e40000100a00 */
[----:B------:R-:W2:Y:S02]  /*a8b00*/  LDL.LU R24, [R1+0x260] ;  /* 0x0002600001187983 */ /* 0x000ea40000300800 */
[----:B------:R-:W2:Y:S01]  /*a8b10*/  LDL.LU R25, [R1+0x264] ;  /* 0x0002640001197983 */ /* 0x000ea20000300800 */
[----:B------:R-:W2:Y:S01]  /*a8b20*/  LDL.LU R26, [R1+0x268] ;  /* 0x00026800011a7983 */ /* 0x000ea20000300800 */
[----:B------:R-:W2:Y:S01]  /*a8b30*/  LDL.LU R27, [R1+0x26c] ;  /* 0x00026c00011b7983 */ /* 0x000ea20000300800 */
[----:B0-----:R-:W-:-:S02]  /*a8b40*/  MOV R20, R3 ;  /* 0x0000000300147202 */ /* 0x001fc40000000f00 */
[----:B------:R-:W-:-:S05]  /*a8b50*/  MOV R21, R2 ;  /* 0x0000000200157202 */ /* 0x000fca0000000f00 */
[----:B------:R0:W-:Y:S04]  /*a8b60*/  STL.64 [R1+0x58e8], R20 ;  /* 0x0058e81401007387 */ /* 0x0001e80000100a00 */
[----:B0-----:R-:W4:Y:S01]  /*a8b70*/  LDL.64 R20, [R1+0x1e0] ;  /* 0x0001e00001147983 */ /* 0x001f220000100a00 */
[C---:B------:R-:W-:Y:S03]  /*a8b80*/  HMMA.16816.F32 R12, R4.reuse, R16, R12 ;  /* 0x00000010040c723c */ /* 0x040fe6000000180c */
[----:B----4-:R0:W-:Y:S04]  /*a8b90*/  STL.64 [R1+0x5900], R20 ;  /* 0x0059001401007387 */ /* 0x0101e80000100a00 */
[----:B0-----:R-:W4:Y:S11]  /*a8ba0*/  LDL.64 R20, [R1+0x30] ;  /* 0x0000300001147983 */ /* 0x001f360000100a00 */
[----:B------:R-:W-:Y:S05]  /*a8bb0*/  @!UPT UIADD3 URZ, URZ, URZ, URZ ;  /* 0x0000003f3f3ff290 */ /* 0x000fea000fffe03f */
[----:B------:R-:W-:Y:S02]  /*a8bc0*/  STL.64 [R1+0x280], R12 ;  /* 0x0002800c01007387 */ /* 0x000fe40000100a00 */
[----:B------:R0:W-:Y:S02]  /*a8bd0*/  STL.64 [R1+0x288], R14 ;  /* 0x0002880e01007387 */ /* 0x0001e40000100a00 */
[----:B0-----:R-:W2:Y:S01]  /*a8be0*/  LDL.LU.64 R14, [R1+0x5930] ;  /* 0x00593000010e7983 */ /* 0x001ea20000300a00 */
[----:B------:R-:W2:Y:S02]  /*a8bf0*/  LDL.LU.64 R12, [R1+0x5928] ;  /* 0x00592800010c7983 */ /* 0x000ea40000300a00 */
[----:B---3--:R-:W-:Y:S02]  /*a8c00*/  STL.64 [R1+0x5818], R18 ;  /* 0x0058181201007387 */ /* 0x008fe40000100a00 */
[----:B------:R0:W-:Y:S02]  /*a8c10*/  STL.64 [R1+0x5810], R16 ;  /* 0x0058101001007387 */ /* 0x0001e40000100a00 */
[----:B0-----:R-:W3:Y:S04]  /*a8c20*/  LDL.64 R16, [R1+0x1b0] ;  /* 0x0001b00001107983 */ /* 0x001ee80000100a00 */
[----:B---3--:R0:W-:Y:S04]  /*a8c30*/  STL.64 [R1+0x58e0], R16 ;  /* 0x0058e01001007387 */ /* 0x0081e80000100a00 */
        /* <DEDUP_REMOVED lines=21> */
[----:B------:R-:W-:Y:S02]  /*a8d90*/  STL.64 [R1+0x5808], R14 ;  /* 0x0058080e01007387 */ /* 0x000fe40000100a00 */
[----:B------:R0:W-:Y:S02]  /*a8da0*/  STL.64 [R1+0x5800], R12 ;  /* 0x0058000c01007387 */ /* 0x0001e40000100a00 */
[----:B0-----:R-:W3:Y:S01]  /*a8db0*/  LDL.LU R12, [R1+0x5e0] ;  /* 0x0005e000010c7983 */ /* 0x001ee20000300800 */
[----:B------:R-:W3:Y:S02]  /*a8dc0*/  LDL.LU R13, [R1+0x5e4] ;  /* 0x0005e400010d7983 */ /* 0x000ee40000300800 */
[----:B------:R-:W3:Y:S02]  /*a8dd0*/  LDL.LU R14, [R1+0x5e8] ;  /* 0x0005e800010e7983 */ /* 0x000ee40000300800 */
[----:B------:R-:W3:Y:S01]  /*a8de0*/  LDL.LU R15, [R1+0x5ec] ;  /* 0x0005ec00010f7983 */ /* 0x000ee20000300800 */
[----:B----4-:R-:W-:Y:S01]  /*a8df0*/  MOV R2, R20 ;  /* 0x0000001400027202 */ /* 0x010fe20000000f00 */
[C---:B--2---:R-:W-:Y:S08]  /*a8e00*/  HMMA.16816.F32 R24, R4.reuse, R8, R24 ;  /* 0x000000080418723c */ /* 0x044ff00000001818 */
[C---:B------:R-:W-:Y:S11]  /*a8e10*/  HMMA.16816.F32 R16, R4.reuse, R20, R16 ;  /* 0x000000140410723c */ /* 0x040ff60000001810 */
[----:B------:R-:W-:Y:S04]  /*a8e20*/  @!UPT UIADD3 URZ, URZ, URZ, URZ ;  /* 0x0000003f3f3ff290 */ /* 0x000fe8000fffe03f */
[----:B------:R-:W-:Y:S01]  /*a8e30*/  STL.64 [R1+0x260], R24 ;  /* 0x0002601801007387 */ /* 0x000fe20000100a00 */
[----:B------:R-:W-:Y:S02]  /*a8e40*/  STL.64 [R1+0x268], R26 ;  /* 0x0002681a01007387 */ /* 0x000fe40000100a00 */
[----:B------:R0:W1:Y:S04]  /*a8e50*/  LDSM.16.M88.4 R24, [R0+0x46080] ;  /* 0x046080000018783b */ /* 0x0000680000000200 */
[----:B0-----:R-:W-:Y:S01]  /*a8e60*/  IMAD.MOV.U32 R0, RZ, RZ, R21 ;  /* 0x000000ffff007224 */ /* 0x001fe200078e0015 */
[----:B-1----:R-:W-:Y:S01]  /*a8e70*/  STL.64 [R1+0x5700], R26 ;  /* 0x0057001a01007387 */ /* 0x002fe20000100a00 */
[----:B------:R0:W-:Y:S03]  /*a8e80*/  STL.64 [R1+0x56f8], R24 ;  /* 0x0056f81801007387 */ /* 0x0001e60000100a00 */
[----:B0-----:R-:W2:Y:S01]  /*a8e90*/  LDL.LU.64 R24, [R1+0x160] ;  /* 0x0001600001187983 */ /* 0x001ea20000300a00 */
[----:B------:R-:W-:Y:S02]  /*a8ea0*/  STL.64 [R1+0x250], R16 ;  /* 0x0002501001007387 */ /* 0x000fe40000100a00 */
[----:B------:R0:W-:Y:S02]  /*a8eb0*/  STL.64 [R1+0x258], R18 ;  /* 0x0002581201007387 */ /* 0x0001e40000100a00 */
[----:B0-----:R-:W4:Y:S01]  /*a8ec0*/  LDL.LU.64 R18, [R1+0x5910] ;  /* 0x0059100001127983 */ /* 0x001f220000300a00 */
[----:B------:R-:W4:Y:S02]  /*a8ed0*/  LDL.LU.64 R16, [R1+0x5908] ;  /* 0x0059080001107983 */ /* 0x000f240000300a00 */
[----:B------:R-:W4:Y:S02]  /*a8ee0*/  LDL.LU.64 R20, [R1+0x5900] ;  /* 0x0059000001147983 */ /* 0x000f240000300a00 */
[----:B------:R-:W-:Y:S01]  /*a8ef0*/  STL [R1+0x57e4], R0 ;  /* 0x0057e40001007387 */ /* 0x000fe20000100800 */
[----:B------:R-:W-:Y:S01]  /*a8f00*/  STL [R1+0x57e0], R2 ;  /* 0x0057e00201007387 */ /* 0x000fe20000100800 */
        /* <DEDUP_REMOVED lines=11> */
[----:B--2---:R-:W-:Y:S01]  /*a8fc0*/  STL.64 [R1+0x58b8], R24 ;  /* 0x0058b81801007387 */ /* 0x004fe20000100a00 */
[C---:B----4-:R-:W-:Y:S02]  /*a8fd0*/  HMMA.16816.F32 R20, R4.reuse, R20, R16 ;  /* 0x000000140414723c */ /* 0x050fe40000001810 */
[----:B------:R-:W2:Y:S11]  /*a8fe0*/  LDL.LU.64 R16, [R1+0x58e0] ;  /* 0x0058e00001107983 */ /* 0x000eb60000300a00 */
[----:B------:R-:W-:Y:S10]  /*a8ff0*/  @!UPT UIADD3 URZ, URZ, URZ, URZ ;  /* 0x0000003f3f3ff290 */ /* 0x000ff4000fffe03f */
[----:B------:R-:W-:Y:S01]  /*a9000*/  STL.64 [R1+0x660], R20 ;  /* 0x0006601401007387 */ /* 0x000fe20000100a00 */
[----:B------:R0:W-:Y:S03]  /*a9010*/  STL.64 [R1+0x668], R22 ;  /* 0x0006681601007387 */ /* 0x0001e60000100a00 */
[----:B0-----:R-:W4:Y:S01]  /*a9020*/  LDL.LU.64 R22, [R1+0x58d8] ;  /* 0x0058d80001167983 */ /* 0x001f220000300a00 */
[----:B------:R-:W4:Y:S01]  /*a9030*/  LDL.LU.64 R20, [R1+0x58d0] ;  /* 0x0058d00001147983 */ /* 0x000f220000300a00 */
[----:B---3--:R-:W-:Y:S02]  /*a9040*/  MOV R24, R11 ;  /* 0x0000000b00187202 */ /* 0x008fe40000000f00 */
[----:B------:R-:W-:Y:S01]  /*a9050*/  MOV R25, R10 ;  /* 0x0000000a00197202 */ /* 0x000fe20000000f00 */
[----:B--2---:R-:W-:Y:S01]  /*a9060*/  HMMA.16816.F32 R12, R4, R16, R12 ;  /* 0x00000010040c723c */ /* 0x004fe2000000180c */
[----:B------:R-:W-:-:S02]  /*a9070*/  MOV R11, R16 ;  /* 0x00000010000b7202 */ /* 0x000fc40000000f00 */
[----:B------:R-:W-:-:S05]  /*a9080*/  MOV R10, R17 ;  /* 0x00000011000a7202 */ /* 0x000fca0000000f00 */
[----:B----4-:R-:W-:Y:S01]  /*a9090*/  HMMA.16816.F32 R24, R4, R24, R20 ;  /* 0x000000180418723c */ /* 0x010fe20000001814 */
[----:B------:R-:W2:Y:S11]  /*a90a0*/  LDL.LU.64 R20, [R1+0x58c8] ;  /* 0x0058c80001147983 */ /* 0x000eb60000300a00 */
[----:B------:R-:W-:Y:S11]  /*a90b0*/  @!UPT UIADD3 URZ, URZ, URZ, URZ ;  /* 0x0000003f3f3ff290 */ /* 0x000ff6000fffe03f */
[----:B------:R-:W-:Y:S01]  /*a90c0*/  STL.64 [R1+0x650], R24 ;  /* 0x0006501801007387 */ /* 0x000fe20000100a00 */
[----:B------:R-:W-:Y:S02]  /*a90d0*/  STL.64 [R1+0x658], R26 ;  /* 0x0006581a01007387 */ /* 0x000fe40000100a00 */
[----:B------:R0:W-:Y:S02]  /*a90e0*/  STL.64 [R1+0x640], R12 ;  /* 0x0006400c01007387 */ /* 0x0001e40000100a00 */
[----:B------:R1:W-:Y:S01]  /*a90f0*/  STL.64 [R1+0x648], R14 ;  /* 0x0006480e01007387 */ /* 0x0003e20000100a00 */
[----:B------:R-:W3:Y:S04]  /*a9100*/  LDL.64 R16, [R1] ;  /* 0x0000000001107983 */ /* 0x000ee80000100a00 */
[----:B---3--:R2:W-:Y:S01]  /*a9110*/  STL.64 [R1+0x5830], R16 ;  /* 0x0058301001007387 */ /* 0x0085e20000100a00 */
[----:B0-----:R-:W3:Y:S02]  /*a9120*/  LDL.LU R12, [R1+0x530] ;  /* 0x00053000010c7983 */ /* 0x001ee40000300800 */
[----:B------:R-:W3:Y:S02]  /*a9130*/  LDL.LU R13, [R1+0x534] ;  /* 0x00053400010d7983 */ /* 0x000ee40000300800 */
[----:B-1----:R-:W4:Y:S01]  /*a9140*/  LDL.LU R14, [R1+0x538] ;  /* 0x00053800010e7983 */ /* 0x002f220000300800 */
[----:B------:R-:W4:Y:S01]  /*a9150*/  LDL.LU R15, [R1+0x53c] ;  /* 0x00053c00010f7983 */ /* 0x000f220000300800 */
[----:B--2---:R-:W-:-:S02]  /*a9160*/  MOV R17, R20 ;  /* 0x0000001400117202 */ /* 0x004fc40000000f00 */
[----:B------:R-:W-:Y:S01]  /*a9170*/  MOV R16, R21 ;  /* 0x0000001500107202 */ /* 0x000fe20000000f00 */
[----:B------:R-:W2:Y:S01]  /*a9180*/  LDL.LU R20, [R1+0x240] ;  /* 0x0002400001147983 */ /* 0x000ea20000300800 */
[----:B------:R-:W2:Y:S02]  /*a9190*/  LDL.LU R21, [R1+0x244] ;  /* 0x0002440001157983 */ /* 0x000ea40000300800 */
[----:B------:R-:W2:Y:S02]  /*a91a0*/  LDL.LU R22, [R1+0x248] ;  /* 0x0002480001167983 */ /* 0x000ea40000300800 */
[----:B------:R-:W2:Y:S02]  /*a91b0*/  LDL.LU R23, [R1+0x24c] ;  /* 0x00024c0001177983 */ /* 0x000ea40000300800 */
[----:B--2---:R-:W-:Y:S01]  /*a91c0*/  STL.64 [R1+0x5878], R22 ;  /* 0x0058781601007387 */ /* 0x004fe20000100a00 */
[----:B------:R0:W-:Y:S03]  /*a91d0*/  STL.64 [R1+0x5870], R20 ;  /* 0x0058701401007387 */ /* 0x0001e60000100a00 */
[----:B0-----:R-:W2:Y:S04]  /*a91e0*/  LDL.64 R20, [R1+0x170] ;  /* 0x0001700001147983 */ /* 0x001ea80000100a00 */
[----:B--2---:R0:W-:Y:S04]  /*a91f0*/  STL.64 [R1+0x5888], R20 ;  /* 0x0058881401007387 */ /* 0x0041e80000100a00 */
[----:B0-----:R-:W2:Y:S04]  /*a9200*/  LDL.64 R20, [R1+0x180] ;  /* 0x0001800001147983 */ /* 0x001ea80000100a00 */
[----:B--2---:R-:W-:Y:S01]  /*a9210*/  STL.64 [R1+0x58a0], R20 ;  /* 0x0058a01401007387 */ /* 0x004fe20000100a00 */
[----:B------:R0:W-:Y:S03]  /*a9220*/  STL.64 [R1+0x5848], R16 ;  /* 0x0058481001007387 */ /* 0x0001e60000100a00 */
[----:B0-----:R-:W2:Y:S04]  /*a9230*/  LDL.64 R16, [R1+0x20] ;  /* 0x0000200001107983 */ /* 0x001ea80000100a00 */
[----:B--2---:R0:W-:Y:S04]  /*a9240*/  STL.64 [R1+0x5880], R16 ;  /* 0x0058801001007387 */ /* 0x0041e80000100a00 */
[----:B0-----:R-:W2:Y:S01]  /*a9250*/  LDL.LU R16, [R1+0x5a0] ;  /* 0x0005a00001107983 */ /* 0x001ea20000300800 */
[----:B------:R-:W2:Y:S02]  /*a9260*/  LDL.LU R17, [R1+0x5a4] ;  /* 0x0005a40001117983 */ /* 0x000ea40000300800 */
[----:B------:R-:W2:Y:S02]  /*a9270*/  LDL.LU R18, [R1+0x5a8] ;  /* 0x0005a80001127983 */ /* 0x000ea40000300800 */
[----:B------:R-:W2:Y:S01]  /*a9280*/  LDL.LU R19, [R1+0x5ac] ;  /* 0x0005ac0001137983 */ /* 0x000ea20000300800 */
[----:B------:R-:W2:Y:S04]  /*a9290*/  LDL.64 R20, [R1+0x190] ;  /* 0x0001900001147983 */ /* 0x000ea80000100a00 */
[----:B------:R-:W3:Y:S04]  /*a92a0*/  LDL.64 R24, [R1+0x1a0] ;  /* 0x0001a00001187983 */ /* 0x000ee80000100a00 */
[----:B--2---:R0:W-:Y:S04]  /*a92b0*/  STL.64 [R1+0x58c0], R20 ;  /* 0x0058c01401007387 */ /* 0x0041e80000100a00 */
        /* <DEDUP_REMOVED lines=35> */
[----:B------:R-:W-:Y:S01]  /*a94f0*/  STL [R1+0x57f4], R10 ;  /* 0x0057f40a01007387 */ /* 0x000fe20000100800 */
[----:B------:R-:W-:Y:S02]  /*a9500*/  STL [R1+0x57f0], R11 ;  /* 0x0057f00b01007387 */ /* 0x000fe40000100800 */
[----:B------:R0:W-:Y:S02]  /*a9510*/  STL.64 [R1+0x630], R20 ;  /* 0x0006301401007387 */ /* 0x0001e40000100a00 */
[----:B------:R-:W-:Y:S01]  /*a9520*/  STL.64 [R1+0x638], R22 ;  /* 0x0006381601007387 */ /* 0x000fe20000100a00 */
[----:B0-----:R-:W2:Y:S01]  /*a9530*/  LDL.LU.64 R20, [R1+0x58c0] ;  /* 0x0058c00001147983 */ /* 0x001ea20000300a00 */
[----:B------:R-:W-:-:S02]  /*a9540*/  MOV R28, R24 ;  /* 0x00000018001c7202 */ /* 0x000fc40000000f00 */
[----:B------:R-:W-:Y:S02]  /*a9550*/  MOV R27, R25 ;  /* 0x00000019001b7202 */ /* 0x000fe40000000f00 */
[----:B------:R-:W4:Y:S01]  /*a9560*/  LDL.LU.64 R24, [R1+0x58b8] ;  /* 0x0058b80001187983 */ /* 0x000f220000300a00 */
        /* <DEDUP_REMOVED lines=25> */
[----:B0-----:R-:W3:Y:S01]  /*a9700*/  LDL.LU.64 R16, [R1+0x5880] ;  /* 0x0058800001107983 */ /* 0x001ee20000300a00 */
[----:B------:R-:W4:Y:S02]  /*a9710*/  LDL.LU.64 R22, [R1+0x5878] ;  /* 0x0058780001167983 */ /* 0x000f240000300a00 */
[----:B------:R-:W4:Y:S02]  /*a9720*/  LDL.LU.64 R20, [R1+0x5870] ;  /* 0x0058700001147983 */ /* 0x000f240000300a00 */
[----:B----4-:R-:W-:Y:S01]  /*a9730*/  HMMA.16816.F32 R4, R4, R24, R20 ;  /* 0x000000180404723c */ /* 0x010fe20000001814 */
[----:B------:R-:W3:Y:S01]  /*a9740*/  LDL.LU.64 R22, [R1+0x5868] ;  /* 0x0058680001167983 */ /* 0x000ee20000300a00 */
[----:B------:R-:W3:Y:S11]  /*a9750*/  LDL.LU.64 R20, [R1+0x5860] ;  /* 0x0058600001147983 */ /* 0x000ef60000300a00 */
[----:B------:R-:W-:Y:S10]  /*a9760*/  @!UPT UIADD3 URZ, URZ, URZ, URZ ;  /* 0x0000003f3f3ff290 */ /* 0x000ff4000fffe03f */
[----:B------:R-:W-:Y:S01]  /*a9770*/  STL.64 [R1+0x240], R4 ;  /* 0x0002400401007387 */ /* 0x000fe20000100a00 */
[----:B------:R0:W-:Y:S03]  /*a9780*/  STL.64 [R1+0x248], R6 ;  /* 0x0002480601007387 */ /* 0x0001e60000100a00 */
[----:B0-----:R-:W2:Y:S01]  /*a9790*/  LDL R7, [R1+0xe10] ;  /* 0x000e100001077983 */ /* 0x001ea20000100800 */
[C---:B---3--:R-:W-:Y:S03]  /*a97a0*/  HMMA.16816.F32 R12, R20.reuse, R16, R12 ;  /* 0x00000010140c723c */ /* 0x048fe6000000180c */
[----:B--2---:R0:W-:Y:S01]  /*a97b0*/  STL [R1+0x57fc], R7 ;  /* 0x0057fc0701007387 */ /* 0x0041e20000100800 */
[----:B------:R-:W2:Y:S02]  /*a97c0*/  LDL.LU R4, [R1+0x520] ;  /* 0x0005200001047983 */ /* 0x000ea40000300800 */
[----:B------:R-:W2:Y:S02]  /*a97d0*/  LDL.LU R5, [R1+0x524] ;  /* 0x0005240001057983 */ /* 0x000ea40000300800 */
[----:B------:R-:W2:Y:S01]  /*a97e0*/  LDL.LU R6, [R1+0x528] ;  /* 0x0005280001067983 */ /* 0x000ea20000300800 */
[----:B0-----:R-:W2:Y:S01]  /*a97f0*/  LDL.LU R7, [R1+0x52c] ;  /* 0x00052c0001077983 */ /* 0x001ea20000300800 */
[----:B------:R0:W-:Y:S11]  /*a9800*/  STL.64 [R1+0x5710], R24 ;  /* 0x0057101801007387 */ /* 0x0001f60000100a00 */
[----:B------:R-:W-:Y:S02]  /*a9810*/  @!UPT UIADD3 URZ, URZ, URZ, URZ ;  /* 0x0000003f3f3ff290 */ /* 0x000fe4000fffe03f */
[----:B------:R-:W-:Y:S02]  /*a9820*/  STL.64 [R1+0x5f0], R12 ;  /* 0x0005f00c01007387 */ /* 0x000fe40000100a00 */
[----:B------:R1:W-:Y:S01]  /*a9830*/  STL.64 [R1+0x5f8], R14 ;  /* 0x0005f80e01007387 */ /* 0x0003e20000100a00 */
[----:B0-----:R-:W-:Y:S02]  /*a9840*/  MOV R25, R16 ;  /* 0x0000001000197202 */ /* 0x001fe40000000f00 */
[----:B------:R-:W-:Y:S01]  /*a9850*/  MOV R24, R17 ;  /* 0x0000001100187202 */ /* 0x000fe20000000f00 */
[----:B-1----:R-:W3:Y:S01]  /*a9860*/  LDL.LU.64 R14, [R1+0x5858] ;  /* 0x00585800010e7983 */ /* 0x002ee20000300a00 */
        /* <DEDUP_REMOVED lines=18> */
[----:B------:R-:W3:Y:S02]  /*a9990*/  LDL.LU.64 R16, [R1+0x5810] ;  /* 0x0058100001107983 */ /* 0x000ee40000300a00 */
[C---:B---3--:R-:W-:Y:S11]  /*a99a0*/  HMMA.16816.F32 R12, R20.reuse, R16, R12 ;  /* 0x00000010140c723c */ /* 0x048ff6000000180c */
[----:B------:R-:W-:Y:S11]  /*a99b0*/  @!UPT UIADD3 URZ, URZ, URZ, URZ ;  /* 0x0000003f3f3ff290 */ /* 0x000ff6000fffe03f */
[----:B------:R-:W-:Y:S01]  /*a99c0*/  @!UPT UIADD3 URZ, URZ, URZ, URZ ;  /* 0x0000003f3f3ff290 */ /* 0x000fe2000fffe03f */
[----:B------:R-:W-:Y:S01]  /*a99d0*/  STL.64 [R1+0x5c0], R12 ;  /* 0x0005c00c01007387 */ /* 0x000fe20000100a00 */
[----:B------:R0:W-:Y:S03]  /*a99e0*/  STL.64 [R1+0x5c8], R14 ;  /* 0x0005c80e01007387 */ /* 0x0001e60000100a00 */
[----:B0-----:R-:W3:Y:S01]  /*a99f0*/  LDL.LU.64 R14, [R1+0x5808] ;  /* 0x00580800010e7983 */ /* 0x001ee20000300a00 */
[----:B------:R-:W2:Y:S02]  /*a9a00*/  LDL.LU.64 R12, [R1+0x5800] ;  /* 0x00580000010c7983 */ /* 0x000ea40000300a00 */
[----:B----4-:R-:W-:Y:S02]  /*a9a10*/  STL.64 [R1+0x56b0], R18 ;  /* 0x0056b01201007387 */ /* 0x010fe40000100a00 */
        /* <DEDUP_REMOVED lines=10> */
[----:B0-----:R-:W2:Y:S01]  /*a9ac0*/  LDL.LU R7, [R1+0x57fc] ;  /* 0x0057fc0001077983 */ /* 0x001ea20000300800 */
[----:B---3--:R-:W-:Y:S02]  /*a9ad0*/  STL.64 [R1+0x56c0], R14 ;  /* 0x0056c00e01007387 */ /* 0x008fe40000100a00 */
[----:B------:R4:W-:Y:S02]  /*a9ae0*/  STL.64 [R1+0x56b8], R12 ;  /* 0x0056b80c01007387 */ /* 0x0009e40000100a00 */
[----:B----4-:R-:W-:Y:S01]  /*a9af0*/  HMMA.16816.F32 R12, R20, R8, R16 ;  /* 0x00000008140c723c */ /* 0x010fe20000001810 */
[----:B------:R-:W-:Y:S06]  /*a9b00*/  STL.64 [R1+0x57a8], R8 ;  /* 0x0057a80801007387 */ /* 0x000fec0000100a00 */
[----:B------:R-:W-:-:S02]  /*a9b10*/  MOV R16, R28 ;  /* 0x0000001c00107202 */ /* 0x000fc40000000f00 */
[----:B------:R-:W-:Y:S11]  /*a9b20*/  MOV R17, R10 ;  /* 0x0000000a00117202 */ /* 0x000ff60000000f00 */
[----:B------:R-:W-:Y:S03]  /*a9b30*/  @!UPT UIADD3 URZ, URZ, URZ, URZ ;  /* 0x0000003f3f3ff290 */ /* 0x000fe6000fffe03f */
[----:B------:R-:W-:Y:S01]  /*a9b40*/  STL.64 [R1+0x5a0], R12 ;  /* 0x0005a00c01007387 */ /* 0x000fe20000100a00 */
[----:B------:R-:W-:Y:S02]  /*a9b50*/  STL.64 [R1+0x5a8], R14 ;  /* 0x0005a80e01007387 */ /* 0x000fe40000100a00 */
[----:B------:R-:W3:Y:S02]  /*a9b60*/  LDL.LU R28, [R1+0x57f8] ;  /* 0x0057f800011c7983 */ /* 0x000ee40000300800 */
[----:B------:R-:W4:Y:S01]  /*a9b70*/  LDL.LU R10, [R1+0x57f4] ;  /* 0x0057f400010a7983 */ /* 0x000f220000300800 */
[----:B------:R0:W-:Y:S04]  /*a9b80*/  STL.64 [R1+0x56c8], R16 ;  /* 0x0056c81001007387 */ /* 0x0001e80000100a00 */
[----:B0-----:R-:W3:Y:S04]  /*a9b90*/  LDL.64 R16, [R1+0x10] ;  /* 0x0000100001107983 */ /* 0x001ee80000100a00 */
[----:B--2---:R-:W0:Y:S04]  /*a9ba0*/  LDSM.16.M88.4 R4, [R7+0x47080] ;  /* 0x047080000704783b */ /* 0x004e280000000200 */
[----:B---3--:R1:W-:Y:S01]  /*a9bb0*/  STL.64 [R1+0x56e0], R16 ;  /* 0x0056e01001007387 */ /* 0x0083e20000100a00 */
[----:B------:R-:W2:Y:S02]  /*a9bc0*/  LDL.LU R12, [R1+0x200] ;  /* 0x00020000010c7983 */ /* 0x000ea40000300800 */
[----:B------:R-:W2:Y:S02]  /*a9bd0*/  LDL.LU R13, [R1+0x204] ;  /* 0x00020400010d7983 */ /* 0x000ea40000300800 */
[----:B------:R-:W3:Y:S01]  /*a9be0*/  LDL.LU R14, [R1+0x208] ;  /* 0x00020800010e7983 */ /* 0x000ee20000300800 */
[----:B------:R-:W3:Y:S01]  /*a9bf0*/  LDL.LU R15, [R1+0x20c] ;  /* 0x00020c00010f7983 */ /* 0x000ee20000300800 */
[----:B-1----:R-:W-:-:S02]  /*a9c00*/  MOV R16, R25 ;  /* 0x0000001900107202 */ /* 0x002fc40000000f00 */
[----:B------:R-:W-:-:S05]  /*a9c10*/  MOV R17, R24 ;  /* 0x0000001800117202 */ /* 0x000fca0000000f00 */
[----:B------:R1:W-:Y:S04]  /*a9c20*/  STL.64 [R1+0x5708], R16 ;  /* 0x0057081001007387 */ /* 0x0003e80000100a00 */
[----:B-1----:R-:W2:Y:S01]  /*a9c30*/  LDL.LU R16, [R1+0x230] ;  /* 0x0002300001107983 */ /* 0x002ea20000300800 */
[----:B------:R-:W2:Y:S02]  /*a9c40*/  LDL.LU R17, [R1+0x234] ;  /* 0x0002340001117983 */ /* 0x000ea40000300800 */
[----:B------:R-:W2:Y:S02]  /*a9c50*/  LDL.LU R18, [R1+0x238] ;  /* 0x0002380001127983 */ /* 0x000ea40000300800 */
[----:B------:R-:W2:Y:S01]  /*a9c60*/  LDL.LU R19, [R1+0x23c] ;  /* 0x00023c0001137983 */ /* 0x000ea20000300800 */
[----:B------:R-:W-:Y:S01]  /*a9c70*/  MOV R24, R11 ;  /* 0x0000000b00187202 */ /* 0x000fe20000000f00 */
[----:B------:R-:W-:Y:S01]  /*a9c80*/  IMAD.MOV.U32 R25, RZ, RZ, R3 ;  /* 0x000000ffff197224 */ /* 0x000fe200078e0003 */
[----:B--2---:R-:W-:Y:S01]  /*a9c90*/  STL.64 [R1+0x5720], R18 ;  /* 0x0057201201007387 */ /* 0x004fe20000100a00 */
[----:B------:R1:W-:Y:S02]  /*a9ca0*/  STL.64 [R1+0x5718], R16 ;  /* 0x0057181001007387 */ /* 0x0003e40000100a00 */
[----:B------:R-:W2:Y:S02]  /*a9cb0*/  LDL.LU R11, [R1+0x57f0] ;  /* 0x0057f000010b7983 */ /* 0x000ea40000300800 */
[----:B------:R-:W2:Y:S01]  /*a9cc0*/  LDL.LU R3, [R1+0x57ec] ;  /* 0x0057ec0001037983 */ /* 0x000ea20000300800 */
[----:B------:R0:W-:Y:S04]  /*a9cd0*/  STL.64 [R1+0x5728], R24 ;  /* 0x0057281801007387 */ /* 0x0001e80000100a00 */
[----:B-1----:R-:W2:Y:S01]  /*a9ce0*/  LDL.LU R16, [R1+0x970] ;  /* 0x0009700001107983 */ /* 0x002ea20000300800 */
[----:B------:R-:W2:Y:S02]  /*a9cf0*/  LDL.LU R17, [R1+0x974] ;  /* 0x0009740001117983 */ /* 0x000ea40000300800 */
[----:B------:R-:W2:Y:S02]  /*a9d00*/  LDL.LU R18, [R1+0x978] ;  /* 0x0009780001127983 */ /* 0x000ea40000300800 */
[----:B------:R-:W2:Y:S01]  /*a9d10*/  LDL.LU R19, [R1+0x97c] ;  /* 0x00097c0001137983 */ /* 0x000ea20000300800 */
[----:B0-----:R-:W-:-:S02]  /*a9d20*/  MOV R24, R26 ;  /* 0x0000001a00187202 */ /* 0x001fc40000000f00 */
        /* <DEDUP_REMOVED lines=8> */
[----:B------:R-:W2:Y:S04]  /*a9db0*/  LDL.LU R2, [R1+0x57e0] ;  /* 0x0057e00001027983 */ /* 0x000ea80000300800 */
        /* <DEDUP_REMOVED lines=15> */
[----:B----4-:R-:W-:-:S05]  /*a9eb0*/  MOV R25, R10 ;  /* 0x0000000a00197202 */ /* 0x010fca0000000f00 */
[----:B------:R-:W-:Y:S04]  /*a9ec0*/  STL.64 [R1+0x5788], R24 ;  /* 0x0057881801007387 */ /* 0x000fe80000100a00 */
[----:B--2---:R-:W-:Y:S01]  /*a9ed0*/  STL.64 [R1+0x5768], R18 ;  /* 0x0057681201007387 */ /* 0x004fe20000100a00 */
        /* <DEDUP_REMOVED lines=10> */
[----:B------:R0:W-:Y:S02]  /*a9f80*/  STL.64 [R1+0x57b0], R8 ;  /* 0x0057b00801007387 */ /* 0x0001e40000100a00 */
[----:B0-----:R-:W-:-:S02]  /*a9f90*/  MOV R8, R26 ;  /* 0x0000001a00087202 */ /* 0x001fc40000000f00 */
[----:B------:R-:W-:-:S05]  /*a9fa0*/  MOV R9, R3 ;  /* 0x0000000300097202 */ /* 0x000fca0000000f00 */
[----:B------:R-:W-:Y:S01]  /*a9fb0*/  STL.64 [R1+0x57c8], R8 ;  /* 0x0057c80801007387 */ /* 0x000fe20000100a00 */
[----:B------:R-:W2:Y:S03]  /*a9fc0*/  LDL.64 R24, [R1+0x1c0] ;  /* 0x0001c00001187983 */ /* 0x000ea60000100a00 */
[----:B--2---:R0:W-:Y:S04]  /*a9fd0*/  STL.64 [R1+0x57a0], R24 ;  /* 0x0057a01801007387 */ /* 0x0041e80000100a00 */
[----:B0-----:R-:W2:Y:S04]  /*a9fe0*/  LDL.64 R24, [R1+0x1d0] ;  /* 0x0001d00001187983 */ /* 0x001ea80000100a00 */
        /* <DEDUP_REMOVED lines=41> */
[----:B0-----:R-:W4:Y:S01]  /*aa280*/  LDL.LU R4, [R1+0x8f0] ;  /* 0x0008f00001047983 */ /* 0x001f220000300800 */
[----:B------:R-:W4:Y:S02]  /*aa290*/  LDL.LU R5, [R1+0x8f4] ;  /* 0x0008f40001057983 */ /* 0x000f240000300800 */
[----:B------:R-:W4:Y:S02]  /*aa2a0*/  LDL.LU R6, [R1+0x8f8] ;  /* 0x0008f80001067983 */ /* 0x000f240000300800 */
[----:B------:R-:W4:Y:S01]  /*aa2b0*/  LDL.LU R7, [R1+0x8fc] ;  /* 0x0008fc0001077983 */ /* 0x000f220000300800 */
[----:B------:R-:W2:Y:S01]  /*aa2c0*/  LDL.LU.64 R26, [R1+0x57d8] ;  /* 0x0057d800011a7983 */ /* 0x000ea20000300a00 */
[----:B------:R-:W2:Y:S02]  /*aa2d0*/  LDL.LU.64 R24, [R1+0x57d0] ;  /* 0x0057d00001187983 */ /* 0x000ea40000300a00 */
[----:B------:R0:W-:Y:S02]  /*aa2e0*/  STL.64 [R1+0x590], R8 ;  /* 0x0005900801007387 */ /* 0x0001e40000100a00 */
[----:B------:R2:W-:Y:S01]  /*aa2f0*/  STL.64 [R1+0x598], R10 ;  /* 0x0005980a01007387 */ /* 0x0005e20000100a00 */
        /* <DEDUP_REMOVED lines=12> */
[----:B------:R1:W-:Y:S03]  /*aa3c0*/  STL.64 [R1+0x578], R10 ;  /* 0x0005780a01007387 */ /* 0x0003e60000100a00 */
[----:B0-----:R-:W2:Y:S01]  /*aa3d0*/  LDL.LU.64 R8, [R1+0x57a8] ;  /* 0x0057a80001087983 */ /* 0x001ea20000300a00 */
[----:B-1----:R-:W-:Y:S01]  /*aa3e0*/  IMAD.MOV.U32 R11, RZ, RZ, R24 ;  /* 0x000000ffff0b7224 */ /* 0x002fe200078e0018 */
        /* <DEDUP_REMOVED lines=55> */
[----:B0-----:R-:W4:Y:S01]  /*aa760*/  LDL.LU R20, [R1+0x1f0] ;  /* 0x0001f00001147983 */ /* 0x001f220000300800 */
[----:B------:R-:W4:Y:S02]  /*aa770*/  LDL.LU R21, [R1+0x1f4] ;  /* 0x0001f40001157983 */ /* 0x000f240000300800 */
[----:B--2---:R-:W4:Y:S02]  /*aa780*/  LDL.LU R22, [R1+0x1f8] ;  /* 0x0001f80001167983 */ /* 0x004f240000300800 */
[----:B------:R-:W4:Y:S01]  /*aa790*/  LDL.LU R23, [R1+0x1fc] ;  /* 0x0001fc0001177983 */ /* 0x000f220000300800 */
[C---:B---3--:R-:W-:Y:S01]  /*aa7a0*/  HMMA.16816.F32 R16, R24.reuse, R16, R12 ;  /* 0x000000101810723c */ /* 0x048fe2000000180c */
[----:B------:R-:W2:Y:S01]  /*aa7b0*/  LDL.LU.64 R14, [R1+0x56f0] ;  /* 0x0056f000010e7983 */ /* 0x000ea20000300a00 */
[----:B------:R-:W2:Y:S11]  /*aa7c0*/  LDL.LU.64 R12, [R1+0x56e8] ;  /* 0x0056e800010c7983 */ /* 0x000eb60000300a00 */
[----:B------:R-:W-:Y:S10]  /*aa7d0*/  @!UPT UIADD3 URZ, URZ, URZ, URZ ;  /* 0x0000003f3f3ff290 */ /* 0x000ff4000fffe03f */
[----:B------:R0:W-:Y:S01]  /*aa7e0*/  STL.64 [R1+0x220], R16 ;  /* 0x0002201001007387 */ /* 0x0001e20000100a00 */
[----:B------:R-:W-:Y:S03]  /*aa7f0*/  STL.64 [R1+0x228], R18 ;  /* 0x0002281201007387 */ /* 0x000fe60000100a00 */
[----:B0-----:R-:W2:Y:S02]  /*aa800*/  LDL.LU.64 R16, [R1+0x56e0] ;  /* 0x0056e00001107983 */ /* 0x001ea40000300a00 */
[C---:B--2---:R-:W-:Y:S01]  /*aa810*/  HMMA.16816.F32 R12, R24.reuse, R16, R12 ;  /* 0x00000010180c723c */ /* 0x044fe2000000180c */
[----:B------:R-:W-:Y:S11]  /*aa820*/  MOV R3, R17 ;  /* 0x0000001100037202 */ /* 0x000ff60000000f00 */
[----:B------:R-:W-:Y:S11]  /*aa830*/  @!UPT UIADD3 URZ, URZ, URZ, URZ ;  /* 0x0000003f3f3ff290 */ /* 0x000ff6000fffe03f */
[----:B------:R-:W-:Y:S01]  /*aa840*/  STL.64 [R1+0x210], R12 ;  /* 0x0002100c01007387 */ /* 0x000fe20000100a00 */
[----:B------:R0:W-:Y:S03]  /*aa850*/  STL.64 [R1+0x218], R14 ;  /* 0x0002180e01007387 */ /* 0x0001e60000100a00 */
[----:B0-----:R-:W2:Y:S01]  /*aa860*/  LDL.LU.64 R14, [R1+0x56d8] ;  /* 0x0056d800010e7983 */ /* 0x001ea20000300a00 */
[----:B------:R-:W2:Y:S02]  /*aa870*/  LDL.LU.64 R12, [R1+0x56d0] ;  /* 0x0056d000010c7983 */ /* 0x000ea40000300a00 */
[----:B------:R-:W2:Y:S02]  /*aa880*/  LDL.LU.64 R16, [R1+0x56c8] ;  /* 0x0056c80001107983 */ /* 0x000ea40000300a00 */
[C---:B--2---:R-:W-:Y:S01]  /*aa890*/  HMMA.16816.F32 R16, R24.reuse, R16, R12 ;  /* 0x000000101810723c */ /* 0x044fe2000000180c */
[----:B------:R-:W2:Y:S01]  /*aa8a0*/  LDL.LU.64 R14, [R1+0x56c0] ;  /* 0x0056c000010e7983 */ /* 0x000ea20000300a00 */
[----:B------:R-:W3:Y:S11]  /*aa8b0*/  LDL.LU.64 R12, [R1+0x56b8] ;  /* 0x0056b800010c7983 */ /* 0x000ef60000300a00 */
[----:B------:R-:W-:Y:S10]  /*aa8c0*/  @!UPT UIADD3 URZ, URZ, URZ, URZ ;  /* 0x0000003f3f3ff290 */ /* 0x000ff4000fffe03f */
[----:B------:R-:W-:Y:S01]  /*aa8d0*/  STL.64 [R1+0x200], R16 ;  /* 0x0002001001007387 */ /* 0x000fe20000100a00 */
[----:B------:R0:W-:Y:S03]  /*aa8e0*/  STL.64 [R1+0x208], R18 ;  /* 0x0002081201007387 */ /* 0x0001e60000100a00 */
[----:B0-----:R-:W2:Y:S01]  /*aa8f0*/  LDL.LU.64 R18, [R1+0x56b0] ;  /* 0x0056b00001127983 */ /* 0x001ea20000300a00 */
[----:B------:R-:W4:Y:S02]  /*aa900*/  LDL.LU.64 R16, [R1+0x56a8] ;  /* 0x0056a80001107983 */ /* 0x000f240000300a00 */
[C---:B----4-:R-:W-:Y:S01]  /*aa910*/  HMMA.16816.F32 R20, R24.reuse, R16, R20 ;  /* 0x000000101814723c */ /* 0x050fe20000001814 */
[----:B--2---:R-:W-:Y:S01]  /*aa920*/  STL.64 [R1+0x55c8], R18 ;  /* 0x0055c81201007387 */ /* 0x004fe20000100a00 */
[----:B------:R0:W-:Y:S11]  /*aa930*/  STL.64 [R1+0x55c0], R16 ;  /* 0x0055c01001007387 */ /* 0x0001f60000100a00 */
[----:B------:R-:W-:Y:S10]  /*aa940*/  @!UPT UIADD3 URZ, URZ, URZ, URZ ;  /* 0x0000003f3f3ff290 */ /* 0x000ff4000fffe03f */
[----:B------:R-:W-:Y:S01]  /*aa950*/  STL.64 [R1+0x1f0], R20 ;  /* 0x0001f01401007387 */ /* 0x000fe20000100a00 */
[----:B------:R3:W-:Y:S02]  /*aa960*/  STL.64 [R1+0x1f8], R22 ;  /* 0x0001f81601007387 */ /* 0x0007e40000100a00 */
[----:B0-----:R-:W2:Y:S02]  /*aa970*/  LDL.LU R16, [R1+0x8e0] ;  /* 0x0008e00001107983 */ /* 0x001ea40000300800 */
[----:B------:R-:W2:Y:S01]  /*aa980*/  LDL.LU R17, [R1+0x8e4] ;  /* 0x0008e40001117983 */ /* 0x000ea20000300800 */
[----:B------:R-:W2:Y:S01]  /*aa990*/  LDL.LU R18, [R1+0x8e8] ;  /* 0x0008e80001127983 */ /* 0x000ea20000300800 */
[----:B------:R-:W2:Y:S01]  /*aa9a0*/  LDL.LU R19, [R1+0x8ec] ;  /* 0x0008ec0001137983 */ /* 0x000ea20000300800 */
[C---:B---3--:R-:W-:Y:S02]  /*aa9b0*/  HMMA.16816.F32 R20, R24.reuse, R12, R4 ;  /* 0x0000000c1814723c */ /* 0x048fe40000001804 */
[----:B------:R-:W3:Y:S11]  /*aa9c0*/  LDL.LU R4, [R1+0x8d0] ;  /* 0x0008d00001047983 */ /* 0x000ef60000300800 */
[----:B------:R-:W-:Y:S10]  /*aa9d0*/  @!UPT UIADD3 URZ, URZ, URZ, URZ ;  /* 0x0000003f3f3ff290 */ /* 0x000ff4000fffe03f */
[----:B------:R0:W-:Y:S01]  /*aa9e0*/  STL.64 [R1+0x150], R20 ;  /* 0x0001501401007387 */ /* 0x0001e20000100a00 */
[----:B------:R-:W-:Y:S02]  /*aa9f0*/  STL.64 [R1+0x158], R22 ;  /* 0x0001581601007387 */ /* 0x000fe40000100a00 */
[----:B------:R-:W3:Y:S02]  /*aaa00*/  LDL.LU R5, [R1+0x8d4] ;  /* 0x0008d40001057983 */ /* 0x000ee40000300800 */
[----:B------:R-:W3:Y:S01]  /*aaa10*/  LDL.LU R6, [R1+0x8d8] ;  /* 0x0008d80001067983 */ /* 0x000ee20000300800 */
[----:B------:R-:W3:Y:S04]  /*aaa20*/  LDL.LU R7, [R1+0x8dc] ;  /* 0x0008dc0001077983 */ /* 0x000ee80000300800 */
[----:B0-----:R-:W3:Y:S01]  /*aaa30*/  LDL.LU.64 R20, [R1+0x30] ;  /* 0x0000300001147983 */ /* 0x001ee20000300a00 */
[----:B------:R-:W-:Y:S02]  /*aaa40*/  STL.64 [R1+0x55b8], R14 ;  /* 0x0055b80e01007387 */ /* 0x000fe40000100a00 */
[----:B------:R0:W-:Y:S02]  /*aaa50*/  STL.64 [R1+0x55b0], R12 ;  /* 0x0055b00c01007387 */ /* 0x0001e40000100a00 */
[----:B0-----:R-:W4:Y:S04]  /*aaa60*/  LDL.LU.64 R12, [R1+0x180] ;  /* 0x00018000010c7983 */ /* 0x001f280000300a00 */
[----:B----4-:R0:W-:Y:S04]  /*aaa70*/  STL.64 [R1+0x5640], R12 ;  /* 0x0056400c01007387 */ /* 0x0101e80000100a00 */
[----:B0-----:R-:W4:Y:S01]  /*aaa80*/  LDL.LU.64 R12, [R1+0x1a0] ;  /* 0x0001a000010c7983 */ /* 0x001f220000300a00 */
[----:B--2---:R-:W-:Y:S03]  /*aaa90*/  HMMA.16816.F32 R16, R24, R8, R16 ;  /* 0x000000081810723c */ /* 0x004fe60000001810 */
[----:B----4-:R0:W-:Y:S04]  /*aaaa0*/  STL.64 [R1+0x5658], R12 ;  /* 0x0056580c01007387 */ /* 0x0101e80000100a00 */
[----:B0-----:R-:W2:Y:S04]  /*aaab0*/  LDL.LU.64 R12, [R1+0x1b0] ;  /* 0x0001b000010c7983 */ /* 0x001ea80000300a00 */
[----:B--2---:R0:W-:Y:S02]  /*aaac0*/  STL.64 [R1+0x5668], R12 ;  /* 0x0056680c01007387 */ /* 0x0041e40000100a00 */
[----:B0-----:R-:W-:-:S02]  /*aaad0*/  MOV R12, R29 ;  /* 0x0000001d000c7202 */ /* 0x001fc40000000f00 */
[----:B------:R-:W-:-:S05]  /*aaae0*/  MOV R13, R28 ;  /* 0x0000001c000d7202 */ /* 0x000fca0000000f00 */
[----:B------:R0:W-:Y:S03]  /*aaaf0*/  STL.64 [R1+0x5680], R12 ;  /* 0x0056800c01007387 */ /* 0x0001e60000100a00 */
[----:B------:R-:W-:Y:S02]  /*aab00*/  STL.64 [R1+0x140], R16 ;  /* 0x0001401001007387 */ /* 0x000fe40000100a00 */
[----:B------:R-:W-:Y:S01]  /*aab10*/  STL.64 [R1+0x148], R18 ;  /* 0x0001481201007387 */ /* 0x000fe20000100a00 */
[----:B0-----:R-:W-:Y:S02]  /*aab20*/  MOV R12, R11 ;  /* 0x0000000b000c7202 */ /* 0x001fe40000000f00 */
[----:B------:R-:W-:-:S05]  /*aab30*/  MOV R13, R10 ;  /* 0x0000000a000d7202 */ /* 0x000fca0000000f00 */
[----:B------:R-:W-:Y:S01]  /*aab40*/  STL.64 [R1+0x5698], R12 ;  /* 0x0056980c01007387 */ /* 0x000fe20000100a00 */
[----:B------:R0:W-:Y:S03]  /*aab50*/  STL.64 [R1+0x5660], R8 ;  /* 0x0056600801007387 */ /* 0x0001e60000100a00 */
[----:B0-----:R-:W2:Y:S01]  /*aab60*/  LDL.LU R8, [R1+0x930] ;  /* 0x0009300001087983 */ /* 0x001ea20000300800 */
[----:B------:R-:W2:Y:S02]  /*aab70*/  LDL.LU R9, [R1+0x934] ;  /* 0x0009340001097983 */ /* 0x000ea40000300800 */
[----:B------:R-:W4:Y:S02]  /*aab80*/  LDL.LU R10, [R1+0x938] ;  /* 0x00093800010a7983 */ /* 0x000f240000300800 */
[----:B------:R-:W4:Y:S01]  /*aab90*/  LDL.LU R11, [R1+0x93c] ;  /* 0x00093c00010b7983 */ /* 0x000f220000300800 */
[----:B------:R-:W2:Y:S01]  /*aaba0*/  LDL R28, [R1+0x278c] ;  /* 0x00278c00011c7983 */ /* 0x000ea20000100800 */
[----:B------:R-:W2:Y:S02]  /*aabb0*/  LDL.LU R16, [R1+0x960] ;  /* 0x0009600001107983 */ /* 0x000ea40000300800 */
[----:B------:R-:W2:Y:S02]  /*aabc0*/  LDL.LU R17, [R1+0x964] ;  /* 0x0009640001117983 */ /* 0x000ea40000300800 */
[----:B------:R-:W2:Y:S01]  /*aabd0*/  LDL.LU R18, [R1+0x968] ;  /* 0x0009680001127983 */ /* 0x000ea20000300800 */
[----:B------:R-:W2:Y:S01]  /*aabe0*/  LDL.LU R19, [R1+0x96c] ;  /* 0x00096c0001137983 */ /* 0x000ea20000300800 */
[----:B------:R-:W2:Y:S01]  /*aabf0*/  LDL.LU.64 R12, [R1+0x1e0] ;  /* 0x0001e000010c7983 */ /* 0x000ea20000300a00 */
[----:B---3--:R-:W-:Y:S02]  /*aac00*/  HMMA.16816.F32 R4, R24, R20, R4 ;  /* 0x000000141804723c */ /* 0x008fe40000001804 */
        /* <DEDUP_REMOVED lines=12> */
[----:B------:R0:W-:Y:S01]  /*aacd0*/  STL.64 [R1+0x130], R4 ;  /* 0x0001300401007387 */ /* 0x0001e20000100a00 */
[----:B------:R1:W-:Y:S03]  /*aace0*/  STL.64 [R1+0x138], R6 ;  /* 0x0001380601007387 */ /* 0x0003e60000100a00 */
[----:B0-----:R-:W3:Y:S01]  /*aacf0*/  LDL.LU.64 R4, [R1+0x56a0] ;  /* 0x0056a00001047983 */ /* 0x001ee20000300a00 */
[----:B-1----:R-:W-:-:S02]  /*aad00*/  MOV R6, R20 ;  /* 0x0000001400067202 */ /* 0x002fc40000000f00 */
[----:B------:R-:W-:Y:S02]  /*aad10*/  MOV R7, R21 ;  /* 0x0000001500077202 */ /* 0x000fe40000000f00 */
[----:B------:R-:W0:Y:S04]  /*aad20*/  LDSM.16.M88.4 R20, [R28+0x40080] ;  /* 0x040080001c14783b */ /* 0x000e280000000200 */
[----:B------:R-:W-:Y:S01]  /*aad30*/  STL.64 [R1+0x5618], R6 ;  /* 0x0056180601007387 */ /* 0x000fe20000100a00 */
[----:B------:R-:W-:Y:S03]  /*aad40*/  HMMA.16816.F32 R16, R24, R12, R16 ;  /* 0x0000000c1810723c */ /* 0x000fe60000001810 */
[----:B---3--:R1:W-:Y:S04]  /*aad50*/  STL.64 [R1+0x5610], R4 ;  /* 0x0056100401007387 */ /* 0x0083e80000100a00 */
        /* <DEDUP_REMOVED lines=12> */
[----:B------:R-:W-:Y:S02]  /*aae20*/  STL.64 [R1+0x120], R16 ;  /* 0x0001201001007387 */ /* 0x000fe40000100a00 */
[----:B------:R0:W-:Y:S02]  /*aae30*/  STL.64 [R1+0x128], R18 ;  /* 0x0001281201007387 */ /* 0x0001e40000100a00 */
[----:B0-----:R-:W-:-:S02]  /*aae40*/  MOV R19, R12 ;  /* 0x0000000c00137202 */ /* 0x001fc40000000f00 */
[----:B------:R-:W-:Y:S02]  /*aae50*/  MOV R18, R13 ;  /* 0x0000000d00127202 */ /* 0x000fe40000000f00 */
[----:B------:R-:W2:Y:S02]  /*aae60*/  LDL.LU.64 R12, [R1+0x5698] ;  /* 0x00569800010c7983 */ /* 0x000ea40000300a00 */
        /* <DEDUP_REMOVED lines=19> */
[----:B0-----:R-:W2:Y:S01]  /*aafa0*/  LDL.LU.64 R8, [R1+0x5660] ;  /* 0x0056600001087983 */ /* 0x001ea20000300a00 */
[----:B-1----:R-:W-:Y:S02]  /*aafb0*/  MOV R10, R12 ;  /* 0x0000000c000a7202 */ /* 0x002fe40000000f00 */
[----:B------:R-:W-:Y:S02]  /*aafc0*/  MOV R11, R13 ;  /* 0x0000000d000b7202 */ /* 0x000fe40000000f00 */
[----:B------:R-:W3:Y:S03]  /*aafd0*/  LDL.LU.64 R12, [R1+0x5658] ;  /* 0x00565800010c7983 */ /* 0x000ee60000300a00 */
[----:B------:R-:W-:Y:S02]  /*aafe0*/  STL.64 [R1+0x55a8], R10 ;  /* 0x0055a80a01007387 */ /* 0x000fe40000100a00 */
[----:B------:R-:W-:Y:S01]  /*aaff0*/  IMAD.MOV.U32 R20, RZ, RZ, R2 ;  /* 0x000000ffff147224 */ /* 0x000fe200078e0002 */
[----:B------:R-:W-:Y:S01]  /*ab000*/  MOV R21, R0 ;  /* 0x0000000000157202 */ /* 0x000fe20000000f00 */
[----:B---3--:R-:W-:Y:S01]  /*ab010*/  HMMA.16816.F32 R4, R24, R12, R4 ;  /* 0x0000000c1804723c */ /* 0x008fe20000001804 */
[----:B--2---:R0:W-:Y:S01]  /*ab020*/  STL.64 [R1+0x55a0], R8 ;  /* 0x0055a00801007387 */ /* 0x0041e20000100a00 */
[----:B------:R-:W-:-:S02]  /*ab030*/  MOV R23, R12 ;  /* 0x0000000c00177202 */ /* 0x000fc40000000f00 */
[----:B------:R-:W-:Y:S01]  /*ab040*/  MOV R22, R13 ;  /* 0x0000000d00167202 */ /* 0x000fe20000000f00 */
[----:B0-----:R-:W2:Y:S11]  /*ab050*/  LDL.LU.64 R8, [R1+0x190] ;  /* 0x0001900001087983 */ /* 0x001eb60000300a00 */
[----:B------:R-:W-:Y:S07]  /*ab060*/  @!UPT UIADD3 URZ, URZ, URZ, URZ ;  /* 0x0000003f3f3ff290 */ /* 0x000fee000fffe03f */
[----:B------:R-:W-:Y:S01]  /*ab070*/  STL.64 [R1+0xe0], R4 ;  /* 0x0000e00401007387 */ /* 0x000fe20000100a00 */
[----:B------:R0:W-:Y:S03]  /*ab080*/  STL.64 [R1+0xe8], R6 ;  /* 0x0000e80601007387 */ /* 0x0001e60000100a00 */
[----:B0-----:R-:W3:Y:S01]  /*ab090*/  LDL.LU.64 R6, [R1+0x5650] ;  /* 0x0056500001067983 */ /* 0x001ee20000300a00 */
[----:B------:R-:W3:Y:S02]  /*ab0a0*/  LDL.LU.64 R4, [R1+0x5648] ;  /* 0x0056480001047983 */ /* 0x000ee40000300a00 */
[----:B------:R-:W3:Y:S02]  /*ab0b0*/  LDL.LU.64 R12, [R1+0x5640] ;  /* 0x00564000010c7983 */ /* 0x000ee40000300a00 */
[----:B------:R-:W-:Y:S01]  /*ab0c0*/  STL [R1+0x5548], R23 ;  /* 0x0055481701007387 */ /* 0x000fe20000100800 */
[----:B------:R-:W-:Y:S01]  /*ab0d0*/  STL [R1+0x5638], R22 ;  /* 0x0056381601007387 */ /* 0x000fe20000100800 */
[----:B------:R0:W-:Y:S03]  /*ab0e0*/  STL.64 [R1+0x5630], R20 ;  /* 0x0056301401007387 */ /* 0x0001e60000100a00 */
[----:B0-----:R-:W2:Y:S01]  /*ab0f0*/  LDL.LU R20, [R1+0x910] ;  /* 0x0009100001147983 */ /* 0x001ea20000300800 */
[----:B------:R-:W2:Y:S02]  /*ab100*/  LDL.LU R21, [R1+0x914] ;  /* 0x0009140001157983 */ /* 0x000ea40000300800 */
[----:B------:R-:W2:Y:S02]  /*ab110*/  LDL.LU R22, [R1+0x918] ;  /* 0x0009180001167983 */ /* 0x000ea40000300800 */
[----:B------:R-:W2:Y:S01]  /*ab120*/  LDL.LU R23, [R1+0x91c] ;  /* 0x00091c0001177983 */ /* 0x000ea20000300800 */
[C---:B---3--:R-:W-:Y:S08]  /*ab130*/  HMMA.16816.F32 R4, R24.reuse, R12, R4 ;  /* 0x0000000c1804723c */ /* 0x048ff00000001804 */
[----:B--2---:R-:W-:Y:S01]  /*ab140*/  HMMA.16816.F32 R20, R24, R8, R20 ;  /* 0x000000081814723c */ /* 0x004fe20000001814 */
[----:B------:R-:W-:-:S02]  /*ab150*/  MOV R29, R12 ;  /* 0x0000000c001d7202 */ /* 0x000fc40000000f00 */
[----:B------:R-:W-:Y:S11]  /*ab160*/  MOV R0, R13 ;  /* 0x0000000d00007202 */ /* 0x000ff60000000f00 */
[----:B------:R-:W-:Y:S09]  /*ab170*/  @!UPT UIADD3 URZ, URZ, URZ, URZ ;  /* 0x0000003f3f3ff290 */ /* 0x000ff2000fffe03f */
[----:B------:R-:W-:Y:S01]  /*ab180*/  STL.64 [R1+0xd0], R20 ;  /* 0x0000d01401007387 */ /* 0x000fe20000100a00 */
[----:B------:R-:W-:Y:S02]  /*ab190*/  STL.64 [R1+0xd8], R22 ;  /* 0x0000d81601007387 */ /* 0x000fe40000100a00 */
[----:B------:R0:W-:Y:S02]  /*ab1a0*/  STL.64 [R1+0xc0], R4 ;  /* 0x0000c00401007387 */ /* 0x0001e40000100a00 */
[----:B------:R1:W-:Y:S01]  /*ab1b0*/  STL.64 [R1+0xc8], R6 ;  /* 0x0000c80601007387 */ /* 0x0003e20000100a00 */
[----:B------:R-:W2:Y:S01]  /*ab1c0*/  LDL.LU R12, [R1+0x60] ;  /* 0x00006000010c7983 */ /* 0x000ea20000300800 */
[----:B------:R-:W2:Y:S02]  /*ab1d0*/  LDL.LU R13, [R1+0x64] ;  /* 0x00006400010d7983 */ /* 0x000ea40000300800 */
[----:B------:R-:W3:Y:S02]  /*ab1e0*/  LDL.LU R14, [R1+0x68] ;  /* 0x00006800010e7983 */ /* 0x000ee40000300800 */
[----:B------:R-:W3:Y:S01]  /*ab1f0*/  LDL.LU R15, [R1+0x6c] ;  /* 0x00006c00010f7983 */ /* 0x000ee20000300800 */
[----:B0-----:R-:W4:Y:S01]  /*ab200*/  LDL.LU R4, [R1+0xa0] ;  /* 0x0000a00001047983 */ /* 0x001f220000300800 */
[----:B------:R-:W4:Y:S02]  /*ab210*/  LDL.LU R5, [R1+0xa4] ;  /* 0x0000a40001057983 */ /* 0x000f240000300800 */
[----:B-1----:R-:W2:Y:S02]  /*ab220*/  LDL.LU R6, [R1+0xa8] ;  /* 0x0000a80001067983 */ /* 0x002ea40000300800 */
[----:B------:R-:W2:Y:S01]  /*ab230*/  LDL.LU R7, [R1+0xac] ;  /* 0x0000ac0001077983 */ /* 0x000ea20000300800 */
[----:B------:R-:W3:Y:S01]  /*ab240*/  LDL.LU R20, [R1+0xb0] ;  /* 0x0000b00001147983 */ /* 0x000ee20000300800 */
[----:B------:R-:W3:Y:S02]  /*ab250*/  LDL.LU R21, [R1+0xb4] ;  /* 0x0000b40001157983 */ /* 0x000ee40000300800 */
[----:B------:R-:W3:Y:S02]  /*ab260*/  LDL.LU R22, [R1+0xb8] ;  /* 0x0000b80001167983 */ /* 0x000ee40000300800 */
[----:B------:R-:W3:Y:S01]  /*ab270*/  LDL.LU R23, [R1+0xbc] ;  /* 0x0000bc0001177983 */ /* 0x000ee20000300800 */
[----:B--2---:R-:W-:Y:S01]  /*ab280*/  STL.64 [R1+0x5628], R6 ;  /* 0x0056280601007387 */ /* 0x004fe20000100a00 */
[----:B----4-:R0:W-:Y:S03]  /*ab290*/  STL.64 [R1+0x5620], R4 ;  /* 0x0056200401007387 */ /* 0x0101e60000100a00 */
[----:B0-----:R-:W2:Y:S01]  /*ab2a0*/  LDL.LU.64 R4, [R1+0x170] ;  /* 0x0001700001047983 */ /* 0x001ea20000300a00 */
[----:B---3--:R-:W-:Y:S02]  /*ab2b0*/  STL.64 [R1+0x55d8], R14 ;  /* 0x0055d80e01007387 */ /* 0x008fe40000100a00 */
[----:B------:R0:W-:Y:S02]  /*ab2c0*/  STL.64 [R1+0x55d0], R12 ;  /* 0x0055d00c01007387 */ /* 0x0001e40000100a00 */
[----:B------:R-:W3:Y:S01]  /*ab2d0*/  LDL.LU R16, [R1] ;  /* 0x0000000001107983 */ /* 0x000ee20000300800 */
[----:B------:R-:W3:Y:S04]  /*ab2e0*/  LDL.LU R17, [R1+0x4] ;  /* 0x0000040001117983 */ /* 0x000ee80000300800 */
[----:B---3--:R1:W-:Y:S01]  /*ab2f0*/  STL.64 [R1+0x55e0], R16 ;  /* 0x0055e01001007387 */ /* 0x0083e20000100a00 */
[----:B0-----:R-:W3:Y:S02]  /*ab300*/  LDL.LU R12, [R1+0x70] ;  /* 0x00007000010c7983 */ /* 0x001ee40000300800 */
[----:B------:R-:W3:Y:S02]  /*ab310*/  LDL.LU R13, [R1+0x74] ;  /* 0x00007400010d7983 */ /* 0x000ee40000300800 */
[----:B------:R-:W4:Y:S01]  /*ab320*/  LDL.LU R14, [R1+0x78] ;  /* 0x00007800010e7983 */ /* 0x000f220000300800 */
[----:B------:R-:W4:Y:S01]  /*ab330*/  LDL.LU R15, [R1+0x7c] ;  /* 0x00007c00010f7983 */ /* 0x000f220000300800 */
[----:B--2---:R-:W-:Y:S03]  /*ab340*/  HMMA.16816.F32 R20, R24, R4, R20 ;  /* 0x000000041814723c */ /* 0x004fe60000001814 */
[----:B----4-:R-:W-:Y:S01]  /*ab350*/  STL.64 [R1+0x55f0], R14 ;  /* 0x0055f00e01007387 */ /* 0x010fe20000100a00 */
[----:B---3--:R-:W-:Y:S02]  /*ab360*/  STL.64 [R1+0x55e8], R12 ;  /* 0x0055e80c01007387 */ /* 0x008fe40000100a00 */
[----:B-1----:R-:W2:Y:S01]  /*ab370*/  LDL.LU R16, [R1+0x10] ;  /* 0x0000100001107983 */ /* 0x002ea20000300800 */
[----:B------:R-:W-:Y:S01]  /*ab380*/  MOV R17, R3 ;  /* 0x0000000300117202 */ /* 0x000fe20000000f00 */
[----:B------:R-:W-:Y:S01]  /*ab390*/  STL.64 [R1+0x5600], R18 ;  /* 0x0056001201007387 */ /* 0x000fe20000100a00 */
[----:B------:R-:W-:-:S02]  /*ab3a0*/  MOV R2, R8 ;  /* 0x0000000800027202 */ /* 0x000fc40000000f00 */
[----:B------:R-:W-:Y:S02]  /*ab3b0*/  MOV R28, R9 ;  /* 0x00000009001c7202 */ /* 0x000fe40000000f00 */
[----:B------:R-:W-:Y:S01]  /*ab3c0*/  MOV R3, R5 ;  /* 0x0000000500037202 */ /* 0x000fe20000000f00 */
[----:B--2---:R0:W-:Y:S04]  /*ab3d0*/  STL.64 [R1+0x55f8], R16 ;  /* 0x0055f81001007387 */ /* 0x0041e80000100a00 */
        /* <DEDUP_REMOVED lines=14> */
[----:B0-----:R-:W2:Y:S01]  /*ab4c0*/  LDL.LU R22, [R1+0x5638] ;  /* 0x0056380001167983 */ /* 0x001ea20000300800 */
[----:B------:R-:W2:Y:S02]  /*ab4d0*/  LDL.LU.64 R20, [R1+0x5630] ;  /* 0x0056300001147983 */ /* 0x000ea40000300a00 */
[----:B------:R-:W-:-:S02]  /*ab4e0*/  IMAD.MOV.U32 R23, RZ, RZ, R4 ;  /* 0x000000ffff177224 */ /* 0x000fc400078e0004 */
[----:B------:R-:W2:Y:S01]  /*ab4f0*/  LDL.LU.64 R6, [R1+0x5628] ;  /* 0x0056280001067983 */ /* 0x000ea20000300a00 */
[----:B------:R-:W2:Y:S02]  /*ab500*/  LDL.LU.64 R4, [R1+0x5620] ;  /* 0x0056200001047983 */ /* 0x000ea40000300a00 */
[----:B--2---:R-:W-:Y:S02]  /*ab510*/  HMMA.16816.F32 R24, R24, R20, R4 ;  /* 0x000000141818723c */ /* 0x004fe40000001804 */
[----:B------:R-:W2:Y:S01]  /*ab520*/  LDL.LU.64 R6, [R1+0x5618] ;  /* 0x0056180001067983 */ /* 0x000ea20000300a00 */
[----:B------:R-:W3:Y:S11]  /*ab530*/  LDL.LU.64 R4, [R1+0x5610] ;  /* 0x0056100001047983 */ /* 0x000ef60000300a00 */
[----:B------:R-:W-:Y:S09]  /*ab540*/  @!UPT UIADD3 URZ, URZ, URZ, URZ ;  /* 0x0000003f3f3ff290 */ /* 0x000ff2000fffe03f */
[----:B------:R2:W-:Y:S01]  /*ab550*/  STL.64 [R1+0xa0], R24 ;  /* 0x0000a01801007387 */ /* 0x0005e20000100a00 */
[----:B------:R-:W-:Y:S01]  /*ab560*/  STL.64 [R1+0xa8], R26 ;  /* 0x0000a81a01007387 */ /* 0x000fe20000100a00 */
[----:B--2---:R-:W-:Y:S02]  /*ab570*/  MOV R24, R6 ;  /* 0x0000000600187202 */ /* 0x004fe40000000f00 */
[----:B------:R-:W-:Y:S01]  /*ab580*/  MOV R25, R7 ;  /* 0x0000000700197202 */ /* 0x000fe20000000f00 */
[----:B------:R-:W3:Y:S01]  /*ab590*/  LDL.LU R6, [R1+0x560c] ;  /* 0x00560c0001067983 */ /* 0x000ee20000300800 */
[----:B------:R-:W3:Y:S03]  /*ab5a0*/  LDL.LU R7, [R1+0x5608] ;  /* 0x0056080001077983 */ /* 0x000ee60000300800 */
        /* <DEDUP_REMOVED lines=8> */
[----:B------:R-:W2:Y:S03]  /*ab630*/  LDL.LU R21, [R1+0x1c4] ;  /* 0x0001c40001157983 */ /* 0x000ea60000300800 */
[----:B--2---:R0:W-:Y:S04]  /*ab640*/  STL.64 [R1+0x5560], R20 ;  /* 0x0055601401007387 */ /* 0x0041e80000100a00 */
[----:B0-----:R-:W3:Y:S01]  /*ab650*/  LDL.LU R20, [R1+0x20] ;  /* 0x0000200001147983 */ /* 0x001ee20000300800 */
[----:B------:R-:W3:Y:S02]  /*ab660*/  LDL.LU R21, [R1+0x24] ;  /* 0x0000240001157983 */ /* 0x000ee40000300800 */
[----:B---3--:R-:W-:Y:S01]  /*ab670*/  HMMA.16816.F32 R20, R4, R20, R16 ;  /* 0x000000140414723c */ /* 0x008fe20000001810 */
[----:B------:R-:W2:Y:S01]  /*ab680*/  LDL.LU.64 R18, [R1+0x5600] ;  /* 0x0056000001127983 */ /* 0x000ea20000300a00 */
[----:B------:R-:W3:Y:S11]  /*ab690*/  LDL.LU.64 R16, [R1+0x55f8] ;  /* 0x0055f80001107983 */ /* 0x000ef60000300a00 */
[----:B------:R-:W-:Y:S10]  /*ab6a0*/  @!UPT UIADD3 URZ, URZ, URZ, URZ ;  /* 0x0000003f3f3ff290 */ /* 0x000ff4000fffe03f */
[----:B------:R0:W-:Y:S01]  /*ab6b0*/  STL.64 [R1+0x90], R20 ;  /* 0x0000901401007387 */ /* 0x0001e20000100a00 */
[----:B------:R-:W-:Y:S03]  /*ab6c0*/  STL.64 [R1+0x98], R22 ;  /* 0x0000981601007387 */ /* 0x000fe60000100a00 */
[----:B0-----:R-:W2:Y:S01]  /*ab6d0*/  LDL.LU R20, [R1+0x1d0] ;  /* 0x0001d00001147983 */ /* 0x001ea20000300800 */
[----:B------:R-:W2:Y:S03]  /*ab6e0*/  LDL.LU R21, [R1+0x1d4] ;  /* 0x0001d40001157983 */ /* 0x000ea60000300800 */
[----:B--2---:R0:W-:Y:S02]  /*ab6f0*/  STL.64 [R1+0x5578], R20 ;  /* 0x0055781401007387 */ /* 0x0041e40000100a00 */
[----:B0-----:R-:W-:-:S02]  /*ab700*/  MOV R20, R19 ;  /* 0x0000001300147202 */ /* 0x001fc40000000f00 */
[----:B------:R-:W-:Y:S02]  /*ab710*/  MOV R21, R18 ;  /* 0x0000001200157202 */ /* 0x000fe40000000f00 */
[C---:B---3--:R-:W-:Y:S03]  /*ab720*/  HMMA.16816.F32 R16, R4.reuse, R16, R12 ;  /* 0x000000100410723c */ /* 0x048fe6000000180c */
[----:B------:R0:W-:Y:S04]  /*ab730*/  STL.64 [R1+0x5590], R20 ;  /* 0x0055901401007387 */ /* 0x0001e80000100a00 */
[----:B0-----:R-:W2:Y:S01]  /*ab740*/  LDL.LU R20, [R1+0x890] ;  /* 0x0008900001147983 */ /* 0x001ea20000300800 */
[----:B------:R-:W2:Y:S02]  /*ab750*/  LDL.LU R21, [R1+0x894] ;  /* 0x0008940001157983 */ /* 0x000ea40000300800 */
[----:B------:R-:W2:Y:S02]  /*ab760*/  LDL.LU R22, [R1+0x898] ;  /* 0x0008980001167983 */ /* 0x000ea40000300800 */
[----:B------:R-:W2:Y:S01]  /*ab770*/  LDL.LU R23, [R1+0x89c] ;  /* 0x00089c0001177983 */ /* 0x000ea20000300800 */
[----:B------:R-:W3:Y:S01]  /*ab780*/  LDL.LU.64 R14, [R1+0x55f0] ;  /* 0x0055f000010e7983 */ /* 0x000ee20000300a00 */
[----:B------:R-:W3:Y:S09]  /*ab790*/  LDL.LU.64 R12, [R1+0x55e8] ;  /* 0x0055e800010c7983 */ /* 0x000ef20000300a00 */
        /* <DEDUP_REMOVED lines=18> */
[----:B------:R-:W2:Y:S01]  /*ab8c0*/  LDL R17, [R1+0x278c] ;  /* 0x00278c0001117983 */ /* 0x000ea20000100800 */
[C---:B----4-:R-:W-:Y:S11]  /*ab8d0*/  HMMA.16816.F32 R8, R4.reuse, R12, R8 ;  /* 0x0000000c0408723c */ /* 0x050ff60000001808 */
[----:B------:R-:W-:Y:S11]  /*ab8e0*/  @!UPT UIADD3 URZ, URZ, URZ, URZ ;  /* 0x0000003f3f3ff290 */ /* 0x000ff6000fffe03f */
[----:B------:R-:W-:Y:S01]  /*ab8f0*/  @!UPT UIADD3 URZ, URZ, URZ, URZ ;  /* 0x0000003f3f3ff290 */ /* 0x000fe2000fffe03f */
[----:B------:R-:W-:Y:S01]  /*ab900*/  STL.64 [R1+0x50], R8 ;  /* 0x0000500801007387 */ /* 0x000fe20000100a00 */
[----:B------:R0:W-:Y:S03]  /*ab910*/  STL.64 [R1+0x58], R10 ;  /* 0x0000580a01007387 */ /* 0x0001e60000100a00 */
[----:B0-----:R-:W4:Y:S01]  /*ab920*/  LDL.LU.64 R10, [R1+0x55a8] ;  /* 0x0055a800010a7983 */ /* 0x001f220000300a00 */
[----:B------:R-:W2:Y:S02]  /*ab930*/  LDL.LU.64 R8, [R1+0x55a0] ;  /* 0x0055a00001087983 */ /* 0x000ea40000300a00 */
[----:B---3--:R0:W-:Y:S02]  /*ab940*/  STL.64 [R1+0x5580], R14 ;  /* 0x0055800e01007387 */ /* 0x0081e40000100a00 */
[----:B------:R-:W3:Y:S01]  /*ab950*/  LDL.LU R12, [R1+0x8c0] ;  /* 0x0008c000010c7983 */ /* 0x000ee20000300800 */
[----:B------:R-:W3:Y:S04]  /*ab960*/  LDL.LU R13, [R1+0x8c4] ;  /* 0x0008c400010d7983 */ /* 0x000ee80000300800 */
[----:B0-----:R-:W3:Y:S01]  /*ab970*/  LDL.LU R14, [R1+0x8c8] ;  /* 0x0008c800010e7983 */ /* 0x001ee20000300800 */
[----:B------:R-:W3:Y:S01]  /*ab980*/  LDL.LU R15, [R1+0x8cc] ;  /* 0x0008cc00010f7983 */ /* 0x000ee20000300800 */
[C---:B--2---:R-:W-:Y:S11]  /*ab990*/  HMMA.16816.F32 R24, R4.reuse, R8, R24 ;  /* 0x000000080418723c */ /* 0x044ff60000001818 */
[----:B------:R-:W-:Y:S11]  /*ab9a0*/  @!UPT UIADD3 URZ, URZ, URZ, URZ ;  /* 0x0000003f3f3ff290 */ /* 0x000ff6000fffe03f */
[----:B------:R-:W-:Y:S01]  /*ab9b0*/  @!UPT UIADD3 URZ, URZ, URZ, URZ ;  /* 0x0000003f3f3ff290 */ /* 0x000fe2000fffe03f */
[----:B------:R0:W-:Y:S01]  /*ab9c0*/  STL.64 [R1+0x40], R24 ;  /* 0x0000401801007387 */ /* 0x0001e20000100a00 */
[----:B------:R1:W-:Y:S03]  /*ab9d0*/  STL.64 [R1+0x48], R26 ;  /* 0x0000481a01007387 */ /* 0x0003e60000100a00 */
[----:B0-----:R-:W1:Y:S01]  /*ab9e0*/  LDL.LU.64 R24, [R1+0x5598] ;  /* 0x0055980001187983 */ /* 0x001e620000300a00 */
[----:B----4-:R-:W-:Y:S01]  /*ab9f0*/  MOV R16, R10 ;  /* 0x0000000a00107202 */ /* 0x010fe20000000f00 */
[----:B-1----:R-:W-:Y:S02]  /*aba00*/  HMMA.16816.F32 R24, R4, R24, R20 ;  /* 0x000000180418723c */ /* 0x002fe40000001814 */
[----:B------:R-:W3:Y:S11]  /*aba10*/  LDL.LU.64 R20, [R1+0x5590] ;  /* 0x0055900001147983 */ /* 0x000ef60000300a00 */
[----:B------:R-:W-:Y:S10]  /*aba20*/  @!UPT UIADD3 URZ, URZ, URZ, URZ ;  /* 0x0000003f3f3ff290 */ /* 0x000ff4000fffe03f */
[----:B------:R-:W-:Y:S01]  /*aba30*/  STL.64 [R1+0x890], R24 ;  /* 0x0008901801007387 */ /* 0x000fe20000100a00 */
[----:B------:R-:W-:Y:S02]  /*aba40*/  STL.64 [R1+0x898], R26 ;  /* 0x0008981a01007387 */ /* 0x000fe40000100a00 */
[----:B------:R-:W-:Y:S02]  /*aba50*/  STL.64 [R1+0x54a0], R18 ;  /* 0x0054a01201007387 */ /* 0x000fe40000100a00 */
[----:B------:R-:W0:Y:S01]  /*aba60*/  LDSM.16.M88.4 R24, [R17+0x41080] ;  /* 0x041080001118783b */ /* 0x000e220000000200 */
[----:B------:R1:W-:Y:S03]  /*aba70*/  STL [R1+0x5498], R17 ;  /* 0x0054981101007387 */ /* 0x0003e60000100800 */
[----:B------:R-:W2:Y:S01]  /*aba80*/  LDL.LU R10, [R1+0x558c] ;  /* 0x00558c00010a7983 */ /* 0x000ea20000300800 */
[----:B-1----:R-:W-:-:S02]  /*aba90*/  MOV R17, R11 ;  /* 0x0000000b00117202 */ /* 0x002fc40000000f00 */
[----:B------:R-:W2:Y:S03]  /*abaa0*/  LDL.LU R11, [R1+0x5588] ;  /* 0x00558800010b7983 */ /* 0x000ea60000300800 */
[----:B------:R1:W-:Y:S02]  /*abab0*/  STL.64 [R1+0x5558], R16 ;  /* 0x0055581001007387 */ /* 0x0003e40000100a00 */
[----:B-1----:R-:W4:Y:S01]  /*abac0*/  LDL.LU R16, [R1+0x8a0] ;  /* 0x0008a00001107983 */ /* 0x002f220000300800 */
[----:B------:R-:W4:Y:S02]  /*abad0*/  LDL.LU R17, [R1+0x8a4] ;  /* 0x0008a40001117983 */ /* 0x000f240000300800 */
[----:B------:R-:W2:Y:S02]  /*abae0*/  LDL.LU R18, [R1+0x8a8] ;  /* 0x0008a80001127983 */ /* 0x000ea40000300800 */
[----:B------:R-:W2:Y:S01]  /*abaf0*/  LDL.LU R19, [R1+0x8ac] ;  /* 0x0008ac0001137983 */ /* 0x000ea20000300800 */
[----:B---3--:R-:W-:Y:S11]  /*abb00*/  HMMA.16816.F32 R20, R4, R20, R12 ;  /* 0x000000140414723c */ /* 0x008ff6000000180c */
[----:B------:R-:W-:Y:S11]  /*abb10*/  @!UPT UIADD3 URZ, URZ, URZ, URZ ;  /* 0x0000003f3f3ff290 */ /* 0x000ff6000fffe03f */
[----:B------:R-:W-:Y:S02]  /*abb20*/  @!UPT UIADD3 URZ, URZ, URZ, URZ ;  /* 0x0000003f3f3ff290 */ /* 0x000fe4000fffe03f */
[----:B------:R-:W-:Y:S01]  /*abb30*/  MOV R13, R21 ;  /* 0x00000015000d7202 */ /* 0x000fe20000000f00 */
        /* <DEDUP_REMOVED lines=12> */
[----:B------:R-:W4:Y:S01]  /*abc00*/  LDL.LU.64 R14, [R1+0x5580] ;  /* 0x00558000010e7983 */ /* 0x000f220000300a00 */
[----:B------:R0:W-:Y:S03]  /*abc10*/  STL [R1+0xa80], R20 ;  /* 0x000a801401007387 */ /* 0x0001e60000100800 */
[----:B0-----:R-:W2:Y:S01]  /*abc20*/  LDL.LU.64 R20, [R1+0x5578] ;  /* 0x0055780001147983 */ /* 0x001ea20000300a00 */
[----:B------:R-:W-:-:S02]  /*abc30*/  MOV R12, R22 ;  /* 0x00000016000c7202 */ /* 0x000fc40000000f00 */
[----:B------:R-:W-:-:S05]  /*abc40*/  MOV R8, R23 ;  /* 0x0000001700087202 */ /* 0x000fca0000000f00 */
[----:B------:R-:W-:Y:S01]  /*abc50*/  STL [R1+0x4ba0], R8 ;  /* 0x004ba00801007387 */ /* 0x000fe20000100800 */
[----:B------:R-:W-:Y:S02]  /*abc60*/  STL [R1+0x4b9c], R12 ;  /* 0x004b9c0c01007387 */ /* 0x000fe40000100800 */
[----:B------:R-:W-:Y:S01]  /*abc70*/  STL [R1+0x4b98], R13 ;  /* 0x004b980d01007387 */ /* 0x000fe20000100800 */
        /* <DEDUP_REMOVED lines=8> */
[----:B------:R-:W3:Y:S11]  /*abd00*/  LDL.LU.64 R16, [R1+0x5558] ;  /* 0x0055580001107983 */ /* 0x000ef60000300a00 */
[----:B------:R-:W-:Y:S11]  /*abd10*/  @!UPT UIADD3 URZ, URZ, URZ, URZ ;  /* 0x0000003f3f3ff290 */ /* 0x000ff6000fffe03f */
[----:B------:R-:W-:Y:S01]  /*abd20*/  IMAD.MOV.U32 R13, RZ, RZ, R23 ;  /* 0x000000ffff0d7224 */ /* 0x000fe200078e0017 */
[----:B------:R-:W-:Y:S02]  /*abd30*/  MOV R12, R22 ;  /* 0x00000016000c7202 */ /* 0x000fe40000000f00 */
[----:B------:R-:W-:Y:S01]  /*abd40*/  MOV R8, R21 ;  /* 0x0000001500087202 */ /* 0x000fe20000000f00 */
[----:B------:R-:W-:Y:S01]  /*abd50*/  STL [R1+0xa60], R20 ;  /* 0x000a601401007387 */ /* 0x000fe20000100800 */
[----:B------:R-:W2:Y:S02]  /*abd60*/  LDL.LU.64 R22, [R1+0x5550] ;  /* 0x0055500001167983 */ /* 0x000ea40000300a00 */
[----:B------:R-:W-:Y:S02]  /*abd70*/  STL [R1+0x4bac], R13 ;  /* 0x004bac0d01007387 */ /* 0x000fe40000100800 */
[----:B------:R-:W-:Y:S01]  /*abd80*/  STL [R1+0x4ba8], R12 ;  /* 0x004ba80c01007387 */ /* 0x000fe20000100800 */
[----:B----4-:R-:W-:Y:S01]  /*abd90*/  STL.64 [R1+0x5520], R14 ;  /* 0x0055200e01007387 */ /* 0x010fe20000100a00 */
[----:B------:R-:W-:Y:S02]  /*abda0*/  STL [R1+0x4ba4], R8 ;  /* 0x004ba40801007387 */ /* 0x000fe40000100800 */
[----:B------:R3:W-:Y:S02]  /*abdb0*/  STL.64 [R1+0x5458], R10 ;  /* 0x0054580a01007387 */ /* 0x0007e40000100a00 */
[----:B---3--:R-:W-:Y:S01]  /*abdc0*/  HMMA.16816.F32 R8, R4, R16, R24 ;  /* 0x000000100408723c */ /* 0x008fe20000001818 */
[----:B------:R-:W3:Y:S11]  /*abdd0*/  LDL.LU R24, [R1+0x4f0] ;  /* 0x0004f00001187983 */ /* 0x000ef60000300800 */
[----:B------:R-:W-:Y:S11]  /*abde0*/  @!UPT UIADD3 URZ, URZ, URZ, URZ ;  /* 0x0000003f3f3ff290 */ /* 0x000ff6000fffe03f */
[----:B------:R-:W-:Y:S01]  /*abdf0*/  STL.64 [R1+0xa50], R8 ;  /* 0x000a500801007387 */ /* 0x000fe20000100a00 */
[----:B------:R-:W-:Y:S02]  /*abe00*/  STL.64 [R1+0xa58], R10 ;  /* 0x000a580a01007387 */ /* 0x000fe40000100a00 */
[----:B------:R-:W3:Y:S02]  /*abe10*/  LDL.LU R25, [R1+0x4f4] ;  /* 0x0004f40001197983 */ /* 0x000ee40000300800 */
[----:B------:R-:W4:Y:S01]  /*abe20*/  LDL.LU R26, [R1+0x4f8] ;  /* 0x0004f800011a7983 */ /* 0x000f220000300800 */
[----:B------:R-:W4:Y:S01]  /*abe30*/  LDL.LU R27, [R1+0x4fc] ;  /* 0x0004fc00011b7983 */ /* 0x000f220000300800 */
[----:B--2---:R-:W-:Y:S02]  /*abe40*/  MOV R20, R23 ;  /* 0x0000001700147202 */ /* 0x004fe40000000f00 */
[----:B------:R-:W-:Y:S01]  /*abe50*/  MOV R21, R3 ;  /* 0x0000000300157202 */ /* 0x000fe20000000f00 */
[----:B------:R-:W2:Y:S01]  /*abe60*/  LDL.LU R23, [R1+0x5548] ;  /* 0x0055480001177983 */ /* 0x000ea20000300800 */
[----:B------:R-:W2:Y:S03]  /*abe70*/  LDL.LU R3, [R1+0x5544] ;  /* 0x0055440001037983 */ /* 0x000ea60000300800 */
[----:B------:R-:W-:Y:S01]  /*abe80*/  STL.64 [R1+0x54e8], R20 ;  /* 0x0054e81401007387 */ /* 0x000fe20000100a00 */
[----:B----4-:R-:W-:Y:S01]  /*abe90*/  STL.64 [R1+0x54c8], R26 ;  /* 0x0054c81a01007387 */ /* 0x010fe20000100a00 */
[----:B---3--:R0:W-:Y:S03]  /*abea0*/  STL.64 [R1+0x54c0], R24 ;  /* 0x0054c01801007387 */ /* 0x0081e60000100a00 */
[----:B0-----:R-:W3:Y:S01]  /*abeb0*/  LDL.LU R24, [R1+0x500] ;  /* 0x0005000001187983 */ /* 0x001ee20000300800 */
[----:B------:R-:W3:Y:S02]  /*abec0*/  LDL.LU R25, [R1+0x504] ;  /* 0x0005040001197983 */ /* 0x000ee40000300800 */
[----:B------:R-:W4:Y:S02]  /*abed0*/  LDL.LU R26, [R1+0x508] ;  /* 0x00050800011a7983 */ /* 0x000f240000300800 */
[----:B------:R-:W4:Y:S01]  /*abee0*/  LDL.LU R27, [R1+0x50c] ;  /* 0x00050c00011b7983 */ /* 0x000f220000300800 */
[----:B------:R-:W-:-:S02]  /*abef0*/  MOV R20, R29 ;  /* 0x0000001d00147202 */ /* 0x000fc40000000f00 */
[----:B------:R-:W-:Y:S01]  /*abf00*/  MOV R21, R0 ;  /* 0x0000000000157202 */ /* 0x000fe20000000f00 */
[----:B------:R-:W2:Y:S01]  /*abf10*/  LDL.LU R29, [R1+0x5540] ;  /* 0x00554000011d7983 */ /* 0x000ea20000300800 */
[----:B------:R-:W2:Y:S03]  /*abf20*/  LDL.LU R0, [R1+0x553c] ;  /* 0x00553c0001007983 */ /* 0x000ea60000300800 */
[----:B------:R-:W-:Y:S04]  /*abf30*/  STL.64 [R1+0x5500], R20 ;  /* 0x0055001401007387 */ /* 0x000fe80000100a00 */
        /* <DEDUP_REMOVED lines=9> */
[----:B------:R-:W2:Y:S02]  /*abfd0*/  LDL.LU R28, [R1+0x5534] ;  /* 0x00553400011c7983 */ /* 0x000ea40000300800 */
[----:B------:R-:W2:Y:S02]  /*abfe0*/  LDL.LU R12, [R1+0x870] ;  /* 0x00087000010c7983 */ /* 0x000ea40000300800 */
[----:B------:R-:W2:Y:S01]  /*abff0*/  LDL.LU R13, [R1+0x874] ;  /* 0x00087400010d7983 */ /* 0x000ea20000300800 */
[----:B------:R-:W2:Y:S01]  /*ac000*/  LDL.LU R14, [R1+0x878] ;  /* 0x00087800010e7983 */ /* 0x000ea20000300800 */
[----:B------:R-:W2:Y:S02]  /*ac010*/  LDL.LU R15, [R1+0x87c] ;  /* 0x00087c00010f7983 */ /* 0x000ea40000300800 */
[----:B------:R-:W-:Y:S01]  /*ac020*/  STL.64 [R1+0x5518], R20 ;  /* 0x0055181401007387 */ /* 0x000fe20000100a00 */
        /* <DEDUP_REMOVED lines=12> */
[----:B------:R-:W4:Y:S01]  /*ac0f0*/  LDL.64 R18, [R1+0x28] ;  /* 0x0000280001127983 */ /* 0x000f220000100a00 */
[----:B------:R-:W2:Y:S02]  /*ac100*/  LDL.LU R8, [R1+0x4b0] ;  /* 0x0004b00001087983 */ /* 0x000ea40000300800 */
[----:B------:R-:W2:Y:S02]  /*ac110*/  LDL.LU R9, [R1+0x4b4] ;  /* 0x0004b40001097983 */ /* 0x000ea40000300800 */
[----:B------:R-:W2:Y:S01]  /*ac120*/  LDL.LU R10, [R1+0x4b8] ;  /* 0x0004b800010a7983 */ /* 0x000ea20000300800 */
[----:B------:R-:W2:Y:S04]  /*ac130*/  LDL.LU R11, [R1+0x4bc] ;  /* 0x0004bc00010b7983 */ /* 0x000ea80000300800 */
[----:B--2---:R-:W-:Y:S01]  /*ac140*/  STL.64 [R1+0x5468], R10 ;  /* 0x0054680a01007387 */ /* 0x004fe20000100a00 */
[----:B------:R0:W-:Y:S03]  /*ac150*/  STL.64 [R1+0x5460], R8 ;  /* 0x0054600801007387 */ /* 0x0001e60000100a00 */
[----:B0-----:R-:W2:Y:S01]  /*ac160*/  LDL.LU R8, [R1+0x4c0] ;  /* 0x0004c00001087983 */ /* 0x001ea20000300800 */
[----:B------:R-:W-:-:S02]  /*ac170*/  MOV R10, R2 ;  /* 0x00000002000a7202 */ /* 0x000fc40000000f00 */
[----:B------:R-:W-:Y:S02]  /*ac180*/  MOV R11, R0 ;  /* 0x00000000000b7202 */ /* 0x000fe40000000f00 */
[----:B------:R-:W-:Y:S02]  /*ac190*/  MOV R9, R28 ;  /* 0x0000001c00097202 */ /* 0x000fe40000000f00 */
[----:B------:R-:W3:Y:S01]  /*ac1a0*/  LDL.LU R28, [R1+0x5530] ;  /* 0x00553000011c7983 */ /* 0x000ee20000300800 */
[----:B------:R-:W3:Y:S02]  /*ac1b0*/  LDL.LU R2, [R1+0x552c] ;  /* 0x00552c0001027983 */ /* 0x000ee40000300800 */
[----:B------:R-:W3:Y:S02]  /*ac1c0*/  LDL.LU R0, [R1+0x5528] ;  /* 0x0055280001007983 */ /* 0x000ee40000300800 */
[----:B------:R0:W-:Y:S01]  /*ac1d0*/  STL.64 [R1+0x5478], R10 ;  /* 0x0054780a01007387 */ /* 0x0001e20000100a00 */
[----:B------:R-:W-:-:S02]  /*ac1e0*/  MOV R20, R23 ;  /* 0x0000001700147202 */ /* 0x000fc40000000f00 */
[----:B------:R-:W-:-:S07]  /*ac1f0*/  MOV R21, R22 ;  /* 0x0000001600157202 */ /* 0x000fce0000000f00 */
[----:B------:R-:W-:Y:S01]  /*ac200*/  HMMA.16816.F32 R20, R4, R20, R12 ;  /* 0x000000140414723c */ /* 0x000fe2000000180c */
[----:B--2---:R-:W-:Y:S01]  /*ac210*/  STL.64 [R1+0x5470], R8 ;  /* 0x0054700801007387 */ /* 0x004fe20000100a00 */
[----:B0-----:R-:W2:Y:S03]  /*ac220*/  LDL.64 R10, [R1+0x8] ;  /* 0x00000800010a7983 */ /* 0x001ea60000100a00 */
[----:B--2---:R0:W-:Y:S04]  /*ac230*/  STL.64 [R1+0x5490], R10 ;  /* 0x0054900a01007387 */ /* 0x0041e80000100a00 */
[----:B0-----:R-:W2:Y:S01]  /*ac240*/  LDL.64 R10, [R1+0x18] ;  /* 0x00001800010a7983 */ /* 0x001ea20000100a00 */
[----:B------:R-:W2:Y:S11]  /*ac250*/  LDL.LU.64 R14, [R1+0x5520] ;  /* 0x00552000010e7983 */ /* 0x000eb60000300a00 */
[----:B------:R-:W-:Y:S02]  /*ac260*/  @!UPT UIADD3 URZ, URZ, URZ, URZ ;  /* 0x0000003f3f3ff290 */ /* 0x000fe4000fffe03f */
[----:B------:R0:W-:Y:S02]  /*ac270*/  STL.64 [R1+0xa40], R20 ;  /* 0x000a401401007387 */ /* 0x0001e40000100a00 */
[----:B0-----:R-:W3:Y:S01]  /*ac280*/  LDL.LU.64 R20, [R1+0x5518] ;  /* 0x0055180001147983 */ /* 0x001ee20000300a00 */
[----:B------:R-:W-:Y:S01]  /*ac290*/  MOV R13, R22 ;  /* 0x00000016000d7202 */ /* 0x000fe20000000f00 */
[----:B------:R-:W-:-:S04]  /*ac2a0*/  IMAD.MOV.U32 R12, RZ, RZ, R23 ;  /* 0x000000ffff0c7224 */ /* 0x000fc800078e0017 */
[----:B------:R-:W-:Y:S01]  /*ac2b0*/  STL [R1+0x4bb8], R13 ;  /* 0x004bb80d01007387 */ /* 0x000fe20000100800 */
[----:B------:R0:W-:Y:S01]  /*ac2c0*/  STL [R1+0x4bb4], R12 ;  /* 0x004bb40c01007387 */ /* 0x0001e20000100800 */
[C---:B---3--:R-:W-:Y:S02]  /*ac2d0*/  HMMA.16816.F32 R20, R4.reuse, R20, R24 ;  /* 0x000000140414723c */ /* 0x048fe40000001818 */
[----:B--2---:R1:W-:Y:S01]  /*ac2e0*/  STL.64 [R1+0x5480], R14 ;  /* 0x0054800e01007387 */ /* 0x0043e20000100a00 */
[----:B0-----:R-:W2:Y:S02]  /*ac2f0*/  LDL.LU R12, [R1+0x4d0] ;  /* 0x0004d000010c7983 */ /* 0x001ea40000300800 */
[----:B------:R-:W2:Y:S01]  /*ac300*/  LDL.LU R13, [R1+0x4d4] ;  /* 0x0004d400010d7983 */ /* 0x000ea20000300800 */
[----:B-1----:R-:W2:Y:S01]  /*ac310*/  LDL.LU R14, [R1+0x4d8] ;  /* 0x0004d800010e7983 */ /* 0x002ea20000300800 */
[----:B------:R-:W2:Y:S02]  /*ac320*/  LDL.LU R15, [R1+0x4dc] ;  /* 0x0004dc00010f7983 */ /* 0x000ea40000300800 */
[----:B------:R-:W3:Y:S02]  /*ac330*/  LDL.LU.64 R26, [R1+0x5510] ;  /* 0x00551000011a7983 */ /* 0x000ee40000300a00 */
[----:B------:R-:W3:Y:S11]  /*ac340*/  LDL.LU.64 R24, [R1+0x5508] ;  /* 0x0055080001187983 */ /* 0x000ef60000300a00 */
[----:B------:R-:W-:Y:S01]  /*ac350*/  @!UPT UIADD3 URZ, URZ, URZ, URZ ;  /* 0x0000003f3f3ff290 */ /* 0x000fe2000fffe03f */
        /* <DEDUP_REMOVED lines=19> */
[----:B------:R-:W3:Y:S02]  /*ac490*/  LDL.LU.64 R24, [R1+0x54c0] ;  /* 0x0054c00001187983 */ /* 0x000ee40000300a00 */
[----:B-1----:R-:W3:Y:S02]  /*ac4a0*/  LDL.LU.64 R22, [R1+0x54b8] ;  /* 0x0054b80001167983 */ /* 0x002ee40000300a00 */
[----:B------:R-:W3:Y:S11]  /*ac4b0*/  LDL.LU.64 R20, [R1+0x54b0] ;  /* 0x0054b00001147983 */ /* 0x000ef60000300a00 */
[----:B------:R-:W-:Y:S05]  /*ac4c0*/  @!UPT UIADD3 URZ, URZ, URZ, URZ ;  /* 0x0000003f3f3ff290 */ /* 0x000fea000fffe03f */
[----:B------:R0:W-:Y:S01]  /*ac4d0*/  STL.64 [R1+0x500], R4 ;  /* 0x0005000401007387 */ /* 0x0001e20000100a00 */
[----:B------:R1:W-:Y:S03]  /*ac4e0*/  STL.64 [R1+0x508], R6 ;  /* 0x0005080601007387 */ /* 0x0003e60000100a00 */
[----:B0-----:R-:W2:Y:S01]  /*ac4f0*/  LDL.LU R4, [R1+0x4e0] ;  /* 0x0004e00001047983 */ /* 0x001ea20000300800 */
[----:B------:R-:W-:Y:S02]  /*ac500*/  MOV R5, R0 ;  /* 0x0000000000057202 */ /* 0x000fe40000000f00 */
[----:B-1----:R-:W-:Y:S02]  /*ac510*/  MOV R6, R2 ;  /* 0x0000000200067202 */ /* 0x002fe40000000f00 */
[----:B------:R-:W-:Y:S01]  /*ac520*/  MOV R7, R28 ;  /* 0x0000001c00077202 */ /* 0x000fe20000000f00 */
[----:B------:R-:W2:Y:S01]  /*ac530*/  LDL.LU R0, [R1+0x54ac] ;  /* 0x0054ac0001007983 */ /* 0x000ea20000300800 */
[----:B------:R-:W2:Y:S01]  /*ac540*/  LDL.LU R2, [R1+0x54a8] ;  /* 0x0054a80001027983 */ /* 0x000ea20000300800 */
[----:B----4-:R-:W-:Y:S01]  /*ac550*/  MOV R16, R19 ;  /* 0x0000001300107202 */ /* 0x010fe20000000f00 */
[C---:B---3--:R-:W-:Y:S11]  /*ac560*/  HMMA.16816.F32 R24, R20.reuse, R18, R24 ;  /* 0x000000121418723c */ /* 0x048ff60000001818 */
[----:B------:R-:W-:Y:S11]  /*ac570*/  @!UPT UIADD3 URZ, URZ, URZ, URZ ;  /* 0x0000003f3f3ff290 */ /* 0x000ff6000fffe03f */
[----:B------:R-:W-:Y:S01]  /*ac580*/  @!UPT UIADD3 URZ, URZ, URZ, URZ ;  /* 0x0000003f3f3ff290 */ /* 0x000fe2000fffe03f */
[----:B------:R0:W-:Y:S01]  /*ac590*/  STL.64 [R1+0x4f0], R24 ;  /* 0x0004f01801007387 */ /* 0x0001e20000100a00 */
[----:B------:R1:W-:Y:S01]  /*ac5a0*/  STL.64 [R1+0x4f8], R26 ;  /* 0x0004f81a01007387 */ /* 0x0003e20000100a00 */
[C---:B--2---:R-:W-:Y:S01]  /*ac5b0*/  HMMA.16816.F32 R4, R20.reuse, R10, R4 ;  /* 0x0000000a1404723c */ /* 0x044fe20000001804 */
[----:B0-----:R-:W-:Y:S02]  /*ac5c0*/  MOV R24, R18 ;  /* 0x0000001200187202 */ /* 0x001fe40000000f00 */
[----:B-1----:R-:W-:Y:S01]  /*ac5d0*/  MOV R26, R10 ;  /* 0x0000000a001a7202 */ /* 0x002fe20000000f00 */
[----:B------:R-:W2:Y:S01]  /*ac5e0*/  LDL.LU.64 R18, [R1+0x54a0] ;  /* 0x0054a00001127983 */ /* 0x000ea20000300a00 */
[----:B------:R-:W3:Y:S01]  /*ac5f0*/  LDL.LU R17, [R1+0x5498] ;  /* 0x0054980001117983 */ /* 0x000ee20000300800 */
[----:B------:R-:W-:Y:S02]  /*ac600*/  MOV R25, R11 ;  /* 0x0000000b00197202 */ /* 0x000fe40000000f00 */
[----:B------:R-:W4:Y:S11]  /*ac610*/  LDL.LU.64 R10, [R1+0x5490] ;  /* 0x00549000010a7983 */ /* 0x000f360000300a00 */
[----:B------:R-:W-:Y:S04]  /*ac620*/  @!UPT UIADD3 URZ, URZ, URZ, URZ ;  /* 0x0000003f3f3ff290 */ /* 0x000fe8000fffe03f */
[----:B------:R2:W-:Y:S01]  /*ac630*/  STL.64 [R1+0x4e0], R4 ;  /* 0x0004e00401007387 */ /* 0x0005e20000100a00 */
[----:B------:R-:W-:Y:S01]  /*ac640*/  MOV R28, R7 ;  /* 0x00000007001c7202 */ /* 0x000fe20000000f00 */
[----:B------:R-:W-:Y:S01]  /*ac650*/  STL [R1+0x4e8], R6 ;  /* 0x0004e80601007387 */ /* 0x000fe20000100800 */
[C---:B----4-:R-:W-:Y:S01]  /*ac660*/  HMMA.16816.F32 R12, R20.reuse, R10, R12 ;  /* 0x0000000a140c723c */ /* 0x050fe2000000180c */
[----:B--2---:R-:W-:Y:S02]  /*ac670*/  MOV R4, R18 ;  /* 0x0000001200047202 */ /* 0x004fe40000000f00 */
[----:B------:R-:W-:Y:S01]  /*ac680*/  MOV R5, R19 ;  /* 0x0000001300057202 */ /* 0x000fe20000000f00 */
[----:B------:R-:W2:Y:S01]  /*ac690*/  LDL.LU R18, [R1+0x548c] ;  /* 0x00548c0001127983 */ /* 0x000ea20000300800 */
[----:B------:R-:W2:Y:S02]  /*ac6a0*/  LDL.LU R19, [R1+0x5488] ;  /* 0x0054880001137983 */ /* 0x000ea40000300800 */
[----:B------:R0:W-:Y:S01]  /*ac6b0*/  STL [R1+0x4b90], R28 ;  /* 0x004b901c01007387 */ /* 0x0001e20000100800 */
[----:B------:R-:W-:Y:S01]  /*ac6c0*/  MOV R27, R11 ;  /* 0x0000000b001b7202 */ /* 0x000fe20000000f00 */
[----:B0-----:R-:W-:Y:S11]  /*ac6d0*/  IMAD.MOV.U32 R28, RZ, RZ, R10 ;  /* 0x000000ffff1c7224 */ /* 0x001ff600078e000a */
[----:B------:R-:W-:Y:S03]  /*ac6e0*/  @!UPT UIADD3 URZ, URZ, URZ, URZ ;  /* 0x0000003f3f3ff290 */ /* 0x000fe6000fffe03f */
[----:B------:R-:W-:Y:S01]  /*ac6f0*/  STL.64 [R1+0x4d0], R12 ;  /* 0x0004d00c01007387 */ /* 0x000fe20000100a00 */
[----:B------:R0:W-:Y:S03]  /*ac700*/  STL.64 [R1+0x4d8], R14 ;  /* 0x0004d80e01007387 */ /* 0x0001e60000100a00 */
[----:B0-----:R-:W4:Y:S01]  /*ac710*/  LDL.LU.64 R14, [R1+0x5480] ;  /* 0x00548000010e7983 */ /* 0x001f220000300a00 */
[----:B------:R-:W2:Y:S02]  /*ac720*/  LDL.LU.64 R10, [R1+0x5478] ;  /* 0x00547800010a7983 */ /* 0x000ea40000300a00 */
[----:B------:R-:W2:Y:S02]  /*ac730*/  LDL.LU.64 R8, [R1+0x5470] ;  /* 0x0054700001087983 */ /* 0x000ea40000300a00 */
[----:B------:R0:W-:Y:S01]  /*ac740*/  STL.64 [R1+0x5428], R26 ;  /* 0x0054281a01007387 */ /* 0x0001e20000100a00 */
[----:B------:R-:W-:Y:S04]  /*ac750*/  STL.64 [R1+0x5420], R24 ;  /* 0x0054201801007387 */ /* 0x000fe80000100a00 */
[----:B0-----:R-:W3:Y:S01]  /*ac760*/  LDL.64 R26, [R1+0x1e8] ;  /* 0x0001e800011a7983 */ /* 0x001ee20000100a00 */
[C---:B--2---:R-:W-:Y:S03]  /*ac770*/  HMMA.16816.F32 R8, R20.reuse, R18, R8 ;  /* 0x000000121408723c */ /* 0x044fe60000001808 */
[----:B---3--:R-:W-:Y:S11]  /*ac780*/  STL.64 [R1+0x5438], R26 ;  /* 0x0054381a01007387 */ /* 0x008ff60000100a00 */
[----:B------:R-:W-:Y:S09]  /*ac790*/  @!UPT UIADD3 URZ, URZ, URZ, URZ ;  /* 0x0000003f3f3ff290 */ /* 0x000ff2000fffe03f */
        /* <DEDUP_REMOVED lines=8> */
[----:B------:R-:W-:Y:S02]  /*ac820*/  @!UPT UIADD3 URZ, URZ, URZ, URZ ;  /* 0x0000003f3f3ff290 */ /* 0x000fe4000fffe03f */
[----:B------:R-:W-:Y:S02]  /*ac830*/  MOV R2, R10 ;  /* 0x0000000a00027202 */ /* 0x000fe40000000f00 */
[----:B------:R-:W-:Y:S02]  /*ac840*/  MOV R0, R11 ;  /* 0x0000000b00007202 */ /* 0x000fe40000000f00 */
[----:B------:R-:W2:Y:S01]  /*ac850*/  LDL.LU.64 R10, [R1+0x5458] ;  /* 0x00545800010a7983 */ /* 0x000ea20000300a00 */
[----:B------:R0:W-:Y:S03]  /*ac860*/  STL.64 [R1+0x5330], R14 ;  /* 0x0053300e01007387 */ /* 0x0001e60000100a00 */
[----:B0-----:R-:W3:Y:S04]  /*ac870*/  LDL.64 R14, [R1+0x1d8] ;  /* 0x0001d800010e7983 */ /* 0x001ee80000100a00 */
[----:B---3--:R0:W-:Y:S01]  /*ac880*/  STL.64 [R1+0x5430], R14 ;  /* 0x0054300e01007387 */ /* 0x0081e20000100a00 */
[----:B------:R-:W3:Y:S02]  /*ac890*/  LDL.LU R12, [R1+0x820] ;  /* 0x00082000010c7983 */ /* 0x000ee40000300800 */
[----:B------:R-:W3:Y:S01]  /*ac8a0*/  LDL.LU R13, [R1+0x824] ;  /* 0x00082400010d7983 */ /* 0x000ee20000300800 */
[----:B0-----:R-:W4:Y:S01]  /*ac8b0*/  LDL.LU R14, [R1+0x828] ;  /* 0x00082800010e7983 */ /* 0x001f220000300800 */
[----:B--2---:R-:W-:-:S02]  /*ac8c0*/  MOV R15, R10 ;  /* 0x0000000a000f7202 */ /* 0x004fc40000000f00 */
[----:B------:R-:W2:Y:S01]  /*ac8d0*/  LDL.LU R10, [R1+0x5454] ;  /* 0x00545400010a7983 */ /* 0x000ea20000300800 */
[----:B------:R-:W-:Y:S02]  /*ac8e0*/  MOV R6, R29 ;  /* 0x0000001d00067202 */ /* 0x000fe40000000f00 */
[----:B------:R-:W-:Y:S01]  /*ac8f0*/  MOV R7, R3 ;  /* 0x0000000300077202 */ /* 0x000fe20000000f00 */
[----:B----4-:R-:W-:Y:S01]  /*ac900*/  STL.64 [R1+0x5448], R14 ;  /* 0x0054480e01007387 */ /* 0x010fe20000100a00 */
[----:B---3--:R0:W-:Y:S02]  /*ac910*/  STL.64 [R1+0x5440], R12 ;  /* 0x0054400c01007387 */ /* 0x0081e40000100a00 */
[----:B0-----:R-:W-:Y:S02]  /*ac920*/  MOV R12, R11 ;  /* 0x0000000b000c7202 */ /* 0x001fe40000000f00 */
[----:B------:R-:W2:Y:S01]  /*ac930*/  LDL.LU R11, [R1+0x5450] ;  /* 0x00545000010b7983 */ /* 0x000ea20000300800 */
[----:B------:R-:W3:Y:S02]  /*ac940*/  LDL.LU R13, [R1+0x834] ;  /* 0x00083400010d7983 */ /* 0x000ee40000300800 */
[----:B------:R-:W3:Y:S02]  /*ac950*/  LDL.LU R14, [R1+0x838] ;  /* 0x00083800010e7983 */ /* 0x000ee40000300800 */
[----:B------:R-:W3:Y:S01]  /*ac960*/  LDL.LU R15, [R1+0x83c] ;  /* 0x00083c00010f7983 */ /* 0x000ee20000300800 */
[----:B------:R-:W-:-:S02]  /*ac970*/  MOV R3, R9 ;  /* 0x0000000900037202 */ /* 0x000fc40000000f00 */
[----:B------:R-:W-:Y:S01]  /*ac980*/  MOV R29, R8 ;  /* 0x00000008001d7202 */ /* 0x000fe20000000f00 */
[----:B------:R-:W-:Y:S01]  /*ac990*/  STL [R1+0x4bc0], R0 ;  /* 0x004bc00001007387 */ /* 0x000fe20000100800 */
[----:B------:R-:W-:Y:S02]  /*ac9a0*/  STL [R1+0x4bbc], R2 ;  /* 0x004bbc0201007387 */ /* 0x000fe40000100800 */
[----:B------:R-:W-:Y:S01]  /*ac9b0*/  STL [R1+0x4bb0], R3 ;  /* 0x004bb00301007387 */ /* 0x000fe20000100800 */
[----:B------:R-:W-:Y:S01]  /*ac9c0*/  STL [R1+0x4b94], R29 ;  /* 0x004b941d01007387 */ /* 0x000fe20000100800 */
[C---:B--2---:R-:W-:Y:S03]  /*ac9d0*/  HMMA.16816.F32 R4, R20.reuse, R10, R4 ;  /* 0x0000000a1404723c */ /* 0x044fe60000001804 */
[----:B------:R0:W-:Y:S01]  /*ac9e0*/  STL.64 [R1+0x5328], R10 ;  /* 0x0053280a01007387 */ /* 0x0001e20000100a00 */
[----:B------:R-:W2:Y:S11]  /*ac9f0*/  LDL.LU R8, [R1+0x810] ;  /* 0x0008100001087983 */ /* 0x000eb60000300800 */
[----:B------:R-:W-:Y:S08]  /*aca00*/  @!UPT UIADD3 URZ, URZ, URZ, URZ ;  /* 0x0000003f3f3ff290 */ /* 0x000ff0000fffe03f */
[----:B------:R-:W-:Y:S01]  /*aca10*/  STL.64 [R1+0x4a0], R4 ;  /* 0x0004a00401007387 */ /* 0x000fe20000100a00 */
[----:B------:R-:W-:Y:S02]  /*aca20*/  STL.64 [R1+0x4a8], R6 ;  /* 0x0004a80601007387 */ /* 0x000fe40000100a00 */
[----:B------:R-:W1:Y:S01]  /*aca30*/  LDSM.16.M88.4 R4, [R17+0x42080] ;  /* 0x042080001104783b */ /* 0x000e620000000200 */
[C---:B---3--:R-:W-:Y:S01]  /*aca40*/  HMMA.16816.F32 R24, R20.reuse, R26, R12 ;  /* 0x0000001a1418723c */ /* 0x048fe2000000180c */
[----:B------:R-:W2:Y:S02]  /*aca50*/  LDL.LU R9, [R1+0x814] ;  /* 0x0008140001097983 */ /* 0x000ea40000300800 */
[----:B0-----:R-:W2:Y:S02]  /*aca60*/  LDL.LU R10, [R1+0x818] ;  /* 0x00081800010a7983 */ /* 0x001ea40000300800 */
[----:B------:R-:W2:Y:S02]  /*aca70*/  LDL.LU R11, [R1+0x81c] ;  /* 0x00081c00010b7983 */ /* 0x000ea40000300800 */
[----:B------:R-:W-:Y:S01]  /*aca80*/  STL [R1+0x5308], R17 ;  /* 0x0053081101007387 */ /* 0x000fe20000100800 */
[----:B------:R-:W-:Y:S04]  /*aca90*/  STL.64 [R1+0x5418], R18 ;  /* 0x0054181201007387 */ /* 0x000fe80000100a00 */
[----:B-1----:R0:W-:Y:S01]  /*acaa0*/  STL.64 [R1+0x5220], R6 ;  /* 0x0052200601007387 */ /* 0x0021e20000100a00 */
[----:B------:R-:W-:Y:S03]  /*acab0*/  STL.64 [R1+0x5218], R4 ;  /* 0x0052180401007387 */ /* 0x000fe60000100a00 */
[----:B0-----:R-:W3:Y:S04]  /*acac0*/  LDL R6, [R1+0x168] ;  /* 0x0001680001067983 */ /* 0x001ee80000100800 */
[----:B------:R-:W3:Y:S01]  /*acad0*/  LDL R7, [R1+0x16c] ;  /* 0x00016c0001077983 */ /* 0x000ee20000100800 */
[----:B------:R-:W4:Y:S02]  /*acae0*/  LDL.LU.64 R14, [R1+0x5448] ;  /* 0x00544800010e7983 */ /* 0x000f240000300a00 */
[----:B------:R-:W4:Y:S02]  /*acaf0*/  LDL.LU.64 R12, [R1+0x5440] ;  /* 0x00544000010c7983 */ /* 0x000f240000300a00 */
[----:B------:R-:W-:Y:S01]  /*acb00*/  STL.64 [R1+0x8e0], R24 ;  /* 0x0008e01801007387 */ /* 0x000fe20000100a00 */
[----:B------:R0:W-:Y:S04]  /*acb10*/  STL.64 [R1+0x8e8], R26 ;  /* 0x0008e81a01007387 */ /* 0x0001e80000100a00 */
[----:B0-----:R-:W4:Y:S02]  /*acb20*/  LDL.LU.64 R26, [R1+0x5438] ;  /* 0x00543800011a7983 */ /* 0x001f240000300a00 */
[C---:B----4-:R-:W-:Y:S11]  /*acb30*/  HMMA.16816.F32 R12, R20.reuse, R26, R12 ;  /* 0x0000001a140c723c */ /* 0x050ff6000000180c */
        /* <DEDUP_REMOVED lines=8> */
[----:B------:R-:W3:Y:S02]  /*acbc0*/  LDL.LU.64 R24, [R1+0x5420] ;  /* 0x0054200001187983 */ /* 0x000ee40000300a00 */
        /* <DEDUP_REMOVED lines=11> */
[----:B------:R-:W-:Y:S01]  /*acc80*/  MOV R4, R14 ;  /* 0x0000000e00047202 */ /* 0x000fe20000000f00 */
[----:B------:R-:W-:Y:S01]  /*acc90*/  IMAD.MOV.U32 R3, RZ, RZ, R15 ;  /* 0x000000ffff037224 */ /* 0x000fe200078e000f */
[----:B--2---:R0:W-:Y:S01]  /*acca0*/  STL.64 [R1+0x5340], R10 ;  /* 0x0053400a01007387 */ /* 0x0041e20000100a00 */
[----:B------:R-:W-:Y:S02]  /*accb0*/  STL.64 [R1+0x5338], R8 ;  /* 0x0053380801007387 */ /* 0x000fe40000100a00 */
[----:B------:R-:W2:Y:S02]  /*accc0*/  LDL.LU R12, [R1+0x450] ;  /* 0x00045000010c7983 */ /* 0x000ea40000300800 */
[----:B------:R-:W2:Y:S01]  /*accd0*/  LDL.LU R13, [R1+0x454] ;  /* 0x00045400010d7983 */ /* 0x000ea20000300800 */
[----:B------:R-:W2:Y:S01]  /*acce0*/  LDL.LU R14, [R1+0x458] ;  /* 0x00045800010e7983 */ /* 0x000ea20000300800 */
[----:B------:R-:W2:Y:S01]  /*accf0*/  LDL.LU R15, [R1+0x45c] ;  /* 0x00045c00010f7983 */ /* 0x000ea20000300800 */
[----:B0-----:R-:W-:-:S02]  /*acd00*/  MOV R10, R28 ;  /* 0x0000001c000a7202 */ /* 0x001fc40000000f00 */
[----:B----4-:R-:W-:Y:S01]  /*acd10*/  MOV R11, R27 ;  /* 0x0000001b000b7202 */ /* 0x010fe20000000f00 */
[----:B--2---:R-:W-:Y:S01]  /*acd20*/  STL.64 [R1+0x5350], R14 ;  /* 0x0053500e01007387 */ /* 0x004fe20000100a00 */
[----:B------:R0:W-:Y:S03]  /*acd30*/  STL.64 [R1+0x5348], R12 ;  /* 0x0053480c01007387 */ /* 0x0001e60000100a00 */
[----:B------:R1:W-:Y:S01]  /*acd40*/  STL.64 [R1+0x5358], R10 ;  /* 0x0053580a01007387 */ /* 0x0003e20000100a00 */
[----:B0-----:R-:W2:Y:S01]  /*acd50*/  LDL.LU R12, [R1+0x460] ;  /* 0x00046000010c7983 */ /* 0x001ea20000300800 */
[----:B------:R-:W2:Y:S02]  /*acd60*/  LDL.LU R13, [R1+0x464] ;  /* 0x00046400010d7983 */ /* 0x000ea40000300800 */
[----:B------:R-:W4:Y:S02]  /*acd70*/  LDL.LU R14, [R1+0x468] ;  /* 0x00046800010e7983 */ /* 0x000f240000300800 */
[----:B------:R-:W4:Y:S01]  /*acd80*/  LDL.LU R15, [R1+0x46c] ;  /* 0x00046c00010f7983 */ /* 0x000f220000300800 */
[----:B-1----:R-:W-:-:S02]  /*acd90*/  MOV R10, R26 ;  /* 0x0000001a000a7202 */ /* 0x002fc40000000f00 */
[----:B---3--:R-:W-:Y:S01]  /*acda0*/  MOV R11, R25 ;  /* 0x00000019000b7202 */ /* 0x008fe20000000f00 */
[----:B----4-:R-:W-:Y:S01]  /*acdb0*/  STL.64 [R1+0x5368], R14 ;  /* 0x0053680e01007387 */ /* 0x010fe20000100a00 */
[----:B--2---:R-:W-:Y:S03]  /*acdc0*/  STL.64 [R1+0x5360], R12 ;  /* 0x0053600c01007387 */ /* 0x004fe60000100a00 */
[----:B------:R0:W-:Y:S02]  /*acdd0*/  STL.64 [R1+0x5370], R10 ;  /* 0x0053700a01007387 */ /* 0x0001e40000100a00 */
[----:B0-----:R-:W-:Y:S02]  /*acde0*/  MOV R10, R24 ;  /* 0x00000018000a7202 */ /* 0x001fe40000000f00 */
        /* <DEDUP_REMOVED lines=11> */
[----:B------:R-:W3:Y:S02]  /*acea0*/  LDL.LU R27, [R1+0x7bc] ;  /* 0x0007bc00011b7983 */ /* 0x000ee40000300800 */
[----:B---3--:R0:W-:Y:S01]  /*aceb0*/  STL.64 [R1+0x53b8], R26 ;  /* 0x0053b81a01007387 */ /* 0x0081e20000100a00 */
[----:B--2---:R-:W-:Y:S03]  /*acec0*/  STL.64 [R1+0x53b0], R24 ;  /* 0x0053b01801007387 */ /* 0x004fe60000100a00 */
[----:B0-----:R-:W2:Y:S04]  /*aced0*/  LDL.64 R26, [R1+0x188] ;  /* 0x00018800011a7983 */ /* 0x001ea80000100a00 */
[----:B--2---:R0:W-:Y:S04]  /*acee0*/  STL.64 [R1+0x53c8], R26 ;  /* 0x0053c81a01007387 */ /* 0x0041e80000100a00 */
[----:B0-----:R-:W2:Y:S04]  /*acef0*/  LDL.64 R26, [R1+0x198] ;  /* 0x00019800011a7983 */ /* 0x001ea80000100a00 */
[----:B--2---:R0:W-:Y:S04]  /*acf00*/  STL.64 [R1+0x53e0], R26 ;  /* 0x0053e01a01007387 */ /* 0x0041e80000100a00 */
[----:B0-----:R-:W2:Y:S04]  /*acf10*/  LDL.64 R26, [R1+0x1a8] ;  /* 0x0001a800011a7983 */ /* 0x001ea80000100a00 */
[----:B--2---:R0:W-:Y:S04]  /*acf20*/  STL.64 [R1+0x53f8], R26 ;  /* 0x0053f81a01007387 */ /* 0x0041e80000100a00 */
[----:B0-----:R-:W2:Y:S04]  /*acf30*/  LDL.64 R26, [R1+0x1b8] ;  /* 0x0001b800011a7983 */ /* 0x001ea80000100a00 */
[----:B--2---:R-:W-:Y:S01]  /*acf40*/  STL.64 [R1+0x5410], R26 ;  /* 0x0054101a01007387 */ /* 0x004fe20000100a00 */
[----:B------:R-:W2:Y:S03]  /*acf50*/  LDL.64 R10, [R1+0x178] ;  /* 0x00017800010a7983 */ /* 0x000ea60000100a00 */
[----:B--2---:R0:W-:Y:S01]  /*acf60*/  STL.64 [R1+0x53c0], R10 ;  /* 0x0053c00a01007387 */ /* 0x0041e20000100a00 */
[----:B------:R-:W2:Y:S02]  /*acf70*/  LDL.LU R8, [R1+0x7c0] ;  /* 0x0007c00001087983 */ /* 0x000ea40000300800 */
[----:B------:R-:W2:Y:S01]  /*acf80*/  LDL.LU R9, [R1+0x7c4] ;  /* 0x0007c40001097983 */ /* 0x000ea20000300800 */
[----:B0-----:R-:W3:Y:S01]  /*acf90*/  LDL.LU R10, [R1+0x7c8] ;  /* 0x0007c800010a7983 */ /* 0x001ee20000300800 */
[----:B------:R-:W3:Y:S02]  /*acfa0*/  LDL.LU R11, [R1+0x7cc] ;  /* 0x0007cc00010b7983 */ /* 0x000ee40000300800 */
[----:B------:R-:W4:Y:S02]  /*acfb0*/  LDL.LU R16, [R1+0x800] ;  /* 0x0008000001107983 */ /* 0x000f240000300800 */
[----:B------:R-:W4:Y:S01]  /*acfc0*/  LDL.LU R17, [R1+0x804] ;  /* 0x0008040001117983 */ /* 0x000f220000300800 */
[----:B------:R-:W4:Y:S01]  /*acfd0*/  LDL.LU R18, [R1+0x808] ;  /* 0x0008080001127983 */ /* 0x000f220000300800 */
[----:B------:R-:W4:Y:S02]  /*acfe0*/  LDL.LU R19, [R1+0x80c] ;  /* 0x00080c0001137983 */ /* 0x000f240000300800 */
[----:B------:R-:W4:Y:S01]  /*acff0*/  LDL.64 R26, [R1+0x1c8] ;  /* 0x0001c800011a7983 */ /* 0x000f220000100a00 */
        /* <DEDUP_REMOVED lines=21> */
[----:B------:R-:W4:Y:S02]  /*ad150*/  LDL.LU R14, [R1+0x478] ;  /* 0x00047800010e7983 */ /* 0x000f240000300800 */
[----:B------:R-:W4:Y:S01]  /*ad160*/  LDL.LU R15, [R1+0x47c] ;  /* 0x00047c00010f7983 */ /* 0x000f220000300800 */
[----:B------:R-:W-:Y:S01]  /*ad170*/  MOV R5, R27 ;  /* 0x0000001b00057202 */ /* 0x000fe20000000f00 */
        /* <DEDUP_REMOVED lines=9> */
[----:B------:R1:W-:Y:S01]  /*ad210*/  STL.64 [R1+0x8b8], R18 ;  /* 0x0008b81201007387 */ /* 0x0003e20000100a00 */
[----:B0-----:R-:W-:Y:S01]  /*ad220*/  MOV R16, R26 ;  /* 0x0000001a00107202 */ /* 0x001fe20000000f00 */
[----:B-1----:R-:W4:Y:S01]  /*ad230*/  LDL.LU.64 R18, [R1+0x5418] ;  /* 0x0054180001127983 */ /* 0x002f220000300a00 */
        /* <DEDUP_REMOVED lines=49> */
[----:B------:R-:W3:Y:S01]  /*ad550*/  LDL.LU.64 R10, [R1+0x5398] ;  /* 0x00539800010a7983 */ /* 0x000ee20000300a00 */
[----:B--2---:R-:W-:Y:S03]  /*ad560*/  HMMA.16816.F32 R20, R20, R6, R24 ;  /* 0x000000061414723c */ /* 0x004fe60000001818 */
[----:B------:R-:W3:Y:S01]  /*ad570*/  LDL.LU.64 R26, [R1+0x5390] ;  /* 0x00539000011a7983 */ /* 0x000ee20000300a00 */
[----:B------:R-:W3:Y:S11]  /*ad580*/  LDL.LU.64 R24, [R1+0x5388] ;  /* 0x0053880001187983 */ /* 0x000ef60000300a00 */
[----:B------:R-:W-:Y:S08]  /*ad590*/  @!UPT UIADD3 URZ, URZ, URZ, URZ ;  /* 0x0000003f3f3ff290 */ /* 0x000ff0000fffe03f */
[----:B------:R0:W-:Y:S01]  /*ad5a0*/  STL.64 [R1+0x490], R20 ;  /* 0x0004901401007387 */ /* 0x0001e20000100a00 */
[----:B------:R1:W-:Y:S03]  /*ad5b0*/  STL.64 [R1+0x498], R22 ;  /* 0x0004981601007387 */ /* 0x0003e60000100a00 */
[----:B0-----:R-:W2:Y:S01]  /*ad5c0*/  LDL.LU R20, [R1+0x430] ;  /* 0x0004300001147983 */ /* 0x001ea20000300800 */
[----:B------:R-:W2:Y:S02]  /*ad5d0*/  LDL.LU R21, [R1+0x434] ;  /* 0x0004340001157983 */ /* 0x000ea40000300800 */
[----:B-1----:R-:W2:Y:S02]  /*ad5e0*/  LDL.LU R22, [R1+0x438] ;  /* 0x0004380001167983 */ /* 0x002ea40000300800 */
[----:B------:R-:W2:Y:S01]  /*ad5f0*/  LDL.LU R23, [R1+0x43c] ;  /* 0x00043c0001177983 */ /* 0x000ea20000300800 */
[----:B------:R-:W-:Y:S01]  /*ad600*/  STL.64 [R1+0x5230], R6 ;  /* 0x0052300601007387 */ /* 0x000fe20000100a00 */
        /* <DEDUP_REMOVED lines=16> */
[----:B------:R-:W4:Y:S11]  /*ad710*/  LDL.LU.64 R12, [R1+0x5348] ;  /* 0x00534800010c7983 */ /* 0x000f360000300a00 */
[----:B------:R-:W-:Y:S09]  /*ad720*/  @!UPT UIADD3 URZ, URZ, URZ, URZ ;  /* 0x0000003f3f3ff290 */ /* 0x000ff2000fffe03f */
[----:B------:R-:W-:Y:S01]  /*ad730*/  STL.64 [R1+0x460], R8 ;  /* 0x0004600801007387 */ /* 0x000fe20000100a00 */
[----:B------:R0:W-:Y:S03]  /*ad740*/  STL.64 [R1+0x468], R10 ;  /* 0x0004680a01007387 */ /* 0x0001e60000100a00 */
[----:B0-----:R-:W3:Y:S01]  /*ad750*/  LDL.LU.64 R10, [R1+0x5340] ;  /* 0x00534000010a7983 */ /* 0x001ee20000300a00 */
[----:B------:R-:W3:Y:S01]  /*ad760*/  LDL.LU.64 R8, [R1+0x5338] ;  /* 0x0053380001087983 */ /* 0x000ee20000300a00 */
[C---:B----4-:R-:W-:Y:S11]  /*ad770*/  HMMA.16816.F32 R12, R24.reuse, R18, R12 ;  /* 0x00000012180c723c */ /* 0x050ff6000000180c */
        /* <DEDUP_REMOVED lines=11> */
[----:B------:R2:W-:Y:S02]  /*ad830*/  STL.64 [R1+0x51d0], R14 ;  /* 0x0051d00e01007387 */ /* 0x0005e40000100a00 */
[----:B--2---:R-:W-:Y:S01]  /*ad840*/  HMMA.16816.F32 R12, R24, R10, R20 ;  /* 0x0000000a180c723c */ /* 0x004fe20000001814 */
[----:B------:R0:W-:Y:S01]  /*ad850*/  STL.64 [R1+0x51c8], R10 ;  /* 0x0051c80a01007387 */ /* 0x0001e20000100a00 */
[----:B------:R-:W2:Y:S11]  /*ad860*/  LDL.LU R8, [R1+0x3d0] ;  /* 0x0003d00001087983 */ /* 0x000eb60000300800 */
[----:B------:R-:W-:Y:S10]  /*ad870*/  @!UPT UIADD3 URZ, URZ, URZ, URZ ;  /* 0x0000003f3f3ff290 */ /* 0x000ff4000fffe03f */
[----:B------:R-:W-:Y:S01]  /*ad880*/  STL.64 [R1+0x430], R12 ;  /* 0x0004300c01007387 */ /* 0x000fe20000100a00 */
[----:B------:R-:W-:Y:S02]  /*ad890*/  STL.64 [R1+0x438], R14 ;  /* 0x0004380e01007387 */ /* 0x000fe40000100a00 */
[----:B------:R-:W2:Y:S02]  /*ad8a0*/  LDL.LU R9, [R1+0x3d4] ;  /* 0x0003d40001097983 */ /* 0x000ea40000300800 */
[----:B0-----:R-:W3:Y:S01]  /*ad8b0*/  LDL.LU R10, [R1+0x3d8] ;  /* 0x0003d800010a7983 */ /* 0x001ee20000300800 */
[----:B------:R-:W3:Y:S04]  /*ad8c0*/  LDL.LU R11, [R1+0x3dc] ;  /* 0x0003dc00010b7983 */ /* 0x000ee80000300800 */
[----:B---3--:R0:W-:Y:S01]  /*ad8d0*/  STL.64 [R1+0x51e0], R10 ;  /* 0x0051e00a01007387 */ /* 0x0081e20000100a00 */
[----:B--2---:R-:W-:Y:S03]  /*ad8e0*/  STL.64 [R1+0x51d8], R8 ;  /* 0x0051d80801007387 */ /* 0x004fe60000100a00 */
[----:B0-----:R-:W2:Y:S04]  /*ad8f0*/  LDL.64 R10, [R1+0x8] ;  /* 0x00000800010a7983 */ /* 0x001ea80000100a00 */
[----:B--2---:R0:W-:Y:S01]  /*ad900*/  STL.64 [R1+0x51f8], R10 ;  /* 0x0051f80a01007387 */ /* 0x0041e20000100a00 */
[----:B------:R-:W2:Y:S02]  /*ad910*/  LDL.LU R12, [R1+0x3e0] ;  /* 0x0003e000010c7983 */ /* 0x000ea40000300800 */
[----:B------:R-:W2:Y:S02]  /*ad920*/  LDL.LU R13, [R1+0x3e4] ;  /* 0x0003e400010d7983 */ /* 0x000ea40000300800 */
[----:B------:R-:W3:Y:S01]  /*ad930*/  LDL.LU R14, [R1+0x3e8] ;  /* 0x0003e800010e7983 */ /* 0x000ee20000300800 */
[----:B------:R-:W3:Y:S04]  /*ad940*/  LDL.LU R15, [R1+0x3ec] ;  /* 0x0003ec00010f7983 */ /* 0x000ee80000300800 */
[----:B0-----:R-:W4:Y:S04]  /*ad950*/  LDL.64 R10, [R1+0x18] ;  /* 0x00001800010a7983 */ /* 0x001f280000100a00 */
[----:B----4-:R0:W-:Y:S04]  /*ad960*/  STL.64 [R1+0x5200], R10 ;  /* 0x0052000a01007387 */ /* 0x0101e80000100a00 */
[----:B0-----:R-:W4:Y:S04]  /*ad970*/  LDL.64 R10, [R1+0x28] ;  /* 0x00002800010a7983 */ /* 0x001f280000100a00 */
[----:B----4-:R0:W-:Y:S01]  /*ad980*/  STL.64 [R1+0x5228], R10 ;  /* 0x0052280a01007387 */ /* 0x0101e20000100a00 */
[----:B------:R-:W4:Y:S02]  /*ad990*/  LDL.LU R8, [R1+0x420] ;  /* 0x0004200001087983 */ /* 0x000f240000300800 */
[----:B------:R-:W4:Y:S01]  /*ad9a0*/  LDL.LU R9, [R1+0x424] ;  /* 0x0004240001097983 */ /* 0x000f220000300800 */
[----:B0-----:R-:W2:Y:S01]  /*ad9b0*/  LDL.LU R10, [R1+0x428] ;  /* 0x00042800010a7983 */ /* 0x001ea20000300800 */
[----:B------:R-:W2:Y:S01]  /*ad9c0*/  LDL.LU R11, [R1+0x42c] ;  /* 0x00042c00010b7983 */ /* 0x000ea20000300800 */
[----:B------:R-:W-:-:S02]  /*ad9d0*/  MOV R6, R29 ;  /* 0x0000001d00067202 */ /* 0x000fc40000000f00 */
        /* <DEDUP_REMOVED lines=26> */
[----:B0-----:R-:W-:Y:S01]  /*adb80*/  MOV R6, R2 ;  /* 0x0000000200067202 */ /* 0x001fe20000000f00 */
[----:B------:R-:W-:-:S02]  /*adb90*/  IMAD.MOV.U32 R7, RZ, RZ, R17 ;  /* 0x000000ffff077224 */ /* 0x000fc400078e0011 */
[----:B------:R-:W3:Y:S01]  /*adba0*/  LDL.LU R2, [R1+0x530c] ;  /* 0x00530c0001027983 */ /* 0x000ee20000300800 */
[----:B------:R-:W3:Y:S03]  /*adbb0*/  LDL.LU R17, [R1+0x5308] ;  /* 0x0053080001117983 */ /* 0x000ee60000300800 */
[----:B------:R-:W-:Y:S04]  /*adbc0*/  STL.64 [R1+0x5290], R6 ;  /* 0x0052900601007387 */ /* 0x000fe80000100a00 */
[----:B--2---:R-:W-:Y:S01]  /*adbd0*/  STL.64 [R1+0x5270], R10 ;  /* 0x0052700a01007387 */ /* 0x004fe20000100a00 */
[----:B------:R0:W-:Y:S03]  /*adbe0*/  STL.64 [R1+0x5268], R8 ;  /* 0x0052680801007387 */ /* 0x0001e60000100a00 */
[----:B---3--:R-:W1:Y:S04]  /*adbf0*/  LDSM.16.M88.4 R20, [R17+0x43080] ;  /* 0x043080001114783b */ /* 0x008e680000000200 */
        /* <DEDUP_REMOVED lines=13> */
[----:B------:R-:W-:-:S02]  /*adcd0*/  MOV R6, R16 ;  /* 0x0000001000067202 */ /* 0x000fc40000000f00 */
[----:B----4-:R-:W-:-:S05]  /*adce0*/  MOV R7, R5 ;  /* 0x0000000500077202 */ /* 0x010fca0000000f00 */
        /* <DEDUP_REMOVED lines=18> */
[----:B------:R0:W-:Y:S04]  /*ade10*/  STL.64 [R1+0x52f0], R6 ;  /* 0x0052f00601007387 */ /* 0x0001e80000100a00 */
[----:B0-----:R-:W4:Y:S04]  /*ade20*/  LDL.64 R6, [R1+0x38] ;  /* 0x0000380001067983 */ /* 0x001f280000100a00 */
        /* <DEDUP_REMOVED lines=24> */
[----:B----4-:R-:W-:-:S02]  /*adfb0*/  MOV R2, R6 ;  /* 0x0000000600027202 */ /* 0x010fc40000000f00 */
[----:B------:R-:W-:Y:S01]  /*adfc0*/  MOV R0, R7 ;  /* 0x0000000700007202 */ /* 0x000fe20000000f00 */
[C---:B--2---:R-:W-:Y:S01]  /*adfd0*/  HMMA.16816.F32 R8, R24.reuse, R6, R8 ;  /* 0x000000061808723c */ /* 0x044fe20000001808 */
[----:B---3--:R-:W-:Y:S01]  /*adfe0*/  STL.64 [R1+0x5210], R14 ;  /* 0x0052100e01007387 */ /* 0x008fe20000100a00 */
[----:B------:R0:W-:Y:S03]  /*adff0*/  STL.64 [R1+0x5208], R12 ;  /* 0x0052080c01007387 */ /* 0x0001e60000100a00 */
[----:B0-----:R-:W2:Y:S01]  /*ae000*/  LDL.LU R12, [R1+0x410] ;  /* 0x00041000010c7983 */ /* 0x001ea20000300800 */
[----:B------:R-:W2:Y:S02]  /*ae010*/  LDL.LU R13, [R1+0x414] ;  /* 0x00041400010d7983 */ /* 0x000ea40000300800 */
[----:B------:R-:W2:Y:S02]  /*ae020*/  LDL.LU R14, [R1+0x418] ;  /* 0x00041800010e7983 */ /* 0x000ea40000300800 */
[----:B------:R-:W2:Y:S01]  /*ae030*/  LDL.LU R15, [R1+0x41c] ;  /* 0x00041c00010f7983 */ /* 0x000ea20000300800 */
[----:B-1----:R0:W-:Y:S01]  /*ae040*/  STL [R1+0x5104], R20 ;  /* 0x0051041401007387 */ /* 0x0021e20000100800 */
[----:B------:R1:W-:Y:S02]  /*ae050*/  STL [R1+0x5100], R21 ;  /* 0x0051001501007387 */ /* 0x0003e40000100800 */
[----:B------:R3:W-:Y:S02]  /*ae060*/  STL [R1+0x50fc], R22 ;  /* 0x0050fc1601007387 */ /* 0x0007e40000100800 */
[----:B------:R4:W-:Y:S01]  /*ae070*/  STL [R1+0x50f8], R23 ;  /* 0x0050f81701007387 */ /* 0x0009e20000100800 */
[----:B0-----:R-:W2:Y:S01]  /*ae080*/  LDL.LU R20, [R1+0x400] ;  /* 0x0004000001147983 */ /* 0x001ea20000300800 */
[----:B-1----:R-:W2:Y:S02]  /*ae090*/  LDL.LU R21, [R1+0x404] ;  /* 0x0004040001157983 */ /* 0x002ea40000300800 */
[----:B---3--:R-:W3:Y:S02]  /*ae0a0*/  LDL.LU R22, [R1+0x408] ;  /* 0x0004080001167983 */ /* 0x008ee40000300800 */
[----:B----4-:R-:W3:Y:S01]  /*ae0b0*/  LDL.LU R23, [R1+0x40c] ;  /* 0x00040c0001177983 */ /* 0x010ee20000300800 */
        /* <DEDUP_REMOVED lines=81> */
[----:B------:R-:W-:Y:S01]  /*ae5d0*/  STL [R1+0x5108], R29 ;  /* 0x0051081d01007387 */ /* 0x000fe20000100800 */
[C---:B---3--:R-:W-:Y:S01]  /*ae5e0*/  HMMA.16816.F32 R20, R4.reuse, R10, R20 ;  /* 0x0000000a0414723c */ /* 0x048fe20000001814 */
[----:B------:R-:W-:Y:S11]  /*ae5f0*/  MOV R16, R11 ;  /* 0x0000000b00107202 */ /* 0x000ff60000000f00 */
[----:B------:R-:W-:Y:S11]  /*ae600*/  @!UPT UIADD3 URZ, URZ, URZ, URZ ;  /* 0x0000003f3f3ff290 */ /* 0x000ff6000fffe03f */
[----:B------:R-:W-:Y:S01]  /*ae610*/  STL.64 [R1+0x400], R20 ;  /* 0x0004001401007387 */ /* 0x000fe20000100a00 */
[----:B------:R0:W-:Y:S02]  /*ae620*/  STL.64 [R1+0x408], R22 ;  /* 0x0004081601007387 */ /* 0x0001e40000100a00 */
[----:B0-----:R-:W-:Y:S02]  /*ae630*/  IMAD.MOV.U32 R23, RZ, RZ, R10 ;  /* 0x000000ffff177224 */ /* 0x001fe400078e000a */
        /* <DEDUP_REMOVED lines=11> */
[----:B------:R-:W3:Y:S02]  /*ae6f0*/  LDL.LU.64 R8, [R1+0x51d8] ;  /* 0x0051d80001087983 */ /* 0x000ee40000300a00 */
[----:B------:R0:W-:Y:S02]  /*ae700*/  STL.64 [R1+0x5148], R22 ;  /* 0x0051481601007387 */ /* 0x0001e40000100a00 */
[----:B------:R-:W-:Y:S01]  /*ae710*/  STL [R1+0x5140], R21 ;  /* 0x0051401501007387 */ /* 0x000fe20000100800 */
[----:B0-----:R-:W3:Y:S01]  /*ae720*/  LDL.64 R22, [R1+0x1e8] ;  /* 0x0001e80001167983 */ /* 0x001ee20000100a00 */
[C---:B--2---:R-:W-:Y:S11]  /*ae730*/  HMMA.16816.F32 R12, R4.reuse, R18, R12 ;  /* 0x00000012040c723c */ /* 0x044ff6000000180c */
        /* <DEDUP_REMOVED lines=16> */
[----:B----4-:R-:W-:Y:S11]  /*ae840*/  HMMA.16816.F32 R24, R4, R10, R24 ;  /* 0x0000000a0418723c */ /* 0x010ff60000001818 */
[----:B------:R-:W-:Y:S11]  /*ae850*/  @!UPT UIADD3 URZ, URZ, URZ, URZ ;  /* 0x0000003f3f3ff290 */ /* 0x000ff6000fffe03f */
[----:B------:R-:W-:Y:S01]  /*ae860*/  @!UPT UIADD3 URZ, URZ, URZ, URZ ;  /* 0x0000003f3f3ff290 */ /* 0x000fe2000fffe03f */
[----:B------:R-:W-:Y:S01]  /*ae870*/  STL.64 [R1+0x3c0], R24 ;  /* 0x0003c01801007387 */ /* 0x000fe20000100a00 */
[----:B------:R-:W-:Y:S02]  /*ae880*/  STL.64 [R1+0x3c8], R26 ;  /* 0x0003c81a01007387 */ /* 0x000fe40000100a00 */
[----:B------:R-:W0:Y:S04]  /*ae890*/  LDSM.16.M88.4 R24, [R17+0x44080] ;  /* 0x044080001118783b */ /* 0x000e280000000200 */
[----:B------:R-:W-:Y:S01]  /*ae8a0*/  STL.64 [R1+0x50b0], R18 ;  /* 0x0050b01201007387 */ /* 0x000fe20000100a00 */
[----:B------:R-:W-:Y:S01]  /*ae8b0*/  STL [R1+0x50a8], R17 ;  /* 0x0050a81101007387 */ /* 0x000fe20000100800 */
[----:B------:R-:W-:Y:S03]  /*ae8c0*/  STL [R1+0x51a8], R16 ;  /* 0x0051a81001007387 */ /* 0x000fe60000100800 */
[----:B0-----:R0:W-:Y:S01]  /*ae8d0*/  STL.64 [R1+0x4fc0], R26 ;  /* 0x004fc01a01007387 */ /* 0x0011e20000100a00 */
[----:B------:R1:W-:Y:S03]  /*ae8e0*/  STL.64 [R1+0x4fb8], R24 ;  /* 0x004fb81801007387 */ /* 0x0003e60000100a00 */
[----:B0-----:R-:W3:Y:S01]  /*ae8f0*/  LDL.64 R26, [R1+0x168] ;  /* 0x00016800011a7983 */ /* 0x001ee20000100a00 */
[----:B------:R-:W-:-:S02]  /*ae900*/  MOV R18, R2 ;  /* 0x0000000200127202 */ /* 0x000fc40000000f00 */
[----:B------:R-:W-:Y:S01]  /*ae910*/  MOV R19, R0 ;  /* 0x0000000000137202 */ /* 0x000fe20000000f00 */
[----:B---3--:R0:W-:Y:S01]  /*ae920*/  STL.64 [R1+0x5180], R26 ;  /* 0x0051801a01007387 */ /* 0x0081e20000100a00 */
[----:B-1----:R-:W3:Y:S02]  /*ae930*/  LDL.LU R24, [R1+0x710] ;  /* 0x0007100001187983 */ /* 0x002ee40000300800 */
[----:B------:R-:W3:Y:S01]  /*ae940*/  LDL.LU R25, [R1+0x714] ;  /* 0x0007140001197983 */ /* 0x000ee20000300800 */
[----:B0-----:R-:W3:Y:S01]  /*ae950*/  LDL.LU R26, [R1+0x718] ;  /* 0x00071800011a7983 */ /* 0x001ee20000300800 */
[----:B------:R-:W3:Y:S01]  /*ae960*/  LDL.LU R27, [R1+0x71c] ;  /* 0x00071c00011b7983 */ /* 0x000ee20000300800 */
[----:B------:R-:W-:Y:S01]  /*ae970*/  MOV R9, R23 ;  /* 0x0000001700097202 */ /* 0x000fe20000000f00 */
[C---:B---3--:R-:W-:Y:S08]  /*ae980*/  HMMA.16816.F32 R24, R4.reuse, R18, R24 ;  /* 0x000000120418723c */ /* 0x048ff00000001818 */
[----:B--2---:R-:W-:Y:S07]  /*ae990*/  HMMA.16816.F32 R16, R4, R22, R12 ;  /* 0x000000160410723c */ /* 0x004fee000000180c */
[----:B------:R-:W-:-:S08]  /*ae9a0*/  MOV R12, R22 ;  /* 0x00000016000c7202 */ /* 0x000fd00000000f00 */
[----:B------:R-:W-:Y:S01]  /*ae9b0*/  STL.64 [R1+0x7c0], R24 ;  /* 0x0007c01801007387 */ /* 0x000fe20000100a00 */
[----:B------:R-:W-:Y:S07]  /*ae9c0*/  STL.64 [R1+0x7c8], R26 ;  /* 0x0007c81a01007387 */ /* 0x000fee0000100a00 */
[----:B------:R-:W-:Y:S02]  /*ae9d0*/  STL.64 [R1+0x7b0], R16 ;  /* 0x0007b01001007387 */ /* 0x000fe40000100a00 */
[----:B------:R-:W-:Y:S01]  /*ae9e0*/  STL.64 [R1+0x7b8], R18 ;  /* 0x0007b81201007387 */ /* 0x000fe20000100a00 */
[----:B------:R-:W-:Y:S01]  /*ae9f0*/  STL [R1+0x51c0], R12 ;  /* 0x0051c00c01007387 */ /* 0x000fe20000100800 */
[----:B------:R-:W2:Y:S03]  /*aea00*/  LDL.64 R22, [R1+0x188] ;  /* 0x0001880001167983 */ /* 0x000ea60000100a00 */
[----:B--2---:R0:W-:Y:S04]  /*aea10*/  STL.64 [R1+0x5160], R22 ;  /* 0x0051601601007387 */ /* 0x0041e80000100a00 */
[----:B0-----:R-:W2:Y:S04]  /*aea20*/  LDL.64 R22, [R1+0x198] ;  /* 0x0001980001167983 */ /* 0x001ea80000100a00 */
[----:B--2---:R-:W-:Y:S01]  /*aea30*/  STL.64 [R1+0x5178], R22 ;  /* 0x0051781601007387 */ /* 0x004fe20000100a00 */
[----:B------:R-:W-:Y:S02]  /*aea40*/  STL.64 [R1+0x5138], R10 ;  /* 0x0051380a01007387 */ /* 0x000fe40000100a00 */
[----:B------:R0:W-:Y:S02]  /*aea50*/  STL [R1+0x5130], R9 ;  /* 0x0051300901007387 */ /* 0x0001e40000100800 */
[----:B------:R-:W2:Y:S01]  /*aea60*/  LDL.LU R8, [R1+0x690] ;  /* 0x0006900001087983 */ /* 0x000ea20000300800 */
[----:B0-----:R-:W2:Y:S01]  /*aea70*/  LDL.LU R9, [R1+0x694] ;  /* 0x0006940001097983 */ /* 0x001ea20000300800 */
[----:B------:R-:W3:Y:S02]  /*aea80*/  LDL.LU R10, [R1+0x698] ;  /* 0x00069800010a7983 */ /* 0x000ee40000300800 */
[----:B------:R-:W3:Y:S02]  /*aea90*/  LDL.LU R11, [R1+0x69c] ;  /* 0x00069c00010b7983 */ /* 0x000ee40000300800 */
[----:B------:R-:W4:Y:S01]  /*aeaa0*/  LDL.LU R16, [R1+0x6e0] ;  /* 0x0006e00001107983 */ /* 0x000f220000300800 */
[----:B------:R-:W4:Y:S01]  /*aeab0*/  LDL.LU R17, [R1+0x6e4] ;  /* 0x0006e40001117983 */ /* 0x000f220000300800 */
[----:B------:R-:W2:Y:S02]  /*aeac0*/  LDL.LU R18, [R1+0x6e8] ;  /* 0x0006e80001127983 */ /* 0x000ea40000300800 */
[----:B------:R-:W2:Y:S02]  /*aead0*/  LDL.LU R19, [R1+0x6ec] ;  /* 0x0006ec0001137983 */ /* 0x000ea40000300800 */
[----:B------:R-:W3:Y:S01]  /*aeae0*/  LDL.LU R12, [R1+0x6f0] ;  /* 0x0006f000010c7983 */ /* 0x000ee20000300800 */
[----:B------:R-:W3:Y:S01]  /*aeaf0*/  LDL.LU R13, [R1+0x6f4] ;  /* 0x0006f400010d7983 */ /* 0x000ee20000300800 */
[----:B------:R-:W3:Y:S02]  /*aeb00*/  LDL.LU R14, [R1+0x6f8] ;  /* 0x0006f800010e7983 */ /* 0x000ee40000300800 */
[----:B------:R-:W3:Y:S01]  /*aeb10*/  LDL.LU R15, [R1+0x6fc] ;  /* 0x0006fc00010f7983 */ /* 0x000ee20000300800 */
[----:B--2---:R0:W-:Y:S01]  /*aeb20*/  STL.64 [R1+0x51b8], R18 ;  /* 0x0051b81201007387 */ /* 0x0041e20000100a00 */
[----:B----4-:R-:W-:Y:S03]  /*aeb30*/  STL.64 [R1+0x51b0], R16 ;  /* 0x0051b01001007387 */ /* 0x010fe60000100a00 */
[----:B0-----:R-:W2:Y:S01]  /*aeb40*/  LDL.64 R18, [R1+0x1d8] ;  /* 0x0001d80001127983 */ /* 0x001ea20000100a00 */
[----:B------:R-:W4:Y:S02]  /*aeb50*/  LDL.LU R24, [R1+0x6c0] ;  /* 0x0006c00001187983 */ /* 0x000f240000300800 */
[----:B------:R-:W4:Y:S02]  /*aeb60*/  LDL.LU R25, [R1+0x6c4] ;  /* 0x0006c40001197983 */ /* 0x000f240000300800 */
[----:B------:R-:W2:Y:S01]  /*aeb70*/  LDL.LU R26, [R1+0x6c8] ;  /* 0x0006c800011a7983 */ /* 0x000ea20000300800 */
[----:B------:R-:W2:Y:S04]  /*aeb80*/  LDL.LU R27, [R1+0x6cc] ;  /* 0x0006cc00011b7983 */ /* 0x000ea80000300800 */
[----:B--2---:R0:W-:Y:S01]  /*aeb90*/  STL.64 [R1+0x5190], R26 ;  /* 0x0051901a01007387 */ /* 0x0041e20000100a00 */
[----:B----4-:R-:W-:Y:S03]  /*aeba0*/  STL.64 [R1+0x5188], R24 ;  /* 0x0051881801007387 */ /* 0x010fe60000100a00 */
[----:B0-----:R-:W2:Y:S04]  /*aebb0*/  LDL.64 R26, [R1+0x1b8] ;  /* 0x0001b800011a7983 */ /* 0x001ea80000100a00 */
[----:B--2---:R0:W-:Y:S01]  /*aebc0*/  STL.64 [R1+0x51a0], R26 ;  /* 0x0051a01a01007387 */ /* 0x0041e20000100a00 */
[----:B------:R-:W2:Y:S03]  /*aebd0*/  LDL.64 R22, [R1+0x1a8] ;  /* 0x0001a80001167983 */ /* 0x000ea60000100a00 */
[----:B0-----:R-:W4:Y:S04]  /*aebe0*/  LDL.64 R26, [R1+0x1c8] ;  /* 0x0001c800011a7983 */ /* 0x001f280000100a00 */
[----:B--2---:R0:W-:Y:S01]  /*aebf0*/  STL.64 [R1+0x5198], R22 ;  /* 0x0051981601007387 */ /* 0x0041e20000100a00 */
        /* <DEDUP_REMOVED lines=10> */
[C---:B------:R-:W-:Y:S01]  /*aeca0*/  HMMA.16816.F32 R12, R4.reuse, R18, R12 ;  /* 0x00000012040c723c */ /* 0x040fe2000000180c */
        /* <DEDUP_REMOVED lines=8> */
[----:B------:R1:W-:Y:S03]  /*aed30*/  STL.64 [R1+0x7a8], R14 ;  /* 0x0007a80e01007387 */ /* 0x0003e60000100a00 */
[----:B0-----:R-:W3:Y:S01]  /*aed40*/  LDL.LU R12, [R1+0x51c0] ;  /* 0x0051c000010c7983 */ /* 0x001ee20000300800 */
[----:B-1----:R-:W-:Y:S02]  /*aed50*/  MOV R14, R18 ;  /* 0x00000012000e7202 */ /* 0x002fe40000000f00 */
[----:B------:R-:W-:Y:S02]  /*aed60*/  MOV R13, R19 ;  /* 0x00000013000d7202 */ /* 0x000fe40000000f00 */
[----:B------:R-:W2:Y:S01]  /*aed70*/  LDL.LU.64 R18, [R1+0x51b8] ;  /* 0x0051b80001127983 */ /* 0x000ea20000300a00 */
[----:B------:R-:W2:Y:S01]  /*aed80*/  LDL.LU.64 R16, [R1+0x51b0] ;  /* 0x0051b00001107983 */ /* 0x000ea20000300a00 */
[----:B----4-:R-:W-:Y:S01]  /*aed90*/  MOV R15, R27 ;  /* 0x0000001b000f7202 */ /* 0x010fe20000000f00 */
[C---:B--2---:R-:W-:Y:S11]  /*aeda0*/  HMMA.16816.F32 R16, R4.reuse, R26, R16 ;  /* 0x0000001a0410723c */ /* 0x044ff60000001810 */
[----:B------:R-:W-:Y:S11]  /*aedb0*/  @!UPT UIADD3 URZ, URZ, URZ, URZ ;  /* 0x0000003f3f3ff290 */ /* 0x000ff6000fffe03f */
[----:B------:R-:W-:Y:S01]  /*aedc0*/  @!UPT UIADD3 URZ, URZ, URZ, URZ ;  /* 0x0000003f3f3ff290 */ /* 0x000fe2000fffe03f */
[----:B------:R0:W-:Y:S01]  /*aedd0*/  STL.64 [R1+0x790], R16 ;  /* 0x0007901001007387 */ /* 0x0001e20000100a00 */
[----:B------:R-:W-:Y:S03]  /*aede0*/  STL.64 [R1+0x798], R18 ;  /* 0x0007981201007387 */ /* 0x000fe60000100a00 */
[----:B0-----:R-:W2:Y:S01]  /*aedf0*/  LDL.LU R16, [R1+0x51a8] ;  /* 0x0051a80001107983 */ /* 0x001ea20000300800 */
[----:B------:R-:W-:Y:S02]  /*aee00*/  MOV R17, R26 ;  /* 0x0000001a00117202 */ /* 0x000fe40000000f00 */
[----:B------:R-:W4:Y:S02]  /*aee10*/  LDL.LU.64 R26, [R1+0x51a0] ;  /* 0x0051a000011a7983 */ /* 0x000f240000300a00 */
[----:B------:R-:W-:Y:S01]  /*aee20*/  STL.64 [R1+0x5118], R14 ;  /* 0x0051180e01007387 */ /* 0x000fe20000100a00 */
[----:B---3--:R0:W-:Y:S04]  /*aee30*/  STL.64 [R1+0x5110], R12 ;  /* 0x0051100c01007387 */ /* 0x0081e80000100a00 */
[----:B0-----:R-:W3:Y:S01]  /*aee40*/  LDL.LU R12, [R1+0x3b0] ;  /* 0x0003b000010c7983 */ /* 0x001ee20000300800 */
[----:B------:R-:W3:Y:S02]  /*aee50*/  LDL.LU R13, [R1+0x3b4] ;  /* 0x0003b400010d7983 */ /* 0x000ee40000300800 */
[----:B------:R-:W2:Y:S02]  /*aee60*/  LDL.LU R14, [R1+0x3b8] ;  /* 0x0003b800010e7983 */ /* 0x000ea40000300800 */
[----:B------:R-:W2:Y:S01]  /*aee70*/  LDL.LU R15, [R1+0x3bc] ;  /* 0x0003bc00010f7983 */ /* 0x000ea20000300800 */
[C---:B----4-:R-:W-:Y:S01]  /*aee80*/  HMMA.16816.F32 R20, R4.reuse, R26, R20 ;  /* 0x0000001a0414723c */ /* 0x050fe20000001814 */
[----:B------:R-:W-:Y:S01]  /*aee90*/  MOV R19, R26 ;  /* 0x0000001a00137202 */ /* 0x000fe20000000f00 */
[----:B------:R-:W-:Y:S01]  /*aeea0*/  IMAD.MOV.U32 R18, RZ, RZ, R27 ;  /* 0x000000ffff127224 */ /* 0x000fe200078e001b */
[----:B--2---:R0:W-:Y:S01]  /*aeeb0*/  STL.64 [R1+0x5128], R14 ;  /* 0x0051280e01007387 */ /* 0x0041e20000100a00 */
[----:B---3--:R-:W-:Y:S03]  /*aeec0*/  STL.64 [R1+0x5120], R12 ;  /* 0x0051200c01007387 */ /* 0x008fe60000100a00 */
[----:B0-----:R-:W2:Y:S11]  /*aeed0*/  LDL.64 R14, [R1+0x178] ;  /* 0x00017800010e7983 */ /* 0x001eb60000100a00 */
[----:B------:R-:W-:Y:S05]  /*aeee0*/  @!UPT UIADD3 URZ, URZ, URZ, URZ ;  /* 0x0000003f3f3ff290 */ /* 0x000fea000fffe03f */
[----:B------:R-:W-:Y:S02]  /*aeef0*/  STL.64 [R1+0x780], R20 ;  /* 0x0007801401007387 */ /* 0x000fe40000100a00 */
[----:B------:R0:W-:Y:S02]  /*aef00*/  STL.64 [R1+0x788], R22 ;  /* 0x0007881601007387 */ /* 0x0001e40000100a00 */
[----:B0-----:R-:W3:Y:S01]  /*aef10*/  LDL.LU.64 R22, [R1+0x5198] ;  /* 0x0051980001167983 */ /* 0x001ee20000300a00 */
[----:B------:R-:W3:Y:S02]  /*aef20*/  LDL.LU.64 R26, [R1+0x5190] ;  /* 0x00519000011a7983 */ /* 0x000ee40000300a00 */
[----:B------:R-:W3:Y:S02]  /*aef30*/  LDL.LU.64 R24, [R1+0x5188] ;  /* 0x0051880001187983 */ /* 0x000ee40000300a00 */
[C---:B---3--:R-:W-:Y:S11]  /*aef40*/  HMMA.16816.F32 R24, R4.reuse, R22, R24 ;  /* 0x000000160418723c */ /* 0x048ff60000001818 */
[----:B------:R-:W-:Y:S11]  /*aef50*/  @!UPT UIADD3 URZ, URZ, URZ, URZ ;  /* 0x0000003f3f3ff290 */ /* 0x000ff6000fffe03f */
[----:B------:R-:W-:Y:S01]  /*aef60*/  @!UPT UIADD3 URZ, URZ, URZ, URZ ;  /* 0x0000003f3f3ff290 */ /* 0x000fe2000fffe03f */
[----:B------:R0:W-:Y:S01]  /*aef70*/  STL.64 [R1+0x770], R24 ;  /* 0x0007701801007387 */ /* 0x0001e20000100a00 */
[----:B------:R1:W-:Y:S01]  /*aef80*/  STL.64 [R1+0x778], R26 ;  /* 0x0007781a01007387 */ /* 0x0003e20000100a00 */
[----:B0-----:R-:W-:Y:S02]  /*aef90*/  MOV R25, R22 ;  /* 0x0000001600197202 */ /* 0x001fe40000000f00 */
[----:B-1----:R-:W3:Y:S01]  /*aefa0*/  LDL.LU.64 R26, [R1+0x5180] ;  /* 0x00518000011a7983 */ /* 0x002ee20000300a00 */
        /* <DEDUP_REMOVED lines=19> */
[----:B------:R-:W-:Y:S02]  /*af0e0*/  MOV R20, R23 ;  /* 0x0000001700147202 */ /* 0x000fe40000000f00 */
[----:B------:R-:W3:Y:S01]  /*af0f0*/  LDL.LU.64 R22, [R1+0x5148] ;  /* 0x0051480001167983 */ /* 0x000ee20000300a00 */
[----:B------:R-:W3:Y:S01]  /*af100*/  LDL.LU R21, [R1+0x5140] ;  /* 0x0051400001157983 */ /* 0x000ee20000300800 */
[----:B--2---:R-:W-:Y:S01]  /*af110*/  MOV R3, R15 ;  /* 0x0000000f00037202 */ /* 0x004fe20000000f00 */
[C---:B----4-:R-:W-:Y:S11]  /*af120*/  HMMA.16816.F32 R8, R4.reuse, R14, R8 ;  /* 0x0000000e0408723c */ /* 0x050ff60000001808 */
[----:B------:R-:W-:Y:S11]  /*af130*/  @!UPT UIADD3 URZ, URZ, URZ, URZ ;  /* 0x0000003f3f3ff290 */ /* 0x000ff6000fffe03f */
[----:B------:R-:W-:Y:S01]  /*af140*/  @!UPT UIADD3 URZ, URZ, URZ, URZ ;  /* 0x0000003f3f3ff290 */ /* 0x000fe2000fffe03f */
[----:B------:R0:W-:Y:S01]  /*af150*/  STL.64 [R1+0x740], R8 ;  /* 0x0007400801007387 */ /* 0x0001e20000100a00 */
[----:B------:R1:W-:Y:S01]  /*af160*/  STL.64 [R1+0x748], R10 ;  /* 0x0007480a01007387 */ /* 0x0003e20000100a00 */
[----:B0-----:R-:W-:Y:S02]  /*af170*/  MOV R8, R14 ;  /* 0x0000000e00087202 */ /* 0x001fe40000000f00 */
[----:B-1----:R-:W2:Y:S01]  /*af180*/  LDL.LU.64 R10, [R1+0x5138] ;  /* 0x00513800010a7983 */ /* 0x002ea20000300a00 */
[----:B------:R-:W4:Y:S02]  /*af190*/  LDL.LU R9, [R1+0x5130] ;  /* 0x0051300001097983 */ /* 0x000f240000300800 */
[----:B------:R-:W3:Y:S02]  /*af1a0*/  LDL.LU.64 R14, [R1+0x5128] ;  /* 0x00512800010e7983 */ /* 0x000ee40000300a00 */
[----:B------:R-:W3:Y:S02]  /*af1b0*/  LDL.LU.64 R12, [R1+0x5120] ;  /* 0x00512000010c7983 */ /* 0x000ee40000300a00 */
[----:B---3--:R-:W-:Y:S01]  /*af1c0*/  HMMA.16816.F32 R4, R4, R26, R12 ;  /* 0x0000001a0404723c */ /* 0x008fe2000000180c */
[----:B--2---:R-:W-:Y:S01]  /*af1d0*/  STL.64 [R1+0x5098], R10 ;  /* 0x0050980a01007387 */ /* 0x004fe20000100a00 */
[----:B------:R-:W-:Y:S02]  /*af1e0*/  STL [R1+0x5090], R8 ;  /* 0x0050900801007387 */ /* 0x000fe40000100800 */
[----:B------:R-:W2:Y:S02]  /*af1f0*/  LDL.LU.64 R14, [R1+0x5118] ;  /* 0x00511800010e7983 */ /* 0x000ea40000300a00 */
[----:B------:R-:W3:Y:S11]  /*af200*/  LDL.LU.64 R12, [R1+0x5110] ;  /* 0x00511000010c7983 */ /* 0x000ef60000300a00 */
[----:B------:R-:W-:Y:S06]  /*af210*/  @!UPT UIADD3 URZ, URZ, URZ, URZ ;  /* 0x0000003f3f3ff290 */ /* 0x000fec000fffe03f */
[----:B------:R-:W-:Y:S01]  /*af220*/  STL.64 [R1+0x3b0], R4 ;  /* 0x0003b00401007387 */ /* 0x000fe20000100a00 */
[----:B------:R0:W-:Y:S02]  /*af230*/  STL.64 [R1+0x3b8], R6 ;  /* 0x0003b80601007387 */ /* 0x0001e40000100a00 */
[----:B0-----:R-:W-:Y:S02]  /*af240*/  MOV R6, R29 ;  /* 0x0000001d00067202 */ /* 0x001fe40000000f00 */
[----:B------:R-:W-:Y:S01]  /*af250*/  MOV R7, R20 ;  /* 0x0000001400077202 */ /* 0x000fe20000000f00 */
[----:B------:R-:W2:Y:S01]  /*af260*/  LDL.LU R29, [R1+0x5108] ;  /* 0x00510800011d7983 */ /* 0x000ea20000300800 */
[----:B------:R-:W2:Y:S03]  /*af270*/  LDL.LU R20, [R1+0x5104] ;  /* 0x0051040001147983 */ /* 0x000ea60000300800 */
[----:B------:R0:W-:Y:S01]  /*af280*/  STL.64 [R1+0x4fe8], R6 ;  /* 0x004fe80601007387 */ /* 0x0001e20000100a00 */
[----:B------:R-:W2:Y:S02]  /*af290*/  LDL.LU R4, [R1+0x2e0] ;  /* 0x0002e00001047983 */ /* 0x000ea40000300800 */
[----:B------:R-:W2:Y:S01]  /*af2a0*/  LDL.LU R5, [R1+0x2e4] ;  /* 0x0002e40001057983 */ /* 0x000ea20000300800 */
[----:B0-----:R-:W2:Y:S01]  /*af2b0*/  LDL.LU R6, [R1+0x2e8] ;  /* 0x0002e80001067983 */ /* 0x001ea20000300800 */
[----:B------:R-:W2:Y:S03]  /*af2c0*/  LDL.LU R7, [R1+0x2ec] ;  /* 0x0002ec0001077983 */ /* 0x000ea60000300800 */
[----:B--2---:R0:W-:Y:S01]  /*af2d0*/  STL.64 [R1+0x4ff8], R6 ;  /* 0x004ff80601007387 */ /* 0x0041e20000100a00 */
[----:B------:R-:W-:Y:S01]  /*af2e0*/  STL.64 [R1+0x4ff0], R4 ;  /* 0x004ff00401007387 */ /* 0x000fe20000100a00 */
[----:B0-----:R-:W-:-:S02]  /*af2f0*/  MOV R6, R25 ;  /* 0x0000001900067202 */ /* 0x001fc40000000f00 */
[----:B------:R-:W-:-:S05]  /*af300*/  MOV R7, R24 ;  /* 0x0000001800077202 */ /* 0x000fca0000000f00 */
[----:B------:R0:W-:Y:S02]  /*af310*/  STL.64 [R1+0x5010], R6 ;  /* 0x0050100601007387 */ /* 0x0001e40000100a00 */
[----:B0-----:R-:W-:Y:S01]  /*af320*/  IMAD.MOV.U32 R6, RZ, RZ, R19 ;  /* 0x000000ffff067224 */ /* 0x001fe200078e0013 */
[----:B------:R-:W-:-:S05]  /*af330*/  MOV R7, R18 ;  /* 0x0000001200077202 */ /* 0x000fca0000000f00 */
[----:B------:R0:W-:Y:S02]  /*af340*/  STL.64 [R1+0x5028], R6 ;  /* 0x0050280601007387 */ /* 0x0001e40000100a00 */
[----:B0-----:R-:W-:Y:S02]  /*af350*/  MOV R6, R17 ;  /* 0x0000001100067202 */ /* 0x001fe40000000f00 */
[----:B------:R-:W-:-:S05]  /*af360*/  MOV R7, R15 ;  /* 0x0000000f00077202 */ /* 0x000fca0000000f00 */
[----:B------:R-:W-:Y:S01]  /*af370*/  STL.64 [R1+0x5040], R6 ;  /* 0x0050400601007387 */ /* 0x000fe20000100a00 */
[----:B------:R0:W-:Y:S02]  /*af380*/  STL.64 [R1+0x4fd0], R26 ;  /* 0x004fd01a01007387 */ /* 0x0001e40000100a00 */
[----:B------:R-:W2:Y:S02]  /*af390*/  LDL.LU R24, [R1+0x2d0] ;  /* 0x0002d00001187983 */ /* 0x000ea40000300800 */
[----:B------:R-:W2:Y:S01]  /*af3a0*/  LDL.LU R25, [R1+0x2d4] ;  /* 0x0002d40001197983 */ /* 0x000ea20000300800 */
[----:B0-----:R-:W2:Y:S01]  /*af3b0*/  LDL.LU R26, [R1+0x2d8] ;  /* 0x0002d800011a7983 */ /* 0x001ea20000300800 */
[----:B------:R-:W2:Y:S01]  /*af3c0*/  LDL.LU R27, [R1+0x2dc] ;  /* 0x0002dc00011b7983 */ /* 0x000ea20000300800 */
[----:B------:R-:W-:Y:S02]  /*af3d0*/  MOV R6, R14 ;  /* 0x0000000e00067202 */ /* 0x000fe40000000f00 */
[----:B---3--:R-:W-:-:S05]  /*af3e0*/  MOV R7, R13 ;  /* 0x0000000d00077202 */ /* 0x008fca0000000f00 */
[----:B------:R0:W-:Y:S02]  /*af3f0*/  STL.64 [R1+0x5058], R6 ;  /* 0x0050580601007387 */ /* 0x0001e40000100a00 */
[----:B0-----:R-:W-:Y:S02]  /*af400*/  MOV R6, R12 ;  /* 0x0000000c00067202 */ /* 0x001fe40000000f00 */
[----:B----4-:R-:W-:Y:S01]  /*af410*/  MOV R7, R9 ;  /* 0x0000000900077202 */ /* 0x010fe20000000f00 */
[----:B--2---:R-:W-:Y:S01]  /*af420*/  STL.64 [R1+0x5008], R26 ;  /* 0x0050081a01007387 */ /* 0x004fe20000100a00 */
[----:B------:R0:W-:Y:S03]  /*af430*/  STL.64 [R1+0x5000], R24 ;  /* 0x0050001801007387 */ /* 0x0001e60000100a00 */
[----:B0-----:R-:W2:Y:S01]  /*af440*/  LDL.LU R24, [R1+0x2f0] ;  /* 0x0002f00001187983 */ /* 0x001ea20000300800 */
[----:B------:R-:W2:Y:S02]  /*af450*/  LDL.LU R25, [R1+0x2f4] ;  /* 0x0002f40001197983 */ /* 0x000ea40000300800 */
[----:B------:R-:W3:Y:S02]  /*af460*/  LDL.LU R26, [R1+0x2f8] ;  /* 0x0002f800011a7983 */ /* 0x000ee40000300800 */
[----:B------:R-:W3:Y:S01]  /*af470*/  LDL.LU R27, [R1+0x2fc] ;  /* 0x0002fc00011b7983 */ /* 0x000ee20000300800 */
[----:B------:R0:W-:Y:S04]  /*af480*/  STL.64 [R1+0x5070], R6 ;  /* 0x0050700601007387 */ /* 0x0001e80000100a00 */
[----:B0-----:R-:W4:Y:S04]  /*af490*/  LDL.64 R6, [R1+0x38] ;  /* 0x0000380001067983 */ /* 0x001f280000100a00 */
[----:B----4-:R-:W-:Y:S01]  /*af4a0*/  STL.64 [R1+0x5088], R6 ;  /* 0x0050880601007387 */ /* 0x010fe20000100a00 */
[----:B---3--:R-:W-:Y:S02]  /*af4b0*/  STL.64 [R1+0x5020], R26 ;  /* 0x0050201a01007387 */ /* 0x008fe40000100a00 */
[----:B--2---:R0:W-:Y:S02]  /*af4c0*/  STL.64 [R1+0x5018], R24 ;  /* 0x0050181801007387 */ /* 0x0041e40000100a00 */
[----:B0-----:R-:W2:Y:S01]  /*af4d0*/  LDL.LU R24, [R1+0x300] ;  /* 0x0003000001187983 */ /* 0x001ea20000300800 */
[----:B------:R-:W2:Y:S02]  /*af4e0*/  LDL.LU R25, [R1+0x304] ;  /* 0x0003040001197983 */ /* 0x000ea40000300800 */
[----:B------:R-:W3:Y:S02]  /*af4f0*/  LDL.LU R26, [R1+0x308] ;  /* 0x00030800011a7983 */ /* 0x000ee40000300800 */
[----:B------:R-:W3:Y:S01]  /*af500*/  LDL.LU R27, [R1+0x30c] ;  /* 0x00030c00011b7983 */ /* 0x000ee20000300800 */
[----:B------:R-:W4:Y:S01]  /*af510*/  LDL.LU R8, [R1+0x360] ;  /* 0x0003600001087983 */ /* 0x000f220000300800 */
[----:B------:R-:W4:Y:S02]  /*af520*/  LDL.LU R9, [R1+0x364] ;  /* 0x0003640001097983 */ /* 0x000f240000300800 */
[----:B------:R-:W2:Y:S02]  /*af530*/  LDL.LU R10, [R1+0x368] ;  /* 0x00036800010a7983 */ /* 0x000ea40000300800 */
[----:B------:R-:W2:Y:S02]  /*af540*/  LDL.LU R11, [R1+0x36c] ;  /* 0x00036c00010b7983 */ /* 0x000ea40000300800 */
[----:B--2---:R-:W-:Y:S01]  /*af550*/  STL.64 [R1+0x50c0], R10 ;  /* 0x0050c00a01007387 */ /* 0x004fe20000100a00 */
[----:B----4-:R-:W-:Y:S02]  /*af560*/  STL.64 [R1+0x50b8], R8 ;  /* 0x0050b80801007387 */ /* 0x010fe40000100a00 */
[----:B------:R-:W2:Y:S02]  /*af570*/  LDL.LU R12, [R1+0x370] ;  /* 0x00037000010c7983 */ /* 0x000ea40000300800 */
[----:B------:R-:W2:Y:S01]  /*af580*/  LDL.LU R13, [R1+0x374] ;  /* 0x00037400010d7983 */ /* 0x000ea20000300800 */
[----:B------:R-:W4:Y:S01]  /*af590*/  LDL.LU R14, [R1+0x378] ;  /* 0x00037800010e7983 */ /* 0x000f220000300800 */
[----:B------:R-:W4:Y:S01]  /*af5a0*/  LDL.LU R15, [R1+0x37c] ;  /* 0x00037c00010f7983 */ /* 0x000f220000300800 */
[----:B------:R-:W-:-:S02]  /*af5b0*/  MOV R18, R21 ;  /* 0x0000001500127202 */ /* 0x000fc40000000f00 */
[----:B------:R-:W-:Y:S01]  /*af5c0*/  MOV R19, R22 ;  /* 0x0000001600137202 */ /* 0x000fe20000000f00 */
[----:B----4-:R0:W-:Y:S01]  /*af5d0*/  STL.64 [R1+0x50d0], R14 ;  /* 0x0050d00e01007387 */ /* 0x0101e20000100a00 */
[----:B--2---:R-:W-:Y:S02]  /*af5e0*/  STL.64 [R1+0x50c8], R12 ;  /* 0x0050c80c01007387 */ /* 0x004fe40000100a00 */
[----:B------:R-:W2:Y:S02]  /*af5f0*/  LDL.LU R21, [R1+0x5100] ;  /* 0x0051000001157983 */ /* 0x000ea40000300800 */
[----:B------:R-:W2:Y:S01]  /*af600*/  LDL.LU R22, [R1+0x50fc] ;  /* 0x0050fc0001167983 */ /* 0x000ea20000300800 */
[----:B------:R1:W-:Y:S01]  /*af610*/  STL.64 [R1+0x50d8], R18 ;  /* 0x0050d81201007387 */ /* 0x0003e20000100a00 */
[----:B0-----:R-:W-:Y:S02]  /*af620*/  MOV R14, R23 ;  /* 0x00000017000e7202 */ /* 0x001fe40000000f00 */
[----:B------:R-:W-:Y:S01]  /*af630*/  MOV R15, R16 ;  /* 0x00000010000f7202 */ /* 0x000fe20000000f00 */
[----:B------:R-:W2:Y:S04]  /*af640*/  LDL.LU R23, [R1+0x50f8] ;  /* 0x0050f80001177983 */ /* 0x000ea80000300800 */
[----:B------:R-:W-:Y:S01]  /*af650*/  STL.64 [R1+0x50e0], R14 ;  /* 0x0050e00e01007387 */ /* 0x000fe20000100a00 */
[----:B------:R-:W4:Y:S02]  /*af660*/  LDL.LU R16, [R1+0x390] ;  /* 0x0003900001107983 */ /* 0x000f240000300800 */
[----:B------:R-:W4:Y:S02]  /*af670*/  LDL.LU R17, [R1+0x394] ;  /* 0x0003940001117983 */ /* 0x000f240000300800 */
[----:B-1----:R-:W2:Y:S01]  /*af680*/  LDL.LU R18, [R1+0x398] ;  /* 0x0003980001127983 */ /* 0x002ea20000300800 */
[----:B------:R-:W2:Y:S04]  /*af690*/  LDL.LU R19, [R1+0x39c] ;  /* 0x00039c0001137983 */ /* 0x000ea80000300800 */
        /* <DEDUP_REMOVED lines=10> */
[----:B------:R-:W2:Y:S01]  /*af740*/  LDL.LU R4, [R1+0x350] ;  /* 0x0003500001047983 */ /* 0x000ea20000300800 */
        /* <DEDUP_REMOVED lines=15> */
[----:B------:R-:W-:Y:S01]  /*af840*/  MOV R14, R29 ;  /* 0x0000001d000e7202 */ /* 0x000fe20000000f00 */
[----:B------:R-:W-:-:S07]  /*af850*/  IMAD.MOV.U32 R15, RZ, RZ, R28 ;  /* 0x000000ffff0f7224 */ /* 0x000fce00078e001c */
        /* <DEDUP_REMOVED lines=17> */
[----:B0-----:R-:W3:Y:S02]  /*af970*/  LDL.LU.64 R14, [R1+0x50e0] ;  /* 0x0050e000010e7983 */ /* 0x001ee40000300a00 */
        /* <DEDUP_REMOVED lines=14> */
[----:B------:R-:W2:Y:S01]  /*afa60*/  LDL.LU R17, [R1+0x50a8] ;  /* 0x0050a80001117983 */ /* 0x000ea20000300800 */
[C---:B---3--:R-:W-:Y:S11]  /*afa70*/  HMMA.16816.F32 R12, R20.reuse, R18, R12 ;  /* 0x00000012140c723c */ /* 0x048ff6000000180c */
[----:B------:R-:W-:Y:S11]  /*afa80*/  @!UPT UIADD3 URZ, URZ, URZ, URZ ;  /* 0x0000003f3f3ff290 */ /* 0x000ff6000fffe03f */
[----:B------:R-:W-:Y:S01]  /*afa90*/  @!UPT UIADD3 URZ, URZ, URZ, URZ ;  /* 0x0000003f3f3ff290 */ /* 0x000fe2000fffe03f */
[----:B------:R-:W-:Y:S01]  /*afaa0*/  STL.64 [R1+0x370], R12 ;  /* 0x0003700c01007387 */ /* 0x000fe20000100a00 */
[----:B------:R0:W-:Y:S03]  /*afab0*/  STL.64 [R1+0x378], R14 ;  /* 0x0003780e01007387 */ /* 0x0001e60000100a00 */
[----:B0-----:R-:W4:Y:S01]  /*afac0*/  LDL.LU.64 R14, [R1+0x50a0] ;  /* 0x0050a000010e7983 */ /* 0x001f220000300a00 */
[----:B------:R-:W-:Y:S01]  /*afad0*/  STL.64 [R1+0x4f98], R18 ;  /* 0x004f981201007387 */ /* 0x000fe20000100a00 */
[C---:B----4-:R-:W-:Y:S11]  /*afae0*/  HMMA.16816.F32 R8, R20.reuse, R14, R8 ;  /* 0x0000000e1408723c */ /* 0x050ff60000001808 */
[----:B------:R-:W-:Y:S11]  /*afaf0*/  @!UPT UIADD3 URZ, URZ, URZ, URZ ;  /* 0x0000003f3f3ff290 */ /* 0x000ff6000fffe03f */
[----:B------:R-:W-:Y:S01]  /*afb00*/  @!UPT UIADD3 URZ, URZ, URZ, URZ ;  /* 0x0000003f3f3ff290 */ /* 0x000fe2000fffe03f */
[----:B------:R-:W-:Y:S01]  /*afb10*/  STL.64 [R1+0x360], R8 ;  /* 0x0003600801007387 */ /* 0x000fe20000100a00 */
[----:B------:R0:W-:Y:S03]  /*afb20*/  STL.64 [R1+0x368], R10 ;  /* 0x0003680a01007387 */ /* 0x0001e60000100a00 */
[----:B0-----:R-:W3:Y:S01]  /*afb30*/  LDL.LU.64 R10, [R1+0x5098] ;  /* 0x00509800010a7983 */ /* 0x001ee20000300a00 */
[----:B------:R-:W4:Y:S02]  /*afb40*/  LDL.LU R8, [R1+0x5090] ;  /* 0x0050900001087983 */ /* 0x000f240000300800 */
[----:B------:R-:W-:Y:S01]  /*afb50*/  STL.64 [R1+0x4f68], R14 ;  /* 0x004f680e01007387 */ /* 0x000fe20000100a00 */
[C---:B---3--:R-:W-:Y:S11]  /*afb60*/  HMMA.16816.F32 R4, R20.reuse, R10, R4 ;  /* 0x0000000a1404723c */ /* 0x048ff60000001804 */
[----:B------:R-:W-:Y:S11]  /*afb70*/  @!UPT UIADD3 URZ, URZ, URZ, URZ ;  /* 0x0000003f3f3ff290 */ /* 0x000ff6000fffe03f */
[----:B------:R-:W-:Y:S01]  /*afb80*/  @!UPT UIADD3 URZ, URZ, URZ, URZ ;  /* 0x0000003f3f3ff290 */ /* 0x000fe2000fffe03f */
[----:B------:R-:W-:Y:S01]  /*afb90*/  STL.64 [R1+0x350], R4 ;  /* 0x0003500401007387 */ /* 0x000fe20000100a00 */
[----:B------:R0:W-:Y:S03]  /*afba0*/  STL.64 [R1+0x358], R6 ;  /* 0x0003580601007387 */ /* 0x0001e60000100a00 */
[----:B0-----:R-:W2:Y:S01]  /*afbb0*/  LDL.LU.64 R6, [R1+0x5088] ;  /* 0x0050880001067983 */ /* 0x001ea20000300a00 */
[----:B------:R-:W-:Y:S01]  /*afbc0*/  STL.64 [R1+0x4f60], R10 ;  /* 0x004f600a01007387 */ /* 0x000fe20000100a00 */
[----:B------:R-:W-:Y:S02]  /*afbd0*/  MOV R14, R2 ;  /* 0x00000002000e7202 */ /* 0x000fe40000000f00 */
[----:B------:R-:W-:Y:S01]  /*afbe0*/  MOV R15, R0 ;  /* 0x00000000000f7202 */ /* 0x000fe20000000f00 */
        /* <DEDUP_REMOVED lines=45> */
[C---:B---3--:R-:W-:Y:S01]  /*afec0*/  HMMA.16816.F32 R12, R20.reuse, R14, R4 ;  /* 0x0000000e140c723c */ /* 0x048fe20000001804 */
[----:B------:R-:W2:Y:S11]  /*afed0*/  LDL.LU.64 R6, [R1+0x4fe8] ;  /* 0x004fe80001067983 */ /* 0x000eb60000300a00 */
[----:B------:R-:W-:Y:S11]  /*afee0*/  @!UPT UIADD3 URZ, URZ, URZ, URZ ;  /* 0x0000003f3f3ff290 */ /* 0x000ff6000fffe03f */
[----:B------:R0:W-:Y:S01]  /*afef0*/  STL.64 [R1+0x700], R12 ;  /* 0x0007000c01007387 */ /* 0x0001e20000100a00 */
[----:B------:R1:W-:Y:S03]  /*aff00*/  STL.64 [R1+0x708], R14 ;  /* 0x0007080e01007387 */ /* 0x0003e60000100a00 */
[----:B0-----:R-:W3:Y:S01]  /*aff10*/  LDL.LU R12, [R1+0x280] ;  /* 0x00028000010c7983 */ /* 0x001ee20000300800 */
[----:B--2---:R-:W-:Y:S03]  /*aff20*/  HMMA.16816.F32 R24, R20, R6, R24 ;  /* 0x000000061418723c */ /* 0x004fe60000001818 */
[----:B------:R0:W2:Y:S11]  /*aff30*/  LDSM.16.M88.4 R4, [R17+0x45080] ;  /* 0x045080001104783b */ /* 0x0000b60000000200 */
[----:B------:R-:W-:Y:S09]  /*aff40*/  @!UPT UIADD3 URZ, URZ, URZ, URZ ;  /* 0x0000003f3f3ff290 */ /* 0x000ff2000fffe03f */
[----:B------:R-:W-:Y:S01]  /*aff50*/  STL.64 [R1+0x6f0], R24 ;  /* 0x0006f01801007387 */ /* 0x000fe20000100a00 */
[----:B------:R-:W-:Y:S02]  /*aff60*/  STL.64 [R1+0x6f8], R26 ;  /* 0x0006f81a01007387 */ /* 0x000fe40000100a00 */
[----:B------:R-:W3:Y:S02]  /*aff70*/  LDL.LU R13, [R1+0x284] ;  /* 0x00028400010d7983 */ /* 0x000ee40000300800 */
[----:B-1----:R-:W2:Y:S01]  /*aff80*/  LDL.LU R14, [R1+0x288] ;  /* 0x00028800010e7983 */ /* 0x002ea20000300800 */
[----:B------:R-:W2:Y:S01]  /*aff90*/  LDL.LU R15, [R1+0x28c] ;  /* 0x00028c00010f7983 */ /* 0x000ea20000300800 */
[----:B------:R-:W2:Y:S02]  /*affa0*/  LDL.LU R16, [R1+0x2a0] ;  /* 0x0002a00001107983 */ /* 0x000ea40000300800 */
[----:B0-----:R-:W2:Y:S02]  /*affb0*/  LDL.LU R17, [R1+0x2a4] ;  /* 0x0002a40001117983 */ /* 0x001ea40000300800 */
[----:B------:R-:W2:Y:S01]  /*affc0*/  LDL.LU R18, [R1+0x2a8] ;  /* 0x0002a80001127983 */ /* 0x000ea20000300800 */
[----:B------:R-:W2:Y:S04]  /*affd0*/  LDL.LU R19, [R1+0x2ac] ;  /* 0x0002ac0001137983 */ /* 0x000ea80000300800 */
[----:B--2---:R0:W-:Y:S01]  /*affe0*/  STL.64 [R1+0x4fa8], R18 ;  /* 0x004fa81201007387 */ /* 0x0041e20000100a00 */
[----:B------:R1:W-:Y:S03]  /*afff0*/  STL.64 [R1+0x4fa0], R16 ;  /* 0x004fa01001007387 */ /* 0x0003e60000100a00 */
[----:B0-----:R-:W2:Y:S04]  /*b0000*/  LDL.64 R18, [R1+0x28] ;  /* 0x0000280001127983 */ /* 0x001ea80000100a00 */
[----:B--2---:R0:W-:Y:S01]  /*b0010*/  STL.64 [R1+0x4fc8], R18 ;  /* 0x004fc81201007387 */ /* 0x0041e20000100a00 */
[----:B-1----:R-:W2:Y:S02]  /*b0020*/  LDL.LU R16, [R1+0x2c0] ;  /* 0x0002c00001107983 */ /* 0x002ea40000300800 */
        /* <DEDUP_REMOVED lines=9> */
[----:B------:R0:W-:Y:S01]  /*b00c0*/  STL.64 [R1+0x4f78], R14 ;  /* 0x004f780e01007387 */ /* 0x0001e20000100a00 */
[----:B---3--:R-:W-:Y:S03]  /*b00d0*/  STL.64 [R1+0x4f70], R12 ;  /* 0x004f700c01007387 */ /* 0x008fe60000100a00 */
[----:B0-----:R-:W3:Y:S04]  /*b00e0*/  LDL.64 R14, [R1+0x8] ;  /* 0x00000800010e7983 */ /* 0x001ee80000100a00 */
[----:B---3--:R0:W-:Y:S04]  /*b00f0*/  STL.64 [R1+0x4f90], R14 ;  /* 0x004f900e01007387 */ /* 0x0081e80000100a00 */
[----:B0-----:R-:W3:Y:S01]  /*b0100*/  LDL.64 R14, [R1+0x18] ;  /* 0x00001800010e7983 */ /* 0x001ee20000100a00 */
[----:B----4-:R-:W-:-:S02]  /*b0110*/  MOV R26, R8 ;  /* 0x00000008001a7202 */ /* 0x010fc40000000f00 */
[----:B------:R-:W-:Y:S01]  /*b0120*/  MOV R27, R3 ;  /* 0x00000003001b7202 */ /* 0x000fe20000000f00 */
[----:B---3--:R0:W-:Y:S01]  /*b0130*/  STL.64 [R1+0x4fb0], R14 ;  /* 0x004fb00e01007387 */ /* 0x0081e20000100a00 */
[----:B------:R-:W3:Y:S02]  /*b0140*/  LDL.LU R12, [R1+0x2b0] ;  /* 0x0002b000010c7983 */ /* 0x000ee40000300800 */
[----:B------:R-:W3:Y:S01]  /*b0150*/  LDL.LU R13, [R1+0x2b4] ;  /* 0x0002b400010d7983 */ /* 0x000ee20000300800 */
[----:B0-----:R-:W3:Y:S01]  /*b0160*/  LDL.LU R14, [R1+0x2b8] ;  /* 0x0002b800010e7983 */ /* 0x001ee20000300800 */
[----:B------:R-:W3:Y:S02]  /*b0170*/  LDL.LU R15, [R1+0x2bc] ;  /* 0x0002bc00010f7983 */ /* 0x000ee40000300800 */
[----:B------:R-:W4:Y:S02]  /*b0180*/  LDL.LU R8, [R1+0x270] ;  /* 0x0002700001087983 */ /* 0x000f240000300800 */
[----:B------:R-:W4:Y:S01]  /*b0190*/  LDL.LU R9, [R1+0x274] ;  /* 0x0002740001097983 */ /* 0x000f220000300800 */
[----:B------:R-:W3:Y:S01]  /*b01a0*/  LDL.LU R10, [R1+0x278] ;  /* 0x00027800010a7983 */ /* 0x000ee20000300800 */
[----:B------:R-:W3:Y:S01]  /*b01b0*/  LDL.LU R11, [R1+0x27c] ;  /* 0x00027c00010b7983 */ /* 0x000ee20000300800 */
[C---:B--2---:R-:W-:Y:S02]  /*b01c0*/  HMMA.16816.F32 R24, R20.reuse, R26, R16 ;  /* 0x0000001a1418723c */ /* 0x044fe40000001810 */
[----:B---3--:R-:W-:Y:S01]  /*b01d0*/  STL.64 [R1+0x4f88], R10 ;  /* 0x004f880a01007387 */ /* 0x008fe20000100a00 */
[----:B----4-:R0:W-:Y:S03]  /*b01e0*/  STL.64 [R1+0x4f80], R8 ;  /* 0x004f800801007387 */ /* 0x0101e60000100a00 */
[----:B0-----:R-:W2:Y:S01]  /*b01f0*/  LDL.LU R8, [R1+0x290] ;  /* 0x0002900001087983 */ /* 0x001ea20000300800 */
[----:B------:R-:W2:Y:S02]  /*b0200*/  LDL.LU R9, [R1+0x294] ;  /* 0x0002940001097983 */ /* 0x000ea40000300800 */
[----:B------:R-:W2:Y:S02]  /*b0210*/  LDL.LU R10, [R1+0x298] ;  /* 0x00029800010a7983 */ /* 0x000ea40000300800 */
[----:B------:R-:W2:Y:S01]  /*b0220*/  LDL.LU R11, [R1+0x29c] ;  /* 0x00029c00010b7983 */ /* 0x000ea20000300800 */
[----:B------:R0:W-:Y:S04]  /*b0230*/  STL [R1+0x4ea4], R4 ;  /* 0x004ea40401007387 */ /* 0x0001e80000100800 */
[----:B0-----:R-:W3:Y:S01]  /*b0240*/  LDL R4, [R1+0x278c] ;  /* 0x00278c0001047983 */ /* 0x001ee20000100800 */
[----:B------:R-:W-:Y:S02]  /*b0250*/  STL [R1+0x4ea0], R5 ;  /* 0x004ea00501007387 */ /* 0x000fe40000100800 */
[----:B------:R-:W-:Y:S02]  /*b0260*/  STL [R1+0x4e9c], R6 ;  /* 0x004e9c0601007387 */ /* 0x000fe40000100800 */
[----:B------:R-:W-:Y:S01]  /*b0270*/  STL [R1+0x4e98], R7 ;  /* 0x004e980701007387 */ /* 0x000fe20000100800 */
[----:B------:R-:W4:Y:S01]  /*b0280*/  LDL.LU.64 R18, [R1+0x4fe0] ;  /* 0x004fe00001127983 */ /* 0x000f220000300a00 */
[----:B------:R-:W4:Y:S02]  /*b0290*/  LDL.LU.64 R16, [R1+0x4fd8] ;  /* 0x004fd80001107983 */ /* 0x000f240000300a00 */
[----:B------:R-:W-:Y:S02]  /*b02a0*/  STL.64 [R1+0x6e0], R24 ;  /* 0x0006e01801007387 */ /* 0x000fe40000100a00 */
[----:B------:R0:W-:Y:S02]  /*b02b0*/  STL.64 [R1+0x6e8], R26 ;  /* 0x0006e81a01007387 */ /* 0x0001e40000100a00 */
[----:B0-----:R-:W4:Y:S02]  /*b02c0*/  LDL.LU.64 R26, [R1+0x4fd0] ;  /* 0x004fd000011a7983 */ /* 0x001f240000300a00 */
[----:B----4-:R-:W-:Y:S02]  /*b02d0*/  HMMA.16816.F32 R20, R20, R26, R16 ;  /* 0x0000001a1414723c */ /* 0x010fe40000001810 */
[----:B------:R-:W4:Y:S01]  /*b02e0*/  LDL.LU.64 R18, [R1+0x4fc8] ;  /* 0x004fc80001127983 */ /* 0x000f220000300a00 */
[----:B------:R-:W-:-:S02]  /*b02f0*/  MOV R6, R26 ;  /* 0x0000001a00067202 */ /* 0x000fc40000000f00 */
[----:B------:R-:W-:Y:S11]  /*b0300*/  MOV R5, R27 ;  /* 0x0000001b00057202 */ /* 0x000ff60000000f00 */
[----:B------:R-:W-:Y:S07]  /*b0310*/  @!UPT UIADD3 URZ, URZ, URZ, URZ ;  /* 0x0000003f3f3ff290 */ /* 0x000fee000fffe03f */
[----:B------:R-:W-:Y:S01]  /*b0320*/  STL.64 [R1+0x340], R20 ;  /* 0x0003401401007387 */ /* 0x000fe20000100a00 */
[----:B------:R-:W-:Y:S02]  /*b0330*/  STL.64 [R1+0x348], R22 ;  /* 0x0003481601007387 */ /* 0x000fe40000100a00 */
[----:B------:R-:W2:Y:S02]  /*b0340*/  LDL.LU.64 R26, [R1+0x4fc0] ;  /* 0x004fc000011a7983 */ /* 0x000ea40000300a00 */
[----:B------:R-:W2:Y:S01]  /*b0350*/  LDL.LU.64 R24, [R1+0x4fb8] ;  /* 0x004fb80001187983 */ /* 0x000ea20000300a00 */
[----:B------:R-:W-:Y:S01]  /*b0360*/  STL [R1+0x4f58], R6 ;  /* 0x004f580601007387 */ /* 0x000fe20000100800 */
[----:B---3--:R0:W-:Y:S03]  /*b0370*/  STL.64 [R1+0x4f50], R4 ;  /* 0x004f500401007387 */ /* 0x0081e60000100a00 */
[----:B0-----:R-:W3:Y:S01]  /*b0380*/  LDL.LU R4, [R1+0x260] ;  /* 0x0002600001047983 */ /* 0x001ee20000300800 */
[----:B------:R-:W3:Y:S02]  /*b0390*/  LDL.LU R5, [R1+0x264] ;  /* 0x0002640001057983 */ /* 0x000ee40000300800 */
[----:B------:R-:W3:Y:S02]  /*b03a0*/  LDL.LU R6, [R1+0x268] ;  /* 0x0002680001067983 */ /* 0x000ee40000300800 */
[----:B------:R-:W3:Y:S01]  /*b03b0*/  LDL.LU R7, [R1+0x26c] ;  /* 0x00026c0001077983 */ /* 0x000ee20000300800 */
[----:B------:R-:W-:-:S02]  /*b03c0*/  MOV R22, R2 ;  /* 0x0000000200167202 */ /* 0x000fc40000000f00 */
[----:B------:R-:W-:Y:S02]  /*b03d0*/  MOV R23, R0 ;  /* 0x0000000000177202 */ /* 0x000fe40000000f00 */
[----:B----4-:R-:W-:Y:S01]  /*b03e0*/  MOV R2, R18 ;  /* 0x0000001200027202 */ /* 0x010fe20000000f00 */
        /* <DEDUP_REMOVED lines=8> */
[----:B------:R-:W-:Y:S01]  /*b0470*/  STL [R1+0x4eac], R0 ;  /* 0x004eac0001007387 */ /* 0x000fe20000100800 */
[----:B------:R-:W-:Y:S01]  /*b0480*/  STL [R1+0x4ea8], R2 ;  /* 0x004ea80201007387 */ /* 0x000fe20000100800 */
[C---:B--2---:R-:W-:Y:S01]  /*b0490*/  HMMA.16816.F32 R16, R24.reuse, R14, R16 ;  /* 0x0000000e1810723c */ /* 0x044fe20000001810 */
[----:B------:R-:W-:Y:S11]  /*b04a0*/  MOV R3, R15 ;  /* 0x0000000f00037202 */ /* 0x000ff60000000f00 */
[----:B------:R-:W-:Y:S11]  /*b04b0*/  @!UPT UIADD3 URZ, URZ, URZ, URZ ;  /* 0x0000003f3f3ff290 */ /* 0x000ff6000fffe03f */
[----:B------:R0:W-:Y:S01]  /*b04c0*/  STL.64 [R1+0x320], R16 ;  /* 0x0003201001007387 */ /* 0x0001e20000100a00 */
[----:B------:R1:W-:Y:S02]  /*b04d0*/  STL.64 [R1+0x328], R18 ;  /* 0x0003281201007387 */ /* 0x0003e40000100a00 */
[----:B0-----:R-:W-:Y:S01]  /*b04e0*/  IMAD.MOV.U32 R16, RZ, RZ, R14 ;  /* 0x000000ffff107224 */ /* 0x001fe200078e000e */
[----:B-1----:R-:W2:Y:S01]  /*b04f0*/  LDL.LU.64 R18, [R1+0x4f98] ;  /* 0x004f980001127983 */ /* 0x002ea20000300a00 */
        /* <DEDUP_REMOVED lines=17> */
[----:B------:R0:W-:Y:S02]  /*b0610*/  STL.64 [R1+0x4e50], R18 ;  /* 0x004e501201007387 */ /* 0x0001e40000100a00 */
[----:B------:R-:W-:Y:S01]  /*b0620*/  STL.64 [R1+0x4f10], R16 ;  /* 0x004f101001007387 */ /* 0x000fe20000100a00 */
[----:B0-----:R-:W2:Y:S01]  /*b0630*/  LDL.64 R18, [R1+0x1e8] ;  /* 0x0001e80001127983 */ /* 0x001ea20000100a00 */
[C---:B----4-:R-:W-:Y:S11]  /*b0640*/  HMMA.16816.F32 R8, R24.reuse, R14, R8 ;  /* 0x0000000e1808723c */ /* 0x050ff60000001808 */
        /* <DEDUP_REMOVED lines=10> */
[C---:B---3--:R-:W-:Y:S11]  /*b06f0*/  HMMA.16816.F32 R4, R24.reuse, R10, R4 ;  /* 0x0000000a1804723c */ /* 0x048ff60000001804 */
[----:B------:R-:W-:Y:S11]  /*b0700*/  @!UPT UIADD3 URZ, URZ, URZ, URZ ;  /* 0x0000003f3f3ff290 */ /* 0x000ff6000fffe03f */
[----:B------:R-:W-:Y:S01]  /*b0710*/  @!UPT UIADD3 URZ, URZ, URZ, URZ ;  /* 0x0000003f3f3ff290 */ /* 0x000fe2000fffe03f */
[----:B------:R-:W-:Y:S01]  /*b0720*/  STL.64 [R1+0x2e0], R4 ;  /* 0x0002e00401007387 */ /* 0x000fe20000100a00 */
[----:B------:R0:W-:Y:S03]  /*b0730*/  STL.64 [R1+0x2e8], R6 ;  /* 0x0002e80601007387 */ /* 0x0001e60000100a00 */
[----:B0-----:R-:W3:Y:S01]  /*b0740*/  LDL.LU R6, [R1+0x4f58] ;  /* 0x004f580001067983 */ /* 0x001ee20000300800 */
[----:B------:R-:W4:Y:S02]  /*b0750*/  LDL.LU.64 R4, [R1+0x4f50] ;  /* 0x004f500001047983 */ /* 0x000f240000300a00 */
[----:B------:R0:W-:Y:S02]  /*b0760*/  STL.64 [R1+0x4e40], R10 ;  /* 0x004e400a01007387 */ /* 0x0001e40000100a00 */
[----:B------:R-:W2:Y:S01]  /*b0770*/  LDL.LU R8, [R1+0x250] ;  /* 0x0002500001087983 */ /* 0x000ea20000300800 */
[----:B------:R-:W2:Y:S04]  /*b0780*/  LDL.LU R9, [R1+0x254] ;  /* 0x0002540001097983 */ /* 0x000ea80000300800 */
[----:B0-----:R-:W2:Y:S01]  /*b0790*/  LDL.LU R10, [R1+0x258] ;  /* 0x00025800010a7983 */ /* 0x001ea20000300800 */
[----:B------:R-:W2:Y:S02]  /*b07a0*/  LDL.LU R11, [R1+0x25c] ;  /* 0x00025c00010b7983 */ /* 0x000ea40000300800 */
[----:B--2---:R-:W-:Y:S01]  /*b07b0*/  HMMA.16816.F32 R8, R24, R22, R8 ;  /* 0x000000161808723c */ /* 0x004fe20000001808 */
[----:B----4-:R-:W0:Y:S04]  /*b07c0*/  LDSM.16.M88.4 R20, [R4+0x46080] ;  /* 0x046080000414783b */ /* 0x010e280000000200 */
[----:B------:R-:W-:Y:S11]  /*b07d0*/  STL [R1+0x4ef8], R4 ;  /* 0x004ef80401007387 */ /* 0x000ff60000100800 */
[----:B------:R-:W-:Y:S07]  /*b07e0*/  @!UPT UIADD3 URZ, URZ, URZ, URZ ;  /* 0x0000003f3f3ff290 */ /* 0x000fee000fffe03f */
[----:B------:R-:W-:Y:S01]  /*b07f0*/  STL.64 [R1+0x6d0], R8 ;  /* 0x0006d00801007387 */ /* 0x000fe20000100a00 */
[----:B------:R-:W-:Y:S03]  /*b0800*/  STL.64 [R1+0x6d8], R10 ;  /* 0x0006d80a01007387 */ /* 0x000fe60000100a00 */
[----:B0-----:R3:W-:Y:S01]  /*b0810*/  STL.64 [R1+0x4d58], R22 ;  /* 0x004d581601007387 */ /* 0x0017e20000100a00 */
[----:B------:R-:W-:Y:S01]  /*b0820*/  STL.64 [R1+0x4d50], R20 ;  /* 0x004d501401007387 */ /* 0x000fe20000100a00 */
[----:B---3--:R-:W-:Y:S02]  /*b0830*/  MOV R22, R6 ;  /* 0x0000000600167202 */ /* 0x008fe40000000f00 */
[----:B------:R-:W-:-:S05]  /*b0840*/  MOV R23, R5 ;  /* 0x0000000500177202 */ /* 0x000fca0000000f00 */
[----:B------:R0:W-:Y:S04]  /*b0850*/  STL.64 [R1+0x4ec0], R22 ;  /* 0x004ec01601007387 */ /* 0x0001e80000100a00 */
[----:B0-----:R-:W2:Y:S01]  /*b0860*/  LDL.64 R22, [R1+0x178] ;  /* 0x0001780001167983 */ /* 0x001ea20000100a00 */
[----:B------:R-:W-:Y:S03]  /*b0870*/  HMMA.16816.F32 R4, R24, R18, R12 ;  /* 0x000000121804723c */ /* 0x000fe6000000180c */
[----:B--2---:R0:W-:Y:S04]  /*b0880*/  STL.64 [R1+0x4ed8], R22 ;  /* 0x004ed81601007387 */ /* 0x0041e80000100a00 */
[----:B0-----:R-:W2:Y:S01]  /*b0890*/  LDL.64 R22, [R1+0x188] ;  /* 0x0001880001167983 */ /* 0x001ea20000100a00 */
[----:B------:R-:W-:-:S02]  /*b08a0*/  MOV R9, R18 ;  /* 0x0000001200097202 */ /* 0x000fc40000000f00 */
[----:B------:R-:W-:Y:S01]  /*b08b0*/  MOV R8, R19 ;  /* 0x0000001300087202 */ /* 0x000fe20000000f00 */
[----:B--2---:R-:W-:Y:S11]  /*b08c0*/  STL.64 [R1+0x4ef0], R22 ;  /* 0x004ef01601007387 */ /* 0x004ff60000100a00 */
[----:B------:R-:W-:Y:S01]  /*b08d0*/  @!UPT UIADD3 URZ, URZ, URZ, URZ ;  /* 0x0000003f3f3ff290 */ /* 0x000fe2000fffe03f */
[----:B------:R-:W-:Y:S02]  /*b08e0*/  STL.64 [R1+0x6c0], R4 ;  /* 0x0006c00401007387 */ /* 0x000fe40000100a00 */
[----:B------:R-:W-:Y:S02]  /*b08f0*/  STL.64 [R1+0x6c8], R6 ;  /* 0x0006c80601007387 */ /* 0x000fe40000100a00 */
[----:B------:R0:W-:Y:S02]  /*b0900*/  STL.64 [R1+0x4f48], R8 ;  /* 0x004f480801007387 */ /* 0x0001e40000100a00 */
        /* <DEDUP_REMOVED lines=18> */
[----:B0-----:R-:W2:Y:S01]  /*b0a30*/  LDL.64 R14, [R1+0x1d8] ;  /* 0x0001d800010e7983 */ /* 0x001ea20000100a00 */
[----:B------:R0:W-:Y:S02]  /*b0a40*/  STL.64 [R1+0x4f20], R18 ;  /* 0x004f201201007387 */ /* 0x0001e40000100a00 */
[----:B------:R-:W-:Y:S01]  /*b0a50*/  STL.64 [R1+0x4f18], R16 ;  /* 0x004f181001007387 */ /* 0x000fe20000100a00 */
[----:B0-----:R-:W2:Y:S04]  /*b0a60*/  LDL.64 R18, [R1+0x1b8] ;  /* 0x0001b80001127983 */ /* 0x001ea80000100a00 */
[----:B--2---:R0:W-:Y:S04]  /*b0a70*/  STL.64 [R1+0x4f30], R18 ;  /* 0x004f301201007387 */ /* 0x0041e80000100a00 */
[----:B0-----:R-:W2:Y:S01]  /*b0a80*/  LDL.64 R18, [R1+0x1c8] ;  /* 0x0001c80001127983 */ /* 0x001ea20000100a00 */
[----:B----4-:R0:W-:Y:S02]  /*b0a90*/  STL.64 [R1+0x4f08], R6 ;  /* 0x004f080601007387 */ /* 0x0101e40000100a00 */
[----:B---3--:R1:W-:Y:S01]  /*b0aa0*/  STL.64 [R1+0x4f00], R4 ;  /* 0x004f000401007387 */ /* 0x0083e20000100a00 */
[----:B0-----:R-:W3:Y:S01]  /*b0ab0*/  LDL.64 R6, [R1+0x1a8] ;  /* 0x0001a80001067983 */ /* 0x001ee20000100a00 */
[C---:B------:R-:W-:Y:S03]  /*b0ac0*/  HMMA.16816.F32 R8, R24.reuse, R14, R8 ;  /* 0x0000000e1808723c */ /* 0x040fe60000001808 */
[----:B---3--:R0:W-:Y:S01]  /*b0ad0*/  STL.64 [R1+0x4f28], R6 ;  /* 0x004f280601007387 */ /* 0x0081e20000100a00 */
[----:B-1----:R-:W3:Y:S02]  /*b0ae0*/  LDL.LU R4, [R1+0x640] ;  /* 0x0006400001047983 */ /* 0x002ee40000300800 */
[----:B------:R-:W3:Y:S01]  /*b0af0*/  LDL.LU R5, [R1+0x644] ;  /* 0x0006440001057983 */ /* 0x000ee20000300800 */
[----:B0-----:R-:W3:Y:S01]  /*b0b00*/  LDL.LU R6, [R1+0x648] ;  /* 0x0006480001067983 */ /* 0x001ee20000300800 */
[----:B------:R-:W3:Y:S02]  /*b0b10*/  LDL.LU R7, [R1+0x64c] ;  /* 0x00064c0001077983 */ /* 0x000ee40000300800 */
[----:B------:R-:W4:Y:S11]  /*b0b20*/  LDL.64 R22, [R1+0x198] ;  /* 0x0001980001167983 */ /* 0x000f360000100a00 */
[----:B------:R-:W-:Y:S02]  /*b0b30*/  @!UPT UIADD3 URZ, URZ, URZ, URZ ;  /* 0x0000003f3f3ff290 */ /* 0x000fe4000fffe03f */
[----:B------:R0:W-:Y:S01]  /*b0b40*/  STL.64 [R1+0x6b0], R8 ;  /* 0x0006b00801007387 */ /* 0x0001e20000100a00 */
[----:B------:R1:W-:Y:S04]  /*b0b50*/  STL.64 [R1+0x6b8], R10 ;  /* 0x0006b80a01007387 */ /* 0x0003e80000100a00 */
[----:B0-----:R-:W2:Y:S01]  /*b0b60*/  LDL.LU.64 R8, [R1+0x4f48] ;  /* 0x004f480001087983 */ /* 0x001ea20000300a00 */
[----:B-1----:R-:W-:Y:S02]  /*b0b70*/  MOV R11, R14 ;  /* 0x0000000e000b7202 */ /* 0x002fe40000000f00 */
[----:B------:R-:W-:Y:S02]  /*b0b80*/  MOV R10, R15 ;  /* 0x0000000f000a7202 */ /* 0x000fe40000000f00 */
[----:B------:R-:W3:Y:S01]  /*b0b90*/  LDL.LU.64 R14, [R1+0x4f40] ;  /* 0x004f4000010e7983 */ /* 0x000ee20000300a00 */
        /* <DEDUP_REMOVED lines=21> */
[----:B------:R1:W-:Y:S01]  /*b0cf0*/  STL.64 [R1+0x6a8], R14 ;  /* 0x0006a80e01007387 */ /* 0x0003e20000100a00 */
[----:B0-----:R-:W-:-:S02]  /*b0d00*/  MOV R13, R18 ;  /* 0x00000012000d7202 */ /* 0x001fc40000000f00 */
[----:B------:R-:W-:Y:S02]  /*b0d10*/  MOV R12, R19 ;  /* 0x00000013000c7202 */ /* 0x000fe40000000f00 */
[----:B------:R-:W3:Y:S02]  /*b0d20*/  LDL.LU.64 R18, [R1+0x4f30] ;  /* 0x004f300001127983 */ /* 0x000ee40000300a00 */
[C---:B---3--:R-:W-:Y:S01]  /*b0d30*/  HMMA.16816.F32 R4, R24.reuse, R18, R4 ;  /* 0x000000121804723c */ /* 0x048fe20000001804 */
[----:B-1----:R-:W-:Y:S01]  /*b0d40*/  MOV R15, R18 ;  /* 0x00000012000f7202 */ /* 0x002fe20000000f00 */
[----:B------:R-:W-:Y:S11]  /*b0d50*/  IMAD.MOV.U32 R14, RZ, RZ, R19 ;  /* 0x000000ffff0e7224 */ /* 0x000ff600078e0013 */
[----:B------:R-:W-:Y:S10]  /*b0d60*/  @!UPT UIADD3 URZ, URZ, URZ, URZ ;  /* 0x0000003f3f3ff290 */ /* 0x000ff4000fffe03f */
        /* <DEDUP_REMOVED lines=20> */
[----:B------:R1:W-:Y:S03]  /*b0eb0*/  STL.64 [R1+0x678], R6 ;  /* 0x0006780601007387 */ /* 0x0003e60000100a00 */
[----:B0-----:R-:W2:Y:S01]  /*b0ec0*/  LDL.LU R4, [R1+0x4ef8] ;  /* 0x004ef80001047983 */ /* 0x001ea20000300800 */
[----:B-1----:R-:W-:Y:S02]  /*b0ed0*/  MOV R7, R22 ;  /* 0x0000001600077202 */ /* 0x002fe40000000f00 */
        /* <DEDUP_REMOVED lines=20> */
[----:B------:R-:W4:Y:S01]  /*b1020*/  LDL.LU.64 R10, [R1+0x4eb8] ;  /* 0x004eb800010a7983 */ /* 0x000f220000300a00 */
[----:B------:R-:W3:Y:S02]  /*b1030*/  LDL.LU.64 R8, [R1+0x4eb0] ;  /* 0x004eb00001087983 */ /* 0x000ee40000300a00 */
[----:B------:R-:W3:Y:S11]  /*b1040*/  LDL.LU R20, [R1+0x230] ;  /* 0x0002300001147983 */ /* 0x000ef60000300800 */
[----:B------:R-:W-:Y:S08]  /*b1050*/  @!UPT UIADD3 URZ, URZ, URZ, URZ ;  /* 0x0000003f3f3ff290 */ /* 0x000ff0000fffe03f */
[----:B------:R-:W-:Y:S01]  /*b1060*/  STL.64 [R1+0x2d0], R24 ;  /* 0x0002d01801007387 */ /* 0x000fe20000100a00 */
[----:B------:R-:W-:Y:S02]  /*b1070*/  STL.64 [R1+0x2d8], R26 ;  /* 0x0002d81a01007387 */ /* 0x000fe40000100a00 */
[----:B------:R-:W3:Y:S02]  /*b1080*/  LDL.LU R21, [R1+0x234] ;  /* 0x0002340001157983 */ /* 0x000ee40000300800 */
[----:B------:R-:W3:Y:S01]  /*b1090*/  LDL.LU R22, [R1+0x238] ;  /* 0x0002380001167983 */ /* 0x000ee20000300800 */
[----:B------:R-:W3:Y:S04]  /*b10a0*/  LDL.LU R23, [R1+0x23c] ;  /* 0x00023c0001177983 */ /* 0x000ee80000300800 */
[----:B--2---:R-:W0:Y:S04]  /*b10b0*/  LDSM.16.M88.4 R24, [R4+0x47080] ;  /* 0x047080000418783b */ /* 0x004e280000000200 */
[----:B---3--:R1:W-:Y:S01]  /*b10c0*/  STL.64 [R1+0x4d68], R22 ;  /* 0x004d681601007387 */ /* 0x0083e20000100a00 */
[----:B------:R-:W-:Y:S01]  /*b10d0*/  STL.64 [R1+0x4d60], R20 ;  /* 0x004d601401007387 */ /* 0x000fe20000100a00 */
[----:B-1----:R-:W-:-:S02]  /*b10e0*/  MOV R22, R0 ;  /* 0x0000000000167202 */ /* 0x002fc40000000f00 */
[----:B------:R-:W-:Y:S01]  /*b10f0*/  MOV R23, R2 ;  /* 0x0000000200177202 */ /* 0x000fe20000000f00 */
[----:B------:R-:W2:Y:S01]  /*b1100*/  LDL.LU R0, [R1+0x4eac] ;  /* 0x004eac0001007983 */ /* 0x000ea20000300800 */
[----:B------:R-:W3:Y:S03]  /*b1110*/  LDL.LU R2, [R1+0x4ea8] ;  /* 0x004ea80001027983 */ /* 0x000ee60000300800 */
[----:B------:R1:W-:Y:S01]  /*b1120*/  STL.64 [R1+0x4d78], R22 ;  /* 0x004d781601007387 */ /* 0x0003e20000100a00 */
[----:B------:R-:W2:Y:S01]  /*b1130*/  LDL.LU R4, [R1+0x4ea4] ;  /* 0x004ea40001047983 */ /* 0x000ea20000300800 */
[----:B-1----:R-:W-:Y:S02]  /*b1140*/  MOV R22, R5 ;  /* 0x0000000500167202 */ /* 0x002fe40000000f00 */
[----:B------:R-:W-:Y:S01]  /*b1150*/  MOV R23, R6 ;  /* 0x0000000600177202 */ /* 0x000fe20000000f00 */
[----:B------:R-:W2:Y:S01]  /*b1160*/  LDL.LU R5, [R1+0x4ea0] ;  /* 0x004ea00001057983 */ /* 0x000ea20000300800 */
[----:B------:R-:W2:Y:S03]  /*b1170*/  LDL.LU R6, [R1+0x4e9c] ;  /* 0x004e9c0001067983 */ /* 0x000ea60000300800 */
[----:B------:R1:W-:Y:S02]  /*b1180*/  STL.64 [R1+0x4d90], R22 ;  /* 0x004d901601007387 */ /* 0x0003e40000100a00 */
[----:B-1----:R-:W-:Y:S01]  /*b1190*/  IMAD.MOV.U32 R22, RZ, RZ, R7 ;  /* 0x000000ffff167224 */ /* 0x002fe200078e0007 */
[----:B------:R-:W-:Y:S01]  /*b11a0*/  MOV R23, R29 ;  /* 0x0000001d00177202 */ /* 0x000fe20000000f00 */
[----:B------:R-:W2:Y:S04]  /*b11b0*/  LDL.LU R7, [R1+0x4e98] ;  /* 0x004e980001077983 */ /* 0x000ea80000300800 */
[----:B------:R-:W-:Y:S01]  /*b11c0*/  STL.64 [R1+0x4da8], R22 ;  /* 0x004da81601007387 */ /* 0x000fe20000100a00 */
[----:B0-----:R0:W-:Y:S02]  /*b11d0*/  STL.64 [R1+0x4c58], R26 ;  /* 0x004c581a01007387 */ /* 0x0011e40000100a00 */
[----:B------:R1:W-:Y:S01]  /*b11e0*/  STL.64 [R1+0x4c50], R24 ;  /* 0x004c501801007387 */ /* 0x0003e20000100a00 */
[----:B0-----:R-:W2:Y:S01]  /*b11f0*/  LDL.LU.64 R26, [R1+0x168] ;  /* 0x00016800011a7983 */ /* 0x001ea20000300a00 */
[----:B------:R-:W-:-:S02]  /*b1200*/  MOV R22, R19 ;  /* 0x0000001300167202 */ /* 0x000fc40000000f00 */
[----:B------:R-:W-:Y:S01]  /*b1210*/  MOV R23, R18 ;  /* 0x0000001200177202 */ /* 0x000fe20000000f00 */
[----:B--2---:R0:W-:Y:S01]  /*b1220*/  STL.64 [R1+0x4d70], R26 ;  /* 0x004d701a01007387 */ /* 0x0041e20000100a00 */
[----:B-1----:R-:W2:Y:S02]  /*b1230*/  LDL.LU R24, [R1+0x510] ;  /* 0x0005100001187983 */ /* 0x002ea40000300800 */
[----:B------:R-:W2:Y:S01]  /*b1240*/  LDL.LU R25, [R1+0x514] ;  /* 0x0005140001197983 */ /* 0x000ea20000300800 */
[----:B0-----:R-:W2:Y:S01]  /*b1250*/  LDL.LU R26, [R1+0x518] ;  /* 0x00051800011a7983 */ /* 0x001ea20000300800 */
[----:B------:R-:W2:Y:S02]  /*b1260*/  LDL.LU R27, [R1+0x51c] ;  /* 0x00051c00011b7983 */ /* 0x000ea40000300800 */
[----:B------:R-:W-:Y:S01]  /*b1270*/  STL.64 [R1+0x4dc0], R22 ;  /* 0x004dc01601007387 */ /* 0x000fe20000100a00 */
        /* <DEDUP_REMOVED lines=24> */
[----:B----4-:R-:W-:-:S02]  /*b1400*/  MOV R22, R11 ;  /* 0x0000000b00167202 */ /* 0x010fc40000000f00 */
[----:B------:R-:W-:-:S05]  /*b1410*/  MOV R23, R10 ;  /* 0x0000000a00177202 */ /* 0x000fca0000000f00 */
[----:B------:R0:W-:Y:S02]  /*b1420*/  STL.64 [R1+0x4e08], R22 ;  /* 0x004e081601007387 */ /* 0x0001e40000100a00 */
[----:B0-----:R-:W-:Y:S02]  /*b1430*/  MOV R23, R8 ;  /* 0x0000000800177202 */ /* 0x001fe40000000f00 */
[----:B------:R-:W-:Y:S01]  /*b1440*/  MOV R22, R9 ;  /* 0x0000000900167202 */ /* 0x000fe20000000f00 */
        /* <DEDUP_REMOVED lines=15> */
[----:B------:R-:W2:Y:S01]  /*b1540*/  LDL.LU R15, [R1+0x5cc] ;  /* 0x0005cc00010f7983 */ /* 0x000ea20000300800 */
[----:B------:R-:W-:Y:S01]  /*b1550*/  MOV R18, R28 ;  /* 0x0000001c00127202 */ /* 0x000fe20000000f00 */
[----:B------:R-:W-:Y:S01]  /*b1560*/  IMAD.MOV.U32 R19, RZ, RZ, R17 ;  /* 0x000000ffff137224 */ /* 0x000fe200078e0011 */
[----:B--2---:R1:W-:Y:S01]  /*b1570*/  STL.64 [R1+0x4e70], R14 ;  /* 0x004e700e01007387 */ /* 0x0043e20000100a00 */
[----:B------:R-:W-:Y:S03]  /*b1580*/  STL.64 [R1+0x4e68], R12 ;  /* 0x004e680c01007387 */ /* 0x000fe60000100a00 */
[----:B------:R2:W-:Y:S02]  /*b1590*/  STL.64 [R1+0x4e78], R18 ;  /* 0x004e781201007387 */ /* 0x0005e40000100a00 */
[----:B0-----:R-:W2:Y:S01]  /*b15a0*/  LDL.LU R8, [R1+0x5d0] ;  /* 0x0005d00001087983 */ /* 0x001ea20000300800 */
[----:B------:R-:W2:Y:S01]  /*b15b0*/  LDL.LU R9, [R1+0x5d4] ;  /* 0x0005d40001097983 */ /* 0x000ea20000300800 */
[----:B------:R-:W2:Y:S02]  /*b15c0*/  LDL.LU R10, [R1+0x5d8] ;  /* 0x0005d800010a7983 */ /* 0x000ea40000300800 */
[----:B------:R-:W2:Y:S01]  /*b15d0*/  LDL.LU R11, [R1+0x5dc] ;  /* 0x0005dc00010b7983 */ /* 0x000ea20000300800 */
[----:B-1----:R-:W-:-:S02]  /*b15e0*/  MOV R14, R16 ;  /* 0x00000010000e7202 */ /* 0x002fc40000000f00 */
[----:B------:R-:W-:Y:S01]  /*b15f0*/  MOV R15, R3 ;  /* 0x00000003000f7202 */ /* 0x000fe20000000f00 */
[----:B--2---:R-:W-:Y:S01]  /*b1600*/  STL.64 [R1+0x4e88], R10 ;  /* 0x004e880a01007387 */ /* 0x004fe20000100a00 */
[----:B------:R-:W-:Y:S03]  /*b1610*/  STL.64 [R1+0x4e80], R8 ;  /* 0x004e800801007387 */ /* 0x000fe60000100a00 */
[----:B------:R0:W-:Y:S02]  /*b1620*/  STL.64 [R1+0x4e90], R14 ;  /* 0x004e900e01007387 */ /* 0x0001e40000100a00 */
[----:B------:R-:W2:Y:S01]  /*b1630*/  LDL.LU R16, [R1+0x5e0] ;  /* 0x0005e00001107983 */ /* 0x000ea20000300800 */
[----:B------:R-:W2:Y:S01]  /*b1640*/  LDL.LU R17, [R1+0x5e4] ;  /* 0x0005e40001117983 */ /* 0x000ea20000300800 */
[----:B------:R-:W2:Y:S02]  /*b1650*/  LDL.LU R18, [R1+0x5e8] ;  /* 0x0005e80001127983 */ /* 0x000ea40000300800 */
[----:B------:R-:W2:Y:S02]  /*b1660*/  LDL.LU R19, [R1+0x5ec] ;  /* 0x0005ec0001137983 */ /* 0x000ea40000300800 */
[----:B------:R-:W2:Y:S01]  /*b1670*/  LDL.LU R12, [R1+0x5f0] ;  /* 0x0005f000010c7983 */ /* 0x000ea20000300800 */
[----:B------:R-:W2:Y:S04]  /*b1680*/  LDL.LU R13, [R1+0x5f4] ;  /* 0x0005f400010d7983 */ /* 0x000ea80000300800 */
[----:B0-----:R-:W2:Y:S01]  /*b1690*/  LDL.LU R14, [R1+0x5f8] ;  /* 0x0005f800010e7983 */ /* 0x001ea20000300800 */
[----:B------:R-:W2:Y:S02]  /*b16a0*/  LDL.LU R15, [R1+0x5fc] ;  /* 0x0005fc00010f7983 */ /* 0x000ea40000300800 */
[----:B------:R0:W-:Y:S02]  /*b16b0*/  STL.64 [R1+0x4e20], R22 ;  /* 0x004e201601007387 */ /* 0x0001e40000100a00 */
        /* <DEDUP_REMOVED lines=24> */
[----:B---3--:R-:W-:-:S02]  /*b1840*/  MOV R10, R2 ;  /* 0x00000002000a7202 */ /* 0x008fc40000000f00 */
[----:B------:R-:W-:-:S07]  /*b1850*/  MOV R11, R0 ;  /* 0x00000000000b7202 */ /* 0x000fce0000000f00 */
[C---:B------:R-:W-:Y:S01]  /*b1860*/  HMMA.16816.F32 R8, R4.reuse, R10, R12 ;  /* 0x0000000a0408723c */ /* 0x040fe2000000180c */
[----:B----4-:R-:W-:Y:S01]  /*b1870*/  STL.64 [R1+0x4e30], R26 ;  /* 0x004e301a01007387 */ /* 0x010fe20000100a00 */
[----:B--2---:R0:W-:Y:S03]  /*b1880*/  STL.64 [R1+0x4e28], R24 ;  /* 0x004e281801007387 */ /* 0x0041e60000100a00 */
        /* <DEDUP_REMOVED lines=30> */
[----:B------:R0:W-:Y:S03]  /*b1a70*/  STL.64 [R1+0x4d40], R18 ;  /* 0x004d401201007387 */ /* 0x0001e60000100a00 */
[----:B0-----:R-:W3:Y:S01]  /*b1a80*/  LDL.LU.64 R18, [R1+0x28] ;  /* 0x0000280001127983 */ /* 0x001ee20000300a00 */
[C---:B----4-:R-:W-:Y:S11]  /*b1a90*/  HMMA.16816.F32 R8, R4.reuse, R14, R8 ;  /* 0x0000000e0408723c */ /* 0x050ff60000001808 */
[----:B------:R-:W-:Y:S11]  /*b1aa0*/  @!UPT UIADD3 URZ, URZ, URZ, URZ ;  /* 0x0000003f3f3ff290 */ /* 0x000ff6000fffe03f */
[----:B------:R-:W-:Y:S01]  /*b1ab0*/  @!UPT UIADD3 URZ, URZ, URZ, URZ ;  /* 0x0000003f3f3ff290 */ /* 0x000fe2000fffe03f */
[----:B------:R-:W-:Y:S01]  /*b1ac0*/  STL.64 [R1+0x280], R8 ;  /* 0x0002800801007387 */ /* 0x000fe20000100a00 */
[----:B------:R0:W-:Y:S03]  /*b1ad0*/  STL.64 [R1+0x288], R10 ;  /* 0x0002880a01007387 */ /* 0x0001e60000100a00 */
[----:B0-----:R-:W4:Y:S01]  /*b1ae0*/  LDL.LU.64 R10, [R1+0x4e40] ;  /* 0x004e4000010a7983 */ /* 0x001f220000300a00 */
[----:B------:R0:W-:Y:S03]  /*b1af0*/  STL.64 [R1+0x4d38], R14 ;  /* 0x004d380e01007387 */ /* 0x0001e60000100a00 */
[----:B0-----:R-:W2:Y:S01]  /*b1b00*/  LDL.LU.64 R14, [R1+0x8] ;  /* 0x00000800010e7983 */ /* 0x001ea20000300a00 */
[C---:B----4-:R-:W-:Y:S03]  /*b1b10*/  HMMA.16816.F32 R20, R4.reuse, R10, R20 ;  /* 0x0000000a0414723c */ /* 0x050fe60000001814 */
[----:B--2---:R0:W-:Y:S01]  /*b1b20*/  STL.64 [R1+0x4d48], R14 ;  /* 0x004d480e01007387 */ /* 0x0041e20000100a00 */
[----:B------:R-:W3:Y:S02]  /*b1b30*/  LDL.LU R12, [R1+0x220] ;  /* 0x00022000010c7983 */ /* 0x000ee40000300800 */
[----:B------:R-:W3:Y:S01]  /*b1b40*/  LDL.LU R13, [R1+0x224] ;  /* 0x00022400010d7983 */ /* 0x000ee20000300800 */
[----:B0-----:R-:W3:Y:S01]  /*b1b50*/  LDL.LU R14, [R1+0x228] ;  /* 0x00022800010e7983 */ /* 0x001ee20000300800 */
[----:B------:R-:W3:Y:S11]  /*b1b60*/  LDL.LU R15, [R1+0x22c] ;  /* 0x00022c00010f7983 */ /* 0x000ef60000300800 */
[----:B------:R-:W-:Y:S04]  /*b1b70*/  @!UPT UIADD3 URZ, URZ, URZ, URZ ;  /* 0x0000003f3f3ff290 */ /* 0x000fe8000fffe03f */
[----:B------:R-:W-:Y:S02]  /*b1b80*/  STL.64 [R1+0x270], R20 ;  /* 0x0002701401007387 */ /* 0x000fe40000100a00 */
[----:B------:R0:W-:Y:S02]  /*b1b90*/  STL.64 [R1+0x278], R22 ;  /* 0x0002781601007387 */ /* 0x0001e40000100a00 */
        /* <DEDUP_REMOVED lines=66> */
[----:B--2---:R-:W-:Y:S01]  /*b1fc0*/  HMMA.16816.F32 R4, R4, R26, R20 ;  /* 0x0000001a0404723c */ /* 0x004fe20000001814 */
[----:B------:R-:W3:Y:S01]  /*b1fd0*/  LDL.LU.64 R22, [R1+0x4d58] ;  /* 0x004d580001167983 */ /* 0x000ee20000300a00 */
[----:B------:R-:W3:Y:S02]  /*b1fe0*/  LDL.LU.64 R20, [R1+0x4d50] ;  /* 0x004d500001147983 */ /* 0x000ee40000300a00 */
[----:B------:R0:W-:Y:S02]  /*b1ff0*/  STL.64 [R1+0x4c68], R26 ;  /* 0x004c681a01007387 */ /* 0x0001e40000100a00 */
[----:B------:R-:W2:Y:S11]  /*b2000*/  LDL.LU R24, [R1+0x200] ;  /* 0x0002000001187983 */ /* 0x000eb60000300800 */
[----:B------:R-:W-:Y:S06]  /*b2010*/  @!UPT UIADD3 URZ, URZ, URZ, URZ ;  /* 0x0000003f3f3ff290 */ /* 0x000fec000fffe03f */
[----:B------:R-:W-:Y:S01]  /*b2020*/  STL.64 [R1+0x260], R4 ;  /* 0x0002600401007387 */ /* 0x000fe20000100a00 */
[----:B------:R-:W-:Y:S02]  /*b2030*/  STL.64 [R1+0x268], R6 ;  /* 0x0002680601007387 */ /* 0x000fe40000100a00 */
[----:B------:R-:W2:Y:S02]  /*b2040*/  LDL.LU R25, [R1+0x204] ;  /* 0x0002040001197983 */ /* 0x000ea40000300800 */
[----:B0-----:R-:W2:Y:S01]  /*b2050*/  LDL.LU R26, [R1+0x208] ;  /* 0x00020800011a7983 */ /* 0x001ea20000300800 */
[----:B------:R-:W2:Y:S01]  /*b2060*/  LDL.LU R27, [R1+0x20c] ;  /* 0x00020c00011b7983 */ /* 0x000ea20000300800 */
[----:B------:R-:W4:Y:S02]  /*b2070*/  LDL R9, [R1+0x2778] ;  /* 0x0027780001097983 */ /* 0x000f240000100800 */
[----:B------:R0:W-:Y:S01]  /*b2080*/  STL.64 [R1+0x4d30], R10 ;  /* 0x004d300a01007387 */ /* 0x0001e20000100a00 */
[----:B----4-:R-:W-:Y:S01]  /*b2090*/  STL [R1+0x4d28], R9 ;  /* 0x004d280901007387 */ /* 0x010fe20000100800 */
[----:B0-----:R-:W4:Y:S02]  /*b20a0*/  LDL.LU.64 R10, [R1+0x18] ;  /* 0x00001800010a7983 */ /* 0x001f240000300a00 */
[----:B------:R-:W2:Y:S01]  /*b20b0*/  LDL R7, [R1+0x2788] ;  /* 0x0027880001077983 */ /* 0x000ea20000100800 */
[----:B---3--:R-:W-:Y:S01]  /*b20c0*/  HMMA.16816.F32 R12, R20, R18, R12 ;  /* 0x00000012140c723c */ /* 0x008fe2000000180c */
[----:B------:R-:W-:-:S02]  /*b20d0*/  MOV R5, R18 ;  /* 0x0000001200057202 */ /* 0x000fc40000000f00 */
[----:B------:R-:W-:Y:S11]  /*b20e0*/  MOV R4, R19 ;  /* 0x0000001300047202 */ /* 0x000ff60000000f00 */
[----:B------:R-:W-:Y:S09]  /*b20f0*/  @!UPT UIADD3 URZ, URZ, URZ, URZ ;  /* 0x0000003f3f3ff290 */ /* 0x000ff2000fffe03f */
[----:B------:R-:W-:Y:S01]  /*b2100*/  STL.64 [R1+0x250], R12 ;  /* 0x0002500c01007387 */ /* 0x000fe20000100a00 */
[----:B------:R0:W-:Y:S03]  /*b2110*/  STL.64 [R1+0x258], R14 ;  /* 0x0002580e01007387 */ /* 0x0001e60000100a00 */
[----:B0-----:R-:W3:Y:S01]  /*b2120*/  LDL.LU.64 R14, [R1+0x4d48] ;  /* 0x004d4800010e7983 */ /* 0x001ee20000300a00 */
[----:B------:R-:W3:Y:S03]  /*b2130*/  LDL.LU.64 R18, [R1+0x4d40] ;  /* 0x004d400001127983 */ /* 0x000ee60000300a00 */
[----:B--2---:R0:W-:Y:S01]  /*b2140*/  STL [R1+0x4cf8], R7 ;  /* 0x004cf80701007387 */ /* 0x0041e20000100800 */
[----:B------:R1:W-:Y:S03]  /*b2150*/  STL.64 [R1+0x4cf0], R4 ;  /* 0x004cf00401007387 */ /* 0x0003e60000100a00 */
[----:B0-----:R-:W2:Y:S04]  /*b2160*/  LDL.LU.64 R6, [R1+0x1e8] ;  /* 0x0001e80001067983 */ /* 0x001ea80000300a00 */
[----:B--2---:R0:W-:Y:S01]  /*b2170*/  STL.64 [R1+0x4d08], R6 ;  /* 0x004d080601007387 */ /* 0x0041e20000100a00 */
[----:B-1----:R-:W4:Y:S02]  /*b2180*/  LDL.LU R4, [R1+0x210] ;  /* 0x0002100001047983 */ /* 0x002f240000300800 */
[----:B------:R-:W4:Y:S01]  /*b2190*/  LDL.LU R5, [R1+0x214] ;  /* 0x0002140001057983 */ /* 0x000f220000300800 */
[----:B0-----:R-:W4:Y:S01]  /*b21a0*/  LDL.LU R6, [R1+0x218] ;  /* 0x0002180001067983 */ /* 0x001f220000300800 */
[----:B------:R-:W4:Y:S02]  /*b21b0*/  LDL.LU R7, [R1+0x21c] ;  /* 0x00021c0001077983 */ /* 0x000f240000300800 */
[C---:B----4-:R-:W-:Y:S11]  /*b21c0*/  HMMA.16816.F32 R4, R20.reuse, R10, R4 ;  /* 0x0000000a1404723c */ /* 0x050ff60000001804 */
[----:B------:R-:W-:Y:S11]  /*b21d0*/  @!UPT UIADD3 URZ, URZ, URZ, URZ ;  /* 0x0000003f3f3ff290 */ /* 0x000ff6000fffe03f */
[----:B------:R-:W-:Y:S01]  /*b21e0*/  @!UPT UIADD3 URZ, URZ, URZ, URZ ;  /* 0x0000003f3f3ff290 */ /* 0x000fe2000fffe03f */
[----:B------:R-:W-:Y:S01]  /*b21f0*/  STL.64 [R1+0x240], R4 ;  /* 0x0002400401007387 */ /* 0x000fe20000100a00 */
[----:B------:R3:W-:Y:S02]  /*b2200*/  STL.64 [R1+0x248], R6 ;  /* 0x0002480601007387 */ /* 0x0007e40000100a00 */
[----:B---3--:R-:W-:Y:S07]  /*b2210*/  HMMA.16816.F32 R4, R20, R14, R24 ;  /* 0x0000000e1404723c */ /* 0x008fee0000001818 */
[----:B------:R-:W-:-:S02]  /*b2220*/  MOV R25, R14 ;  /* 0x0000000e00197202 */ /* 0x000fc40000000f00 */
[----:B------:R-:W-:Y:S11]  /*b2230*/  MOV R24, R15 ;  /* 0x0000000f00187202 */ /* 0x000ff60000000f00 */
[----:B------:R-:W-:Y:S03]  /*b2240*/  @!UPT UIADD3 URZ, URZ, URZ, URZ ;  /* 0x0000003f3f3ff290 */ /* 0x000fe6000fffe03f */
[----:B------:R-:W-:Y:S01]  /*b2250*/  STL.64 [R1+0x230], R4 ;  /* 0x0002300401007387 */ /* 0x000fe20000100a00 */
[----:B------:R0:W-:Y:S02]  /*b2260*/  STL.64 [R1+0x238], R6 ;  /* 0x0002380601007387 */ /* 0x0001e40000100a00 */
[----:B------:R-:W2:Y:S02]  /*b2270*/  LDL.LU R12, [R1+0x1f0] ;  /* 0x0001f000010c7983 */ /* 0x000ea40000300800 */
[----:B------:R-:W2:Y:S01]  /*b2280*/  LDL.LU R13, [R1+0x1f4] ;  /* 0x0001f400010d7983 */ /* 0x000ea20000300800 */
[----:B------:R-:W2:Y:S01]  /*b2290*/  LDL.LU R14, [R1+0x1f8] ;  /* 0x0001f800010e7983 */ /* 0x000ea20000300800 */
[----:B------:R-:W2:Y:S02]  /*b22a0*/  LDL.LU R15, [R1+0x1fc] ;  /* 0x0001fc00010f7983 */ /* 0x000ea40000300800 */
[----:B0-----:R-:W-:Y:S01]  /*b22b0*/  IMAD.MOV.U32 R6, RZ, RZ, R2 ;  /* 0x000000ffff067224 */ /* 0x001fe200078e0002 */
[----:B------:R-:W-:-:S05]  /*b22c0*/  MOV R7, R0 ;  /* 0x0000000000077202 */ /* 0x000fca0000000f00 */
[----:B------:R-:W-:Y:S01]  /*b22d0*/  STL.64 [R1+0x4d20], R6 ;  /* 0x004d200601007387 */ /* 0x000fe20000100a00 */
[----:B------:R0:W-:Y:S03]  /*b22e0*/  STL.64 [R1+0x4cb8], R24 ;  /* 0x004cb81801007387 */ /* 0x0001e60000100a00 */
[----:B0-----:R-:W3:Y:S01]  /*b22f0*/  LDL.LU R24, [R1+0xf0] ;  /* 0x0000f00001187983 */ /* 0x001ee20000300800 */
[----:B------:R-:W3:Y:S02]  /*b2300*/  LDL.LU R25, [R1+0xf4] ;  /* 0x0000f40001197983 */ /* 0x000ee40000300800 */
[----:B------:R-:W4:Y:S02]  /*b2310*/  LDL.LU R26, [R1+0xf8] ;  /* 0x0000f800011a7983 */ /* 0x000f240000300800 */
[----:B------:R-:W4:Y:S01]  /*b2320*/  LDL.LU R27, [R1+0xfc] ;  /* 0x0000fc00011b7983 */ /* 0x000f220000300800 */
[----:B------:R-:W2:Y:S01]  /*b2330*/  LDL.LU R8, [R1+0x150] ;  /* 0x0001500001087983 */ /* 0x000ea20000300800 */
[----:B------:R-:W-:Y:S01]  /*b2340*/  MOV R17, R10 ;  /* 0x0000000a00117202 */ /* 0x000fe20000000f00 */
[----:B------:R-:W2:Y:S01]  /*b2350*/  LDL.LU R9, [R1+0x154] ;  /* 0x0001540001097983 */ /* 0x000ea20000300800 */
[----:B------:R-:W-:Y:S01]  /*b2360*/  MOV R16, R11 ;  /* 0x0000000b00107202 */ /* 0x000fe20000000f00 */
[----:B------:R-:W2:Y:S01]  /*b2370*/  LDL.LU R10, [R1+0x158] ;  /* 0x00015800010a7983 */ /* 0x000ea20000300800 */
[----:B------:R-:W2:Y:S02]  /*b2380*/  LDL.LU R11, [R1+0x15c] ;  /* 0x00015c00010b7983 */ /* 0x000ea40000300800 */
[----:B------:R-:W2:Y:S02]  /*b2390*/  LDL.LU R4, [R1+0x140] ;  /* 0x0001400001047983 */ /* 0x000ea40000300800 */
[----:B------:R-:W2:Y:S01]  /*b23a0*/  LDL.LU R5, [R1+0x144] ;  /* 0x0001440001057983 */ /* 0x000ea20000300800 */
[----:B------:R-:W2:Y:S01]  /*b23b0*/  LDL.LU R6, [R1+0x148] ;  /* 0x0001480001067983 */ /* 0x000ea20000300800 */
[----:B------:R-:W2:Y:S03]  /*b23c0*/  LDL.LU R7, [R1+0x14c] ;  /* 0x00014c0001077983 */ /* 0x000ea60000300800 */
[----:B----4-:R0:W-:Y:S01]  /*b23d0*/  STL.64 [R1+0x4cc8], R26 ;  /* 0x004cc81a01007387 */ /* 0x0101e20000100a00 */
[----:B---3--:R-:W-:Y:S03]  /*b23e0*/  STL.64 [R1+0x4cc0], R24 ;  /* 0x004cc01801007387 */ /* 0x008fe60000100a00 */
[----:B0-----:R-:W3:Y:S04]  /*b23f0*/  LDL.LU.64 R26, [R1+0x1c8] ;  /* 0x0001c800011a7983 */ /* 0x001ee80000300a00 */
[----:B---3--:R0:W-:Y:S04]  /*b2400*/  STL.64 [R1+0x4cd8], R26 ;  /* 0x004cd81a01007387 */ /* 0x0081e80000100a00 */
[----:B0-----:R-:W3:Y:S01]  /*b2410*/  LDL.LU.64 R26, [R1+0x1d8] ;  /* 0x0001d800011a7983 */ /* 0x001ee20000300a00 */
[C---:B--2---:R-:W-:Y:S03]  /*b2420*/  HMMA.16816.F32 R12, R20.reuse, R18, R12 ;  /* 0x00000012140c723c */ /* 0x044fe6000000180c */
[----:B---3--:R0:W-:Y:S01]  /*b2430*/  STL.64 [R1+0x4d00], R26 ;  /* 0x004d001a01007387 */ /* 0x0081e20000100a00 */
[----:B------:R-:W2:Y:S02]  /*b2440*/  LDL.LU R24, [R1+0x120] ;  /* 0x0001200001187983 */ /* 0x000ea40000300800 */
[----:B------:R-:W2:Y:S01]  /*b2450*/  LDL.LU R25, [R1+0x124] ;  /* 0x0001240001197983 */ /* 0x000ea20000300800 */
[----:B0-----:R-:W3:Y:S01]  /*b2460*/  LDL.LU R26, [R1+0x128] ;  /* 0x00012800011a7983 */ /* 0x001ee20000300800 */
[----:B------:R-:W3:Y:S03]  /*b2470*/  LDL.LU R27, [R1+0x12c] ;  /* 0x00012c00011b7983 */ /* 0x000ee60000300800 */
[----:B---3--:R-:W-:Y:S01]  /*b2480*/  STL.64 [R1+0x4d18], R26 ;  /* 0x004d181a01007387 */ /* 0x008fe20000100a00 */
[----:B--2---:R0:W-:Y:S03]  /*b2490*/  STL.64 [R1+0x4d10], R24 ;  /* 0x004d101801007387 */ /* 0x0041e60000100a00 */
[----:B0-----:R-:W2:Y:S01]  /*b24a0*/  LDL.LU R24, [R1+0x130] ;  /* 0x0001300001187983 */ /* 0x001ea20000300800 */
[----:B------:R-:W2:Y:S02]  /*b24b0*/  LDL.LU R25, [R1+0x134] ;  /* 0x0001340001197983 */ /* 0x000ea40000300800 */
[----:B------:R-:W2:Y:S02]  /*b24c0*/  LDL.LU R26, [R1+0x138] ;  /* 0x00013800011a7983 */ /* 0x000ea40000300800 */
[----:B------:R-:W2:Y:S03]  /*b24d0*/  LDL.LU R27, [R1+0x13c] ;  /* 0x00013c00011b7983 */ /* 0x000ea60000300800 */
[----:B------:R-:W-:Y:S01]  /*b24e0*/  STL.64 [R1+0x220], R12 ;  /* 0x0002200c01007387 */ /* 0x000fe20000100a00 */
[----:B------:R0:W-:Y:S03]  /*b24f0*/  STL.64 [R1+0x228], R14 ;  /* 0x0002280e01007387 */ /* 0x0001e60000100a00 */
[----:B0-----:R-:W3:Y:S01]  /*b2500*/  LDL.LU.64 R14, [R1+0x4d38] ;  /* 0x004d3800010e7983 */ /* 0x001ee20000300a00 */
[----:B------:R-:W-:Y:S02]  /*b2510*/  STL.64 [R1+0x4c70], R18 ;  /* 0x004c701201007387 */ /* 0x000fe40000100a00 */
[----:B------:R0:W-:Y:S02]  /*b2520*/  STL.64 [R1+0x4cd0], R16 ;  /* 0x004cd01001007387 */ /* 0x0001e40000100a00 */
        /* <DEDUP_REMOVED lines=30> */
[----:B------:R-:W-:Y:S11]  /*b2710*/  MOV R8, R6 ;  /* 0x0000000600087202 */ /* 0x000ff60000000f00 */
[----:B------:R-:W-:Y:S11]  /*b2720*/  @!UPT UIADD3 URZ, URZ, URZ, URZ ;  /* 0x0000003f3f3ff290 */ /* 0x000ff6000fffe03f */
[----:B------:R-:W-:Y:S01]  /*b2730*/  STL.64 [R1+0x9c0], R24 ;  /* 0x0009c01801007387 */ /* 0x000fe20000100a00 */
[----:B------:R0:W-:Y:S03]  /*b2740*/  STL.64 [R1+0x9c8], R26 ;  /* 0x0009c81a01007387 */ /* 0x0001e60000100a00 */
[----:B0-----:R-:W2:Y:S01]  /*b2750*/  LDL.LU.64 R26, [R1+0x4d00] ;  /* 0x004d0000011a7983 */ /* 0x001ea20000300a00 */
[----:B------:R-:W-:Y:S02]  /*b2760*/  MOV R6, R7 ;  /* 0x0000000700067202 */ /* 0x000fe40000000f00 */
[----:B------:R-:W3:Y:S02]  /*b2770*/  LDL.LU R7, [R1+0x4cf8] ;  /* 0x004cf80001077983 */ /* 0x000ee40000300800 */
[----:B------:R-:W4:Y:S01]  /*b2780*/  LDL.LU.64 R4, [R1+0x4cf0] ;  /* 0x004cf00001047983 */ /* 0x000f220000300a00 */
[----:B------:R-:W-:Y:S01]  /*b2790*/  STL [R1+0x4bc8], R6 ;  /* 0x004bc80601007387 */ /* 0x000fe20000100800 */
[----:B--2---:R-:W-:Y:S03]  /*b27a0*/  HMMA.16816.F32 R16, R20, R26, R16 ;  /* 0x0000001a1410723c */ /* 0x004fe60000001810 */
[----:B---3--:R-:W-:Y:S01]  /*b27b0*/  STL [R1+0x4ca8], R7 ;  /* 0x004ca80701007387 */ /* 0x008fe20000100800 */
[----:B------:R-:W-:Y:S01]  /*b27c0*/  STL [R1+0x4bc4], R8 ;  /* 0x004bc40801007387 */ /* 0x000fe20000100800 */
[----:B------:R-:W-:-:S02]  /*b27d0*/  MOV R12, R26 ;  /* 0x0000001a000c7202 */ /* 0x000fc40000000f00 */
[----:B------:R-:W-:Y:S11]  /*b27e0*/  MOV R3, R27 ;  /* 0x0000001b00037202 */ /* 0x000ff60000000f00 */
[----:B------:R-:W-:Y:S05]  /*b27f0*/  @!UPT UIADD3 URZ, URZ, URZ, URZ ;  /* 0x0000003f3f3ff290 */ /* 0x000fea000fffe03f */
        /* <DEDUP_REMOVED lines=11> */
[----:B------:R0:W-:Y:S01]  /*b28b0*/  STL.64 [R1+0x9a0], R16 ;  /* 0x0009a01001007387 */ /* 0x0001e20000100a00 */
[----:B------:R-:W-:Y:S03]  /*b28c0*/  STL.64 [R1+0x9a8], R18 ;  /* 0x0009a81201007387 */ /* 0x000fe60000100a00 */
[----:B0-----:R-:W2:Y:S01]  /*b28d0*/  LDL.LU.64 R16, [R1+0x4cd0] ;  /* 0x004cd00001107983 */ /* 0x001ea20000300a00 */
[----:B------:R-:W3:Y:S02]  /*b28e0*/  LDL.LU.64 R26, [R1+0x4cc8] ;  /* 0x004cc800011a7983 */ /* 0x000ee40000300a00 */
[----:B------:R-:W3:Y:S02]  /*b28f0*/  LDL.LU.64 R24, [R1+0x4cc0] ;  /* 0x004cc00001187983 */ /* 0x000ee40000300a00 */
[----:B------:R0:W-:Y:S01]  /*b2900*/  STL.64 [R1+0x4cb0], R14 ;  /* 0x004cb00e01007387 */ /* 0x0001e20000100a00 */
[----:B------:R-:W-:Y:S04]  /*b2910*/  STL [R1+0x4cac], R13 ;  /* 0x004cac0d01007387 */ /* 0x000fe80000100800 */
[----:B0-----:R-:W3:Y:S01]  /*b2920*/  LDL.LU.64 R14, [R1+0x1b8] ;  /* 0x0001b800010e7983 */ /* 0x001ee20000300a00 */
[----:B------:R-:W-:Y:S01]  /*b2930*/  STL [R1+0x4bd4], R2 ;  /* 0x004bd40201007387 */ /* 0x000fe20000100800 */
[----:B---3--:R-:W-:Y:S01]  /*b2940*/  HMMA.16816.F32 R24, R20, R14, R24 ;  /* 0x0000000e1418723c */ /* 0x008fe20000001818 */
[----:B------:R-:W-:Y:S11]  /*b2950*/  MOV R8, R14 ;  /* 0x0000000e00087202 */ /* 0x000ff60000000f00 */
[----:B------:R-:W-:Y:S11]  /*b2960*/  @!UPT UIADD3 URZ, URZ, URZ, URZ ;  /* 0x0000003f3f3ff290 */ /* 0x000ff6000fffe03f */
[----:B------:R0:W-:Y:S01]  /*b2970*/  STL.64 [R1+0x990], R24 ;  /* 0x0009901801007387 */ /* 0x0001e20000100a00 */
[----:B------:R-:W-:Y:S03]  /*b2980*/  STL.64 [R1+0x998], R26 ;  /* 0x0009981a01007387 */ /* 0x000fe60000100a00 */
[----:B0-----:R-:W3:Y:S01]  /*b2990*/  LDL.LU.64 R24, [R1+0x4cb8] ;  /* 0x004cb80001187983 */ /* 0x001ee20000300a00 */
[----:B------:R-:W-:Y:S02]  /*b29a0*/  STL.64 [R1+0x4bf8], R10 ;  /* 0x004bf80a01007387 */ /* 0x000fe40000100a00 */
[----:B----4-:R0:W-:Y:S02]  /*b29b0*/  STL.64 [R1+0x4bf0], R8 ;  /* 0x004bf00801007387 */ /* 0x0101e40000100a00 */
[----:B0-----:R-:W4:Y:S01]  /*b29c0*/  LDL.LU R8, [R1+0x60] ;  /* 0x0000600001087983 */ /* 0x001f220000300800 */
[----:B------:R-:W4:Y:S02]  /*b29d0*/  LDL.LU R9, [R1+0x64] ;  /* 0x0000640001097983 */ /* 0x000f240000300800 */
[----:B------:R-:W2:Y:S02]  /*b29e0*/  LDL.LU R10, [R1+0x68] ;  /* 0x00006800010a7983 */ /* 0x000ea40000300800 */
[----:B------:R-:W2:Y:S01]  /*b29f0*/  LDL.LU R11, [R1+0x6c] ;  /* 0x00006c00010b7983 */ /* 0x000ea20000300800 */
[----:B------:R-:W-:Y:S01]  /*b2a00*/  MOV R0, R15 ;  /* 0x0000000f00007202 */ /* 0x000fe20000000f00 */
[----:B--2---:R3:W-:Y:S01]  /*b2a10*/  STL.64 [R1+0x4c08], R10 ;  /* 0x004c080a01007387 */ /* 0x0047e20000100a00 */
[----:B----4-:R-:W-:Y:S02]  /*b2a20*/  STL.64 [R1+0x4c00], R8 ;  /* 0x004c000801007387 */ /* 0x010fe40000100a00 */
[----:B------:R-:W2:Y:S02]  /*b2a30*/  LDL.LU R12, [R1+0xe0] ;  /* 0x0000e000010c7983 */ /* 0x000ea40000300800 */
[----:B------:R-:W2:Y:S01]  /*b2a40*/  LDL.LU R13, [R1+0xe4] ;  /* 0x0000e400010d7983 */ /* 0x000ea20000300800 */
[----:B------:R-:W2:Y:S01]  /*b2a50*/  LDL.LU R14, [R1+0xe8] ;  /* 0x0000e800010e7983 */ /* 0x000ea20000300800 */
[----:B------:R-:W2:Y:S02]  /*b2a60*/  LDL.LU R15, [R1+0xec] ;  /* 0x0000ec00010f7983 */ /* 0x000ea40000300800 */
[----:B------:R-:W2:Y:S01]  /*b2a70*/  LDL.LU.64 R6, [R1+0x1a8] ;  /* 0x0001a80001067983 */ /* 0x000ea20000300a00 */
[----:B---3--:R-:W-:-:S02]  /*b2a80*/  MOV R10, R25 ;  /* 0x00000019000a7202 */ /* 0x008fc40000000f00 */
[----:B------:R-:W-:-:S05]  /*b2a90*/  MOV R11, R24 ;  /* 0x00000018000b7202 */ /* 0x000fca0000000f00 */
[----:B------:R0:W-:Y:S02]  /*b2aa0*/  STL.64 [R1+0x4c20], R10 ;  /* 0x004c200a01007387 */ /* 0x0001e40000100a00 */
[----:B0-----:R-:W-:Y:S01]  /*b2ab0*/  MOV R10, R17 ;  /* 0x00000011000a7202 */ /* 0x001fe20000000f00 */
[----:B------:R-:W-:-:S05]  /*b2ac0*/  IMAD.MOV.U32 R11, RZ, RZ, R16 ;  /* 0x000000ffff0b7224 */ /* 0x000fca00078e0010 */
[----:B------:R-:W-:Y:S01]  /*b2ad0*/  STL.64 [R1+0x4c38], R10 ;  /* 0x004c380a01007387 */ /* 0x000fe20000100a00 */
[----:B------:R-:W3:Y:S02]  /*b2ae0*/  LDL.LU R16, [R1+0xb0] ;  /* 0x0000b00001107983 */ /* 0x000ee40000300800 */
[----:B------:R-:W3:Y:S02]  /*b2af0*/  LDL.LU R17, [R1+0xb4] ;  /* 0x0000b40001117983 */ /* 0x000ee40000300800 */
[----:B------:R-:W4:Y:S01]  /*b2b00*/  LDL.LU R18, [R1+0xb8] ;  /* 0x0000b80001127983 */ /* 0x000f220000300800 */
[----:B------:R-:W4:Y:S04]  /*b2b10*/  LDL.LU R19, [R1+0xbc] ;  /* 0x0000bc0001137983 */ /* 0x000f280000300800 */
[----:B----4-:R0:W-:Y:S01]  /*b2b20*/  STL.64 [R1+0x4c80], R18 ;  /* 0x004c801201007387 */ /* 0x0101e20000100a00 */
[----:B---3--:R-:W-:Y:S03]  /*b2b30*/  STL.64 [R1+0x4c78], R16 ;  /* 0x004c781001007387 */ /* 0x008fe60000100a00 */
[----:B0-----:R-:W3:Y:S04]  /*b2b40*/  LDL.LU.64 R18, [R1+0x188] ;  /* 0x0001880001127983 */ /* 0x001ee80000300a00 */
[----:B---3--:R0:W-:Y:S04]  /*b2b50*/  STL.64 [R1+0x4c90], R18 ;  /* 0x004c901201007387 */ /* 0x0081e80000100a00 */
[----:B0-----:R-:W3:Y:S01]  /*b2b60*/  LDL.LU.64 R18, [R1+0x198] ;  /* 0x0001980001127983 */ /* 0x001ee20000300a00 */
[----:B------:R-:W4:Y:S01]  /*b2b70*/  LDL.LU.64 R26, [R1+0x178] ;  /* 0x00017800011a7983 */ /* 0x000f220000300a00 */
[----:B--2---:R-:W-:Y:S02]  /*b2b80*/  HMMA.16816.F32 R12, R20, R6, R12 ;  /* 0x00000006140c723c */ /* 0x004fe4000000180c */
[----:B----4-:R0:W-:Y:S01]  /*b2b90*/  STL.64 [R1+0x4c88], R26 ;  /* 0x004c881a01007387 */ /* 0x0101e20000100a00 */
[----:B------:R-:W2:Y:S02]  /*b2ba0*/  LDL.LU R24, [R1+0xc0] ;  /* 0x0000c00001187983 */ /* 0x000ea40000300800 */
[----:B------:R-:W2:Y:S01]  /*b2bb0*/  LDL.LU R25, [R1+0xc4] ;  /* 0x0000c40001197983 */ /* 0x000ea20000300800 */
[----:B0-----:R-:W4:Y:S01]  /*b2bc0*/  LDL.LU R26, [R1+0xc8] ;  /* 0x0000c800011a7983 */ /* 0x001f220000300800 */
[----:B------:R-:W4:Y:S01]  /*b2bd0*/  LDL.LU R27, [R1+0xcc] ;  /* 0x0000cc00011b7983 */ /* 0x000f220000300800 */
[----:B------:R-:W-:-:S02]  /*b2be0*/  MOV R10, R5 ;  /* 0x00000005000a7202 */ /* 0x000fc40000000f00 */
[----:B------:R-:W-:Y:S01]  /*b2bf0*/  MOV R11, R4 ;  /* 0x00000004000b7202 */ /* 0x000fe20000000f00 */
[----:B----4-:R-:W-:Y:S01]  /*b2c00*/  STL.64 [R1+0x4ca0], R26 ;  /* 0x004ca01a01007387 */ /* 0x010fe20000100a00 */
[----:B--2---:R0:W-:Y:S03]  /*b2c10*/  STL.64 [R1+0x4c98], R24 ;  /* 0x004c981801007387 */ /* 0x0041e60000100a00 */
[----:B0-----:R-:W3:Y:S01]  /*b2c20*/  LDL.LU R24, [R1+0xd0] ;  /* 0x0000d00001187983 */ /* 0x001ee20000300800 */
[----:B------:R-:W3:Y:S02]  /*b2c30*/  LDL.LU R25, [R1+0xd4] ;  /* 0x0000d40001197983 */ /* 0x000ee40000300800 */
[----:B------:R-:W3:Y:S02]  /*b2c40*/  LDL.LU R26, [R1+0xd8] ;  /* 0x0000d800011a7983 */ /* 0x000ee40000300800 */
[----:B------:R-:W3:Y:S01]  /*b2c50*/  LDL.LU R27, [R1+0xdc] ;  /* 0x0000dc00011b7983 */ /* 0x000ee20000300800 */
[----:B------:R0:W-:Y:S01]  /*b2c60*/  STL.64 [R1+0x4c60], R10 ;  /* 0x004c600a01007387 */ /* 0x0001e20000100a00 */
[----:B------:R-:W2:Y:S02]  /*b2c70*/  LDL.LU R8, [R1+0xa0] ;  /* 0x0000a00001087983 */ /* 0x000ea40000300800 */
[----:B------:R-:W2:Y:S01]  /*b2c80*/  LDL.LU R9, [R1+0xa4] ;  /* 0x0000a40001097983 */ /* 0x000ea20000300800 */
[----:B0-----:R-:W2:Y:S01]  /*b2c90*/  LDL.LU R10, [R1+0xa8] ;  /* 0x0000a800010a7983 */ /* 0x001ea20000300800 */
[----:B------:R-:W2:Y:S02]  /*b2ca0*/  LDL.LU R11, [R1+0xac] ;  /* 0x0000ac00010b7983 */ /* 0x000ea40000300800 */
[----:B------:R-:W-:Y:S02]  /*b2cb0*/  STL.64 [R1+0x980], R12 ;  /* 0x0009800c01007387 */ /* 0x000fe40000100a00 */
[----:B------:R0:W-:Y:S02]  /*b2cc0*/  STL.64 [R1+0x988], R14 ;  /* 0x0009880e01007387 */ /* 0x0001e40000100a00 */
[----:B0-----:R-:W4:Y:S01]  /*b2cd0*/  LDL.LU.64 R14, [R1+0x4cb0] ;  /* 0x004cb000010e7983 */ /* 0x001f220000300a00 */
[----:B------:R-:W2:Y:S01]  /*b2ce0*/  LDL.LU R13, [R1+0x4cac] ;  /* 0x004cac00010d7983 */ /* 0x000ea20000300800 */
[----:B------:R-:W-:Y:S01]  /*b2cf0*/  MOV R12, R6 ;  /* 0x00000006000c7202 */ /* 0x000fe20000000f00 */
[----:B------:R-:W-:-:S02]  /*b2d00*/  MOV R6, R7 ;  /* 0x0000000700067202 */ /* 0x000fc40000000f00 */
[----:B------:R-:W3:Y:S04]  /*b2d10*/  LDL.LU R7, [R1+0x4ca8] ;  /* 0x004ca80001077983 */ /* 0x000ee80000300800 */
        /* <DEDUP_REMOVED lines=45> */
[----:B------:R-:W2:Y:S01]  /*b2ff0*/  LDL.LU.64 R10, [R1+0x4c60] ;  /* 0x004c6000010a7983 */ /* 0x000ea20000300a00 */
[----:B------:R-:W-:-:S02]  /*b3000*/  MOV R29, R26 ;  /* 0x0000001a001d7202 */ /* 0x000fc40000000f00 */
[----:B------:R-:W-:Y:S11]  /*b3010*/  MOV R28, R27 ;  /* 0x0000001b001c7202 */ /* 0x000ff60000000f00 */
[----:B------:R-:W-:Y:S08]  /*b3020*/  @!UPT UIADD3 URZ, URZ, URZ, URZ ;  /* 0x0000003f3f3ff290 */ /* 0x000ff0000fffe03f */
[----:B------:R0:W-:Y:S01]  /*b3030*/  STL.64 [R1+0x940], R20 ;  /* 0x0009401401007387 */ /* 0x0001e20000100a00 */
[----:B------:R1:W-:Y:S02]  /*b3040*/  STL.64 [R1+0x948], R22 ;  /* 0x0009481601007387 */ /* 0x0003e40000100a00 */
[----:B------:R-:W2:Y:S02]  /*b3050*/  LDL.LU.64 R26, [R1+0x4c58] ;  /* 0x004c5800011a7983 */ /* 0x000ea40000300a00 */
[----:B------:R-:W2:Y:S01]  /*b3060*/  LDL.LU.64 R24, [R1+0x4c50] ;  /* 0x004c500001187983 */ /* 0x000ea20000300a00 */
[----:B0-----:R-:W4:Y:S01]  /*b3070*/  LDL.LU R20, [R1+0x40] ;  /* 0x0000400001147983 */ /* 0x001f220000300800 */
[----:B------:R-:W4:Y:S02]  /*b3080*/  LDL.LU R21, [R1+0x44] ;  /* 0x0000440001157983 */ /* 0x000f240000300800 */
[----:B-1----:R-:W4:Y:S02]  /*b3090*/  LDL.LU R22, [R1+0x48] ;  /* 0x0000480001167983 */ /* 0x002f240000300800 */
[----:B------:R-:W4:Y:S01]  /*b30a0*/  LDL.LU R23, [R1+0x4c] ;  /* 0x00004c0001177983 */ /* 0x000f220000300800 */
        /* <DEDUP_REMOVED lines=27> */
[----:B0-----:R-:W4:Y:S01]  /*b3260*/  LDL.LU.64 R10, [R1+0x4bf8] ;  /* 0x004bf800010a7983 */ /* 0x001f220000300a00 */
[----:B------:R-:W3:Y:S02]  /*b3270*/  LDL.LU.64 R8, [R1+0x4bf0] ;  /* 0x004bf00001087983 */ /* 0x000ee40000300a00 */
        /* <DEDUP_REMOVED lines=11> */
[C---:B--2---:R-:W-:Y:S11]  /*b3330*/  HMMA.16816.F32 R16, R24.reuse, R14, R16 ;  /* 0x0000000e1810723c */ /* 0x044ff60000001810 */
[----:B------:R-:W-:Y:S11]  /*b3340*/  @!UPT UIADD3 URZ, URZ, URZ, URZ ;  /* 0x0000003f3f3ff290 */ /* 0x000ff6000fffe03f */
[----:B------:R-:W-:Y:S01]  /*b3350*/  @!UPT UIADD3 URZ, URZ, URZ, URZ ;  /* 0x0000003f3f3ff290 */ /* 0x000fe2000fffe03f */
[----:B------:R-:W-:Y:S01]  /*b3360*/  STL.64 [R1+0x8f0], R16 ;  /* 0x0008f01001007387 */ /* 0x000fe20000100a00 */
[----:B------:R4:W-:Y:S02]  /*b3370*/  STL.64 [R1+0x8f8], R18 ;  /* 0x0008f81201007387 */ /* 0x0009e40000100a00 */
[C---:B----4-:R-:W-:Y:S01]  /*b3380*/  HMMA.16816.F32 R16, R24.reuse, R10, R20 ;  /* 0x0000000a1810723c */ /* 0x050fe20000001814 */
[----:B------:R-:W0:Y:S04]  /*b3390*/  LDSM.16.M88.4 R20, [R7+0x40080] ;  /* 0x040080000714783b */ /* 0x000e280000000200 */
[----:B0-----:R0:W-:Y:S11]  /*b33a0*/  STL.64 [R1+0x4ac8], R22 ;  /* 0x004ac81601007387 */ /* 0x0011f60000100a00 */
[----:B------:R-:W-:Y:S07]  /*b33b0*/  @!UPT UIADD3 URZ, URZ, URZ, URZ ;  /* 0x0000003f3f3ff290 */ /* 0x000fee000fffe03f */
[----:B------:R-:W-:Y:S02]  /*b33c0*/  STL.64 [R1+0xf0], R16 ;  /* 0x0000f01001007387 */ /* 0x000fe40000100a00 */
[----:B------:R-:W-:Y:S02]  /*b33d0*/  STL.64 [R1+0xf8], R18 ;  /* 0x0000f81201007387 */ /* 0x000fe40000100a00 */
[----:B---3--:R-:W1:Y:S04]  /*b33e0*/  LDSM.16.M88.4 R16, [R9+0x20080] ;  /* 0x020080000910783b */ /* 0x008e680000000200 */
[----:B------:R-:W-:Y:S04]  /*b33f0*/  STL.64 [R1+0x4ac0], R20 ;  /* 0x004ac01401007387 */ /* 0x000fe80000100a00 */
[----:B0-----:R-:W2:Y:S01]  /*b3400*/  LDL.LU R22, [R1+0x38] ;  /* 0x0000380001167983 */ /* 0x001ea20000300800 */
[----:B------:R-:W2:Y:S03]  /*b3410*/  LDL.LU R23, [R1+0x3c] ;  /* 0x00003c0001177983 */ /* 0x000ea60000300800 */
[----:B-1----:R-:W-:Y:S01]  /*b3420*/  STL.64 [R1+0xc0], R16 ;  /* 0x0000c01001007387 */ /* 0x002fe20000100a00 */
        /* <DEDUP_REMOVED lines=15> */
[----:B------:R0:W-:Y:S02]  /*b3520*/  STL.64 [R1+0x78], R18 ;  /* 0x0000781201007387 */ /* 0x0001e40000100a00 */
[----:B0-----:R-:W2:Y:S01]  /*b3530*/  LDL.LU.64 R18, [R1+0x4be8] ;  /* 0x004be80001127983 */ /* 0x001ea20000300a00 */
[----:B------:R-:W2:Y:S02]  /*b3540*/  LDL.LU.64 R16, [R1+0x4be0] ;  /* 0x004be00001107983 */ /* 0x000ea40000300a00 */
        /* <DEDUP_REMOVED lines=24> */
[----:B0-----:R0:W-:Y:S02]  /*b36d0*/  STL.64 [R1], R20 ;  /* 0x0000001401007387 */ /* 0x0011e40000100a00 */
[----:B------:R1:W-:Y:S02]  /*b36e0*/  STL.64 [R1+0x8], R22 ;  /* 0x0000081601007387 */ /* 0x0003e40000100a00 */
[----:B0-----:R-:W3:Y:S01]  /*b36f0*/  LDL.LU R20, [R1+0x500] ;  /* 0x0005000001147983 */ /* 0x001ee20000300800 */
[----:B------:R-:W3:Y:S02]  /*b3700*/  LDL.LU R21, [R1+0x504] ;  /* 0x0005040001157983 */ /* 0x000ee40000300800 */
[----:B-1----:R-:W4:Y:S02]  /*b3710*/  LDL.LU R22, [R1+0x508] ;  /* 0x0005080001167983 */ /* 0x002f240000300800 */
[----:B------:R-:W4:Y:S02]  /*b3720*/  LDL.LU R23, [R1+0x50c] ;  /* 0x00050c0001177983 */ /* 0x000f240000300800 */
[----:B----4-:R2:W-:Y:S02]  /*b3730*/  STL.64 [R1+0x4ad8], R22 ;  /* 0x004ad81601007387 */ /* 0x0105e40000100a00 */
[----:B--2---:R-:W-:Y:S01]  /*b3740*/  IMAD.MOV.U32 R22, RZ, RZ, R17 ;  /* 0x000000ffff167224 */ /* 0x004fe200078e0011 */
[----:B------:R-:W-:-:S02]  /*b3750*/  MOV R23, R16 ;  /* 0x0000001000177202 */ /* 0x000fc40000000f00 */
[----:B------:R-:W0:Y:S04]  /*b3760*/  LDSM.16.M88.4 R16, [R9+0x3a080] ;  /* 0x03a080000910783b */ /* 0x000e280000000200 */
[----:B---3--:R-:W-:Y:S01]  /*b3770*/  STL.64 [R1+0x4ad0], R20 ;  /* 0x004ad01401007387 */ /* 0x008fe20000100a00 */
[----:B------:R1:W-:Y:S02]  /*b3780*/  STL.64 [R1+0x4af0], R22 ;  /* 0x004af01601007387 */ /* 0x0003e40000100a00 */
[----:B-1----:R-:W-:Y:S02]  /*b3790*/  MOV R22, R2 ;  /* 0x0000000200167202 */ /* 0x002fe40000000f00 */
[----:B------:R-:W-:Y:S01]  /*b37a0*/  MOV R23, R3 ;  /* 0x0000000300177202 */ /* 0x000fe20000000f00 */
[----:B0-----:R-:W-:Y:S01]  /*b37b0*/  STL [R1+0x40bc], R18 ;  /* 0x0040bc1201007387 */ /* 0x001fe20000100800 */
[----:B------:R-:W-:Y:S02]  /*b37c0*/  STL [R1+0x40b8], R19 ;  /* 0x0040b81301007387 */ /* 0x000fe40000100800 */
[----:B------:R0:W-:Y:S02]  /*b37d0*/  STL.64 [R1+0x4a18], R16 ;  /* 0x004a181001007387 */ /* 0x0001e40000100a00 */
[----:B0-----:R-:W2:Y:S01]  /*b37e0*/  LDL.LU R16, [R1+0x4f0] ;  /* 0x0004f00001107983 */ /* 0x001ea20000300800 */
[----:B------:R-:W2:Y:S02]  /*b37f0*/  LDL.LU R17, [R1+0x4f4] ;  /* 0x0004f40001117983 */ /* 0x000ea40000300800 */
[----:B------:R-:W3:Y:S02]  /*b3800*/  LDL.LU R18, [R1+0x4f8] ;  /* 0x0004f80001127983 */ /* 0x000ee40000300800 */
[----:B------:R-:W3:Y:S01]  /*b3810*/  LDL.LU R19, [R1+0x4fc] ;  /* 0x0004fc0001137983 */ /* 0x000ee20000300800 */
[----:B------:R-:W4:Y:S01]  /*b3820*/  LDL.LU R2, [R1+0x4bd4] ;  /* 0x004bd40001027983 */ /* 0x000f220000300800 */
[----:B------:R-:W2:Y:S02]  /*b3830*/  LDL.LU R3, [R1+0x4bd0] ;  /* 0x004bd00001037983 */ /* 0x000ea40000300800 */
[----:B------:R0:W-:Y:S02]  /*b3840*/  STL.64 [R1+0x4b08], R22 ;  /* 0x004b081601007387 */ /* 0x0001e40000100a00 */
[----:B------:R-:W2:Y:S01]  /*b3850*/  LDL.LU R20, [R1+0xa30] ;  /* 0x000a300001147983 */ /* 0x000ea20000300800 */
[----:B------:R-:W2:Y:S04]  /*b3860*/  LDL.LU R21, [R1+0xa34] ;  /* 0x000a340001157983 */ /* 0x000ea80000300800 */
[----:B0-----:R-:W2:Y:S01]  /*b3870*/  LDL.LU R22, [R1+0xa38] ;  /* 0x000a380001167983 */ /* 0x001ea20000300800 */
[----:B------:R-:W2:Y:S03]  /*b3880*/  LDL.LU R23, [R1+0xa3c] ;  /* 0x000a3c0001177983 */ /* 0x000ea60000300800 */
[----:B--2---:R0:W-:Y:S01]  /*b3890*/  STL.64 [R1+0x4b18], R22 ;  /* 0x004b181601007387 */ /* 0x0041e20000100a00 */
[----:B------:R-:W-:Y:S01]  /*b38a0*/  STL.64 [R1+0x4b10], R20 ;  /* 0x004b101401007387 */ /* 0x000fe20000100a00 */
        /* <DEDUP_REMOVED lines=27> */
[----:B0-----:R-:W-:Y:S02]  /*b3a60*/  MOV R22, R12 ;  /* 0x0000000c00167202 */ /* 0x001fe40000000f00 */
[----:B------:R-:W-:Y:S01]  /*b3a70*/  MOV R23, R3 ;  /* 0x0000000300177202 */ /* 0x000fe20000000f00 */
[----:B------:R-:W4:Y:S01]  /*b3a80*/  LDL.LU R12, [R1+0x4bb4] ;  /* 0x004bb400010c7983 */ /* 0x000f220000300800 */
[----:B------:R-:W4:Y:S03]  /*b3a90*/  LDL.LU R3, [R1+0x4bb0] ;  /* 0x004bb00001037983 */ /* 0x000f260000300800 */
[----:B------:R-:W-:Y:S04]  /*b3aa0*/  STL.64 [R1+0x4b78], R22 ;  /* 0x004b781601007387 */ /* 0x000fe80000100a00 */
[----:B---3--:R-:W-:Y:S01]  /*b3ab0*/  STL.64 [R1+0x4b28], R18 ;  /* 0x004b281201007387 */ /* 0x008fe20000100a00 */
[----:B--2---:R0:W-:Y:S03]  /*b3ac0*/  STL.64 [R1+0x4b20], R16 ;  /* 0x004b201001007387 */ /* 0x0041e60000100a00 */
[----:B0-----:R-:W2:Y:S01]  /*b3ad0*/  LDL.LU R16, [R1+0xa40] ;  /* 0x000a400001107983 */ /* 0x001ea20000300800 */
[----:B------:R-:W2:Y:S01]  /*b3ae0*/  LDL.LU R17, [R1+0xa44] ;  /* 0x000a440001117983 */ /* 0x000ea20000300800 */
[----:B----4-:R-:W-:-:S02]  /*b3af0*/  MOV R18, R13 ;  /* 0x0000000d00127202 */ /* 0x010fc40000000f00 */
[----:B------:R-:W-:Y:S01]  /*b3b00*/  MOV R22, R8 ;  /* 0x0000000800167202 */ /* 0x000fe20000000f00 */
[----:B------:R-:W3:Y:S01]  /*b3b10*/  LDL.LU R13, [R1+0x4bac] ;  /* 0x004bac00010d7983 */ /* 0x000ee20000300800 */
[----:B------:R-:W-:-:S03]  /*b3b20*/  IMAD.MOV.U32 R19, RZ, RZ, R12 ;  /* 0x000000ffff137224 */ /* 0x000fc600078e000c */
[----:B------:R-:W4:Y:S01]  /*b3b30*/  LDL.LU R12, [R1+0x4ba8] ;  /* 0x004ba800010c7983 */ /* 0x000f220000300800 */
[----:B------:R-:W3:Y:S03]  /*b3b40*/  LDL.LU R8, [R1+0x4ba4] ;  /* 0x004ba40001087983 */ /* 0x000ee60000300800 */
        /* <DEDUP_REMOVED lines=9> */
[----:B----4-:R-:W-:-:S02]  /*b3be0*/  MOV R18, R12 ;  /* 0x0000000c00127202 */ /* 0x010fc40000000f00 */
[----:B---3--:R-:W-:Y:S02]  /*b3bf0*/  MOV R19, R13 ;  /* 0x0000000d00137202 */ /* 0x008fe40000000f00 */
[----:B------:R-:W-:Y:S02]  /*b3c00*/  MOV R17, R8 ;  /* 0x0000000800117202 */ /* 0x000fe40000000f00 */
[----:B------:R-:W3:Y:S01]  /*b3c10*/  LDL.LU R8, [R1+0x4ba0] ;  /* 0x004ba00001087983 */ /* 0x000ee20000300800 */
[----:B------:R-:W4:Y:S02]  /*b3c20*/  LDL.LU R12, [R1+0x4b9c] ;  /* 0x004b9c00010c7983 */ /* 0x000f240000300800 */
[----:B------:R-:W3:Y:S02]  /*b3c30*/  LDL.LU R13, [R1+0x4b98] ;  /* 0x004b9800010d7983 */ /* 0x000ee40000300800 */
[----:B------:R-:W-:Y:S01]  /*b3c40*/  STL.64 [R1+0x4b70], R18 ;  /* 0x004b701201007387 */ /* 0x000fe20000100a00 */
[----:B--2---:R0:W-:Y:S04]  /*b3c50*/  STL.64 [R1+0x4b68], R16 ;  /* 0x004b681001007387 */ /* 0x0041e80000100a00 */
[----:B0-----:R-:W2:Y:S01]  /*b3c60*/  LDL.LU R16, [R1+0xa70] ;  /* 0x000a700001107983 */ /* 0x001ea20000300800 */
[----:B------:R-:W2:Y:S02]  /*b3c70*/  LDL.LU R17, [R1+0xa74] ;  /* 0x000a740001117983 */ /* 0x000ea40000300800 */
[----:B------:R-:W2:Y:S02]  /*b3c80*/  LDL.LU R18, [R1+0xa78] ;  /* 0x000a780001127983 */ /* 0x000ea40000300800 */
[----:B------:R-:W2:Y:S01]  /*b3c90*/  LDL.LU R19, [R1+0xa7c] ;  /* 0x000a7c0001137983 */ /* 0x000ea20000300800 */
[----:B------:R-:W-:Y:S01]  /*b3ca0*/  MOV R23, R6 ;  /* 0x0000000600177202 */ /* 0x000fe20000000f00 */
[----:B--2---:R-:W-:Y:S01]  /*b3cb0*/  STL.64 [R1+0x4b88], R18 ;  /* 0x004b881201007387 */ /* 0x004fe20000100a00 */
[----:B------:R0:W-:Y:S03]  /*b3cc0*/  STL.64 [R1+0x4b80], R16 ;  /* 0x004b801001007387 */ /* 0x0001e60000100a00 */
[----:B0-----:R-:W2:Y:S01]  /*b3cd0*/  LDL.LU R16, [R1+0xa80] ;  /* 0x000a800001107983 */ /* 0x001ea20000300800 */
[----:B---3--:R-:W-:-:S02]  /*b3ce0*/  MOV R17, R13 ;  /* 0x0000000d00117202 */ /* 0x008fc40000000f00 */
[----:B----4-:R-:W-:Y:S02]  /*b3cf0*/  MOV R18, R12 ;  /* 0x0000000c00127202 */ /* 0x010fe40000000f00 */
[----:B------:R-:W-:Y:S01]  /*b3d00*/  MOV R19, R8 ;  /* 0x0000000800137202 */ /* 0x000fe20000000f00 */
[----:B------:R-:W0:Y:S02]  /*b3d10*/  LDSM.16.M88.4 R12, [R9+0x3c080] ;  /* 0x03c08000090c783b */ /* 0x000e240000000200 */
[----:B------:R-:W1:Y:S02]  /*b3d20*/  LDSM.16.M88.4 R8, [R9+0x3e080] ;  /* 0x03e080000908783b */ /* 0x000e640000000200 */
[----:B0-----:R-:W-:Y:S02]  /*b3d30*/  STL [R1+0x4154], R14 ;  /* 0x0041540e01007387 */ /* 0x001fe40000100800 */
[----:B------:R-:W-:Y:S02]  /*b3d40*/  STL [R1+0x4150], R15 ;  /* 0x0041500f01007387 */ /* 0x000fe40000100800 */
[----:B-1----:R0:W-:Y:S02]  /*b3d50*/  STL [R1+0x4014], R10 ;  /* 0x0040140a01007387 */ /* 0x0021e40000100800 */
[----:B------:R1:W-:Y:S01]  /*b3d60*/  STL [R1+0x4010], R11 ;  /* 0x0040100b01007387 */ /* 0x0003e20000100800 */
[----:B0-----:R-:W-:-:S02]  /*b3d70*/  MOV R10, R5 ;  /* 0x00000005000a7202 */ /* 0x001fc40000000f00 */
[----:B-1----:R-:W-:Y:S02]  /*b3d80*/  MOV R11, R4 ;  /* 0x00000004000b7202 */ /* 0x002fe40000000f00 */
[----:B------:R-:W0:Y:S04]  /*b3d90*/  LDSM.16.M88.4 R4, [R7+0x41080] ;  /* 0x041080000704783b */ /* 0x000e280000000200 */
[----:B------:R-:W-:Y:S04]  /*b3da0*/  STL.64 [R1+0x4ab0], R8 ;  /* 0x004ab00801007387 */ /* 0x000fe80000100a00 */
[----:B0-----:R-:W-:Y:S01]  /*b3db0*/  STL [R1+0x4994], R4 ;  /* 0x0049940401007387 */ /* 0x001fe20000100800 */
[----:B------:R-:W-:Y:S02]  /*b3dc0*/  STL [R1+0x4990], R5 ;  /* 0x0049900501007387 */ /* 0x000fe40000100800 */
[----:B------:R0:W-:Y:S02]  /*b3dd0*/  STL [R1+0x498c], R6 ;  /* 0x00498c0601007387 */ /* 0x0001e40000100800 */
[----:B------:R1:W-:Y:S01]  /*b3de0*/  STL [R1+0x4988], R7 ;  /* 0x0049880701007387 */ /* 0x0003e20000100800 */
[----:B0-----:R-:W-:-:S02]  /*b3df0*/  MOV R6, R29 ;  /* 0x0000001d00067202 */ /* 0x001fc40000000f00 */
[----:B-1----:R-:W-:Y:S01]  /*b3e00*/  MOV R7, R28 ;  /* 0x0000001c00077202 */ /* 0x002fe20000000f00 */
[----:B------:R-:W3:Y:S01]  /*b3e10*/  LDL.LU R29, [R1+0x4b94] ;  /* 0x004b9400011d7983 */ /* 0x000ee20000300800 */
        /* <DEDUP_REMOVED lines=38> */
[----:B------:R-:W2:Y:S11]  /*b4080*/  LDL.LU.64 R22, [R1+0x4b08] ;  /* 0x004b080001167983 */ /* 0x000eb60000300a00 */
[----:B------:R-:W-:Y:S11]  /*b4090*/  @!UPT UIADD3 URZ, URZ, URZ, URZ ;  /* 0x0000003f3f3ff290 */ /* 0x000ff6000fffe03f */
[----:B------:R0:W-:Y:S01]  /*b40a0*/  STL.64 [R1+0x100], R8 ;  /* 0x0001000801007387 */ /* 0x0001e20000100a00 */
[----:B------:R1:W-:Y:S03]  /*b40b0*/  STL.64 [R1+0x108], R10 ;  /* 0x0001080a01007387 */ /* 0x0003e60000100a00 */
[----:B0-----:R-:W3:Y:S01]  /*b40c0*/  LDL.LU R8, [R1+0x4e0] ;  /* 0x0004e00001087983 */ /* 0x001ee20000300800 */
[----:B------:R-:W3:Y:S02]  /*b40d0*/  LDL.LU R9, [R1+0x4e4] ;  /* 0x0004e40001097983 */ /* 0x000ee40000300800 */
[----:B-1----:R-:W3:Y:S01]  /*b40e0*/  LDL.LU R10, [R1+0x4e8] ;  /* 0x0004e800010a7983 */ /* 0x002ee20000300800 */
        /* <DEDUP_REMOVED lines=15> */
[----:B--2---:R-:W-:Y:S01]  /*b41e0*/  HMMA.16816.F32 R4, R24, R6, R20 ;  /* 0x000000061804723c */ /* 0x004fe20000001814 */
[----:B------:R-:W2:Y:S01]  /*b41f0*/  LDL.LU.64 R22, [R1+0x4ac8] ;  /* 0x004ac80001167983 */ /* 0x000ea20000300a00 */
[----:B------:R-:W2:Y:S02]  /*b4200*/  LDL.LU.64 R20, [R1+0x4ac0] ;  /* 0x004ac00001147983 */ /* 0x000ea40000300a00 */
[----:B------:R-:W2:Y:S11]  /*b4210*/  LDL.64 R24, [R1+0xc0] ;  /* 0x0000c00001187983 */ /* 0x000eb60000100a00 */
[----:B------:R-:W-:Y:S08]  /*b4220*/  @!UPT UIADD3 URZ, URZ, URZ, URZ ;  /* 0x0000003f3f3ff290 */ /* 0x000ff0000fffe03f */
[----:B------:R-:W-:Y:S01]  /*b4230*/  STL.64 [R1+0xd0], R4 ;  /* 0x0000d00401007387 */ /* 0x000fe20000100a00 */
[----:B------:R0:W-:Y:S01]  /*b4240*/  STL.64 [R1+0xd8], R6 ;  /* 0x0000d80601007387 */ /* 0x0001e20000100a00 */
[----:B--2---:R-:W-:Y:S01]  /*b4250*/  HMMA.16816.F32 R16, R20, R24, R16 ;  /* 0x000000181410723c */ /* 0x004fe20000001810 */
[----:B0-----:R-:W-:Y:S02]  /*b4260*/  MOV R6, R24 ;  /* 0x0000001800067202 */ /* 0x001fe40000000f00 */
[----:B------:R-:W-:Y:S11]  /*b4270*/  MOV R7, R25 ;  /* 0x0000001900077202 */ /* 0x000ff60000000f00 */
[----:B------:R-:W-:Y:S09]  /*b4280*/  @!UPT UIADD3 URZ, URZ, URZ, URZ ;  /* 0x0000003f3f3ff290 */ /* 0x000ff2000fffe03f */
[----:B------:R-:W-:Y:S01]  /*b4290*/  STL [R1+0x594], R17 ;  /* 0x0005941101007387 */ /* 0x000fe20000100800 */
[----:B------:R-:W-:Y:S02]  /*b42a0*/  STL [R1+0x598], R18 ;  /* 0x0005981201007387 */ /* 0x000fe40000100800 */
        /* <DEDUP_REMOVED lines=12> */
[----:B0-----:R-:W2:Y:S01]  /*b4370*/  LDL.64 R24, [R1+0xa0] ;  /* 0x0000a00001187983 */ /* 0x001ea20000100a00 */
[----:B------:R-:W-:Y:S01]  /*b4380*/  MOV R15, R16 ;  /* 0x00000010000f7202 */ /* 0x000fe20000000f00 */
[----:B----4-:R-:W-:-:S02]  /*b4390*/  IMAD.MOV.U32 R11, RZ, RZ, R28 ;  /* 0x000000ffff0b7224 */ /* 0x010fc400078e001c */
[----:B--2---:R0:W-:Y:S01]  /*b43a0*/  STL.64 [R1+0x4ab8], R24 ;  /* 0x004ab81801007387 */ /* 0x0041e20000100a00 */
[----:B------:R-:W2:Y:S03]  /*b43b0*/  LDL.64 R16, [R1+0x70] ;  /* 0x0000700001107983 */ /* 0x000ea60000100a00 */
[----:B0-----:R-:W3:Y:S01]  /*b43c0*/  LDL.64 R24, [R1+0xb0] ;  /* 0x0000b00001187983 */ /* 0x001ee20000100a00 */
[----:B------:R-:W-:Y:S01]  /*b43d0*/  MOV R28, R19 ;  /* 0x00000013001c7202 */ /* 0x000fe20000000f00 */
[----:B---3--:R-:W-:Y:S02]  /*b43e0*/  HMMA.16816.F32 R8, R20, R24, R8 ;  /* 0x000000181408723c */ /* 0x008fe40000001808 */
[----:B--2---:R0:W-:Y:S01]  /*b43f0*/  STL.64 [R1+0x4a98], R16 ;  /* 0x004a981001007387 */ /* 0x0041e20000100a00 */
[----:B------:R-:W-:Y:S02]  /*b4400*/  MOV R4, R24 ;  /* 0x0000001800047202 */ /* 0x000fe40000000f00 */
[----:B------:R-:W-:Y:S01]  /*b4410*/  MOV R5, R25 ;  /* 0x0000001900057202 */ /* 0x000fe20000000f00 */
[----:B0-----:R-:W2:Y:S01]  /*b4420*/  LDL.64 R16, [R1+0x90] ;  /* 0x0000900001107983 */ /* 0x001ea20000100a00 */
[----:B------:R-:W-:Y:S02]  /*b4430*/  STL [R1+0x499c], R7 ;  /* 0x00499c0701007387 */ /* 0x000fe40000100800 */
[----:B------:R-:W-:Y:S02]  /*b4440*/  STL [R1+0x4998], R6 ;  /* 0x0049980601007387 */ /* 0x000fe40000100800 */
[----:B------:R-:W-:Y:S01]  /*b4450*/  STL [R1+0x415c], R28 ;  /* 0x00415c1c01007387 */ /* 0x000fe20000100800 */
[----:B------:R-:W-:Y:S01]  /*b4460*/  STL [R1+0x4158], R15 ;  /* 0x0041580f01007387 */ /* 0x000fe20000100800 */
[----:B------:R-:W3:Y:S10]  /*b4470*/  LDL.LU.64 R24, [R1+0x4ab8] ;  /* 0x004ab80001187983 */ /* 0x000ef40000300a00 */
[----:B------:R0:W-:Y:S01]  /*b4480*/  STL.64 [R1+0x580], R8 ;  /* 0x0005800801007387 */ /* 0x0001e20000100a00 */
[----:B------:R-:W-:Y:S03]  /*b4490*/  STL [R1+0x588], R10 ;  /* 0x0005880a01007387 */ /* 0x000fe60000100800 */
[----:B0-----:R-:W4:Y:S01]  /*b44a0*/  LDL.LU.64 R8, [R1+0x4ab0] ;  /* 0x004ab00001087983 */ /* 0x001f220000300a00 */
[----:B------:R-:W-:Y:S02]  /*b44b0*/  STL [R1+0x49a4], R5 ;  /* 0x0049a40501007387 */ /* 0x000fe40000100800 */
[----:B------:R0:W-:Y:S02]  /*b44c0*/  STL [R1+0x49a0], R4 ;  /* 0x0049a00401007387 */ /* 0x0001e40000100800 */
[----:B0-----:R-:W2:Y:S01]  /*b44d0*/  LDL.LU R4, [R1+0x4d0] ;  /* 0x0004d00001047983 */ /* 0x001ea20000300800 */
[----:B------:R-:W2:Y:S02]  /*b44e0*/  LDL.LU R5, [R1+0x4d4] ;  /* 0x0004d40001057983 */ /* 0x000ea40000300800 */
[----:B------:R-:W2:Y:S02]  /*b44f0*/  LDL.LU R6, [R1+0x4d8] ;  /* 0x0004d80001067983 */ /* 0x000ea40000300800 */
[----:B------:R-:W2:Y:S01]  /*b4500*/  LDL.LU R7, [R1+0x4dc] ;  /* 0x0004dc0001077983 */ /* 0x000ea20000300800 */
[----:B------:R-:W-:-:S05]  /*b4510*/  MOV R14, R11 ;  /* 0x0000000b000e7202 */ /* 0x000fca0000000f00 */
[----:B------:R-:W-:Y:S01]  /*b4520*/  STL [R1+0x4160], R14 ;  /* 0x0041600e01007387 */ /* 0x000fe20000100800 */
[----:B------:R-:W4:Y:S01]  /*b4530*/  LDL.LU.64 R26, [R1+0x4aa8] ;  /* 0x004aa800011a7983 */ /* 0x000f220000300a00 */
[----:B---3--:R-:W-:Y:S02]  /*b4540*/  MOV R11, R24 ;  /* 0x00000018000b7202 */ /* 0x008fe40000000f00 */
[----:B------:R-:W-:Y:S01]  /*b4550*/  MOV R10, R25 ;  /* 0x00000019000a7202 */ /* 0x000fe20000000f00 */
[----:B--2---:R-:W-:Y:S01]  /*b4560*/  HMMA.16816.F32 R4, R20, R24, R4 ;  /* 0x000000181404723c */ /* 0x004fe20000001804 */
[----:B------:R-:W2:Y:S11]  /*b4570*/  LDL.LU.64 R24, [R1+0x4aa0] ;  /* 0x004aa00001187983 */ /* 0x000eb60000300a00 */
[----:B------:R-:W-:Y:S11]  /*b4580*/  @!UPT UIADD3 URZ, URZ, URZ, URZ ;  /* 0x0000003f3f3ff290 */ /* 0x000ff6000fffe03f */
[----:B------:R-:W-:Y:S01]  /*b4590*/  STL.64 [R1+0x570], R4 ;  /* 0x0005700401007387 */ /* 0x000fe20000100a00 */
[----:B------:R-:W-:Y:S02]  /*b45a0*/  STL [R1+0x49ac], R10 ;  /* 0x0049ac0a01007387 */ /* 0x000fe40000100800 */
[----:B------:R-:W-:Y:S02]  /*b45b0*/  STL [R1+0x49a8], R11 ;  /* 0x0049a80b01007387 */ /* 0x000fe40000100800 */
[----:B----4-:R0:W-:Y:S02]  /*b45c0*/  STL.64 [R1+0x4a50], R8 ;  /* 0x004a500801007387 */ /* 0x0101e40000100a00 */
[----:B0-----:R-:W3:Y:S01]  /*b45d0*/  LDL.64 R8, [R1+0x80] ;  /* 0x0000800001087983 */ /* 0x001ee20000100a00 */
[----:B------:R-:W-:Y:S02]  /*b45e0*/  MOV R15, R7 ;  /* 0x00000007000f7202 */ /* 0x000fe40000000f00 */
[----:B------:R-:W-:Y:S01]  /*b45f0*/  MOV R28, R6 ;  /* 0x00000006001c7202 */ /* 0x000fe20000000f00 */
[----:B------:R-:W-:-:S02]  /*b4600*/  MOV R6, R16 ;  /* 0x0000001000067202 */ /* 0x000fc40000000f00 */
[----:B------:R0:W-:Y:S04]  /*b4610*/  STL [R1+0x4290], R15 ;  /* 0x0042900f01007387 */ /* 0x0001e80000100800 */
[----:B0-----:R-:W4:Y:S01]  /*b4620*/  LDL R15, [R1+0x2788] ;  /* 0x00278800010f7983 */ /* 0x001f220000100800 */
[----:B------:R0:W-:Y:S02]  /*b4630*/  STL [R1+0x41e0], R28 ;  /* 0x0041e01c01007387 */ /* 0x0001e40000100800 */
[----:B0-----:R-:W-:Y:S01]  /*b4640*/  MOV R28, R17 ;  /* 0x00000011001c7202 */ /* 0x001fe20000000f00 */
[----:B--2---:R-:W-:Y:S01]  /*b4650*/  HMMA.16816.F32 R24, R20, R16, R24 ;  /* 0x000000101418723c */ /* 0x004fe20000001818 */
[----:B------:R-:W2:Y:S11]  /*b4660*/  LDL.LU.64 R16, [R1+0x4a98] ;  /* 0x004a980001107983 */ /* 0x000eb60000300a00 */
[----:B------:R-:W-:Y:S11]  /*b4670*/  @!UPT UIADD3 URZ, URZ, URZ, URZ ;  /* 0x0000003f3f3ff290 */ /* 0x000ff6000fffe03f */
[----:B------:R-:W-:Y:S01]  /*b4680*/  STL.64 [R1+0x560], R24 ;  /* 0x0005601801007387 */ /* 0x000fe20000100a00 */
[----:B------:R0:W-:Y:S02]  /*b4690*/  STL [R1+0x568], R26 ;  /* 0x0005681a01007387 */ /* 0x0001e40000100800 */
[----:B------:R-:W-:Y:S02]  /*b46a0*/  IMAD.MOV.U32 R14, RZ, RZ, R27 ;  /* 0x000000ffff0e7224 */ /* 0x000fe400078e001b */
[----:B0-----:R-:W4:Y:S01]  /*b46b0*/  LDL.LU.64 R26, [R1+0x4a90] ;  /* 0x004a9000011a7983 */ /* 0x001f220000300a00 */
[----:B------:R-:W4:Y:S02]  /*b46c0*/  LDL.LU.64 R24, [R1+0x4a88] ;  /* 0x004a880001187983 */ /* 0x000f240000300a00 */
[----:B------:R-:W-:Y:S02]  /*b46d0*/  STL [R1+0x49b4], R28 ;  /* 0x0049b41c01007387 */ /* 0x000fe40000100800 */
[----:B------:R0:W-:Y:S01]  /*b46e0*/  STL [R1+0x49b0], R6 ;  /* 0x0049b00601007387 */ /* 0x0001e20000100800 */
[----:B------:R-:W-:-:S02]  /*b46f0*/  MOV R4, R29 ;  /* 0x0000001d00047202 */ /* 0x000fc40000000f00 */
[----:B------:R-:W-:Y:S02]  /*b4700*/  MOV R5, R3 ;  /* 0x0000000300057202 */ /* 0x000fe40000000f00 */
[----:B------:R-:W-:Y:S02]  /*b4710*/  MOV R7, R0 ;  /* 0x0000000000077202 */ /* 0x000fe40000000f00 */
[----:B0-----:R-:W-:-:S07]  /*b4720*/  MOV R6, R2 ;  /* 0x0000000200067202 */ /* 0x001fce0000000f00 */
[----:B---3--:R-:W-:Y:S01]  /*b4730*/  HMMA.16816.F32 R4, R20, R8, R4 ;  /* 0x000000081404723c */ /* 0x008fe20000001804 */
[----:B------:R-:W-:Y:S11]  /*b4740*/  STL [R1+0x4294], R14 ;  /* 0x0042940e01007387 */ /* 0x000ff60000100800 */
[----:B------:R-:W-:Y:S11]  /*b4750*/  @!UPT UIADD3 URZ, URZ, URZ, URZ ;  /* 0x0000003f3f3ff290 */ /* 0x000ff6000fffe03f */
[----:B------:R0:W-:Y:S01]  /*b4760*/  STL.64 [R1+0x550], R4 ;  /* 0x0005500401007387 */ /* 0x0001e20000100a00 */
[----:B------:R1:W-:Y:S01]  /*b4770*/  STL.64 [R1+0x558], R6 ;  /* 0x0005580601007387 */ /* 0x0003e20000100a00 */
[----:B0-----:R-:W-:Y:S02]  /*b4780*/  MOV R4, R8 ;  /* 0x0000000800047202 */ /* 0x001fe40000000f00 */
[----:B-1----:R-:W-:-:S05]  /*b4790*/  MOV R7, R9 ;  /* 0x0000000900077202 */ /* 0x002fca0000000f00 */
[----:B------:R-:W-:Y:S01]  /*b47a0*/  STL [R1+0x49bc], R7 ;  /* 0x0049bc0701007387 */ /* 0x000fe20000100800 */
[----:B------:R-:W-:Y:S01]  /*b47b0*/  STL [R1+0x49b8], R4 ;  /* 0x0049b80401007387 */ /* 0x000fe20000100800 */
[----:B--2---:R-:W-:Y:S02]  /*b47c0*/  MOV R14, R17 ;  /* 0x00000011000e7202 */ /* 0x004fe40000000f00 */
[----:B------:R-:W-:Y:S01]  /*b47d0*/  MOV R5, R16 ;  /* 0x0000001000057202 */ /* 0x000fe20000000f00 */
[C---:B----4-:R-:W-:Y:S01]  /*b47e0*/  HMMA.16816.F32 R8, R20.reuse, R16, R24 ;  /* 0x000000101408723c */ /* 0x050fe20000001818 */
[----:B------:R-:W0:Y:S04]  /*b47f0*/  LDSM.16.M88.4 R24, [R15+0x42080] ;  /* 0x042080000f18783b */ /* 0x000e280000000200 */
[----:B------:R-:W-:Y:S01]  /*b4800*/  STL [R1+0x49c4], R14 ;  /* 0x0049c40e01007387 */ /* 0x000fe20000100800 */
[----:B------:R-:W-:Y:S11]  /*b4810*/  STL [R1+0x49c0], R5 ;  /* 0x0049c00501007387 */ /* 0x000ff60000100800 */
[----:B------:R-:W-:Y:S07]  /*b4820*/  @!UPT UIADD3 URZ, URZ, URZ, URZ ;  /* 0x0000003f3f3ff290 */ /* 0x000fee000fffe03f */
[----:B------:R-:W-:Y:S02]  /*b4830*/  MOV R0, R11 ;  /* 0x0000000b00007202 */ /* 0x000fe40000000f00 */
[----:B------:R-:W-:Y:S02]  /*b4840*/  MOV R2, R10 ;  /* 0x0000000a00027202 */ /* 0x000fe40000000f00 */
[----:B------:R-:W-:Y:S02]  /*b4850*/  MOV R3, R9 ;  /* 0x0000000900037202 */ /* 0x000fe40000000f00 */
[----:B------:R-:W-:Y:S01]  /*b4860*/  MOV R29, R8 ;  /* 0x00000008001d7202 */ /* 0x000fe20000000f00 */
[----:B------:R-:W-:Y:S01]  /*b4870*/  STL [R1+0x42c4], R0 ;  /* 0x0042c40001007387 */ /* 0x000fe20000100800 */
[----:B------:R-:W-:Y:S02]  /*b4880*/  STL [R1+0x42c0], R2 ;  /* 0x0042c00201007387 */ /* 0x000fe40000100800 */
[----:B------:R-:W-:Y:S02]  /*b4890*/  STL [R1+0x429c], R3 ;  /* 0x00429c0301007387 */ /* 0x000fe40000100800 */
[----:B------:R-:W-:Y:S01]  /*b48a0*/  STL [R1+0x4298], R29 ;  /* 0x0042981d01007387 */ /* 0x000fe20000100800 */
[----:B------:R-:W-:Y:S01]  /*b48b0*/  STL [R1+0x4a00], R15 ;  /* 0x004a000f01007387 */ /* 0x000fe20000100800 */
[----:B------:R-:W-:Y:S03]  /*b48c0*/  STL.64 [R1+0x49f8], R12 ;  /* 0x0049f80c01007387 */ /* 0x000fe60000100a00 */
[----:B0-----:R-:W-:Y:S01]  /*b48d0*/  STL.64 [R1+0x4848], R26 ;  /* 0x0048481a01007387 */ /* 0x001fe20000100a00 */
        /* <DEDUP_REMOVED lines=11> */
[----:B0-----:R-:W2:Y:S04]  /*b4990*/  LDL R12, [R1+0x10] ;  /* 0x00001000010c7983 */ /* 0x001ea80000100800 */
[----:B------:R-:W2:Y:S04]  /*b49a0*/  LDL R13, [R1+0x14] ;  /* 0x00001400010d7983 */ /* 0x000ea80000100800 */
[----:B--2---:R0:W-:Y:S04]  /*b49b0*/  STL.64 [R1+0x4a20], R12 ;  /* 0x004a200c01007387 */ /* 0x0041e80000100a00 */
[----:B0-----:R-:W2:Y:S04]  /*b49c0*/  LDL.64 R12, [R1+0x20] ;  /* 0x00002000010c7983 */ /* 0x001ea80000100a00 */
[----:B--2---:R0:W-:Y:S01]  /*b49d0*/  STL.64 [R1+0x4a38], R12 ;  /* 0x004a380c01007387 */ /* 0x0041e20000100a00 */
[----:B------:R-:W2:Y:S02]  /*b49e0*/  LDL.LU R16, [R1+0xa00] ;  /* 0x000a000001107983 */ /* 0x000ea40000300800 */
[----:B------:R-:W2:Y:S02]  /*b49f0*/  LDL.LU R17, [R1+0xa04] ;  /* 0x000a040001117983 */ /* 0x000ea40000300800 */
[----:B------:R-:W4:Y:S01]  /*b4a00*/  LDL.LU R18, [R1+0xa08] ;  /* 0x000a080001127983 */ /* 0x000f220000300800 */
[----:B------:R-:W4:Y:S04]  /*b4a10*/  LDL.LU R19, [R1+0xa0c] ;  /* 0x000a0c0001137983 */ /* 0x000f280000300800 */
        /* <DEDUP_REMOVED lines=12> */
[----:B0-----:R-:W2:Y:S01]  /*b4ae0*/  LDL.64 R8, [R1+0x60] ;  /* 0x0000600001087983 */ /* 0x001ea20000100a00 */
[----:B------:R-:W-:Y:S02]  /*b4af0*/  STL.64 [R1+0x4a48], R14 ;  /* 0x004a480e01007387 */ /* 0x000fe40000100a00 */
[----:B------:R0:W-:Y:S02]  /*b4b00*/  STL.64 [R1+0x4a40], R12 ;  /* 0x004a400c01007387 */ /* 0x0001e40000100a00 */
        /* <DEDUP_REMOVED lines=12> */
[----:B------:R-:W2:Y:S01]  /*b4bd0*/  LDL.64 R4, [R1+0x30] ;  /* 0x0000300001047983 */ /* 0x000ea20000100a00 */
[----:B----4-:R-:W-:Y:S02]  /*b4be0*/  STL.64 [R1+0x4a30], R18 ;  /* 0x004a301201007387 */ /* 0x010fe40000100a00 */
[----:B------:R0:W-:Y:S02]  /*b4bf0*/  STL.64 [R1+0x4a28], R16 ;  /* 0x004a281001007387 */ /* 0x0001e40000100a00 */
[----:B0-----:R-:W4:Y:S01]  /*b4c00*/  LDL.LU R16, [R1+0x8a0] ;  /* 0x0008a00001107983 */ /* 0x001f220000300800 */
        /* <DEDUP_REMOVED lines=16> */
[----:B------:R-:W-:Y:S01]  /*b4d10*/  MOV R2, R8 ;  /* 0x0000000800027202 */ /* 0x000fe20000000f00 */
[----:B------:R-:W-:Y:S01]  /*b4d20*/  IMAD.MOV.U32 R0, RZ, RZ, R9 ;  /* 0x000000ffff007224 */ /* 0x000fe200078e0009 */
[----:B---3--:R-:W-:Y:S01]  /*b4d30*/  STL.64 [R1+0x49f0], R26 ;  /* 0x0049f01a01007387 */ /* 0x008fe20000100a00 */
[----:B--2---:R0:W-:Y:S03]  /*b4d40*/  STL.64 [R1+0x49e8], R24 ;  /* 0x0049e81801007387 */ /* 0x0041e60000100a00 */
[----:B0-----:R-:W2:Y:S11]  /*b4d50*/  LDL.64 R24, [R1] ;  /* 0x0000000001187983 */ /* 0x001eb60000100a00 */
[----:B------:R-:W-:Y:S05]  /*b4d60*/  @!UPT UIADD3 URZ, URZ, URZ, URZ ;  /* 0x0000003f3f3ff290 */ /* 0x000fea000fffe03f */
[----:B------:R-:W-:Y:S02]  /*b4d70*/  STL.64 [R1+0x8e0], R12 ;  /* 0x0008e00c01007387 */ /* 0x000fe40000100a00 */
[----:B------:R0:W-:Y:S02]  /*b4d80*/  STL.64 [R1+0x8e8], R14 ;  /* 0x0008e80e01007387 */ /* 0x0001e40000100a00 */
[----:B0-----:R-:W3:Y:S01]  /*b4d90*/  LDL.LU.64 R14, [R1+0x4a80] ;  /* 0x004a8000010e7983 */ /* 0x001ee20000300a00 */
[----:B------:R-:W3:Y:S02]  /*b4da0*/  LDL.LU.64 R12, [R1+0x4a78] ;  /* 0x004a7800010c7983 */ /* 0x000ee40000300a00 */
[----:B------:R-:W3:Y:S02]  /*b4db0*/  LDL.LU.64 R8, [R1+0x4a70] ;  /* 0x004a700001087983 */ /* 0x000ee40000300a00 */
        /* <DEDUP_REMOVED lines=16> */
[----:B------:R-:W-:Y:S01]  /*b4ec0*/  MOV R11, R13 ;  /* 0x0000000d000b7202 */ /* 0x000fe20000000f00 */
[----:B------:R-:W2:Y:S01]  /*b4ed0*/  LDL.LU.64 R14, [R1+0x4a48] ;  /* 0x004a4800010e7983 */ /* 0x000ea20000300a00 */
[----:B------:R-:W2:Y:S02]  /*b4ee0*/  LDL.LU.64 R12, [R1+0x4a40] ;  /* 0x004a4000010c7983 */ /* 0x000ea40000300a00 */
[C---:B--2---:R-:W-:Y:S11]  /*b4ef0*/  HMMA.16816.F32 R12, R20.reuse, R4, R12 ;  /* 0x00000004140c723c */ /* 0x044ff6000000180c */
[----:B------:R-:W-:Y:S11]  /*b4f00*/  @!UPT UIADD3 URZ, URZ, URZ, URZ ;  /* 0x0000003f3f3ff290 */ /* 0x000ff6000fffe03f */
[----:B------:R-:W-:Y:S01]  /*b4f10*/  @!UPT UIADD3 URZ, URZ, URZ, URZ ;  /* 0x0000003f3f3ff290 */ /* 0x000fe2000fffe03f */
        /* <DEDUP_REMOVED lines=16> */
[----:B------:R0:W-:Y:S01]  /*b5020*/  STL.64 [R1+0x890], R12 ;  /* 0x0008900c01007387 */ /* 0x0001e20000100a00 */
[----:B------:R-:W-:Y:S02]  /*b5030*/  MOV R18, R14 ;  /* 0x0000000e00127202 */ /* 0x000fe40000000f00 */
[----:B------:R-:W-:Y:S02]  /*b5040*/  MOV R19, R15 ;  /* 0x0000000f00137202 */ /* 0x000fe40000000f00 */
[----:B------:R-:W4:Y:S04]  /*b5050*/  LDL.LU.64 R14, [R1+0x4a10] ;  /* 0x004a1000010e7983 */ /* 0x000f280000300a00 */
[----:B0-----:R-:W4:Y:S01]  /*b5060*/  LDL.LU.64 R12, [R1+0x4a08] ;  /* 0x004a0800010c7983 */ /* 0x001f220000300a00 */
[----:B------:R-:W-:Y:S02]  /*b5070*/  STL [R1+0x40c4], R19 ;  /* 0x0040c41301007387 */ /* 0x000fe40000100800 */
[----:B------:R-:W-:Y:S01]  /*b5080*/  STL [R1+0x40c0], R18 ;  /* 0x0040c01201007387 */ /* 0x000fe20000100800 */
[----:B------:R-:W-:Y:S01]  /*b5090*/  MOV R6, R5 ;  /* 0x0000000500067202 */ /* 0x000fe20000000f00 */
[----:B------:R-:W-:Y:S01]  /*b50a0*/  MOV R5, R25 ;  /* 0x0000001900057202 */ /* 0x000fe20000000f00 */
[C---:B----4-:R-:W-:Y:S11]  /*b50b0*/  HMMA.16816.F32 R12, R20.reuse, R24, R12 ;  /* 0x00000018140c723c */ /* 0x050ff6000000180c */
[----:B------:R-:W-:Y:S11]  /*b50c0*/  @!UPT UIADD3 URZ, URZ, URZ, URZ ;  /* 0x0000003f3f3ff290 */ /* 0x000ff6000fffe03f */
[----:B------:R-:W-:Y:S01]  /*b50d0*/  @!UPT UIADD3 URZ, URZ, URZ, URZ ;  /* 0x0000003f3f3ff290 */ /* 0x000fe2000fffe03f */
[----:B------:R-:W-:Y:S01]  /*b50e0*/  STL.64 [R1+0x880], R12 ;  /* 0x0008800c01007387 */ /* 0x000fe20000100a00 */
[----:B------:R0:W-:Y:S03]  /*b50f0*/  STL.64 [R1+0x888], R14 ;  /* 0x0008880e01007387 */ /* 0x0001e60000100a00 */
[----:B0-----:R-:W4:Y:S01]  /*b5100*/  LDL.LU R15, [R1+0x4a00] ;  /* 0x004a0000010f7983 */ /* 0x001f220000300800 */
[----:B------:R-:W2:Y:S01]  /*b5110*/  LDL.LU.64 R12, [R1+0x49f8] ;  /* 0x0049f800010c7983 */ /* 0x000ea20000300a00 */
[----:B------:R-:W-:Y:S01]  /*b5120*/  MOV R14, R24 ;  /* 0x00000018000e7202 */ /* 0x000fe20000000f00 */
[----:B------:R-:W2:Y:S01]  /*b5130*/  LDL.LU.64 R26, [R1+0x49f0] ;  /* 0x0049f000011a7983 */ /* 0x000ea20000300a00 */
[----:B------:R-:W2:Y:S02]  /*b5140*/  LDL.LU.64 R24, [R1+0x49e8] ;  /* 0x0049e80001187983 */ /* 0x000ea40000300a00 */
[C---:B--2---:R-:W-:Y:S11]  /*b5150*/  HMMA.16816.F32 R24, R20.reuse, R16, R24 ;  /* 0x000000101418723c */ /* 0x044ff60000001818 */
[----:B------:R-:W-:Y:S11]  /*b5160*/  @!UPT UIADD3 URZ, URZ, URZ, URZ ;  /* 0x0000003f3f3ff290 */ /* 0x000ff6000fffe03f */
[----:B------:R-:W-:Y:S01]  /*b5170*/  @!UPT UIADD3 URZ, URZ, URZ, URZ ;  /* 0x0000003f3f3ff290 */ /* 0x000fe2000fffe03f */
[----:B------:R0:W-:Y:S01]  /*b5180*/  STL.64 [R1+0x870], R24 ;  /* 0x0008701801007387 */ /* 0x0001e20000100a00 */
[----:B------:R-:W-:Y:S01]  /*b5190*/  MOV R19, R26 ;  /* 0x0000001a00137202 */ /* 0x000fe20000000f00 */
[----:B------:R-:W-:Y:S02]  /*b51a0*/  IMAD.MOV.U32 R18, RZ, RZ, R27 ;  /* 0x000000ffff127224 */ /* 0x000fe400078e001b */
[----:B------:R-:W2:Y:S04]  /*b51b0*/  LDL.LU.64 R26, [R1+0x49e0] ;  /* 0x0049e000011a7983 */ /* 0x000ea80000300a00 */
[----:B0-----:R-:W2:Y:S01]  /*b51c0*/  LDL.LU.64 R24, [R1+0x49d8] ;  /* 0x0049d80001187983 */ /* 0x001ea20000300a00 */
[----:B------:R-:W-:Y:S02]  /*b51d0*/  STL [R1+0x40cc], R18 ;  /* 0x0040cc1201007387 */ /* 0x000fe40000100800 */
        /* <DEDUP_REMOVED lines=8> */
[----:B----4-:R-:W-:Y:S02]  /*b5260*/  STL [R1+0x4918], R15 ;  /* 0x0049180f01007387 */ /* 0x010fe40000100800 */
[----:B------:R-:W-:Y:S01]  /*b5270*/  STL.64 [R1+0x4910], R12 ;  /* 0x0049100c01007387 */ /* 0x000fe20000100a00 */
[----:B---3--:R-:W-:Y:S11]  /*b5280*/  HMMA.16816.F32 R24, R20, R8, R24 ;  /* 0x000000081418723c */ /* 0x008ff60000001818 */
[----:B------:R-:W-:Y:S11]  /*b5290*/  @!UPT UIADD3 URZ, URZ, URZ, URZ ;  /* 0x0000003f3f3ff290 */ /* 0x000ff6000fffe03f */
[----:B------:R-:W-:Y:S01]  /*b52a0*/  @!UPT UIADD3 URZ, URZ, URZ, URZ ;  /* 0x0000003f3f3ff290 */ /* 0x000fe2000fffe03f */
[----:B------:R0:W-:Y:S01]  /*b52b0*/  STL.64 [R1+0x530], R24 ;  /* 0x0005301801007387 */ /* 0x0001e20000100a00 */
[----:B------:R-:W-:Y:S01]  /*b52c0*/  STL.64 [R1+0x4980], R8 ;  /* 0x0049800801007387 */ /* 0x000fe20000100a00 */
[----:B------:R-:W-:Y:S02]  /*b52d0*/  MOV R18, R26 ;  /* 0x0000001a00127202 */ /* 0x000fe40000000f00 */
[----:B------:R-:W-:Y:S01]  /*b52e0*/  MOV R19, R27 ;  /* 0x0000001b00137202 */ /* 0x000fe20000000f00 */
        /* <DEDUP_REMOVED lines=21> */
[----:B------:R-:W3:Y:S03]  /*b5440*/  LDL.LU R5, [R1+0x49c0] ;  /* 0x0049c00001057983 */ /* 0x000ee60000300800 */
[----:B------:R0:W-:Y:S04]  /*b5450*/  STL.64 [R1+0x4888], R24 ;  /* 0x0048881801007387 */ /* 0x0001e80000100a00 */
[----:B0-----:R-:W4:Y:S04]  /*b5460*/  LDL.64 R24, [R1+0x10] ;  /* 0x0000100001187983 */ /* 0x001f280000100a00 */
[----:B----4-:R0:W-:Y:S02]  /*b5470*/  STL.64 [R1+0x4898], R24 ;  /* 0x0048981801007387 */ /* 0x0101e40000100a00 */
[----:B0-----:R-:W-:-:S02]  /*b5480*/  MOV R24, R7 ;  /* 0x0000000700187202 */ /* 0x001fc40000000f00 */
[----:B------:R-:W-:Y:S01]  /*b5490*/  MOV R25, R4 ;  /* 0x0000000400197202 */ /* 0x000fe20000000f00 */
[----:B------:R-:W4:Y:S01]  /*b54a0*/  LDL.LU R7, [R1+0x49bc] ;  /* 0x0049bc0001077983 */ /* 0x000f220000300800 */
[----:B------:R-:W2:Y:S03]  /*b54b0*/  LDL.LU R4, [R1+0x49b8] ;  /* 0x0049b80001047983 */ /* 0x000ea60000300800 */
[----:B------:R-:W-:Y:S01]  /*b54c0*/  STL.64 [R1+0x48b0], R24 ;  /* 0x0048b01801007387 */ /* 0x000fe20000100a00 */
[----:B------:R-:W-:Y:S02]  /*b54d0*/  STL [R1+0x42f4], R19 ;  /* 0x0042f41301007387 */ /* 0x000fe40000100800 */
[----:B------:R-:W-:Y:S02]  /*b54e0*/  STL [R1+0x42f0], R18 ;  /* 0x0042f01201007387 */ /* 0x000fe40000100800 */
[----:B------:R0:W-:Y:S02]  /*b54f0*/  STL.64 [R1+0x4890], R16 ;  /* 0x0048901001007387 */ /* 0x0001e40000100a00 */
        /* <DEDUP_REMOVED lines=17> */
[----:B------:R-:W4:Y:S01]  /*b5610*/  LDL.LU R10, [R1+0x49ac] ;  /* 0x0049ac00010a7983 */ /* 0x000f220000300800 */
[----:B------:R-:W4:Y:S03]  /*b5620*/  LDL.LU R11, [R1+0x49a8] ;  /* 0x0049a800010b7983 */ /* 0x000f260000300800 */
[----:B------:R0:W-:Y:S01]  /*b5630*/  STL.64 [R1+0x48e0], R24 ;  /* 0x0048e01801007387 */ /* 0x0001e20000100a00 */
[----:B---3--:R-:W-:Y:S02]  /*b5640*/  MOV R20, R5 ;  /* 0x0000000500147202 */ /* 0x008fe40000000f00 */
[----:B------:R-:W-:Y:S02]  /*b5650*/  MOV R21, R14 ;  /* 0x0000000e00157202 */ /* 0x000fe40000000f00 */
[----:B0-----:R-:W-:-:S02]  /*b5660*/  MOV R24, R29 ;  /* 0x0000001d00187202 */ /* 0x001fc40000000f00 */
[----:B------:R-:W-:-:S05]  /*b5670*/  MOV R25, R3 ;  /* 0x0000000300197202 */ /* 0x000fca0000000f00 */
[----:B------:R0:W-:Y:S02]  /*b5680*/  STL.64 [R1+0x48f8], R24 ;  /* 0x0048f81801007387 */ /* 0x0001e40000100a00 */
[----:B0-----:R-:W-:Y:S01]  /*b5690*/  MOV R24, R2 ;  /* 0x0000000200187202 */ /* 0x001fe20000000f00 */
[----:B------:R-:W-:Y:S01]  /*b56a0*/  IMAD.MOV.U32 R25, RZ, RZ, R0 ;  /* 0x000000ffff197224 */ /* 0x000fe200078e0000 */
        /* <DEDUP_REMOVED lines=8> */
[----:B------:R1:W-:Y:S02]  /*b5730*/  STL.64 [R1+0x4928], R20 ;  /* 0x0049281401007387 */ /* 0x0003e40000100a00 */
[----:B------:R-:W2:Y:S01]  /*b5740*/  LDL.LU R12, [R1+0x430] ;  /* 0x00043000010c7983 */ /* 0x000ea20000300800 */
[----:B------:R-:W2:Y:S01]  /*b5750*/  LDL.LU R13, [R1+0x434] ;  /* 0x00043400010d7983 */ /* 0x000ea20000300800 */
[----:B------:R-:W2:Y:S02]  /*b5760*/  LDL.LU R14, [R1+0x438] ;  /* 0x00043800010e7983 */ /* 0x000ea40000300800 */
[----:B------:R-:W2:Y:S01]  /*b5770*/  LDL.LU R15, [R1+0x43c] ;  /* 0x00043c00010f7983 */ /* 0x000ea20000300800 */
[----:B0-----:R-:W-:-:S02]  /*b5780*/  MOV R24, R4 ;  /* 0x0000000400187202 */ /* 0x001fc40000000f00 */
[----:B----4-:R-:W-:Y:S01]  /*b5790*/  MOV R25, R7 ;  /* 0x0000000700197202 */ /* 0x010fe20000000f00 */
[----:B--2---:R-:W-:Y:S01]  /*b57a0*/  STL.64 [R1+0x4938], R14 ;  /* 0x0049380e01007387 */ /* 0x004fe20000100a00 */
[----:B------:R0:W-:Y:S02]  /*b57b0*/  STL.64 [R1+0x4930], R12 ;  /* 0x0049300c01007387 */ /* 0x0001e40000100a00 */
[----:B------:R-:W2:Y:S02]  /*b57c0*/  LDL.LU R4, [R1+0x49a0] ;  /* 0x0049a00001047983 */ /* 0x000ea40000300800 */
[----:B------:R-:W4:Y:S01]  /*b57d0*/  LDL.LU R7, [R1+0x499c] ;  /* 0x00499c0001077983 */ /* 0x000f220000300800 */
[----:B------:R-:W-:Y:S01]  /*b57e0*/  STL.64 [R1+0x4940], R24 ;  /* 0x0049401801007387 */ /* 0x000fe20000100a00 */
[----:B-1----:R-:W2:Y:S02]  /*b57f0*/  LDL.LU R20, [R1+0x440] ;  /* 0x0004400001147983 */ /* 0x002ea40000300800 */
[----:B------:R-:W2:Y:S02]  /*b5800*/  LDL.LU R21, [R1+0x444] ;  /* 0x0004440001157983 */ /* 0x000ea40000300800 */
[----:B------:R-:W2:Y:S01]  /*b5810*/  LDL.LU R22, [R1+0x448] ;  /* 0x0004480001167983 */ /* 0x000ea20000300800 */
[----:B------:R-:W2:Y:S01]  /*b5820*/  LDL.LU R23, [R1+0x44c] ;  /* 0x00044c0001177983 */ /* 0x000ea20000300800 */
[----:B0-----:R-:W-:-:S02]  /*b5830*/  MOV R12, R6 ;  /* 0x00000006000c7202 */ /* 0x001fc40000000f00 */
[----:B------:R-:W-:Y:S01]  /*b5840*/  MOV R13, R28 ;  /* 0x0000001c000d7202 */ /* 0x000fe20000000f00 */
[----:B--2---:R-:W-:Y:S01]  /*b5850*/  STL.64 [R1+0x4950], R22 ;  /* 0x0049501601007387 */ /* 0x004fe20000100a00 */
[----:B------:R0:W-:Y:S02]  /*b5860*/  STL.64 [R1+0x4948], R20 ;  /* 0x0049481401007387 */ /* 0x0001e40000100a00 */
[----:B------:R-:W2:Y:S02]  /*b5870*/  LDL.LU R6, [R1+0x4998] ;  /* 0x0049980001067983 */ /* 0x000ea40000300800 */
[----:B------:R1:W-:Y:S01]  /*b5880*/  STL.64 [R1+0x4958], R12 ;  /* 0x0049580c01007387 */ /* 0x0003e20000100a00 */
[----:B0-----:R-:W-:Y:S02]  /*b5890*/  MOV R20, R11 ;  /* 0x0000000b00147202 */ /* 0x001fe40000000f00 */
[----:B------:R-:W-:-:S05]  /*b58a0*/  MOV R21, R10 ;  /* 0x0000000a00157202 */ /* 0x000fca0000000f00 */
[----:B------:R0:W-:Y:S01]  /*b58b0*/  STL.64 [R1+0x4960], R20 ;  /* 0x0049601401007387 */ /* 0x0001e20000100a00 */
[----:B-1----:R-:W2:Y:S02]  /*b58c0*/  LDL.LU R12, [R1+0x460] ;  /* 0x00046000010c7983 */ /* 0x002ea40000300800 */
[----:B------:R-:W2:Y:S02]  /*b58d0*/  LDL.LU R13, [R1+0x464] ;  /* 0x00046400010d7983 */ /* 0x000ea40000300800 */
[----:B------:R-:W2:Y:S01]  /*b58e0*/  LDL.LU R14, [R1+0x468] ;  /* 0x00046800010e7983 */ /* 0x000ea20000300800 */
[----:B------:R-:W2:Y:S01]  /*b58f0*/  LDL.LU R15, [R1+0x46c] ;  /* 0x00046c00010f7983 */ /* 0x000ea20000300800 */
[----:B------:R-:W3:Y:S02]  /*b5900*/  LDL.LU R8, [R1+0x480] ;  /* 0x0004800001087983 */ /* 0x000ee40000300800 */
[----:B------:R-:W3:Y:S02]  /*b5910*/  LDL.LU R9, [R1+0x484] ;  /* 0x0004840001097983 */ /* 0x000ee40000300800 */
[----:B------:R-:W3:Y:S01]  /*b5920*/  LDL.LU R10, [R1+0x488] ;  /* 0x00048800010a7983 */ /* 0x000ee20000300800 */
[----:B------:R-:W3:Y:S01]  /*b5930*/  LDL.LU R11, [R1+0x48c] ;  /* 0x00048c00010b7983 */ /* 0x000ee20000300800 */
        /* <DEDUP_REMOVED lines=8> */
[----:B----4-:R-:W-:Y:S01]  /*b59c0*/  MOV R21, R7 ;  /* 0x0000000700157202 */ /* 0x010fe20000000f00 */
[----:B------:R-:W2:Y:S01]  /*b59d0*/  LDL.LU R6, [R1+0x498c] ;  /* 0x00498c0001067983 */ /* 0x000ea20000300800 */
        /* <DEDUP_REMOVED lines=8> */
[----:B------:R-:W2:Y:S02]  /*b5a60*/  LDL.LU R27, [R1+0x45c] ;  /* 0x00045c00011b7983 */ /* 0x000ea40000300800 */
        /* <DEDUP_REMOVED lines=12> */
[C---:B------:R-:W-:Y:S11]  /*b5b30*/  HMMA.16816.F32 R20, R4.reuse, R20, R8 ;  /* 0x000000140414723c */ /* 0x040ff60000001808 */
[----:B------:R-:W-:Y:S11]  /*b5b40*/  @!UPT UIADD3 URZ, URZ, URZ, URZ ;  /* 0x0000003f3f3ff290 */ /* 0x000ff6000fffe03f */
[----:B------:R-:W-:Y:S02]  /*b5b50*/  @!UPT UIADD3 URZ, URZ, URZ, URZ ;  /* 0x0000003f3f3ff290 */ /* 0x000fe4000fffe03f */
[----:B------:R-:W-:Y:S01]  /*b5b60*/  MOV R10, R20 ;  /* 0x00000014000a7202 */ /* 0x000fe20000000f00 */
[----:B------:R-:W-:Y:S01]  /*b5b70*/  IMAD.MOV.U32 R11, RZ, RZ, R21 ;  /* 0x000000ffff0b7224 */ /* 0x000fe200078e0015 */
[----:B---3--:R-:W-:Y:S01]  /*b5b80*/  STL.64 [R1+0x4908], R18 ;  /* 0x0049081201007387 */ /* 0x008fe20000100a00 */
[----:B--2---:R0:W-:Y:S03]  /*b5b90*/  STL.64 [R1+0x4900], R16 ;  /* 0x0049001001007387 */ /* 0x0041e60000100a00 */
[----:B0-----:R-:W2:Y:S01]  /*b5ba0*/  LDL.LU R16, [R1+0x850] ;  /* 0x0008500001107983 */ /* 0x001ea20000300800 */
[----:B------:R-:W2:Y:S02]  /*b5bb0*/  LDL.LU R17, [R1+0x854] ;  /* 0x0008540001117983 */ /* 0x000ea40000300800 */
[----:B------:R-:W2:Y:S02]  /*b5bc0*/  LDL.LU R18, [R1+0x858] ;  /* 0x0008580001127983 */ /* 0x000ea40000300800 */
[----:B------:R-:W2:Y:S01]  /*b5bd0*/  LDL.LU R19, [R1+0x85c] ;  /* 0x00085c0001137983 */ /* 0x000ea20000300800 */
[----:B------:R-:W3:Y:S01]  /*b5be0*/  LDL.LU.64 R8, [R1+0x4980] ;  /* 0x0049800001087983 */ /* 0x000ee20000300a00 */
[----:B------:R4:W-:Y:S02]  /*b5bf0*/  STL.64 [R1+0x528], R22 ;  /* 0x0005281601007387 */ /* 0x0009e40000100a00 */
[----:B------:R-:W4:Y:S02]  /*b5c00*/  LDL.LU.64 R20, [R1+0x4978] ;  /* 0x0049780001147983 */ /* 0x000f240000300a00 */
[----:B------:R-:W-:Y:S01]  /*b5c10*/  STL [R1+0x472c], R11 ;  /* 0x00472c0b01007387 */ /* 0x000fe20000100800 */
[----:B------:R-:W-:Y:S01]  /*b5c20*/  STL [R1+0x4728], R10 ;  /* 0x0047280a01007387 */ /* 0x000fe20000100800 */
[C---:B----4-:R-:W-:Y:S03]  /*b5c30*/  HMMA.16816.F32 R20, R4.reuse, R20, R12 ;  /* 0x000000140414723c */ /* 0x050fe6000000180c */
[----:B---3--:R0:W-:Y:S04]  /*b5c40*/  STL.64 [R1+0x4880], R8 ;  /* 0x0048800801007387 */ /* 0x0081e80000100a00 */
[----:B0-----:R-:W3:Y:S01]  /*b5c50*/  LDL.LU R8, [R1+0x7f0] ;  /* 0x0007f00001087983 */ /* 0x001ee20000300800 */
[----:B------:R-:W3:Y:S02]  /*b5c60*/  LDL.LU R9, [R1+0x7f4] ;  /* 0x0007f40001097983 */ /* 0x000ee40000300800 */
[----:B------:R-:W3:Y:S02]  /*b5c70*/  LDL.LU R10, [R1+0x7f8] ;  /* 0x0007f800010a7983 */ /* 0x000ee40000300800 */
[----:B------:R-:W3:Y:S01]  /*b5c80*/  LDL.LU R11, [R1+0x7fc] ;  /* 0x0007fc00010b7983 */ /* 0x000ee20000300800 */
[----:B------:R-:W4:Y:S01]  /*b5c90*/  LDL.LU.64 R14, [R1+0x4970] ;  /* 0x00497000010e7983 */ /* 0x000f220000300a00 */
[----:B------:R-:W4:Y:S09]  /*b5ca0*/  LDL.LU.64 R12, [R1+0x4968] ;  /* 0x00496800010c7983 */ /* 0x000f320000300a00 */
[----:B------:R0:W-:Y:S01]  /*b5cb0*/  STL.64 [R1+0x510], R20 ;  /* 0x0005101401007387 */ /* 0x0001e20000100a00 */
[----:B------:R4:W-:Y:S03]  /*b5cc0*/  STL.64 [R1+0x518], R22 ;  /* 0x0005181601007387 */ /* 0x0009e60000100a00 */
[----:B0-----:R-:W4:Y:S02]  /*b5cd0*/  LDL.LU.64 R20, [R1+0x4960] ;  /* 0x0049600001147983 */ /* 0x001f240000300a00 */
[C---:B----4-:R-:W-:Y:S02]  /*b5ce0*/  HMMA.16816.F32 R20, R4.reuse, R20, R12 ;  /* 0x000000140414723c */ /* 0x050fe4000000180c */
[----:B------:R-:W4:Y:S11]  /*b5cf0*/  LDL.LU.64 R12, [R1+0x4958] ;  /* 0x00495800010c7983 */ /* 0x000f360000300a00 */
[----:B------:R-:W-:Y:S10]  /*b5d00*/  @!UPT UIADD3 URZ, URZ, URZ, URZ ;  /* 0x0000003f3f3ff290 */ /* 0x000ff4000fffe03f */
[----:B------:R-:W-:Y:S01]  /*b5d10*/  STL.64 [R1+0x500], R20 ;  /* 0x0005001401007387 */ /* 0x000fe20000100a00 */
[----:B------:R0:W-:Y:S03]  /*b5d20*/  STL.64 [R1+0x508], R22 ;  /* 0x0005081601007387 */ /* 0x0001e60000100a00 */
[----:B0-----:R-:W2:Y:S01]  /*b5d30*/  LDL.LU.64 R22, [R1+0x4950] ;  /* 0x0049500001167983 */ /* 0x001ea20000300a00 */
[----:B------:R-:W2:Y:S01]  /*b5d40*/  LDL.LU.64 R20, [R1+0x4948] ;  /* 0x0049480001147983 */ /* 0x000ea20000300a00 */
[C---:B----4-:R-:W-:Y:S02]  /*b5d50*/  HMMA.16816.F32 R12, R4.reuse, R12, R24 ;  /* 0x0000000c040c723c */ /* 0x050fe40000001818 */
[----:B------:R-:W2:Y:S11]  /*b5d60*/  LDL.LU.64 R24, [R1+0x4940] ;  /* 0x0049400001187983 */ /* 0x000eb60000300a00 */
[----:B------:R-:W-:Y:S10]  /*b5d70*/  @!UPT UIADD3 URZ, URZ, URZ, URZ ;  /* 0x0000003f3f3ff290 */ /* 0x000ff4000fffe03f */
[----:B------:R-:W-:Y:S01]  /*b5d80*/  STL.64 [R1+0x4f0], R12 ;  /* 0x0004f00c01007387 */ /* 0x000fe20000100a00 */
[----:B------:R0:W-:Y:S03]  /*b5d90*/  STL.64 [R1+0x4f8], R14 ;  /* 0x0004f80e01007387 */ /* 0x0001e60000100a00 */
[----:B0-----:R-:W4:Y:S01]  /*b5da0*/  LDL.LU.64 R14, [R1+0x4938] ;  /* 0x00493800010e7983 */ /* 0x001f220000300a00 */
[----:B------:R-:W4:Y:S01]  /*b5db0*/  LDL.LU.64 R12, [R1+0x4930] ;  /* 0x00493000010c7983 */ /* 0x000f220000300a00 */
[C---:B--2---:R-:W-:Y:S02]  /*b5dc0*/  HMMA.16816.F32 R24, R4.reuse, R24, R20 ;  /* 0x000000180418723c */ /* 0x044fe40000001814 */
[----:B------:R-:W4:Y:S11]  /*b5dd0*/  LDL.LU.64 R20, [R1+0x4928] ;  /* 0x0049280001147983 */ /* 0x000f360000300a00 */
[----:B------:R-:W-:Y:S10]  /*b5de0*/  @!UPT UIADD3 URZ, URZ, URZ, URZ ;  /* 0x0000003f3f3ff290 */ /* 0x000ff4000fffe03f */
[----:B------:R0:W-:Y:S01]  /*b5df0*/  STL.64 [R1+0x4e0], R24 ;  /* 0x0004e01801007387 */ /* 0x0001e20000100a00 */
[----:B------:R1:W-:Y:S03]  /*b5e00*/  STL.64 [R1+0x4e8], R26 ;  /* 0x0004e81a01007387 */ /* 0x0003e60000100a00 */
[----:B0-----:R-:W1:Y:S01]  /*b5e10*/  LDL.LU.64 R24, [R1+0x4920] ;  /* 0x0049200001187983 */ /* 0x001e620000300a00 */
[C---:B----4-:R-:W-:Y:S03]  /*b5e20*/  HMMA.16816.F32 R20, R4.reuse, R20, R12 ;  /* 0x000000140414723c */ /* 0x050fe6000000180c */
[----:B------:R-:W2:Y:S01]  /*b5e30*/  LDL.LU R15, [R1+0x4918] ;  /* 0x00491800010f7983 */ /* 0x000ea20000300800 */
[----:B------:R-:W4:Y:S11]  /*b5e40*/  LDL.LU.64 R12, [R1+0x4910] ;  /* 0x00491000010c7983 */ /* 0x000f360000300a00 */
[----:B------:R-:W-:Y:S08]  /*b5e50*/  @!UPT UIADD3 URZ, URZ, URZ, URZ ;  /* 0x0000003f3f3ff290 */ /* 0x000ff0000fffe03f */
[----:B------:R-:W-:Y:S01]  /*b5e60*/  STL.64 [R1+0x4d0], R20 ;  /* 0x0004d01401007387 */ /* 0x000fe20000100a00 */
[----:B------:R-:W-:Y:S01]  /*b5e70*/  STL.64 [R1+0x4d8], R22 ;  /* 0x0004d81601007387 */ /* 0x000fe20000100a00 */
[C---:B-1----:R-:W-:Y:S02]  /*b5e80*/  HMMA.16816.F32 R24, R4.reuse, R24, R16 ;  /* 0x000000180418723c */ /* 0x042fe40000001810 */
[----:B--2---:R-:W0:Y:S04]  /*b5e90*/  LDSM.16.M88.4 R20, [R15+0x43080] ;  /* 0x043080000f14783b */ /* 0x004e280000000200 */
[----:B0-----:R-:W-:Y:S01]  /*b5ea0*/  STL.64 [R1+0x4720], R22 ;  /* 0x0047201601007387 */ /* 0x001fe20000100a00 */
[----:B------:R0:W-:Y:S03]  /*b5eb0*/  STL.64 [R1+0x4718], R20 ;  /* 0x0047181401007387 */ /* 0x0001e60000100a00 */
[----:B0-----:R-:W2:Y:S01]  /*b5ec0*/  LDL.LU R20, [R1+0x410] ;  /* 0x0004100001147983 */ /* 0x001ea20000300800 */
[----:B------:R-:W2:Y:S02]  /*b5ed0*/  LDL.LU R21, [R1+0x414] ;  /* 0x0004140001157983 */ /* 0x000ea40000300800 */
[----:B------:R-:W2:Y:S02]  /*b5ee0*/  LDL.LU R22, [R1+0x418] ;  /* 0x0004180001167983 */ /* 0x000ea40000300800 */
[----:B------:R-:W2:Y:S01]  /*b5ef0*/  LDL.LU R23, [R1+0x41c] ;  /* 0x00041c0001177983 */ /* 0x000ea20000300800 */
[----:B------:R-:W2:Y:S01]  /*b5f00*/  LDL.LU.64 R18, [R1+0x4908] ;  /* 0x0049080001127983 */ /* 0x000ea20000300a00 */
[----:B------:R-:W2:Y:S06]  /*b5f10*/  LDL.LU.64 R16, [R1+0x4900] ;  /* 0x0049000001107983 */ /* 0x000eac0000300a00 */
[----:B------:R0:W-:Y:S02]  /*b5f20*/  STL.64 [R1+0x850], R24 ;  /* 0x0008501801007387 */ /* 0x0001e40000100a00 */
[----:B------:R2:W-:Y:S01]  /*b5f30*/  STL.64 [R1+0x858], R26 ;  /* 0x0008581a01007387 */ /* 0x0005e20000100a00 */
        /* <DEDUP_REMOVED lines=30> */
[----:B------:R-:W-:Y:S11]  /*b6120*/  MOV R14, R25 ;  /* 0x00000019000e7202 */ /* 0x000ff60000000f00 */
[----:B------:R-:W-:Y:S11]  /*b6130*/  @!UPT UIADD3 URZ, URZ, URZ, URZ ;  /* 0x0000003f3f3ff290 */ /* 0x000ff6000fffe03f */
[----:B------:R0:W-:Y:S01]  /*b6140*/  STL.64 [R1+0x800], R16 ;  /* 0x0008001001007387 */ /* 0x0001e20000100a00 */
[----:B------:R1:W-:Y:S03]  /*b6150*/  STL.64 [R1+0x808], R18 ;  /* 0x0008081201007387 */ /* 0x0003e60000100a00 */
[----:B0-----:R-:W2:Y:S01]  /*b6160*/  LDL.LU.64 R16, [R1+0x4890] ;  /* 0x0048900001107983 */ /* 0x001ea20000300a00 */
[----:B-1----:R-:W-:Y:S02]  /*b6170*/  MOV R18, R24 ;  /* 0x0000001800127202 */ /* 0x002fe40000000f00 */
[----:B------:R-:W3:Y:S02]  /*b6180*/  LDL.LU.64 R24, [R1+0x4888] ;  /* 0x0048880001187983 */ /* 0x000ee40000300a00 */
[C---:B---3--:R-:W-:Y:S01]  /*b6190*/  HMMA.16816.F32 R24, R4.reuse, R24, R8 ;  /* 0x000000180418723c */ /* 0x048fe20000001808 */
[----:B------:R-:W3:Y:S11]  /*b61a0*/  LDL.LU.64 R8, [R1+0x4880] ;  /* 0x0048800001087983 */ /* 0x000ef60000300a00 */
[----:B------:R-:W-:Y:S11]  /*b61b0*/  @!UPT UIADD3 URZ, URZ, URZ, URZ ;  /* 0x0000003f3f3ff290 */ /* 0x000ff6000fffe03f */
        /* <DEDUP_REMOVED lines=11> */
[----:B------:R-:W-:Y:S01]  /*b6270*/  STL.64 [R1+0x47b8], R16 ;  /* 0x0047b81001007387 */ /* 0x000fe20000100a00 */
[C---:B----4-:R-:W-:Y:S11]  /*b6280*/  HMMA.16816.F32 R24, R4.reuse, R12, R24 ;  /* 0x0000000c0418723c */ /* 0x050ff60000001818 */
[----:B------:R-:W-:Y:S11]  /*b6290*/  @!UPT UIADD3 URZ, URZ, URZ, URZ ;  /* 0x0000003f3f3ff290 */ /* 0x000ff6000fffe03f */
[----:B------:R-:W-:Y:S01]  /*b62a0*/  @!UPT UIADD3 URZ, URZ, URZ, URZ ;  /* 0x0000003f3f3ff290 */ /* 0x000fe2000fffe03f */
[----:B------:R-:W-:Y:S01]  /*b62b0*/  STL.64 [R1+0x7d0], R24 ;  /* 0x0007d01801007387 */ /* 0x000fe20000100a00 */
[----:B------:R0:W-:Y:S03]  /*b62c0*/  STL.64 [R1+0x7d8], R26 ;  /* 0x0007d81a01007387 */ /* 0x0001e60000100a00 */
[----:B0-----:R-:W3:Y:S01]  /*b62d0*/  LDL.LU.64 R26, [R1+0x4858] ;  /* 0x00485800011a7983 */ /* 0x001ee20000300a00 */
[----:B------:R-:W3:Y:S02]  /*b62e0*/  LDL.LU.64 R24, [R1+0x4850] ;  /* 0x0048500001187983 */ /* 0x000ee40000300a00 */
[----:B------:R-:W-:Y:S02]  /*b62f0*/  STL.64 [R1+0x47f8], R14 ;  /* 0x0047f80e01007387 */ /* 0x000fe40000100a00 */
[----:B------:R0:W-:Y:S02]  /*b6300*/  STL.64 [R1+0x47f0], R12 ;  /* 0x0047f00c01007387 */ /* 0x0001e40000100a00 */
[----:B0-----:R-:W2:Y:S01]  /*b6310*/  LDL.64 R12, [R1+0xc0] ;  /* 0x0000c000010c7983 */ /* 0x001ea20000100a00 */
[----:B---3--:R-:W-:Y:S03]  /*b6320*/  HMMA.16816.F32 R4, R4, R8, R24 ;  /* 0x000000080404723c */ /* 0x008fe60000001818 */
[----:B------:R-:W3:Y:S01]  /*b6330*/  LDL.LU.64 R26, [R1+0x4848] ;  /* 0x00484800011a7983 */ /* 0x000ee20000300a00 */
[----:B------:R-:W3:Y:S02]  /*b6340*/  LDL.LU.64 R24, [R1+0x4840] ;  /* 0x0048400001187983 */ /* 0x000ee40000300a00 */
[----:B------:R-:W-:Y:S02]  /*b6350*/  STL [R1+0x4734], R8 ;  /* 0x0047340801007387 */ /* 0x000fe40000100800 */
[----:B------:R-:W-:Y:S11]  /*b6360*/  STL [R1+0x4730], R9 ;  /* 0x0047300901007387 */ /* 0x000ff60000100800 */
[----:B------:R-:W-:Y:S04]  /*b6370*/  @!UPT UIADD3 URZ, URZ, URZ, URZ ;  /* 0x0000003f3f3ff290 */ /* 0x000fe8000fffe03f */
[----:B------:R-:W-:Y:S01]  /*b6380*/  STL.64 [R1+0x4c0], R4 ;  /* 0x0004c00401007387 */ /* 0x000fe20000100a00 */
[----:B------:R3:W-:Y:S01]  /*b6390*/  STL.64 [R1+0x4c8], R6 ;  /* 0x0004c80601007387 */ /* 0x0007e20000100a00 */
[----:B--2---:R-:W-:Y:S01]  /*b63a0*/  MOV R3, R13 ;  /* 0x0000000d00037202 */ /* 0x004fe20000000f00 */
[C---:B---3--:R-:W-:Y:S07]  /*b63b0*/  HMMA.16816.F32 R4, R24.reuse, R12, R20 ;  /* 0x0000000c1804723c */ /* 0x048fee0000001814 */
[----:B------:R-:W-:Y:S11]  /*b63c0*/  MOV R20, R12 ;  /* 0x0000000c00147202 */ /* 0x000ff60000000f00 */
[----:B------:R-:W-:Y:S05]  /*b63d0*/  @!UPT UIADD3 URZ, URZ, URZ, URZ ;  /* 0x0000003f3f3ff290 */ /* 0x000fea000fffe03f */
[----:B------:R-:W-:Y:S01]  /*b63e0*/  STL.64 [R1+0x4b0], R4 ;  /* 0x0004b00401007387 */ /* 0x000fe20000100a00 */
[----:B------:R-:W-:Y:S02]  /*b63f0*/  STL.64 [R1+0x4b8], R6 ;  /* 0x0004b80601007387 */ /* 0x000fe40000100a00 */
[----:B------:R-:W2:Y:S02]  /*b6400*/  LDL.LU R12, [R1+0x3c0] ;  /* 0x0003c000010c7983 */ /* 0x000ea40000300800 */
[----:B------:R-:W2:Y:S01]  /*b6410*/  LDL.LU R13, [R1+0x3c4] ;  /* 0x0003c400010d7983 */ /* 0x000ea20000300800 */
[----:B------:R-:W3:Y:S01]  /*b6420*/  LDL.LU R14, [R1+0x3c8] ;  /* 0x0003c800010e7983 */ /* 0x000ee20000300800 */
[----:B------:R-:W3:Y:S02]  /*b6430*/  LDL.LU R15, [R1+0x3cc] ;  /* 0x0003cc00010f7983 */ /* 0x000ee40000300800 */
        /* <DEDUP_REMOVED lines=12> */
[----:B0-----:R-:W2:Y:S01]  /*b6500*/  LDL.64 R8, [R1+0xb0] ;  /* 0x0000b00001087983 */ /* 0x001ea20000100a00 */
[----:B---3--:R-:W-:Y:S02]  /*b6510*/  STL.64 [R1+0x4808], R14 ;  /* 0x0048080e01007387 */ /* 0x008fe40000100a00 */
[----:B------:R0:W-:Y:S02]  /*b6520*/  STL.64 [R1+0x4800], R12 ;  /* 0x0048000c01007387 */ /* 0x0001e40000100a00 */
[----:B0-----:R-:W3:Y:S04]  /*b6530*/  LDL.64 R12, [R1+0x80] ;  /* 0x00008000010c7983 */ /* 0x001ee80000100a00 */
[----:B---3--:R0:W-:Y:S01]  /*b6540*/  STL.64 [R1+0x4818], R12 ;  /* 0x0048180c01007387 */ /* 0x0081e20000100a00 */
[----:B------:R-:W3:Y:S03]  /*b6550*/  LDL.64 R4, [R1+0x70] ;  /* 0x0000700001047983 */ /* 0x000ee60000100a00 */
[----:B0-----:R-:W4:Y:S04]  /*b6560*/  LDL.64 R12, [R1+0x90] ;  /* 0x00009000010c7983 */ /* 0x001f280000100a00 */
[----:B---3--:R0:W-:Y:S04]  /*b6570*/  STL.64 [R1+0x4810], R4 ;  /* 0x0048100401007387 */ /* 0x0081e80000100a00 */
[----:B0-----:R-:W3:Y:S01]  /*b6580*/  LDL.LU R4, [R1+0x3d0] ;  /* 0x0003d00001047983 */ /* 0x001ee20000300800 */
[----:B------:R-:W3:Y:S02]  /*b6590*/  LDL.LU R5, [R1+0x3d4] ;  /* 0x0003d40001057983 */ /* 0x000ee40000300800 */
[----:B------:R-:W3:Y:S02]  /*b65a0*/  LDL.LU R6, [R1+0x3d8] ;  /* 0x0003d80001067983 */ /* 0x000ee40000300800 */
[----:B------:R-:W3:Y:S01]  /*b65b0*/  LDL.LU R7, [R1+0x3dc] ;  /* 0x0003dc0001077983 */ /* 0x000ee20000300800 */
[----:B------:R-:W2:Y:S04]  /*b65c0*/  LDL.64 R16, [R1+0x50] ;  /* 0x0000500001107983 */ /* 0x000ea80000100a00 */
[----:B--2---:R0:W-:Y:S04]  /*b65d0*/  STL.64 [R1+0x47d8], R16 ;  /* 0x0047d81001007387 */ /* 0x0041e80000100a00 */
[----:B0-----:R-:W2:Y:S01]  /*b65e0*/  LDL.64 R16, [R1+0x60] ;  /* 0x0000600001107983 */ /* 0x001ea20000100a00 */
[----:B------:R-:W-:Y:S02]  /*b65f0*/  STL [R1+0x473c], R3 ;  /* 0x00473c0301007387 */ /* 0x000fe40000100800 */
[----:B------:R0:W-:Y:S02]  /*b6600*/  STL [R1+0x4738], R20 ;  /* 0x0047381401007387 */ /* 0x0001e40000100800 */
[----:B0-----:R-:W2:Y:S01]  /*b6610*/  LDL.LU R20, [R1+0x400] ;  /* 0x0004000001147983 */ /* 0x001ea20000300800 */
[----:B------:R-:W2:Y:S02]  /*b6620*/  LDL.LU R21, [R1+0x404] ;  /* 0x0004040001157983 */ /* 0x000ea40000300800 */
[----:B------:R-:W2:Y:S02]  /*b6630*/  LDL.LU R22, [R1+0x408] ;  /* 0x0004080001167983 */ /* 0x000ea40000300800 */
[----:B------:R-:W2:Y:S02]  /*b6640*/  LDL.LU R23, [R1+0x40c] ;  /* 0x00040c0001177983 */ /* 0x000ea40000300800 */
[C---:B--2---:R-:W-:Y:S11]  /*b6650*/  HMMA.16816.F32 R20, R24.reuse, R8, R20 ;  /* 0x000000081814723c */ /* 0x044ff60000001814 */
[----:B------:R-:W-:Y:S11]  /*b6660*/  @!UPT UIADD3 URZ, URZ, URZ, URZ ;  /* 0x0000003f3f3ff290 */ /* 0x000ff6000fffe03f */
[----:B------:R-:W-:Y:S01]  /*b6670*/  @!UPT UIADD3 URZ, URZ, URZ, URZ ;  /* 0x0000003f3f3ff290 */ /* 0x000fe2000fffe03f */
[----:B------:R0:W-:Y:S01]  /*b6680*/  STL.64 [R1+0x4a0], R20 ;  /* 0x0004a01401007387 */ /* 0x0001e20000100a00 */
[----:B------:R1:W-:Y:S02]  /*b6690*/  STL.64 [R1+0x4a8], R22 ;  /* 0x0004a81601007387 */ /* 0x0003e40000100a00 */
[----:B------:R-:W2:Y:S01]  /*b66a0*/  LDL.LU.64 R10, [R1+0x4838] ;  /* 0x00483800010a7983 */ /* 0x000ea20000300a00 */
[----:B0-----:R-:W-:Y:S02]  /*b66b0*/  MOV R21, R9 ;  /* 0x0000000900157202 */ /* 0x001fe40000000f00 */
[----:B-1----:R-:W-:Y:S02]  /*b66c0*/  MOV R22, R8 ;  /* 0x0000000800167202 */ /* 0x002fe40000000f00 */
[----:B------:R-:W2:Y:S01]  /*b66d0*/  LDL.LU.64 R8, [R1+0x4830] ;  /* 0x0048300001087983 */ /* 0x000ea20000300a00 */
[----:B------:R0:W-:Y:S02]  /*b66e0*/  STL [R1+0x4744], R21 ;  /* 0x0047441501007387 */ /* 0x0001e40000100800 */
[----:B------:R-:W-:Y:S01]  /*b66f0*/  STL [R1+0x4740], R22 ;  /* 0x0047401601007387 */ /* 0x000fe20000100800 */
[----:B0-----:R-:W2:Y:S02]  /*b6700*/  LDL.64 R20, [R1+0xa0] ;  /* 0x0000a00001147983 */ /* 0x001ea40000100a00 */
        /* <DEDUP_REMOVED lines=8> */
[----:B------:R0:W-:Y:S02]  /*b6790*/  STL [R1+0x47c0], R23 ;  /* 0x0047c01701007387 */ /* 0x0001e40000100800 */
[----:B------:R-:W3:Y:S01]  /*b67a0*/  LDL.LU R20, [R1+0x7b0] ;  /* 0x0007b00001147983 */ /* 0x000ee20000300800 */
[----:B------:R-:W3:Y:S01]  /*b67b0*/  LDL.LU R21, [R1+0x7b4] ;  /* 0x0007b40001157983 */ /* 0x000ee20000300800 */
[----:B------:R-:W3:Y:S03]  /*b67c0*/  LDL.LU R22, [R1+0x7b8] ;  /* 0x0007b80001167983 */ /* 0x000ee60000300800 */
[----:B0-----:R-:W3:Y:S01]  /*b67d0*/  LDL.LU R23, [R1+0x7bc] ;  /* 0x0007bc0001177983 */ /* 0x001ee20000300800 */
[----:B----4-:R-:W-:Y:S01]  /*b67e0*/  MOV R29, R13 ;  /* 0x0000000d001d7202 */ /* 0x010fe20000000f00 */
[C---:B--2---:R-:W-:Y:S02]  /*b67f0*/  HMMA.16816.F32 R8, R24.reuse, R12, R8 ;  /* 0x0000000c1808723c */ /* 0x044fe40000001808 */
[----:B---3--:R-:W-:Y:S01]  /*b6800*/  STL.64 [R1+0x47e8], R22 ;  /* 0x0047e81601007387 */ /* 0x008fe20000100a00 */
[----:B------:R0:W-:Y:S03]  /*b6810*/  STL.64 [R1+0x47e0], R20 ;  /* 0x0047e01401007387 */ /* 0x0001e60000100a00 */
[----:B0-----:R-:W2:Y:S01]  /*b6820*/  LDL.LU R20, [R1+0x7c0] ;  /* 0x0007c00001147983 */ /* 0x001ea20000300800 */
[----:B------:R-:W2:Y:S02]  /*b6830*/  LDL.LU R21, [R1+0x7c4] ;  /* 0x0007c40001157983 */ /* 0x000ea40000300800 */
[----:B------:R-:W2:Y:S02]  /*b6840*/  LDL.LU R22, [R1+0x7c8] ;  /* 0x0007c80001167983 */ /* 0x000ea40000300800 */
[----:B------:R-:W2:Y:S11]  /*b6850*/  LDL.LU R23, [R1+0x7cc] ;  /* 0x0007cc0001177983 */ /* 0x000eb60000300800 */
[----:B------:R-:W-:Y:S01]  /*b6860*/  @!UPT UIADD3 URZ, URZ, URZ, URZ ;  /* 0x0000003f3f3ff290 */ /* 0x000fe2000fffe03f */
[----:B------:R-:W-:Y:S01]  /*b6870*/  STL.64 [R1+0x480], R8 ;  /* 0x0004800801007387 */ /* 0x000fe20000100a00 */
[----:B------:R0:W-:Y:S02]  /*b6880*/  STL.64 [R1+0x488], R10 ;  /* 0x0004880a01007387 */ /* 0x0001e40000100a00 */
[----:B0-----:R-:W-:Y:S02]  /*b6890*/  MOV R10, R12 ;  /* 0x0000000c000a7202 */ /* 0x001fe40000000f00 */
[----:B------:R-:W3:Y:S02]  /*b68a0*/  LDL.LU.64 R12, [R1+0x4818] ;  /* 0x00481800010c7983 */ /* 0x000ee40000300a00 */
        /* <DEDUP_REMOVED lines=15> */
[----:B------:R-:W-:Y:S01]  /*b69a0*/  MOV R2, R4 ;  /* 0x0000000400027202 */ /* 0x000fe20000000f00 */
[----:B------:R-:W-:Y:S01]  /*b69b0*/  IMAD.MOV.U32 R0, RZ, RZ, R5 ;  /* 0x000000ffff007224 */ /* 0x000fe200078e0005 */
[----:B--2---:R-:W-:Y:S01]  /*b69c0*/  HMMA.16816.F32 R20, R24, R16, R20 ;  /* 0x000000101814723c */ /* 0x004fe20000001814 */
[----:B------:R-:W2:Y:S04]  /*b69d0*/  LDL.LU.64 R12, [R1+0x47f0] ;  /* 0x0047f000010c7983 */ /* 0x000ea80000300a00 */
[----:B---3--:R-:W0:Y:S04]  /*b69e0*/  LDSM.16.M88.4 R4, [R15+0x44080] ;  /* 0x044080000f04783b */ /* 0x008e280000000200 */
[----:B0-----:R0:W-:Y:S01]  /*b69f0*/  STL.64 [R1+0x45f0], R6 ;  /* 0x0045f00601007387 */ /* 0x0011e20000100a00 */
[----:B------:R-:W-:Y:S11]  /*b6a00*/  STL.64 [R1+0x45e8], R4 ;  /* 0x0045e80401007387 */ /* 0x000ff60000100a00 */
[----:B------:R-:W-:Y:S02]  /*b6a10*/  @!UPT UIADD3 URZ, URZ, URZ, URZ ;  /* 0x0000003f3f3ff290 */ /* 0x000fe4000fffe03f */
[----:B------:R-:W-:Y:S02]  /*b6a20*/  STL.64 [R1+0x7c0], R20 ;  /* 0x0007c01401007387 */ /* 0x000fe40000100a00 */
[----:B------:R1:W-:Y:S01]  /*b6a30*/  STL.64 [R1+0x7c8], R22 ;  /* 0x0007c81601007387 */ /* 0x0003e20000100a00 */
[----:B0-----:R-:W-:Y:S02]  /*b6a40*/  MOV R7, R16 ;  /* 0x0000001000077202 */ /* 0x001fe40000000f00 */
[----:B------:R-:W-:Y:S01]  /*b6a50*/  MOV R6, R17 ;  /* 0x0000001100067202 */ /* 0x000fe20000000f00 */
[----:B-1----:R-:W3:Y:S01]  /*b6a60*/  LDL.LU.64 R22, [R1+0x47e8] ;  /* 0x0047e80001167983 */ /* 0x002ee20000300a00 */
[----:B------:R-:W3:Y:S02]  /*b6a70*/  LDL.LU.64 R20, [R1+0x47e0] ;  /* 0x0047e00001147983 */ /* 0x000ee40000300a00 */
[----:B------:R-:W3:Y:S01]  /*b6a80*/  LDL.LU.64 R16, [R1+0x47d8] ;  /* 0x0047d80001107983 */ /* 0x000ee20000300a00 */
[----:B------:R-:W-:-:S02]  /*b6a90*/  MOV R4, R18 ;  /* 0x0000001200047202 */ /* 0x000fc40000000f00 */
[----:B------:R-:W-:Y:S01]  /*b6aa0*/  MOV R5, R14 ;  /* 0x0000000e00057202 */ /* 0x000fe20000000f00 */
[----:B------:R-:W-:Y:S04]  /*b6ab0*/  STL.64 [R1+0x4798], R6 ;  /* 0x0047980601007387 */ /* 0x000fe80000100a00 */
[----:B------:R3:W-:Y:S02]  /*b6ac0*/  STL.64 [R1+0x4790], R4 ;  /* 0x0047900401007387 */ /* 0x0007e40000100a00 */
[C---:B---3--:R-:W-:Y:S11]  /*b6ad0*/  HMMA.16816.F32 R4, R24.reuse, R16, R20 ;  /* 0x000000101804723c */ /* 0x048ff60000001814 */
[----:B------:R-:W-:Y:S11]  /*b6ae0*/  @!UPT UIADD3 URZ, URZ, URZ, URZ ;  /* 0x0000003f3f3ff290 */ /* 0x000ff6000fffe03f */
[----:B------:R-:W-:Y:S01]  /*b6af0*/  @!UPT UIADD3 URZ, URZ, URZ, URZ ;  /* 0x0000003f3f3ff290 */ /* 0x000fe2000fffe03f */
[----:B------:R0:W-:Y:S01]  /*b6b00*/  STL.64 [R1+0x7b0], R4 ;  /* 0x0007b00401007387 */ /* 0x0001e20000100a00 */
[----:B------:R-:W-:Y:S03]  /*b6b10*/  STL.64 [R1+0x7b8], R6 ;  /* 0x0007b80601007387 */ /* 0x000fe60000100a00 */
[----:B0-----:R-:W3:Y:S01]  /*b6b20*/  LDL.64 R4, [R1+0x20] ;  /* 0x0000200001047983 */ /* 0x001ee20000100a00 */
[----:B------:R-:W-:Y:S02]  /*b6b30*/  MOV R14, R17 ;  /* 0x00000011000e7202 */ /* 0x000fe40000000f00 */
[----:B------:R-:W-:Y:S01]  /*b6b40*/  MOV R8, R16 ;  /* 0x0000001000087202 */ /* 0x000fe20000000f00 */
[----:B---3--:R-:W-:Y:S02]  /*b6b50*/  STL.64 [R1+0x47b0], R4 ;  /* 0x0047b00401007387 */ /* 0x008fe40000100a00 */
[----:B------:R-:W-:Y:S02]  /*b6b60*/  STL.64 [R1+0x4760], R14 ;  /* 0x0047600e01007387 */ /* 0x000fe40000100a00 */
[----:B--2---:R0:W-:Y:S02]  /*b6b70*/  STL.64 [R1+0x4758], R12 ;  /* 0x0047580c01007387 */ /* 0x0041e40000100a00 */
[----:B0-----:R-:W2:Y:S01]  /*b6b80*/  LDL.LU R12, [R1+0x750] ;  /* 0x00075000010c7983 */ /* 0x001ea20000300800 */
[----:B------:R-:W2:Y:S02]  /*b6b90*/  LDL.LU R13, [R1+0x754] ;  /* 0x00075400010d7983 */ /* 0x000ea40000300800 */
        /* <DEDUP_REMOVED lines=9> */
[----:B0-----:R-:W4:Y:S01]  /*b6c30*/  LDL.LU R16, [R1+0x7a0] ;  /* 0x0007a00001107983 */ /* 0x001f220000300800 */
[----:B------:R-:W4:Y:S02]  /*b6c40*/  LDL.LU R17, [R1+0x7a4] ;  /* 0x0007a40001117983 */ /* 0x000f240000300800 */
[----:B------:R-:W4:Y:S02]  /*b6c50*/  LDL.LU R18, [R1+0x7a8] ;  /* 0x0007a80001127983 */ /* 0x000f240000300800 */
[----:B------:R-:W4:Y:S01]  /*b6c60*/  LDL.LU R19, [R1+0x7ac] ;  /* 0x0007ac0001137983 */ /* 0x000f220000300800 */
[----:B------:R-:W2:Y:S01]  /*b6c70*/  LDL.64 R4, [R1+0x30] ;  /* 0x0000300001047983 */ /* 0x000ea20000100a00 */
[----:B---3--:R-:W-:Y:S02]  /*b6c80*/  STL.64 [R1+0x4770], R14 ;  /* 0x0047700e01007387 */ /* 0x008fe40000100a00 */
[----:B------:R0:W-:Y:S02]  /*b6c90*/  STL.64 [R1+0x4768], R12 ;  /* 0x0047680c01007387 */ /* 0x0001e40000100a00 */
[----:B0-----:R-:W3:Y:S04]  /*b6ca0*/  LDL R12, [R1] ;  /* 0x00000000010c7983 */ /* 0x001ee80000100800 */
[----:B------:R-:W3:Y:S04]  /*b6cb0*/  LDL R13, [R1+0x4] ;  /* 0x00000400010d7983 */ /* 0x000ee80000100800 */
[----:B---3--:R0:W-:Y:S04]  /*b6cc0*/  STL.64 [R1+0x4788], R12 ;  /* 0x0047880c01007387 */ /* 0x0081e80000100a00 */
        /* <DEDUP_REMOVED lines=24> */
[----:B------:R0:W-:Y:S03]  /*b6e50*/  STL.64 [R1+0x7a8], R18 ;  /* 0x0007a81201007387 */ /* 0x0001e60000100a00 */
[----:B0-----:R-:W4:Y:S01]  /*b6e60*/  LDL.LU.64 R18, [R1+0x47d0] ;  /* 0x0047d00001127983 */ /* 0x001f220000300a00 */
[----:B------:R-:W4:Y:S02]  /*b6e70*/  LDL.LU.64 R16, [R1+0x47c8] ;  /* 0x0047c80001107983 */ /* 0x000f240000300a00 */
[----:B------:R-:W2:Y:S01]  /*b6e80*/  LDL.LU R23, [R1+0x47c0] ;  /* 0x0047c00001177983 */ /* 0x000ea20000300800 */
[C---:B----4-:R-:W-:Y:S11]  /*b6e90*/  HMMA.16816.F32 R16, R24.reuse, R4, R16 ;  /* 0x000000041810723c */ /* 0x050ff60000001810 */
[----:B------:R-:W-:Y:S11]  /*b6ea0*/  @!UPT UIADD3 URZ, URZ, URZ, URZ ;  /* 0x0000003f3f3ff290 */ /* 0x000ff6000fffe03f */
[----:B------:R-:W-:Y:S01]  /*b6eb0*/  @!UPT UIADD3 URZ, URZ, URZ, URZ ;  /* 0x0000003f3f3ff290 */ /* 0x000fe2000fffe03f */
[----:B------:R0:W-:Y:S01]  /*b6ec0*/  STL.64 [R1+0x790], R16 ;  /* 0x0007901001007387 */ /* 0x0001e20000100a00 */
[----:B------:R1:W-:Y:S03]  /*b6ed0*/  STL.64 [R1+0x798], R18 ;  /* 0x0007981201007387 */ /* 0x0003e60000100a00 */
[----:B0-----:R-:W4:Y:S01]  /*b6ee0*/  LDL.LU.64 R16, [R1+0x47b8] ;  /* 0x0047b80001107983 */ /* 0x001f220000300a00 */
[----:B-1----:R-:W-:Y:S02]  /*b6ef0*/  MOV R19, R4 ;  /* 0x0000000400137202 */ /* 0x002fe40000000f00 */
[----:B------:R-:W-:Y:S02]  /*b6f00*/  MOV R18, R5 ;  /* 0x0000000500127202 */ /* 0x000fe40000000f00 */
[----:B------:R-:W2:Y:S01]  /*b6f10*/  LDL.LU.64 R4, [R1+0x47b0] ;  /* 0x0047b00001047983 */ /* 0x000ea20000300a00 */
[----:B------:R-:W-:Y:S01]  /*b6f20*/  MOV R3, R20 ;  /* 0x0000001400037202 */ /* 0x000fe20000000f00 */
        /* <DEDUP_REMOVED lines=14> */
[----:B------:R0:W-:Y:S01]  /*b7010*/  STL.64 [R1+0x770], R12 ;  /* 0x0007700c01007387 */ /* 0x0001e20000100a00 */
[----:B------:R3:W-:Y:S03]  /*b7020*/  STL.64 [R1+0x778], R14 ;  /* 0x0007780e01007387 */ /* 0x0007e60000100a00 */
[----:B0-----:R-:W3:Y:S01]  /*b7030*/  LDL.LU.64 R12, [R1+0x4788] ;  /* 0x00478800010c7983 */ /* 0x001ee20000300a00 */
[----:B------:R-:W-:Y:S01]  /*b7040*/  STL.64 [R1+0x4620], R4 ;  /* 0x0046200401007387 */ /* 0x000fe20000100a00 */
[C---:B---3--:R-:W-:Y:S02]  /*b7050*/  HMMA.16816.F32 R12, R24.reuse, R12, R8 ;  /* 0x0000000c180c723c */ /* 0x048fe40000001808 */
[----:B------:R-:W2:Y:S01]  /*b7060*/  LDL.LU.64 R10, [R1+0x4780] ;  /* 0x00478000010a7983 */ /* 0x000ea20000300a00 */
[----:B------:R-:W2:Y:S11]  /*b7070*/  LDL.LU.64 R8, [R1+0x4778] ;  /* 0x0047780001087983 */ /* 0x000eb60000300a00 */
        /* <DEDUP_REMOVED lines=11> */
[----:B------:R-:W2:Y:S02]  /*b7130*/  LDL.LU.64 R12, [R1+0x4758] ;  /* 0x00475800010c7983 */ /* 0x000ea40000300a00 */
[----:B------:R-:W-:Y:S01]  /*b7140*/  STL.64 [R1+0x4608], R16 ;  /* 0x0046081001007387 */ /* 0x000fe20000100a00 */
[----:B------:R-:W-:Y:S01]  /*b7150*/  MOV R4, R21 ;  /* 0x0000001500047202 */ /* 0x000fe20000000f00 */
[----:B------:R-:W-:Y:S01]  /*b7160*/  IMAD.MOV.U32 R5, RZ, RZ, R22 ;  /* 0x000000ffff057224 */ /* 0x000fe200078e0016 */
[----:B--2---:R-:W-:Y:S11]  /*b7170*/  HMMA.16816.F32 R8, R24, R12, R8 ;  /* 0x0000000c1808723c */ /* 0x004ff60000001808 */
[----:B------:R-:W-:Y:S11]  /*b7180*/  @!UPT UIADD3 URZ, URZ, URZ, URZ ;  /* 0x0000003f3f3ff290 */ /* 0x000ff6000fffe03f */
[----:B------:R-:W-:Y:S01]  /*b7190*/  @!UPT UIADD3 URZ, URZ, URZ, URZ ;  /* 0x0000003f3f3ff290 */ /* 0x000fe2000fffe03f */
[----:B------:R-:W-:Y:S01]  /*b71a0*/  STL.64 [R1+0x740], R8 ;  /* 0x0007400801007387 */ /* 0x000fe20000100a00 */
[----:B------:R0:W-:Y:S03]  /*b71b0*/  STL.64 [R1+0x748], R10 ;  /* 0x0007480a01007387 */ /* 0x0001e60000100a00 */
[----:B0-----:R-:W2:Y:S01]  /*b71c0*/  LDL.LU.64 R10, [R1+0x4750] ;  /* 0x00475000010a7983 */ /* 0x001ea20000300a00 */
[----:B------:R-:W4:Y:S02]  /*b71d0*/  LDL.LU.64 R8, [R1+0x4748] ;  /* 0x0047480001087983 */ /* 0x000f240000300a00 */
[----:B---3--:R-:W-:Y:S02]  /*b71e0*/  STL [R1+0x4698], R15 ;  /* 0x0046980f01007387 */ /* 0x008fe40000100800 */
[----:B------:R-:W-:Y:S01]  /*b71f0*/  STL.64 [R1+0x4690], R12 ;  /* 0x0046900c01007387 */ /* 0x000fe20000100a00 */
[----:B------:R-:W3:Y:S01]  /*b7200*/  LDL.LU R21, [R1+0x4744] ;  /* 0x0047440001157983 */ /* 0x000ee20000300800 */
[----:B------:R-:W2:Y:S02]  /*b7210*/  LDL.LU R22, [R1+0x4740] ;  /* 0x0047400001167983 */ /* 0x000ea40000300800 */
[----:B------:R0:W-:Y:S02]  /*b7220*/  STL.64 [R1+0x4630], R4 ;  /* 0x0046300401007387 */ /* 0x0001e40000100a00 */
[----:B0-----:R-:W-:-:S02]  /*b7230*/  MOV R4, R19 ;  /* 0x0000001300047202 */ /* 0x001fc40000000f00 */
[----:B------:R-:W-:-:S05]  /*b7240*/  MOV R5, R18 ;  /* 0x0000001200057202 */ /* 0x000fca0000000f00 */
[----:B------:R-:W-:Y:S01]  /*b7250*/  STL.64 [R1+0x4648], R4 ;  /* 0x0046480401007387 */ /* 0x000fe20000100a00 */
[----:B------:R-:W2:Y:S03]  /*b7260*/  LDL.64 R16, [R1] ;  /* 0x0000000001107983 */ /* 0x000ea60000100a00 */
[----:B--2---:R0:W-:Y:S04]  /*b7270*/  STL.64 [R1+0x4628], R16 ;  /* 0x0046281001007387 */ /* 0x0041e80000100a00 */
        /* <DEDUP_REMOVED lines=8> */
[----:B------:R4:W-:Y:S02]  /*b7300*/  STL.64 [R1+0x4660], R4 ;  /* 0x0046600401007387 */ /* 0x0009e40000100a00 */
[----:B----4-:R-:W-:Y:S02]  /*b7310*/  MOV R4, R8 ;  /* 0x0000000800047202 */ /* 0x010fe40000000f00 */
        /* <DEDUP_REMOVED lines=11> */
[----:B------:R-:W2:Y:S04]  /*b73d0*/  LDL.LU R15, [R1+0x35c] ;  /* 0x00035c00010f7983 */ /* 0x000ea80000300800 */
[----:B--2---:R-:W-:Y:S01]  /*b73e0*/  STL.64 [R1+0x46a8], R14 ;  /* 0x0046a80e01007387 */ /* 0x004fe20000100a00 */
[----:B------:R0:W-:Y:S02]  /*b73f0*/  STL.64 [R1+0x46a0], R12 ;  /* 0x0046a00c01007387 */ /* 0x0001e40000100a00 */
[----:B0-----:R-:W-:-:S02]  /*b7400*/  MOV R12, R9 ;  /* 0x00000009000c7202 */ /* 0x001fc40000000f00 */
[----:B------:R-:W-:Y:S01]  /*b7410*/  MOV R13, R11 ;  /* 0x0000000b000d7202 */ /* 0x000fe20000000f00 */
[----:B------:R-:W2:Y:S01]  /*b7420*/  LDL.LU R9, [R1+0x4730] ;  /* 0x0047300001097983 */ /* 0x000ea20000300800 */
[----:B------:R-:W2:Y:S03]  /*b7430*/  LDL.LU R11, [R1+0x472c] ;  /* 0x00472c00010b7983 */ /* 0x000ea60000300800 */
[----:B------:R0:W-:Y:S01]  /*b7440*/  STL.64 [R1+0x46b8], R12 ;  /* 0x0046b80c01007387 */ /* 0x0001e20000100a00 */
[----:B------:R-:W-:Y:S02]  /*b7450*/  STL.64 [R1+0x4678], R4 ;  /* 0x0046780401007387 */ /* 0x000fe40000100a00 */
[----:B----4-:R-:W-:Y:S02]  /*b7460*/  STL.64 [R1+0x4658], R18 ;  /* 0x0046581201007387 */ /* 0x010fe40000100a00 */
[----:B------:R1:W-:Y:S01]  /*b7470*/  STL.64 [R1+0x4650], R16 ;  /* 0x0046501001007387 */ /* 0x0003e20000100a00 */
[----:B0-----:R-:W-:-:S02]  /*b7480*/  MOV R12, R10 ;  /* 0x0000000a000c7202 */ /* 0x001fc40000000f00 */
[----:B------:R-:W-:Y:S01]  /*b7490*/  MOV R13, R29 ;  /* 0x0000001d000d7202 */ /* 0x000fe20000000f00 */
[----:B-1----:R-:W4:Y:S01]  /*b74a0*/  LDL.LU R16, [R1+0x9d0] ;  /* 0x0009d00001107983 */ /* 0x002f220000300800 */
[----:B------:R-:W4:Y:S02]  /*b74b0*/  LDL.LU R17, [R1+0x9d4] ;  /* 0x0009d40001117983 */ /* 0x000f240000300800 */
[----:B------:R-:W2:Y:S02]  /*b74c0*/  LDL.LU R18, [R1+0x9d8] ;  /* 0x0009d80001127983 */ /* 0x000ea40000300800 */
[----:B------:R-:W2:Y:S01]  /*b74d0*/  LDL.LU R19, [R1+0x9dc] ;  /* 0x0009dc0001137983 */ /* 0x000ea20000300800 */
[----:B------:R-:W2:Y:S01]  /*b74e0*/  LDL.LU R10, [R1+0x4728] ;  /* 0x00472800010a7983 */ /* 0x000ea20000300800 */
[----:B------:R0:W-:Y:S01]  /*b74f0*/  STL.64 [R1+0x46d0], R12 ;  /* 0x0046d00c01007387 */ /* 0x0001e20000100a00 */
[----:B------:R-:W-:Y:S02]  /*b7500*/  MOV R4, R7 ;  /* 0x0000000700047202 */ /* 0x000fe40000000f00 */
[----:B------:R-:W-:-:S02]  /*b7510*/  MOV R5, R6 ;  /* 0x0000000600057202 */ /* 0x000fc40000000f00 */
[----:B0-----:R-:W-:Y:S01]  /*b7520*/  MOV R12, R28 ;  /* 0x0000001c000c7202 */ /* 0x001fe20000000f00 */
[----:B------:R-:W-:-:S05]  /*b7530*/  IMAD.MOV.U32 R13, RZ, RZ, R23 ;  /* 0x000000ffff0d7224 */ /* 0x000fca00078e0017 */
[----:B------:R-:W-:Y:S01]  /*b7540*/  STL.64 [R1+0x46e8], R12 ;  /* 0x0046e80c01007387 */ /* 0x000fe20000100a00 */
[----:B------:R0:W-:Y:S03]  /*b7550*/  STL.64 [R1+0x46b0], R4 ;  /* 0x0046b00401007387 */ /* 0x0001e60000100a00 */
[----:B0-----:R-:W2:Y:S01]  /*b7560*/  LDL.LU R4, [R1+0x360] ;  /* 0x0003600001047983 */ /* 0x001ea20000300800 */
[----:B------:R-:W2:Y:S02]  /*b7570*/  LDL.LU R5, [R1+0x364] ;  /* 0x0003640001057983 */ /* 0x000ea40000300800 */
[----:B------:R-:W2:Y:S02]  /*b7580*/  LDL.LU R6, [R1+0x368] ;  /* 0x0003680001067983 */ /* 0x000ea40000300800 */
[----:B------:R-:W2:Y:S01]  /*b7590*/  LDL.LU R7, [R1+0x36c] ;  /* 0x00036c0001077983 */ /* 0x000ea20000300800 */
[----:B------:R-:W-:-:S02]  /*b75a0*/  MOV R12, R22 ;  /* 0x00000016000c7202 */ /* 0x000fc40000000f00 */
[----:B---3--:R-:W-:-:S05]  /*b75b0*/  MOV R13, R21 ;  /* 0x00000015000d7202 */ /* 0x008fca0000000f00 */
[----:B------:R-:W-:Y:S04]  /*b75c0*/  STL.64 [R1+0x4700], R12 ;  /* 0x0047000c01007387 */ /* 0x000fe80000100a00 */
[----:B--2---:R-:W-:Y:S01]  /*b75d0*/  STL.64 [R1+0x46c8], R6 ;  /* 0x0046c80601007387 */ /* 0x004fe20000100a00 */
[----:B------:R0:W-:Y:S03]  /*b75e0*/  STL.64 [R1+0x46c0], R4 ;  /* 0x0046c00401007387 */ /* 0x0001e60000100a00 */
[----:B0-----:R-:W2:Y:S01]  /*b75f0*/  LDL.LU R4, [R1+0x370] ;  /* 0x0003700001047983 */ /* 0x001ea20000300800 */
[----:B------:R-:W2:Y:S02]  /*b7600*/  LDL.LU R5, [R1+0x374] ;  /* 0x0003740001057983 */ /* 0x000ea40000300800 */
[----:B------:R-:W3:Y:S02]  /*b7610*/  LDL.LU R6, [R1+0x378] ;  /* 0x0003780001067983 */ /* 0x000ee40000300800 */
[----:B------:R-:W3:Y:S01]  /*b7620*/  LDL.LU R7, [R1+0x37c] ;  /* 0x00037c0001077983 */ /* 0x000ee20000300800 */
[----:B------:R-:W-:-:S02]  /*b7630*/  MOV R12, R20 ;  /* 0x00000014000c7202 */ /* 0x000fc40000000f00 */
        /* <DEDUP_REMOVED lines=36> */
[----:B------:R-:W2:Y:S01]  /*b7880*/  LDL.LU.64 R20, [R1+0x4718] ;  /* 0x0047180001147983 */ /* 0x000ea20000300a00 */
[----:B------:R-:W-:-:S10]  /*b7890*/  MOV R13, R3 ;  /* 0x00000003000d7202 */ /* 0x000fd40000000f00 */
[----:B------:R-:W-:Y:S01]  /*b78a0*/  STL.64 [R1+0x450], R24 ;  /* 0x0004501801007387 */ /* 0x000fe20000100a00 */
[----:B------:R-:W-:Y:S01]  /*b78b0*/  STL.64 [R1+0x458], R26 ;  /* 0x0004581a01007387 */ /* 0x000fe20000100a00 */
[----:B------:R-:W-:Y:S02]  /*b78c0*/  STL.64 [R1+0x4600], R10 ;  /* 0x0046000a01007387 */ /* 0x000fe40000100a00 */
[----:B------:R0:W-:Y:S02]  /*b78d0*/  STL.64 [R1+0x45f8], R8 ;  /* 0x0045f80801007387 */ /* 0x0001e40000100a00 */
[----:B0-----:R-:W4:Y:S01]  /*b78e0*/  LDL.LU R8, [R1+0x710] ;  /* 0x0007100001087983 */ /* 0x001f220000300800 */
[----:B------:R-:W4:Y:S02]  /*b78f0*/  LDL.LU R9, [R1+0x714] ;  /* 0x0007140001097983 */ /* 0x000f240000300800 */
[----:B------:R-:W4:Y:S02]  /*b7900*/  LDL.LU R10, [R1+0x718] ;  /* 0x00071800010a7983 */ /* 0x000f240000300800 */
[----:B------:R-:W4:Y:S01]  /*b7910*/  LDL.LU R11, [R1+0x71c] ;  /* 0x00071c00010b7983 */ /* 0x000f220000300800 */
        /* <DEDUP_REMOVED lines=29> */
[----:B------:R-:W3:Y:S11]  /*b7af0*/  LDL.LU.64 R4, [R1+0x46b0] ;  /* 0x0046b00001047983 */ /* 0x000ef60000300a00 */
[----:B------:R-:W-:Y:S10]  /*b7b00*/  @!UPT UIADD3 URZ, URZ, URZ, URZ ;  /* 0x0000003f3f3ff290 */ /* 0x000ff4000fffe03f */
[----:B------:R-:W-:Y:S01]  /*b7b10*/  STL.64 [R1+0x400], R12 ;  /* 0x0004000c01007387 */ /* 0x000fe20000100a00 */
[----:B------:R0:W-:Y:S03]  /*b7b20*/  STL.64 [R1+0x408], R14 ;  /* 0x0004080e01007387 */ /* 0x0001e60000100a00 */
[----:B0-----:R-:W2:Y:S01]  /*b7b30*/  LDL.LU.64 R14, [R1+0x46a8] ;  /* 0x0046a800010e7983 */ /* 0x001ea20000300a00 */
[----:B------:R-:W2:Y:S01]  /*b7b40*/  LDL.LU.64 R12, [R1+0x46a0] ;  /* 0x0046a000010c7983 */ /* 0x000ea20000300a00 */
[----:B------:R-:W-:Y:S02]  /*b7b50*/  MOV R24, R2 ;  /* 0x0000000200187202 */ /* 0x000fe40000000f00 */
[----:B------:R-:W-:-:S07]  /*b7b60*/  MOV R25, R0 ;  /* 0x0000000000197202 */ /* 0x000fce0000000f00 */
[C---:B--2---:R-:W-:Y:S01]  /*b7b70*/  HMMA.16816.F32 R24, R20.reuse, R24, R12 ;  /* 0x000000181418723c */ /* 0x044fe2000000180c */
[----:B------:R-:W2:Y:S01]  /*b7b80*/  LDL.LU R15, [R1+0x4698] ;  /* 0x00469800010f7983 */ /* 0x000ea20000300800 */
[----:B------:R-:W4:Y:S11]  /*b7b90*/  LDL.LU.64 R12, [R1+0x4690] ;  /* 0x00469000010c7983 */ /* 0x000f360000300a00 */
[----:B------:R-:W-:Y:S10]  /*b7ba0*/  @!UPT UIADD3 URZ, URZ, URZ, URZ ;  /* 0x0000003f3f3ff290 */ /* 0x000ff4000fffe03f */
[----:B------:R-:W-:Y:S01]  /*b7bb0*/  STL.64 [R1+0x3f0], R24 ;  /* 0x0003f01801007387 */ /* 0x000fe20000100a00 */
[----:B------:R-:W-:Y:S01]  /*b7bc0*/  STL.64 [R1+0x3f8], R26 ;  /* 0x0003f81a01007387 */ /* 0x000fe20000100a00 */
[C---:B---3--:R-:W-:Y:S02]  /*b7bd0*/  HMMA.16816.F32 R4, R20.reuse, R4, R16 ;  /* 0x000000041404723c */ /* 0x048fe40000001810 */
[----:B--2---:R-:W0:Y:S04]  /*b7be0*/  LDSM.16.M88.4 R24, [R15+0x45080] ;  /* 0x045080000f18783b */ /* 0x004e280000000200 */
[----:B------:R-:W-:Y:S01]  /*b7bf0*/  STL [R1+0x4618], R15 ;  /* 0x0046180f01007387 */ /* 0x000fe20000100800 */
        /* <DEDUP_REMOVED lines=12> */
[----:B------:R-:W4:Y:S02]  /*b7cc0*/  LDL.LU.64 R16, [R1+0x4680] ;  /* 0x0046800001107983 */ /* 0x000f240000300a00 */
        /* <DEDUP_REMOVED lines=25> */
[----:B------:R-:W2:Y:S11]  /*b7e60*/  LDL.LU.64 R16, [R1+0x4628] ;  /* 0x0046280001107983 */ /* 0x000eb60000300a00 */
[----:B------:R-:W-:Y:S10]  /*b7e70*/  @!UPT UIADD3 URZ, URZ, URZ, URZ ;  /* 0x0000003f3f3ff290 */ /* 0x000ff4000fffe03f */
[----:B------:R0:W-:Y:S01]  /*b7e80*/  STL.64 [R1+0x3a0], R4 ;  /* 0x0003a00401007387 */ /* 0x0001e20000100a00 */
[----:B------:R1:W-:Y:S03]  /*b7e90*/  STL.64 [R1+0x3a8], R6 ;  /* 0x0003a80601007387 */ /* 0x0003e60000100a00 */
[----:B0-----:R-:W1:Y:S01]  /*b7ea0*/  LDL.LU.64 R4, [R1+0x4620] ;  /* 0x0046200001047983 */ /* 0x001e620000300a00 */
[C---:B--2---:R-:W-:Y:S08]  /*b7eb0*/  HMMA.16816.F32 R12, R20.reuse, R16, R12 ;  /* 0x00000010140c723c */ /* 0x044ff0000000180c */
[C---:B-1----:R-:W-:Y:S01]  /*b7ec0*/  HMMA.16816.F32 R4, R20.reuse, R4, R8 ;  /* 0x000000041404723c */ /* 0x042fe20000001808 */
[----:B------:R-:W2:Y:S01]  /*b7ed0*/  LDL.LU R8, [R1+0x6e0] ;  /* 0x0006e00001087983 */ /* 0x000ea20000300800 */
[----:B------:R-:W-:Y:S11]  /*b7ee0*/  MOV R28, R17 ;  /* 0x00000011001c7202 */ /* 0x000ff60000000f00 */
[----:B------:R-:W-:Y:S10]  /*b7ef0*/  @!UPT UIADD3 URZ, URZ, URZ, URZ ;  /* 0x0000003f3f3ff290 */ /* 0x000ff4000fffe03f */
[----:B------:R0:W-:Y:S01]  /*b7f00*/  STL.64 [R1+0x390], R4 ;  /* 0x0003900401007387 */ /* 0x0001e20000100a00 */
[----:B------:R1:W-:Y:S02]  /*b7f10*/  STL.64 [R1+0x398], R6 ;  /* 0x0003980601007387 */ /* 0x0003e40000100a00 */
[----:B------:R-:W2:Y:S02]  /*b7f20*/  LDL.LU R9, [R1+0x6e4] ;  /* 0x0006e40001097983 */ /* 0x000ea40000300800 */
[----:B------:R-:W2:Y:S01]  /*b7f30*/  LDL.LU R10, [R1+0x6e8] ;  /* 0x0006e800010a7983 */ /* 0x000ea20000300800 */
[----:B------:R-:W2:Y:S04]  /*b7f40*/  LDL.LU R11, [R1+0x6ec] ;  /* 0x0006ec00010b7983 */ /* 0x000ea80000300800 */
[----:B0-----:R-:W4:Y:S01]  /*b7f50*/  LDL.LU R4, [R1+0x340] ;  /* 0x0003400001047983 */ /* 0x001f220000300800 */
[----:B------:R-:W4:Y:S02]  /*b7f60*/  LDL.LU R5, [R1+0x344] ;  /* 0x0003440001057983 */ /* 0x000f240000300800 */
[----:B-1----:R-:W4:Y:S02]  /*b7f70*/  LDL.LU R6, [R1+0x348] ;  /* 0x0003480001067983 */ /* 0x002f240000300800 */
[----:B------:R-:W4:Y:S01]  /*b7f80*/  LDL.LU R7, [R1+0x34c] ;  /* 0x00034c0001077983 */ /* 0x000f220000300800 */
[----:B------:R-:W-:Y:S01]  /*b7f90*/  STL.64 [R1+0x380], R12 ;  /* 0x0003800c01007387 */ /* 0x000fe20000100a00 */
[----:B------:R0:W-:Y:S03]  /*b7fa0*/  STL.64 [R1+0x388], R14 ;  /* 0x0003880e01007387 */ /* 0x0001e60000100a00 */
[----:B0-----:R-:W2:Y:S01]  /*b7fb0*/  LDL.LU R15, [R1+0x4618] ;  /* 0x00461800010f7983 */ /* 0x001ea20000300800 */
[----:B------:R-:W2:Y:S02]  /*b7fc0*/  LDL.LU.64 R12, [R1+0x4610] ;  /* 0x00461000010c7983 */ /* 0x000ea40000300a00 */
[----:B------:R-:W3:Y:S02]  /*b7fd0*/  LDL.LU.64 R16, [R1+0x4608] ;  /* 0x0046080001107983 */ /* 0x000ee40000300a00 */
[C---:B---3--:R-:W-:Y:S11]  /*b7fe0*/  HMMA.16816.F32 R24, R20.reuse, R16, R24 ;  /* 0x000000101418723c */ /* 0x048ff60000001818 */
[----:B------:R-:W-:Y:S11]  /*b7ff0*/  @!UPT UIADD3 URZ, URZ, URZ, URZ ;  /* 0x0000003f3f3ff290 */ /* 0x000ff6000fffe03f */
[----:B------:R-:W-:Y:S01]  /*b8000*/  @!UPT UIADD3 URZ, URZ, URZ, URZ ;  /* 0x0000003f3f3ff290 */ /* 0x000fe2000fffe03f */
[----:B------:R0:W-:Y:S01]  /*b8010*/  STL.64 [R1+0x370], R24 ;  /* 0x0003701801007387 */ /* 0x0001e20000100a00 */
[----:B------:R1:W-:Y:S03]  /*b8020*/  STL.64 [R1+0x378], R26 ;  /* 0x0003781a01007387 */ /* 0x0003e60000100a00 */
[----:B0-----:R-:W3:Y:S01]  /*b8030*/  LDL.LU R24, [R1+0x300] ;  /* 0x0003000001187983 */ /* 0x001ee20000300800 */
[----:B------:R-:W3:Y:S02]  /*b8040*/  LDL.LU R25, [R1+0x304] ;  /* 0x0003040001197983 */ /* 0x000ee40000300800 */
[----:B-1----:R-:W2:Y:S02]  /*b8050*/  LDL.LU R26, [R1+0x308] ;  /* 0x00030800011a7983 */ /* 0x002ea40000300800 */
        /* <DEDUP_REMOVED lines=9> */
[----:B0-----:R-:W2:Y:S04]  /*b80f0*/  LDL.64 R24, [R1+0xb0] ;  /* 0x0000b00001187983 */ /* 0x001ea80000100a00 */
[----:B--2---:R0:W-:Y:S04]  /*b8100*/  STL.64 [R1+0x45e0], R24 ;  /* 0x0045e01801007387 */ /* 0x0041e80000100a00 */
[----:B0-----:R-:W2:Y:S01]  /*b8110*/  LDL.64 R24, [R1+0xc0] ;  /* 0x0000c00001187983 */ /* 0x001ea20000100a00 */
[----:B------:R0:W-:Y:S03]  /*b8120*/  STL.64 [R1+0x4558], R16 ;  /* 0x0045581001007387 */ /* 0x0001e60000100a00 */
[----:B0-----:R-:W3:Y:S01]  /*b8130*/  LDL.64 R16, [R1+0x70] ;  /* 0x0000700001107983 */ /* 0x001ee20000100a00 */
        /* <DEDUP_REMOVED lines=8> */
[----:B0-----:R-:W2:Y:S05]  /*b81c0*/  LDL.64 R16, [R1+0x90] ;  /* 0x0000900001107983 */ /* 0x001eaa0000100a00 */
[----:B------:R-:W-:Y:S02]  /*b81d0*/  STL.64 [R1+0x730], R8 ;  /* 0x0007300801007387 */ /* 0x000fe40000100a00 */
[----:B------:R0:W-:Y:S02]  /*b81e0*/  STL.64 [R1+0x738], R10 ;  /* 0x0007380a01007387 */ /* 0x0001e40000100a00 */
[----:B0-----:R-:W3:Y:S01]  /*b81f0*/  LDL.LU.64 R10, [R1+0x4600] ;  /* 0x00460000010a7983 */ /* 0x001ee20000300a00 */
[----:B------:R-:W4:Y:S02]  /*b8200*/  LDL.LU.64 R8, [R1+0x45f8] ;  /* 0x0045f80001087983 */ /* 0x000f240000300a00 */
[----:B------:R-:W-:Y:S02]  /*b8210*/  STL [R1+0x44f4], R12 ;  /* 0x0044f40c01007387 */ /* 0x000fe40000100800 */
[----:B------:R-:W-:Y:S01]  /*b8220*/  STL [R1+0x44f0], R13 ;  /* 0x0044f00d01007387 */ /* 0x000fe20000100800 */
[----:B----4-:R-:W-:Y:S01]  /*b8230*/  HMMA.16816.F32 R20, R20, R8, R4 ;  /* 0x000000081414723c */ /* 0x010fe20000001804 */
        /* <DEDUP_REMOVED lines=9> */
[----:B---3--:R-:W-:Y:S01]  /*b82d0*/  STL.64 [R1+0x44e8], R10 ;  /* 0x0044e80a01007387 */ /* 0x008fe20000100a00 */
[----:B------:R0:W-:Y:S03]  /*b82e0*/  STL.64 [R1+0x44e0], R8 ;  /* 0x0044e00801007387 */ /* 0x0001e60000100a00 */
[----:B0-----:R-:W4:Y:S01]  /*b82f0*/  LDL.LU R8, [R1+0x330] ;  /* 0x0003300001087983 */ /* 0x001f220000300800 */
[----:B------:R-:W4:Y:S02]  /*b8300*/  LDL.LU R9, [R1+0x334] ;  /* 0x0003340001097983 */ /* 0x000f240000300800 */
[----:B------:R-:W4:Y:S02]  /*b8310*/  LDL.LU R10, [R1+0x338] ;  /* 0x00033800010a7983 */ /* 0x000f240000300800 */
[----:B------:R-:W4:Y:S01]  /*b8320*/  LDL.LU R11, [R1+0x33c] ;  /* 0x00033c00010b7983 */ /* 0x000f220000300800 */
[----:B------:R-:W-:Y:S01]  /*b8330*/  MOV R3, R25 ;  /* 0x0000001900037202 */ /* 0x000fe20000000f00 */
[C---:B----4-:R-:W-:Y:S11]  /*b8340*/  HMMA.16816.F32 R8, R4.reuse, R24, R8 ;  /* 0x000000180408723c */ /* 0x050ff60000001808 */
[----:B------:R-:W-:Y:S11]  /*b8350*/  @!UPT UIADD3 URZ, URZ, URZ, URZ ;  /* 0x0000003f3f3ff290 */ /* 0x000ff6000fffe03f */
[----:B------:R-:W-:Y:S01]  /*b8360*/  @!UPT UIADD3 URZ, URZ, URZ, URZ ;  /* 0x0000003f3f3ff290 */ /* 0x000fe2000fffe03f */
[----:B------:R0:W-:Y:S01]  /*b8370*/  STL.64 [R1+0x350], R8 ;  /* 0x0003500801007387 */ /* 0x0001e20000100a00 */
[----:B------:R-:W-:Y:S01]  /*b8380*/  STL.64 [R1+0x358], R10 ;  /* 0x0003580a01007387 */ /* 0x000fe20000100a00 */
[----:B0-----:R-:W-:Y:S02]  /*b8390*/  MOV R8, R24 ;  /* 0x0000001800087202 */ /* 0x001fe40000000f00 */
[----:B------:R-:W3:Y:S01]  /*b83a0*/  LDL.LU.64 R24, [R1+0x45e0] ;  /* 0x0045e00001187983 */ /* 0x000ee20000300a00 */
[----:B------:R-:W-:Y:S02]  /*b83b0*/  STL [R1+0x44fc], R3 ;  /* 0x0044fc0301007387 */ /* 0x000fe40000100800 */
[----:B------:R0:W-:Y:S02]  /*b83c0*/  STL [R1+0x44f8], R8 ;  /* 0x0044f80801007387 */ /* 0x0001e40000100800 */
        /* <DEDUP_REMOVED lines=8> */
[----:B------:R1:W-:Y:S02]  /*b8450*/  STL.64 [R1+0x348], R10 ;  /* 0x0003480a01007387 */ /* 0x0003e40000100a00 */
[----:B------:R-:W3:Y:S01]  /*b8460*/  LDL.LU.64 R26, [R1+0x45d8] ;  /* 0x0045d800011a7983 */ /* 0x000ee20000300a00 */
[----:B0-----:R-:W-:Y:S02]  /*b8470*/  MOV R9, R25 ;  /* 0x0000001900097202 */ /* 0x001fe40000000f00 */
[----:B-1----:R-:W-:Y:S02]  /*b8480*/  MOV R10, R24 ;  /* 0x00000018000a7202 */ /* 0x002fe40000000f00 */
[----:B------:R-:W3:Y:S01]  /*b8490*/  LDL.LU.64 R24, [R1+0x45d0] ;  /* 0x0045d00001187983 */ /* 0x000ee20000300a00 */
[----:B------:R0:W-:Y:S02]  /*b84a0*/  STL [R1+0x4518], R9 ;  /* 0x0045180901007387 */ /* 0x0001e40000100800 */
[----:B------:R-:W-:Y:S01]  /*b84b0*/  STL [R1+0x4500], R10 ;  /* 0x0045000a01007387 */ /* 0x000fe20000100800 */
[----:B0-----:R-:W3:Y:S02]  /*b84c0*/  LDL.64 R8, [R1+0xa0] ;  /* 0x0000a00001087983 */ /* 0x001ee40000100a00 */
        /* <DEDUP_REMOVED lines=8> */
[----:B------:R-:W-:-:S03]  /*b8550*/  MOV R14, R8 ;  /* 0x00000008000e7202 */ /* 0x000fc60000000f00 */
[----:B------:R-:W-:Y:S01]  /*b8560*/  STL [R1+0x4580], R11 ;  /* 0x0045800b01007387 */ /* 0x000fe20000100800 */
[----:B------:R-:W3:Y:S02]  /*b8570*/  LDL.64 R8, [R1+0x80] ;  /* 0x0000800001087983 */ /* 0x000ee40000100a00 */
[----:B------:R-:W-:Y:S01]  /*b8580*/  STL [R1+0x451c], R14 ;  /* 0x00451c0e01007387 */ /* 0x000fe20000100800 */
[C---:B--2---:R-:W-:Y:S11]  /*b8590*/  HMMA.16816.F32 R24, R4.reuse, R16, R24 ;  /* 0x000000100418723c */ /* 0x044ff60000001818 */
[----:B------:R-:W-:Y:S11]  /*b85a0*/  @!UPT UIADD3 URZ, URZ, URZ, URZ ;  /* 0x0000003f3f3ff290 */ /* 0x000ff6000fffe03f */
[----:B------:R-:W-:Y:S01]  /*b85b0*/  @!UPT UIADD3 URZ, URZ, URZ, URZ ;  /* 0x0000003f3f3ff290 */ /* 0x000fe2000fffe03f */
[----:B------:R0:W-:Y:S01]  /*b85c0*/  STL.64 [R1+0x320], R24 ;  /* 0x0003201801007387 */ /* 0x0001e20000100a00 */
[----:B------:R-:W-:Y:S02]  /*b85d0*/  STL.64 [R1+0x328], R26 ;  /* 0x0003281a01007387 */ /* 0x000fe40000100a00 */
[----:B------:R-:W3:Y:S02]  /*b85e0*/  LDL.LU.64 R18, [R1+0x45b8] ;  /* 0x0045b80001127983 */ /* 0x000ee40000300a00 */
[----:B0-----:R-:W-:Y:S01]  /*b85f0*/  IMAD.MOV.U32 R25, RZ, RZ, R16 ;  /* 0x000000ffff197224 */ /* 0x001fe200078e0010 */
[----:B------:R-:W-:Y:S02]  /*b8600*/  MOV R24, R17 ;  /* 0x0000001100187202 */ /* 0x000fe40000000f00 */
[----:B------:R-:W3:Y:S02]  /*b8610*/  LDL.LU.64 R16, [R1+0x45b0] ;  /* 0x0045b00001107983 */ /* 0x000ee40000300a00 */
[----:B---3--:R-:W-:Y:S11]  /*b8620*/  HMMA.16816.F32 R16, R4, R8, R16 ;  /* 0x000000080410723c */ /* 0x008ff60000001810 */
[----:B------:R-:W-:Y:S11]  /*b8630*/  @!UPT UIADD3 URZ, URZ, URZ, URZ ;  /* 0x0000003f3f3ff290 */ /* 0x000ff6000fffe03f */
[----:B------:R-:W-:Y:S01]  /*b8640*/  @!UPT UIADD3 URZ, URZ, URZ, URZ ;  /* 0x0000003f3f3ff290 */ /* 0x000fe2000fffe03f */
[----:B------:R0:W-:Y:S01]  /*b8650*/  STL.64 [R1+0x310], R16 ;  /* 0x0003101001007387 */ /* 0x0001e20000100a00 */
[----:B------:R-:W-:Y:S03]  /*b8660*/  STL.64 [R1+0x318], R18 ;  /* 0x0003181201007387 */ /* 0x000fe60000100a00 */
[----:B0-----:R-:W2:Y:S01]  /*b8670*/  LDL.LU.64 R16, [R1+0x45a8] ;  /* 0x0045a80001107983 */ /* 0x001ea20000300a00 */
[----:B------:R-:W-:Y:S02]  /*b8680*/  MOV R27, R8 ;  /* 0x00000008001b7202 */ /* 0x000fe40000000f00 */
[----:B------:R-:W-:-:S05]  /*b8690*/  MOV R26, R9 ;  /* 0x00000009001a7202 */ /* 0x000fca0000000f00 */
[----:B------:R-:W-:Y:S01]  /*b86a0*/  STL.64 [R1+0x4510], R26 ;  /* 0x0045101a01007387 */ /* 0x000fe20000100a00 */
[----:B------:R0:W-:Y:S01]  /*b86b0*/  STL.64 [R1+0x4508], R24 ;  /* 0x0045081801007387 */ /* 0x0001e20000100a00 */
[C---:B--2---:R-:W-:Y:S01]  /*b86c0*/  HMMA.16816.F32 R8, R4.reuse, R16, R20 ;  /* 0x000000100408723c */ /* 0x044fe20000001814 */
[----:B------:R-:W-:Y:S02]  /*b86d0*/  MOV R2, R16 ;  /* 0x0000001000027202 */ /* 0x000fe40000000f00 */
[----:B------:R-:W-:Y:S01]  /*b86e0*/  MOV R0, R17 ;  /* 0x0000001100007202 */ /* 0x000fe20000000f00 */
[----:B------:R-:W1:Y:S11]  /*b86f0*/  LDSM.16.M88.4 R20, [R15+0x46080] ;  /* 0x046080000f14783b */ /* 0x000e760000000200 */
[----:B------:R-:W-:Y:S08]  /*b8700*/  @!UPT UIADD3 URZ, URZ, URZ, URZ ;  /* 0x0000003f3f3ff290 */ /* 0x000ff0000fffe03f */
[----:B------:R-:W-:Y:S01]  /*b8710*/  STL.64 [R1+0x300], R8 ;  /* 0x0003000801007387 */ /* 0x000fe20000100a00 */
[----:B------:R-:W-:Y:S02]  /*b8720*/  STL.64 [R1+0x308], R10 ;  /* 0x0003080a01007387 */ /* 0x000fe40000100a00 */
[----:B0-----:R-:W2:Y:S02]  /*b8730*/  LDL.LU R24, [R1+0x660] ;  /* 0x0006600001187983 */ /* 0x001ea40000300800 */
        /* <DEDUP_REMOVED lines=25> */
[----:B------:R-:W-:Y:S01]  /*b88d0*/  STL.64 [R1+0x4568], R18 ;  /* 0x0045681201007387 */ /* 0x000fe20000100a00 */
[----:B----4-:R0:W-:Y:S03]  /*b88e0*/  STL.64 [R1+0x4560], R16 ;  /* 0x0045601001007387 */ /* 0x0101e60000100a00 */
[----:B0-----:R-:W4:Y:S04]  /*b88f0*/  LDL.64 R16, [R1+0x30] ;  /* 0x0000300001107983 */ /* 0x001f280000100a00 */
[----:B----4-:R0:W-:Y:S04]  /*b8900*/  STL.64 [R1+0x4578], R16 ;  /* 0x0045781001007387 */ /* 0x0101e80000100a00 */
[----:B0-----:R-:W4:Y:S04]  /*b8910*/  LDL.64 R16, [R1+0x40] ;  /* 0x0000400001107983 */ /* 0x001f280000100a00 */
[----:B----4-:R0:W-:Y:S04]  /*b8920*/  STL.64 [R1+0x4598], R16 ;  /* 0x0045981001007387 */ /* 0x0101e80000100a00 */
[----:B0-----:R-:W4:Y:S01]  /*b8930*/  LDL.LU R16, [R1+0x6c0] ;  /* 0x0006c00001107983 */ /* 0x001f220000300800 */
[----:B------:R-:W4:Y:S02]  /*b8940*/  LDL.LU R17, [R1+0x6c4] ;  /* 0x0006c40001117983 */ /* 0x000f240000300800 */
[----:B------:R-:W4:Y:S02]  /*b8950*/  LDL.LU R18, [R1+0x6c8] ;  /* 0x0006c80001127983 */ /* 0x000f240000300800 */
[----:B------:R-:W4:Y:S01]  /*b8960*/  LDL.LU R19, [R1+0x6cc] ;  /* 0x0006cc0001137983 */ /* 0x000f220000300800 */
[----:B---3--:R-:W-:Y:S01]  /*b8970*/  STL.64 [R1+0x4538], R26 ;  /* 0x0045381a01007387 */ /* 0x008fe20000100a00 */
[----:B------:R0:W-:Y:S03]  /*b8980*/  STL.64 [R1+0x4530], R24 ;  /* 0x0045301801007387 */ /* 0x0001e60000100a00 */
[----:B0-----:R-:W3:Y:S04]  /*b8990*/  LDL.64 R24, [R1+0x10] ;  /* 0x0000100001187983 */ /* 0x001ee80000100a00 */
[----:B---3--:R0:W-:Y:S04]  /*b89a0*/  STL.64 [R1+0x4550], R24 ;  /* 0x0045501801007387 */ /* 0x0081e80000100a00 */
[----:B0-----:R-:W3:Y:S04]  /*b89b0*/  LDL.64 R24, [R1+0x20] ;  /* 0x0000200001187983 */ /* 0x001ee80000100a00 */
[----:B---3--:R0:W-:Y:S04]  /*b89c0*/  STL.64 [R1+0x4570], R24 ;  /* 0x0045701801007387 */ /* 0x0081e80000100a00 */
[----:B0-----:R-:W3:Y:S01]  /*b89d0*/  LDL.LU R24, [R1+0x6a0] ;  /* 0x0006a00001187983 */ /* 0x001ee20000300800 */
[----:B------:R-:W3:Y:S02]  /*b89e0*/  LDL.LU R25, [R1+0x6a4] ;  /* 0x0006a40001197983 */ /* 0x000ee40000300800 */
[----:B------:R-:W3:Y:S02]  /*b89f0*/  LDL.LU R26, [R1+0x6a8] ;  /* 0x0006a800011a7983 */ /* 0x000ee40000300800 */
[----:B------:R-:W3:Y:S01]  /*b8a00*/  LDL.LU R27, [R1+0x6ac] ;  /* 0x0006ac00011b7983 */ /* 0x000ee20000300800 */
[----:B-1----:R-:W-:Y:S01]  /*b8a10*/  STL.64 [R1+0x4398], R22 ;  /* 0x0043981601007387 */ /* 0x002fe20000100a00 */
[----:B------:R0:W-:Y:S03]  /*b8a20*/  STL.64 [R1+0x4390], R20 ;  /* 0x0043901401007387 */ /* 0x0001e60000100a00 */
        /* <DEDUP_REMOVED lines=8> */
[----:B------:R-:W2:Y:S02]  /*b8ab0*/  LDL.LU R20, [R1+0x5d0] ;  /* 0x0005d00001147983 */ /* 0x000ea40000300800 */
[----:B------:R-:W2:Y:S02]  /*b8ac0*/  LDL.LU R21, [R1+0x5d4] ;  /* 0x0005d40001157983 */ /* 0x000ea40000300800 */
[----:B------:R-:W2:Y:S01]  /*b8ad0*/  LDL.LU R22, [R1+0x5d8] ;  /* 0x0005d80001167983 */ /* 0x000ea20000300800 */
[----:B------:R-:W2:Y:S01]  /*b8ae0*/  LDL.LU R23, [R1+0x5dc] ;  /* 0x0005dc0001177983 */ /* 0x000ea20000300800 */
[----:B----4-:R-:W-:Y:S03]  /*b8af0*/  HMMA.16816.F32 R16, R4, R8, R16 ;  /* 0x000000080410723c */ /* 0x010fe60000001810 */
[----:B--2---:R-:W-:Y:S01]  /*b8b00*/  STL.64 [R1+0x43a8], R22 ;  /* 0x0043a81601007387 */ /* 0x004fe20000100a00 */
[----:B------:R0:W-:Y:S03]  /*b8b10*/  STL.64 [R1+0x43a0], R20 ;  /* 0x0043a01401007387 */ /* 0x0001e60000100a00 */
[----:B0-----:R-:W2:Y:S01]  /*b8b20*/  LDL R20, [R1] ;  /* 0x0000000001147983 */ /* 0x001ea20000100800 */
[----:B------:R-:W-:-:S02]  /*b8b30*/  MOV R23, R8 ;  /* 0x0000000800177202 */ /* 0x000fc40000000f00 */
[----:B------:R-:W-:Y:S11]  /*b8b40*/  MOV R22, R9 ;  /* 0x0000000900167202 */ /* 0x000ff60000000f00 */
[----:B------:R-:W-:Y:S02]  /*b8b50*/  @!UPT UIADD3 URZ, URZ, URZ, URZ ;  /* 0x0000003f3f3ff290 */ /* 0x000fe4000fffe03f */
[----:B------:R0:W-:Y:S01]  /*b8b60*/  STL.64 [R1+0x720], R16 ;  /* 0x0007201001007387 */ /* 0x0001e20000100a00 */
[----:B------:R-:W-:Y:S03]  /*b8b70*/  STL.64 [R1+0x728], R18 ;  /* 0x0007281201007387 */ /* 0x000fe60000100a00 */
[----:B0-----:R-:W4:Y:S01]  /*b8b80*/  LDL.LU.64 R16, [R1+0x4598] ;  /* 0x0045980001107983 */ /* 0x001f220000300a00 */
[----:B------:R-:W4:Y:S02]  /*b8b90*/  LDL.LU.64 R10, [R1+0x4590] ;  /* 0x00459000010a7983 */ /* 0x000f240000300a00 */
[----:B------:R-:W4:Y:S01]  /*b8ba0*/  LDL.LU.64 R8, [R1+0x4588] ;  /* 0x0045880001087983 */ /* 0x000f220000300a00 */
[----:B------:R-:W-:Y:S01]  /*b8bb0*/  MOV R21, R28 ;  /* 0x0000001c00157202 */ /* 0x000fe20000000f00 */
[----:B------:R-:W-:Y:S04]  /*b8bc0*/  STL.64 [R1+0x4548], R22 ;  /* 0x0045481601007387 */ /* 0x000fe80000100a00 */
[----:B--2---:R0:W-:Y:S04]  /*b8bd0*/  STL.64 [R1+0x4540], R20 ;  /* 0x0045401401007387 */ /* 0x0041e80000100a00 */
[----:B0-----:R-:W2:Y:S01]  /*b8be0*/  LDL.LU R20, [R1+0x680] ;  /* 0x0006800001147983 */ /* 0x001ea20000300800 */
[----:B------:R-:W2:Y:S02]  /*b8bf0*/  LDL.LU R21, [R1+0x684] ;  /* 0x0006840001157983 */ /* 0x000ea40000300800 */
[----:B------:R-:W2:Y:S02]  /*b8c00*/  LDL.LU R22, [R1+0x688] ;  /* 0x0006880001167983 */ /* 0x000ea40000300800 */
[----:B------:R-:W2:Y:S01]  /*b8c10*/  LDL.LU R23, [R1+0x68c] ;  /* 0x00068c0001177983 */ /* 0x000ea20000300800 */
[C---:B----4-:R-:W-:Y:S01]  /*b8c20*/  HMMA.16816.F32 R8, R4.reuse, R16, R8 ;  /* 0x000000100408723c */ /* 0x050fe20000001808 */
[----:B------:R-:W-:Y:S11]  /*b8c30*/  MOV R12, R17 ;  /* 0x00000011000c7202 */ /* 0x000ff60000000f00 */
[----:B------:R-:W-:Y:S11]  /*b8c40*/  @!UPT UIADD3 URZ, URZ, URZ, URZ ;  /* 0x0000003f3f3ff290 */ /* 0x000ff6000fffe03f */
[----:B------:R0:W-:Y:S01]  /*b8c50*/  STL.64 [R1+0x710], R8 ;  /* 0x0007100801007387 */ /* 0x0001e20000100a00 */
[----:B------:R1:W-:Y:S01]  /*b8c60*/  STL.64 [R1+0x718], R10 ;  /* 0x0007180a01007387 */ /* 0x0003e20000100a00 */
[----:B0-----:R-:W-:Y:S02]  /*b8c70*/  MOV R8, R16 ;  /* 0x0000001000087202 */ /* 0x001fe40000000f00 */
[----:B-1----:R-:W4:Y:S01]  /*b8c80*/  LDL.LU R11, [R1+0x4580] ;  /* 0x00458000010b7983 */ /* 0x002f220000300800 */
[----:B------:R-:W3:Y:S02]  /*b8c90*/  LDL.LU.64 R16, [R1+0x4578] ;  /* 0x0045780001107983 */ /* 0x000ee40000300a00 */
[C---:B---3--:R-:W-:Y:S01]  /*b8ca0*/  HMMA.16816.F32 R24, R4.reuse, R16, R24 ;  /* 0x000000100418723c */ /* 0x048fe20000001818 */
[----:B------:R-:W-:Y:S01]  /*b8cb0*/  MOV R10, R16 ;  /* 0x00000010000a7202 */ /* 0x000fe20000000f00 */
[----:B------:R-:W-:Y:S11]  /*b8cc0*/  IMAD.MOV.U32 R3, RZ, RZ, R17 ;  /* 0x000000ffff037224 */ /* 0x000ff600078e0011 */
[----:B------:R-:W-:Y:S10]  /*b8cd0*/  @!UPT UIADD3 URZ, URZ, URZ, URZ ;  /* 0x0000003f3f3ff290 */ /* 0x000ff4000fffe03f */
[----:B------:R0:W-:Y:S01]  /*b8ce0*/  STL.64 [R1+0x700], R24 ;  /* 0x0007001801007387 */ /* 0x0001e20000100a00 */
[----:B------:R-:W-:Y:S03]  /*b8cf0*/  STL.64 [R1+0x708], R26 ;  /* 0x0007081a01007387 */ /* 0x000fe60000100a00 */
[----:B0-----:R-:W3:Y:S01]  /*b8d00*/  LDL.LU.64 R24, [R1+0x4570] ;  /* 0x0045700001187983 */ /* 0x001ee20000300a00 */
[----:B------:R-:W3:Y:S02]  /*b8d10*/  LDL.LU.64 R18, [R1+0x4568] ;  /* 0x0045680001127983 */ /* 0x000ee40000300a00 */
[----:B------:R-:W3:Y:S02]  /*b8d20*/  LDL.LU.64 R16, [R1+0x4560] ;  /* 0x0045600001107983 */ /* 0x000ee40000300a00 */
[----:B------:R-:W2:Y:S01]  /*b8d30*/  LDL R28, [R1+0x2784] ;  /* 0x00278400011c7983 */ /* 0x000ea20000100800 */
        /* <DEDUP_REMOVED lines=27> */
[----:B0-----:R-:W-:Y:S02]  /*b8ef0*/  MOV R20, R14 ;  /* 0x0000000e00147202 */ /* 0x001fe40000000f00 */
[----:B------:R-:W-:Y:S01]  /*b8f00*/  MOV R21, R9 ;  /* 0x0000000900157202 */ /* 0x000fe20000000f00 */
[----:B------:R-:W2:Y:S01]  /*b8f10*/  LDL.LU R14, [R1+0x451c] ;  /* 0x00451c00010e7983 */ /* 0x000ea20000300800 */
[----:B------:R-:W2:Y:S03]  /*b8f20*/  LDL.LU R9, [R1+0x4518] ;  /* 0x0045180001097983 */ /* 0x000ea60000300800 */
[----:B------:R0:W-:Y:S02]  /*b8f30*/  STL.64 [R1+0x43d0], R20 ;  /* 0x0043d01401007387 */ /* 0x0001e40000100a00 */
[----:B0-----:R-:W-:-:S02]  /*b8f40*/  MOV R20, R19 ;  /* 0x0000001300147202 */ /* 0x001fc40000000f00 */
[----:B------:R-:W-:Y:S01]  /*b8f50*/  MOV R21, R18 ;  /* 0x0000001200157202 */ /* 0x000fe20000000f00 */
[----:B---3--:R-:W-:Y:S11]  /*b8f60*/  HMMA.16816.F32 R24, R4, R16, R24 ;  /* 0x000000100418723c */ /* 0x008ff60000001818 */
        /* <DEDUP_REMOVED lines=30> */
[----:B------:R0:W-:Y:S02]  /*b9150*/  STL.64 [R1+0x4430], R20 ;  /* 0x0044301401007387 */ /* 0x0001e40000100a00 */
        /* <DEDUP_REMOVED lines=9> */
[----:B------:R0:W-:Y:S03]  /*b91f0*/  STL.64 [R1+0x4448], R20 ;  /* 0x0044481401007387 */ /* 0x0001e60000100a00 */
[----:B0-----:R-:W2:Y:S01]  /*b9200*/  LDL.LU R20, [R1+0x270] ;  /* 0x0002700001147983 */ /* 0x001ea20000300800 */
[----:B------:R-:W2:Y:S02]  /*b9210*/  LDL.LU R21, [R1+0x274] ;  /* 0x0002740001157983 */ /* 0x000ea40000300800 */
[----:B------:R-:W2:Y:S02]  /*b9220*/  LDL.LU R22, [R1+0x278] ;  /* 0x0002780001167983 */ /* 0x000ea40000300800 */
[----:B------:R-:W2:Y:S02]  /*b9230*/  LDL.LU R23, [R1+0x27c] ;  /* 0x00027c0001177983 */ /* 0x000ea40000300800 */
[----:B--2---:R-:W-:Y:S01]  /*b9240*/  STL.64 [R1+0x4458], R22 ;  /* 0x0044581601007387 */ /* 0x004fe20000100a00 */
[----:B------:R3:W-:Y:S02]  /*b9250*/  STL.64 [R1+0x4450], R20 ;  /* 0x0044501401007387 */ /* 0x0007e40000100a00 */
[----:B---3--:R-:W-:-:S02]  /*b9260*/  MOV R20, R27 ;  /* 0x0000001b00147202 */ /* 0x008fc40000000f00 */
[----:B------:R-:W-:-:S05]  /*b9270*/  MOV R21, R26 ;  /* 0x0000001a00157202 */ /* 0x000fca0000000f00 */
[----:B------:R-:W-:Y:S01]  /*b9280*/  STL.64 [R1+0x4470], R20 ;  /* 0x0044701401007387 */ /* 0x000fe20000100a00 */
[----:B------:R-:W-:Y:S02]  /*b9290*/  STL.64 [R1+0x43f8], R18 ;  /* 0x0043f81201007387 */ /* 0x000fe40000100a00 */
[----:B------:R0:W-:Y:S02]  /*b92a0*/  STL.64 [R1+0x43f0], R16 ;  /* 0x0043f01001007387 */ /* 0x0001e40000100a00 */
        /* <DEDUP_REMOVED lines=15> */
[----:B------:R0:W-:Y:S02]  /*b93a0*/  STL.64 [R1+0x44a0], R20 ;  /* 0x0044a01401007387 */ /* 0x0001e40000100a00 */
[----:B0-----:R-:W-:Y:S02]  /*b93b0*/  MOV R20, R10 ;  /* 0x0000000a00147202 */ /* 0x001fe40000000f00 */
[----:B------:R-:W-:-:S05]  /*b93c0*/  MOV R21, R9 ;  /* 0x0000000900157202 */ /* 0x000fca0000000f00 */
[----:B------:R-:W-:Y:S04]  /*b93d0*/  STL.64 [R1+0x44b8], R20 ;  /* 0x0044b81401007387 */ /* 0x000fe80000100a00 */
        /* <DEDUP_REMOVED lines=14> */
[----:B------:R-:W4:Y:S01]  /*b94c0*/  LDL.LU R26, [R1+0x2d8] ;  /* 0x0002d800011a7983 */ /* 0x000f220000300800 */
[----:B------:R-:W-:Y:S01]  /*b94d0*/  MOV R20, R8 ;  /* 0x0000000800147202 */ /* 0x000fe20000000f00 */
[----:B------:R-:W4:Y:S01]  /*b94e0*/  LDL.LU R27, [R1+0x2dc] ;  /* 0x0002dc00011b7983 */ /* 0x000f220000300800 */
[----:B------:R-:W4:Y:S02]  /*b94f0*/  LDL.LU R8, [R1+0x650] ;  /* 0x0006500001087983 */ /* 0x000f240000300800 */
[----:B------:R-:W4:Y:S02]  /*b9500*/  LDL.LU R9, [R1+0x654] ;  /* 0x0006540001097983 */ /* 0x000f240000300800 */
[----:B------:R-:W4:Y:S01]  /*b9510*/  LDL.LU R10, [R1+0x658] ;  /* 0x00065800010a7983 */ /* 0x000f220000300800 */
[----:B------:R-:W4:Y:S04]  /*b9520*/  LDL.LU R11, [R1+0x65c] ;  /* 0x00065c00010b7983 */ /* 0x000f280000300800 */
        /* <DEDUP_REMOVED lines=34> */
[----:B------:R-:W4:Y:S01]  /*b9750*/  LDL.LU.64 R8, [R1+0x44e0] ;  /* 0x0044e00001087983 */ /* 0x000f220000300a00 */
[----:B------:R-:W-:Y:S01]  /*b9760*/  MOV R21, R3 ;  /* 0x0000000300157202 */ /* 0x000fe20000000f00 */
[----:B----4-:R-:W-:Y:S01]  /*b9770*/  HMMA.16816.F32 R4, R4, R8, R24 ;  /* 0x000000080404723c */ /* 0x010fe20000001818 */
[----:B------:R-:W2:Y:S01]  /*b9780*/  LDL.LU.64 R26, [R1+0x44d8] ;  /* 0x0044d800011a7983 */ /* 0x000ea20000300a00 */
[----:B------:R-:W2:Y:S11]  /*b9790*/  LDL.LU.64 R24, [R1+0x44d0] ;  /* 0x0044d00001187983 */ /* 0x000eb60000300a00 */
[----:B------:R-:W-:Y:S10]  /*b97a0*/  @!UPT UIADD3 URZ, URZ, URZ, URZ ;  /* 0x0000003f3f3ff290 */ /* 0x000ff4000fffe03f */
[----:B------:R-:W-:Y:S01]  /*b97b0*/  STL.64 [R1+0x2e0], R4 ;  /* 0x0002e00401007387 */ /* 0x000fe20000100a00 */
[----:B------:R-:W-:Y:S01]  /*b97c0*/  STL.64 [R1+0x2e8], R6 ;  /* 0x0002e80601007387 */ /* 0x000fe20000100a00 */
        /* <DEDUP_REMOVED lines=34> */
[----:B0-----:R-:W4:Y:S01]  /*b99f0*/  LDL.LU.64 R22, [R1+0x4458] ;  /* 0x0044580001167983 */ /* 0x001f220000300a00 */
[----:B------:R-:W4:Y:S01]  /*b9a00*/  LDL.LU.64 R20, [R1+0x4450] ;  /* 0x0044500001147983 */ /* 0x000f220000300a00 */
[----:B------:R-:W-:Y:S01]  /*b9a10*/  MOV R4, R2 ;  /* 0x0000000200047202 */ /* 0x000fe20000000f00 */
[----:B------:R-:W-:-:S07]  /*b9a20*/  IMAD.MOV.U32 R5, RZ, RZ, R0 ;  /* 0x000000ffff057224 */ /* 0x000fce00078e0000 */
[C---:B----4-:R-:W-:Y:S01]  /*b9a30*/  HMMA.16816.F32 R4, R24.reuse, R4, R20 ;  /* 0x000000041804723c */ /* 0x050fe20000001814 */
[----:B------:R-:W2:Y:S11]  /*b9a40*/  LDL.LU.64 R20, [R1+0x4448] ;  /* 0x0044480001147983 */ /* 0x000eb60000300a00 */
[----:B------:R-:W-:Y:S11]  /*b9a50*/  @!UPT UIADD3 URZ, URZ, URZ, URZ ;  /* 0x0000003f3f3ff290 */ /* 0x000ff6000fffe03f */
[----:B------:R-:W-:Y:S01]  /*b9a60*/  STL.64 [R1+0x650], R4 ;  /* 0x0006500401007387 */ /* 0x000fe20000100a00 */
[----:B------:R-:W-:Y:S02]  /*b9a70*/  STL.64 [R1+0x658], R6 ;  /* 0x0006580601007387 */ /* 0x000fe40000100a00 */
[----:B------:R-:W0:Y:S02]  /*b9a80*/  LDSM.16.M88.4 R4, [R15+0x47080] ;  /* 0x047080000f04783b */ /* 0x000e240000000200 */
[----:B0-----:R-:W-:Y:S02]  /*b9a90*/  STL.64 [R1+0x42a8], R6 ;  /* 0x0042a80601007387 */ /* 0x001fe40000100a00 */
        /* <DEDUP_REMOVED lines=63> */
[----:B------:R4:W-:Y:S02]  /*b9e90*/  STL.64 [R1+0x4328], R16 ;  /* 0x0043281001007387 */ /* 0x0009e40000100a00 */
[C---:B----4-:R-:W-:Y:S02]  /*b9ea0*/  HMMA.16816.F32 R16, R24.reuse, R12, R4 ;  /* 0x0000000c1810723c */ /* 0x050fe40000001804 */
[----:B------:R-:W4:Y:S11]  /*b9eb0*/  LDL.LU R4, [R1+0x250] ;  /* 0x0002500001047983 */ /* 0x000f360000300800 */
[----:B------:R-:W-:Y:S10]  /*b9ec0*/  @!UPT UIADD3 URZ, URZ, URZ, URZ ;  /* 0x0000003f3f3ff290 */ /* 0x000ff4000fffe03f */
[----:B------:R0:W-:Y:S01]  /*b9ed0*/  STL.64 [R1+0x5c0], R16 ;  /* 0x0005c01001007387 */ /* 0x0001e20000100a00 */
[----:B------:R-:W-:Y:S02]  /*b9ee0*/  STL.64 [R1+0x5c8], R18 ;  /* 0x0005c81201007387 */ /* 0x000fe40000100a00 */
[----:B------:R-:W4:Y:S02]  /*b9ef0*/  LDL.LU R5, [R1+0x254] ;  /* 0x0002540001057983 */ /* 0x000f240000300800 */
[----:B------:R-:W4:Y:S01]  /*b9f00*/  LDL.LU R6, [R1+0x258] ;  /* 0x0002580001067983 */ /* 0x000f220000300800 */
[----:B------:R-:W4:Y:S04]  /*b9f10*/  LDL.LU R7, [R1+0x25c] ;  /* 0x00025c0001077983 */ /* 0x000f280000300800 */
[----:B0-----:R-:W2:Y:S04]  /*b9f20*/  LDL.LU.64 R16, [R1+0x70] ;  /* 0x0000700001107983 */ /* 0x001ea80000300a00 */
[----:B--2---:R0:W-:Y:S04]  /*b9f30*/  STL.64 [R1+0x4358], R16 ;  /* 0x0043581001007387 */ /* 0x0041e80000100a00 */
[----:B0-----:R-:W2:Y:S01]  /*b9f40*/  LDL.LU R16, [R1+0x210] ;  /* 0x0002100001107983 */ /* 0x001ea20000300800 */
[----:B------:R-:W2:Y:S02]  /*b9f50*/  LDL.LU R17, [R1+0x214] ;  /* 0x0002140001117983 */ /* 0x000ea40000300800 */
[----:B------:R-:W2:Y:S02]  /*b9f60*/  LDL.LU R18, [R1+0x218] ;  /* 0x0002180001127983 */ /* 0x000ea40000300800 */
[----:B------:R-:W2:Y:S02]  /*b9f70*/  LDL.LU R19, [R1+0x21c] ;  /* 0x00021c0001137983 */ /* 0x000ea40000300800 */
[----:B--2---:R-:W-:Y:S01]  /*b9f80*/  STL.64 [R1+0x4368], R18 ;  /* 0x0043681201007387 */ /* 0x004fe20000100a00 */
[----:B------:R0:W-:Y:S03]  /*b9f90*/  STL.64 [R1+0x4360], R16 ;  /* 0x0043601001007387 */ /* 0x0001e60000100a00 */
[----:B0-----:R-:W2:Y:S04]  /*b9fa0*/  LDL.LU.64 R16, [R1+0x90] ;  /* 0x0000900001107983 */ /* 0x001ea80000300a00 */
[----:B--2---:R0:W-:Y:S04]  /*b9fb0*/  STL.64 [R1+0x4380], R16 ;  /* 0x0043801001007387 */ /* 0x0041e80000100a00 */
[----:B0-----:R-:W2:Y:S04]  /*b9fc0*/  LDL.LU.64 R16, [R1+0xa0] ;  /* 0x0000a00001107983 */ /* 0x001ea80000300a00 */
[----:B--2---:R0:W-:Y:S04]  /*b9fd0*/  STL.64 [R1+0x4388], R16 ;  /* 0x0043881001007387 */ /* 0x0041e80000100a00 */
[----:B0-----:R-:W4:Y:S01]  /*b9fe0*/  LDL.LU.64 R16, [R1+0xc0] ;  /* 0x0000c00001107983 */ /* 0x001f220000300a00 */
[----:B------:R0:W-:Y:S02]  /*b9ff0*/  STL [R1+0x42cc], R12 ;  /* 0x0042cc0c01007387 */ /* 0x0001e40000100800 */
[----:B------:R1:W-:Y:S01]  /*ba000*/  STL [R1+0x42c8], R13 ;  /* 0x0042c80d01007387 */ /* 0x0003e20000100800 */
[----:B0-----:R-:W2:Y:S01]  /*ba010*/  LDL.LU R12, [R1+0x200] ;  /* 0x00020000010c7983 */ /* 0x001ea20000300800 */
[----:B-1----:R-:W2:Y:S02]  /*ba020*/  LDL.LU R13, [R1+0x204] ;  /* 0x00020400010d7983 */ /* 0x002ea40000300800 */
        /* <DEDUP_REMOVED lines=13> */
[----:B0-----:R-:W2:Y:S01]  /*ba100*/  LDL.LU.64 R24, [R1+0xb0] ;  /* 0x0000b00001187983 */ /* 0x001ea20000300a00 */
[----:B---3--:R-:W-:Y:S02]  /*ba110*/  STL.64 [R1+0x42b8], R10 ;  /* 0x0042b80a01007387 */ /* 0x008fe40000100a00 */
[----:B------:R0:W-:Y:S02]  /*ba120*/  STL.64 [R1+0x42b0], R8 ;  /* 0x0042b00801007387 */ /* 0x0001e40000100a00 */
[----:B0-----:R-:W3:Y:S01]  /*ba130*/  LDL.LU R8, [R1+0x230] ;  /* 0x0002300001087983 */ /* 0x001ee20000300800 */
[----:B------:R-:W3:Y:S02]  /*ba140*/  LDL.LU R9, [R1+0x234] ;  /* 0x0002340001097983 */ /* 0x000ee40000300800 */
[----:B------:R-:W3:Y:S02]  /*ba150*/  LDL.LU R10, [R1+0x238] ;  /* 0x00023800010a7983 */ /* 0x000ee40000300800 */
[----:B------:R-:W3:Y:S01]  /*ba160*/  LDL.LU R11, [R1+0x23c] ;  /* 0x00023c00010b7983 */ /* 0x000ee20000300800 */
[C---:B----4-:R-:W-:Y:S11]  /*ba170*/  HMMA.16816.F32 R4, R20.reuse, R16, R4 ;  /* 0x000000101404723c */ /* 0x050ff60000001804 */
[----:B------:R-:W-:Y:S11]  /*ba180*/  @!UPT UIADD3 URZ, URZ, URZ, URZ ;  /* 0x0000003f3f3ff290 */ /* 0x000ff6000fffe03f */
[----:B------:R-:W-:Y:S01]  /*ba190*/  @!UPT UIADD3 URZ, URZ, URZ, URZ ;  /* 0x0000003f3f3ff290 */ /* 0x000fe2000fffe03f */
[----:B------:R0:W-:Y:S01]  /*ba1a0*/  STL.64 [R1+0x2c0], R4 ;  /* 0x0002c00401007387 */ /* 0x0001e20000100a00 */
[----:B------:R-:W-:Y:S01]  /*ba1b0*/  STL.64 [R1+0x2c8], R6 ;  /* 0x0002c80601007387 */ /* 0x000fe20000100a00 */
[----:B0-----:R-:W-:Y:S02]  /*ba1c0*/  MOV R4, R17 ;  /* 0x0000001100047202 */ /* 0x001fe40000000f00 */
[----:B------:R-:W-:Y:S02]  /*ba1d0*/  MOV R5, R16 ;  /* 0x0000001000057202 */ /* 0x000fe40000000f00 */
[----:B------:R-:W3:Y:S01]  /*ba1e0*/  LDL.LU.64 R16, [R1+0x4388] ;  /* 0x0043880001107983 */ /* 0x000ee20000300a00 */
[----:B------:R0:W-:Y:S02]  /*ba1f0*/  STL [R1+0x42d4], R4 ;  /* 0x0042d40401007387 */ /* 0x0001e40000100800 */
[----:B------:R1:W-:Y:S01]  /*ba200*/  STL [R1+0x42d0], R5 ;  /* 0x0042d00501007387 */ /* 0x0003e20000100800 */
[----:B0-----:R-:W2:Y:S01]  /*ba210*/  LDL.LU R4, [R1+0x240] ;  /* 0x0002400001047983 */ /* 0x001ea20000300800 */
[----:B-1----:R-:W2:Y:S02]  /*ba220*/  LDL.LU R5, [R1+0x244] ;  /* 0x0002440001057983 */ /* 0x002ea40000300800 */
[----:B------:R-:W2:Y:S02]  /*ba230*/  LDL.LU R6, [R1+0x248] ;  /* 0x0002480001067983 */ /* 0x000ea40000300800 */
[----:B------:R-:W2:Y:S01]  /*ba240*/  LDL.LU R7, [R1+0x24c] ;  /* 0x00024c0001077983 */ /* 0x000ea20000300800 */
[C---:B---3--:R-:W-:Y:S08]  /*ba250*/  HMMA.16816.F32 R8, R20.reuse, R16, R8 ;  /* 0x000000101408723c */ /* 0x048ff00000001808 */
[----:B--2---:R-:W-:Y:S11]  /*ba260*/  HMMA.16816.F32 R4, R20, R24, R4 ;  /* 0x000000181404723c */ /* 0x004ff60000001804 */
        /* <DEDUP_REMOVED lines=8> */
[----:B------:R-:W-:Y:S02]  /*ba2f0*/  STL [R1+0x42d8], R7 ;  /* 0x0042d80701007387 */ /* 0x000fe40000100800 */
[----:B------:R-:W3:Y:S01]  /*ba300*/  LDL.LU.64 R4, [R1+0x80] ;  /* 0x0000800001047983 */ /* 0x000ee20000300a00 */
[----:B------:R0:W-:Y:S01]  /*ba310*/  STL.64 [R1+0x2a0], R8 ;  /* 0x0002a00801007387 */ /* 0x0001e20000100a00 */
[----:B------:R1:W-:Y:S01]  /*ba320*/  STL.64 [R1+0x2a8], R10 ;  /* 0x0002a80a01007387 */ /* 0x0003e20000100a00 */
[----:B0-----:R-:W-:-:S02]  /*ba330*/  MOV R9, R16 ;  /* 0x0000001000097202 */ /* 0x001fc40000000f00 */
[----:B------:R-:W-:Y:S02]  /*ba340*/  MOV R8, R17 ;  /* 0x0000001100087202 */ /* 0x000fe40000000f00 */
[----:B------:R-:W4:Y:S02]  /*ba350*/  LDL.LU.64 R16, [R1+0x4380] ;  /* 0x0043800001107983 */ /* 0x000f240000300a00 */
[C---:B----4-:R-:W-:Y:S01]  /*ba360*/  HMMA.16816.F32 R12, R20.reuse, R16, R12 ;  /* 0x00000010140c723c */ /* 0x050fe2000000180c */
[----:B-1----:R-:W-:Y:S02]  /*ba370*/  MOV R11, R16 ;  /* 0x00000010000b7202 */ /* 0x002fe40000000f00 */
[----:B------:R-:W-:Y:S11]  /*ba380*/  MOV R10, R17 ;  /* 0x00000011000a7202 */ /* 0x000ff60000000f00 */
[----:B------:R-:W-:Y:S09]  /*ba390*/  @!UPT UIADD3 URZ, URZ, URZ, URZ ;  /* 0x0000003f3f3ff290 */ /* 0x000ff2000fffe03f */
[----:B------:R-:W-:Y:S01]  /*ba3a0*/  STL.64 [R1+0x290], R12 ;  /* 0x0002900c01007387 */ /* 0x000fe20000100a00 */
[----:B------:R0:W-:Y:S03]  /*ba3b0*/  STL.64 [R1+0x298], R14 ;  /* 0x0002980e01007387 */ /* 0x0001e60000100a00 */
[----:B0-----:R-:W4:Y:S01]  /*ba3c0*/  LDL.LU.64 R14, [R1+0x4378] ;  /* 0x00437800010e7983 */ /* 0x001f220000300a00 */
[----:B------:R-:W4:Y:S02]  /*ba3d0*/  LDL.LU.64 R12, [R1+0x4370] ;  /* 0x00437000010c7983 */ /* 0x000f240000300a00 */
[----:B------:R-:W3:Y:S02]  /*ba3e0*/  LDL.LU.64 R18, [R1+0x4368] ;  /* 0x0043680001127983 */ /* 0x000ee40000300a00 */
[----:B------:R-:W3:Y:S01]  /*ba3f0*/  LDL.LU.64 R16, [R1+0x4360] ;  /* 0x0043600001107983 */ /* 0x000ee20000300a00 */
[----:B------:R-:W-:Y:S01]  /*ba400*/  STL.64 [R1+0x42e8], R10 ;  /* 0x0042e80a01007387 */ /* 0x000fe20000100a00 */
[----:B------:R0:W-:Y:S03]  /*ba410*/  STL.64 [R1+0x42e0], R8 ;  /* 0x0042e00801007387 */ /* 0x0001e60000100a00 */
        /* <DEDUP_REMOVED lines=8> */
[----:B------:R1:W-:Y:S03]  /*ba4a0*/  STL.64 [R1+0x288], R18 ;  /* 0x0002881201007387 */ /* 0x0003e60000100a00 */
[----:B0-----:R-:W4:Y:S01]  /*ba4b0*/  LDL.LU.64 R16, [R1+0x4358] ;  /* 0x0043580001107983 */ /* 0x001f220000300a00 */
[----:B------:R-:W-:Y:S02]  /*ba4c0*/  MOV R0, R4 ;  /* 0x0000000400007202 */ /* 0x000fe40000000f00 */
[----:B------:R-:W-:Y:S02]  /*ba4d0*/  MOV R2, R5 ;  /* 0x0000000500027202 */ /* 0x000fe40000000f00 */
[----:B----4-:R-:W-:Y:S07]  /*ba4e0*/  HMMA.16816.F32 R4, R20, R16, R12 ;  /* 0x000000101404723c */ /* 0x010fee000000180c */
[----:B------:R-:W-:-:S02]  /*ba4f0*/  MOV R12, R16 ;  /* 0x00000010000c7202 */ /* 0x000fc40000000f00 */
[----:B------:R-:W-:Y:S11]  /*ba500*/  MOV R13, R17 ;  /* 0x00000011000d7202 */ /* 0x000ff60000000f00 */
[----:B------:R-:W-:Y:S03]  /*ba510*/  @!UPT UIADD3 URZ, URZ, URZ, URZ ;  /* 0x0000003f3f3ff290 */ /* 0x000fe6000fffe03f */
[----:B------:R0:W-:Y:S01]  /*ba520*/  STL.64 [R1+0x270], R4 ;  /* 0x0002700401007387 */ /* 0x0001e20000100a00 */
[----:B------:R3:W-:Y:S02]  /*ba530*/  STL.64 [R1+0x278], R6 ;  /* 0x0002780601007387 */ /* 0x0007e40000100a00 */
[----:B------:R-:W4:Y:S02]  /*ba540*/  LDL.LU R16, [R1+0x9a0] ;  /* 0x0009a00001107983 */ /* 0x000f240000300800 */
[----:B------:R-:W4:Y:S01]  /*ba550*/  LDL.LU R17, [R1+0x9a4] ;  /* 0x0009a40001117983 */ /* 0x000f220000300800 */
[----:B-1----:R-:W4:Y:S01]  /*ba560*/  LDL.LU R18, [R1+0x9a8] ;  /* 0x0009a80001127983 */ /* 0x002f220000300800 */
[----:B------:R-:W4:Y:S03]  /*ba570*/  LDL.LU R19, [R1+0x9ac] ;  /* 0x0009ac0001137983 */ /* 0x000f260000300800 */
[----:B0-----:R-:W4:Y:S01]  /*ba580*/  LDL.LU R4, [R1+0x9c0] ;  /* 0x0009c00001047983 */ /* 0x001f220000300800 */
[----:B------:R-:W4:Y:S02]  /*ba590*/  LDL.LU R5, [R1+0x9c4] ;  /* 0x0009c40001057983 */ /* 0x000f240000300800 */
[----:B---3--:R-:W3:Y:S02]  /*ba5a0*/  LDL.LU R6, [R1+0x9c8] ;  /* 0x0009c80001067983 */ /* 0x008ee40000300800 */
[----:B------:R-:W3:Y:S01]  /*ba5b0*/  LDL.LU R7, [R1+0x9cc] ;  /* 0x0009cc0001077983 */ /* 0x000ee20000300800 */
[----:B--2---:R-:W-:Y:S01]  /*ba5c0*/  HMMA.16816.F32 R8, R20, R24, R8 ;  /* 0x000000181408723c */ /* 0x004fe20000001808 */
[----:B----4-:R-:W-:Y:S01]  /*ba5d0*/  STL.64 [R1+0x4338], R18 ;  /* 0x0043381201007387 */ /* 0x010fe20000100a00 */
[----:B------:R0:W-:Y:S03]  /*ba5e0*/  STL.64 [R1+0x4330], R16 ;  /* 0x0043301001007387 */ /* 0x0001e60000100a00 */
[----:B0-----:R-:W2:Y:S04]  /*ba5f0*/  LDL.LU.64 R16, [R1+0x40] ;  /* 0x0000400001107983 */ /* 0x001ea80000300a00 */
[----:B--2---:R0:W-:Y:S04]  /*ba600*/  STL.64 [R1+0x4350], R16 ;  /* 0x0043501001007387 */ /* 0x0041e80000100a00 */
[----:B0-----:R-:W3:Y:S01]  /*ba610*/  LDL.LU.64 R16, [R1+0x50] ;  /* 0x0000500001107983 */ /* 0x001ee20000300a00 */
[----:B------:R-:W-:Y:S09]  /*ba620*/  STL.64 [R1+0x4308], R12 ;  /* 0x0043080c01007387 */ /* 0x000ff20000100a00 */
[----:B------:R0:W-:Y:S02]  /*ba630*/  STL.64 [R1+0x260], R8 ;  /* 0x0002600801007387 */ /* 0x0001e40000100a00 */
[----:B------:R1:W-:Y:S01]  /*ba640*/  STL.64 [R1+0x268], R10 ;  /* 0x0002680a01007387 */ /* 0x0003e20000100a00 */
[----:B0-----:R-:W2:Y:S01]  /*ba650*/  LDL.LU R8, [R1+0x960] ;  /* 0x0009600001087983 */ /* 0x001ea20000300800 */
[----:B------:R-:W2:Y:S02]  /*ba660*/  LDL.LU R9, [R1+0x964] ;  /* 0x0009640001097983 */ /* 0x000ea40000300800 */
        /* <DEDUP_REMOVED lines=8> */
[----:B0-----:R-:W2:Y:S01]  /*ba6f0*/  LDL.LU.64 R12, [R1+0x10] ;  /* 0x00001000010c7983 */ /* 0x001ea20000300a00 */
[----:B------:R-:W-:Y:S01]  /*ba700*/  MOV R3, R24 ;  /* 0x0000001800037202 */ /* 0x000fe20000000f00 */
[----:B------:R-:W-:-:S02]  /*ba710*/  IMAD.MOV.U32 R29, RZ, RZ, R25 ;  /* 0x000000ffff1d7224 */ /* 0x000fc400078e0019 */
[----:B------:R-:W0:Y:S01]  /*ba720*/  LDSM.16.M88.4 R24, [R28+0x40080] ;  /* 0x040080001c18783b */ /* 0x000e220000000200 */
[----:B---3--:R-:W-:Y:S03]  /*ba730*/  HMMA.16816.F32 R4, R20, R16, R4 ;  /* 0x000000101404723c */ /* 0x008fe60000001804 */
        /* <DEDUP_REMOVED lines=11> */
[----:B----4-:R-:W-:Y:S01]  /*ba7f0*/  STL.64 [R1+0x4300], R10 ;  /* 0x0043000a01007387 */ /* 0x010fe20000100a00 */
[----:B------:R1:W-:Y:S03]  /*ba800*/  STL.64 [R1+0x42f8], R8 ;  /* 0x0042f80801007387 */ /* 0x0003e60000100a00 */
[----:B-1----:R-:W3:Y:S01]  /*ba810*/  LDL.LU.64 R8, [R1] ;  /* 0x0000000001087983 */ /* 0x002ee20000300a00 */
[----:B0-----:R-:W-:Y:S02]  /*ba820*/  STL.64 [R1+0x4138], R26 ;  /* 0x0041381a01007387 */ /* 0x001fe40000100a00 */
[----:B------:R0:W-:Y:S02]  /*ba830*/  STL.64 [R1+0x4130], R24 ;  /* 0x0041301801007387 */ /* 0x0001e40000100a00 */
[----:B0-----:R-:W4:Y:S01]  /*ba840*/  LDL.LU.64 R24, [R1+0x30] ;  /* 0x0000300001187983 */ /* 0x001f220000300a00 */
        /* <DEDUP_REMOVED lines=21> */
[----:B-1----:R-:W-:Y:S02]  /*ba9a0*/  MOV R19, R24 ;  /* 0x0000001800137202 */ /* 0x002fe40000000f00 */
[----:B------:R-:W-:Y:S01]  /*ba9b0*/  MOV R18, R25 ;  /* 0x0000001900127202 */ /* 0x000fe20000000f00 */
[----:B------:R-:W2:Y:S01]  /*ba9c0*/  LDL.LU R24, [R1+0x5b0] ;  /* 0x0005b00001187983 */ /* 0x000ea20000300800 */
[----:B------:R-:W2:Y:S01]  /*ba9d0*/  LDL.LU R25, [R1+0x5b4] ;  /* 0x0005b40001197983 */ /* 0x000ea20000300800 */
        /* <DEDUP_REMOVED lines=12> */
[C---:B--2---:R-:W-:Y:S11]  /*baaa0*/  HMMA.16816.F32 R12, R20.reuse, R24, R12 ;  /* 0x00000018140c723c */ /* 0x044ff6000000180c */
[----:B------:R-:W-:Y:S11]  /*baab0*/  @!UPT UIADD3 URZ, URZ, URZ, URZ ;  /* 0x0000003f3f3ff290 */ /* 0x000ff6000fffe03f */
[----:B------:R-:W-:Y:S01]  /*baac0*/  @!UPT UIADD3 URZ, URZ, URZ, URZ ;  /* 0x0000003f3f3ff290 */ /* 0x000fe2000fffe03f */
[----:B------:R0:W-:Y:S01]  /*baad0*/  STL.64 [R1+0x220], R12 ;  /* 0x0002200c01007387 */ /* 0x0001e20000100a00 */
[----:B------:R-:W-:Y:S03]  /*baae0*/  STL.64 [R1+0x228], R14 ;  /* 0x0002280e01007387 */ /* 0x000fe60000100a00 */
[----:B0-----:R-:W2:Y:S01]  /*baaf0*/  LDL.LU.64 R12, [R1+0x4320] ;  /* 0x00432000010c7983 */ /* 0x001ea20000300a00 */
        /* <DEDUP_REMOVED lines=10> */
[----:B------:R-:W3:Y:S01]  /*baba0*/  LDL.LU.64 R14, [R1+0x4318] ;  /* 0x00431800010e7983 */ /* 0x000ee20000300a00 */
[----:B0-----:R-:W-:Y:S02]  /*babb0*/  MOV R27, R12 ;  /* 0x0000000c001b7202 */ /* 0x001fe40000000f00 */
[----:B------:R-:W-:Y:S02]  /*babc0*/  MOV R26, R13 ;  /* 0x0000000d001a7202 */ /* 0x000fe40000000f00 */
[----:B------:R-:W3:Y:S01]  /*babd0*/  LDL.LU.64 R12, [R1+0x4310] ;  /* 0x00431000010c7983 */ /* 0x000ee20000300a00 */
[----:B------:R-:W-:Y:S02]  /*babe0*/  MOV R24, R19 ;  /* 0x0000001300187202 */ /* 0x000fe40000000f00 */
[----:B------:R-:W-:Y:S01]  /*babf0*/  MOV R25, R18 ;  /* 0x0000001200197202 */ /* 0x000fe20000000f00 */
[C---:B---3--:R-:W-:Y:S11]  /*bac00*/  HMMA.16816.F32 R12, R20.reuse, R8, R12 ;  /* 0x00000008140c723c */ /* 0x048ff6000000180c */
[----:B------:R-:W-:Y:S11]  /*bac10*/  @!UPT UIADD3 URZ, URZ, URZ, URZ ;  /* 0x0000003f3f3ff290 */ /* 0x000ff6000fffe03f */
[----:B------:R-:W-:Y:S01]  /*bac20*/  @!UPT UIADD3 URZ, URZ, URZ, URZ ;  /* 0x0000003f3f3ff290 */ /* 0x000fe2000fffe03f */
[----:B------:R0:W-:Y:S01]  /*bac30*/  STL.64 [R1+0x200], R12 ;  /* 0x0002000c01007387 */ /* 0x0001e20000100a00 */
[----:B------:R1:W-:Y:S03]  /*bac40*/  STL.64 [R1+0x208], R14 ;  /* 0x0002080e01007387 */ /* 0x0003e60000100a00 */
[----:B0-----:R-:W2:Y:S01]  /*bac50*/  LDL.LU.64 R12, [R1+0x4308] ;  /* 0x00430800010c7983 */ /* 0x001ea20000300a00 */
[----:B-1----:R-:W-:Y:S02]  /*bac60*/  MOV R14, R8 ;  /* 0x00000008000e7202 */ /* 0x002fe40000000f00 */
[----:B------:R-:W-:Y:S01]  /*bac70*/  MOV R15, R9 ;  /* 0x00000009000f7202 */ /* 0x000fe20000000f00 */
[----:B------:R-:W4:Y:S01]  /*bac80*/  LDL.LU.64 R10, [R1+0x4300] ;  /* 0x00430000010a7983 */ /* 0x000f220000300a00 */
[----:B------:R-:W4:Y:S01]  /*bac90*/  LDL.LU.64 R8, [R1+0x42f8] ;  /* 0x0042f80001087983 */ /* 0x000f220000300a00 */
[----:B------:R-:W3:Y:S02]  /*baca0*/  LDL.LU R19, [R1+0x42f4] ;  /* 0x0042f40001137983 */ /* 0x000ee40000300800 */
[----:B------:R-:W3:Y:S02]  /*bacb0*/  LDL.LU R18, [R1+0x42f0] ;  /* 0x0042f00001127983 */ /* 0x000ee40000300800 */
[----:B------:R0:W-:Y:S02]  /*bacc0*/  STL.64 [R1+0x41b0], R24 ;  /* 0x0041b01801007387 */ /* 0x0001e40000100a00 */
[----:B0-----:R-:W-:Y:S01]  /*bacd0*/  MOV R24, R6 ;  /* 0x0000000600187202 */ /* 0x001fe20000000f00 */
[----:B------:R-:W-:Y:S01]  /*bace0*/  IMAD.MOV.U32 R25, RZ, RZ, R7 ;  /* 0x000000ffff197224 */ /* 0x000fe200078e0007 */
[----:B----4-:R-:W-:Y:S11]  /*bacf0*/  HMMA.16816.F32 R8, R20, R16, R8 ;  /* 0x000000101408723c */ /* 0x010ff60000001808 */
[----:B------:R-:W-:Y:S11]  /*bad00*/  @!UPT UIADD3 URZ, URZ, URZ, URZ ;  /* 0x0000003f3f3ff290 */ /* 0x000ff6000fffe03f */
[----:B------:R-:W-:Y:S01]  /*bad10*/  @!UPT UIADD3 URZ, URZ, URZ, URZ ;  /* 0x0000003f3f3ff290 */ /* 0x000fe2000fffe03f */
[----:B------:R-:W-:Y:S01]  /*bad20*/  STL.64 [R1+0x1f0], R8 ;  /* 0x0001f00801007387 */ /* 0x000fe20000100a00 */
[----:B------:R0:W-:Y:S03]  /*bad30*/  STL.64 [R1+0x1f8], R10 ;  /* 0x0001f80a01007387 */ /* 0x0001e60000100a00 */
[----:B0-----:R-:W4:Y:S01]  /*bad40*/  LDL.LU.64 R10, [R1+0x42e8] ;  /* 0x0042e800010a7983 */ /* 0x001f220000300a00 */
[----:B------:R-:W2:Y:S02]  /*bad50*/  LDL.LU.64 R8, [R1+0x42e0] ;  /* 0x0042e00001087983 */ /* 0x000ea40000300a00 */
[----:B------:R-:W2:Y:S02]  /*bad60*/  LDL.LU R6, [R1+0x42dc] ;  /* 0x0042dc0001067983 */ /* 0x000ea40000300800 */
[----:B------:R-:W2:Y:S01]  /*bad70*/  LDL.LU R7, [R1+0x42d8] ;  /* 0x0042d80001077983 */ /* 0x000ea20000300800 */
[----:B------:R0:W-:Y:S01]  /*bad80*/  STL.64 [R1+0x41c8], R24 ;  /* 0x0041c81801007387 */ /* 0x0001e20000100a00 */
[----:B---3--:R-:W-:Y:S02]  /*bad90*/  STL.64 [R1+0x4190], R18 ;  /* 0x0041901201007387 */ /* 0x008fe40000100a00 */
[----:B------:R1:W-:Y:S01]  /*bada0*/  STL.64 [R1+0x4188], R16 ;  /* 0x0041881001007387 */ /* 0x0003e20000100a00 */
[----:B0-----:R-:W-:Y:S01]  /*badb0*/  MOV R24, R4 ;  /* 0x0000000400187202 */ /* 0x001fe20000000f00 */
[----:B-1----:R-:W3:Y:S01]  /*badc0*/  LDL.LU R16, [R1+0x120] ;  /* 0x0001200001107983 */ /* 0x002ee20000300800 */
[----:B------:R-:W3:Y:S02]  /*badd0*/  LDL.LU R17, [R1+0x124] ;  /* 0x0001240001117983 */ /* 0x000ee40000300800 */
[----:B------:R-:W2:Y:S01]  /*bade0*/  LDL.LU R18, [R1+0x128] ;  /* 0x0001280001127983 */ /* 0x000ea20000300800 */
[----:B------:R-:W-:Y:S01]  /*badf0*/  MOV R25, R5 ;  /* 0x0000000500197202 */ /* 0x000fe20000000f00 */
[----:B------:R-:W2:Y:S01]  /*bae00*/  LDL.LU R19, [R1+0x12c] ;  /* 0x00012c0001137983 */ /* 0x000ea20000300800 */
[----:B------:R-:W2:Y:S02]  /*bae10*/  LDL.LU R4, [R1+0x42d4] ;  /* 0x0042d40001047983 */ /* 0x000ea40000300800 */
[----:B------:R-:W2:Y:S02]  /*bae20*/  LDL.LU R5, [R1+0x42d0] ;  /* 0x0042d00001057983 */ /* 0x000ea40000300800 */
[----:B------:R-:W-:Y:S01]  /*bae30*/  STL.64 [R1+0x41f0], R26 ;  /* 0x0041f01a01007387 */ /* 0x000fe20000100a00 */
[----:B------:R0:W-:Y:S04]  /*bae40*/  STL.64 [R1+0x41e8], R24 ;  /* 0x0041e81801007387 */ /* 0x0001e80000100a00 */
        /* <DEDUP_REMOVED lines=9> */
[----:B------:R-:W2:Y:S03]  /*baee0*/  LDL.LU R13, [R1+0x42c8] ;  /* 0x0042c800010d7983 */ /* 0x000ea60000300800 */
[----:B------:R-:W-:Y:S01]  /*baef0*/  STL.64 [R1+0x4218], R24 ;  /* 0x0042181801007387 */ /* 0x000fe20000100a00 */
[----:B------:R-:W-:Y:S02]  /*baf00*/  STL.64 [R1+0x41a8], R18 ;  /* 0x0041a81201007387 */ /* 0x000fe40000100a00 */
[----:B---3--:R0:W-:Y:S02]  /*baf10*/  STL.64 [R1+0x41a0], R16 ;  /* 0x0041a01001007387 */ /* 0x0081e40000100a00 */
[----:B0-----:R-:W3:Y:S01]  /*baf20*/  LDL.LU R16, [R1+0x130] ;  /* 0x0001300001107983 */ /* 0x001ee20000300800 */
[----:B------:R-:W3:Y:S02]  /*baf30*/  LDL.LU R17, [R1+0x134] ;  /* 0x0001340001117983 */ /* 0x000ee40000300800 */
        /* <DEDUP_REMOVED lines=8> */
[----:B------:R-:W-:-:S05]  /*bafc0*/  MOV R25, R10 ;  /* 0x0000000a00197202 */ /* 0x000fca0000000f00 */
        /* <DEDUP_REMOVED lines=25> */
[----:B------:R-:W-:Y:S01]  /*bb160*/  IMAD.MOV.U32 R25, RZ, RZ, R4 ;  /* 0x000000ffff197224 */ /* 0x000fe200078e0004 */
[----:B------:R-:W-:Y:S01]  /*bb170*/  MOV R24, R5 ;  /* 0x0000000500187202 */ /* 0x000fe20000000f00 */
        /* <DEDUP_REMOVED lines=42> */
[----:B------:R-:W4:Y:S02]  /*bb420*/  LDL.LU.64 R8, [R1+0x42b0] ;  /* 0x0042b00001087983 */ /* 0x000f240000300a00 */
[----:B----4-:R-:W-:Y:S01]  /*bb430*/  HMMA.16816.F32 R20, R20, R8, R4 ;  /* 0x000000081414723c */ /* 0x010fe20000001804 */
[----:B------:R-:W2:Y:S01]  /*bb440*/  LDL.LU.64 R6, [R1+0x42a8] ;  /* 0x0042a80001067983 */ /* 0x000ea20000300a00 */
[----:B------:R-:W2:Y:S11]  /*bb450*/  LDL.LU.64 R4, [R1+0x42a0] ;  /* 0x0042a00001047983 */ /* 0x000eb60000300a00 */
[----:B------:R-:W-:Y:S10]  /*bb460*/  @!UPT UIADD3 URZ, URZ, URZ, URZ ;  /* 0x0000003f3f3ff290 */ /* 0x000ff4000fffe03f */
[----:B------:R0:W-:Y:S01]  /*bb470*/  STL.64 [R1+0x1d0], R20 ;  /* 0x0001d01401007387 */ /* 0x0001e20000100a00 */
[----:B------:R-:W-:Y:S01]  /*bb480*/  STL.64 [R1+0x1d8], R22 ;  /* 0x0001d81601007387 */ /* 0x000fe20000100a00 */
[----:B0-----:R-:W-:Y:S02]  /*bb490*/  MOV R20, R3 ;  /* 0x0000000300147202 */ /* 0x001fe40000000f00 */
[----:B------:R-:W-:Y:S01]  /*bb4a0*/  MOV R21, R29 ;  /* 0x0000001d00157202 */ /* 0x000fe20000000f00 */
[----:B------:R-:W4:Y:S01]  /*bb4b0*/  LDL.LU R3, [R1+0x429c] ;  /* 0x00429c0001037983 */ /* 0x000f220000300800 */
[----:B------:R-:W4:Y:S02]  /*bb4c0*/  LDL.LU R29, [R1+0x4298] ;  /* 0x00429800011d7983 */ /* 0x000f240000300800 */
[----:B---3--:R-:W-:Y:S02]  /*bb4d0*/  STL.64 [R1+0x4148], R10 ;  /* 0x0041480a01007387 */ /* 0x008fe40000100a00 */
[----:B------:R0:W-:Y:S02]  /*bb4e0*/  STL.64 [R1+0x4140], R8 ;  /* 0x0041400801007387 */ /* 0x0001e40000100a00 */
[----:B0-----:R-:W-:-:S02]  /*bb4f0*/  MOV R8, R14 ;  /* 0x0000000e00087202 */ /* 0x001fc40000000f00 */
[----:B------:R-:W-:Y:S01]  /*bb500*/  MOV R9, R15 ;  /* 0x0000000f00097202 */ /* 0x000fe20000000f00 */
[----:B------:R-:W3:Y:S01]  /*bb510*/  LDL.LU R14, [R1+0x4294] ;  /* 0x00429400010e7983 */ /* 0x000ee20000300800 */
[----:B------:R-:W3:Y:S01]  /*bb520*/  LDL.LU R15, [R1+0x4290] ;  /* 0x00429000010f7983 */ /* 0x000ee20000300800 */
        /* <DEDUP_REMOVED lines=45> */
[----:B------:R-:W3:Y:S11]  /*bb800*/  LDL.LU.64 R24, [R1+0x41e8] ;  /* 0x0041e80001187983 */ /* 0x000ef60000300a00 */
[----:B------:R-:W-:Y:S10]  /*bb810*/  @!UPT UIADD3 URZ, URZ, URZ, URZ ;  /* 0x0000003f3f3ff290 */ /* 0x000ff4000fffe03f */
[----:B------:R-:W-:Y:S01]  /*bb820*/  STL.64 [R1+0x160], R20 ;  /* 0x0001601401007387 */ /* 0x000fe20000100a00 */
[----:B------:R-:W-:Y:S02]  /*bb830*/  STL.64 [R1+0x168], R22 ;  /* 0x0001681601007387 */ /* 0x000fe40000100a00 */
[----:B------:R0:W1:Y:S02]  /*bb840*/  LDSM.16.M88.4 R20, [R28+0x41080] ;  /* 0x041080001c14783b */ /* 0x0000640000000200 */
[----:B0-----:R-:W4:Y:S04]  /*bb850*/  LDL.LU R28, [R1+0x41e0] ;  /* 0x0041e000011c7983 */ /* 0x001f280000300800 */
[----:B-1----:R0:W-:Y:S01]  /*bb860*/  STL.64 [R1+0x3ff8], R22 ;  /* 0x003ff81601007387 */ /* 0x0021e20000100a00 */
[----:B------:R2:W-:Y:S03]  /*bb870*/  STL.64 [R1+0x3ff0], R20 ;  /* 0x003ff01401007387 */ /* 0x0005e60000100a00 */
[----:B0-----:R-:W4:Y:S04]  /*bb880*/  LDL R22, [R1+0x78] ;  /* 0x0000780001167983 */ /* 0x001f280000100800 */
[----:B------:R-:W4:Y:S01]  /*bb890*/  LDL R23, [R1+0x7c] ;  /* 0x00007c0001177983 */ /* 0x000f220000100800 */
[----:B--2---:R-:W-:-:S02]  /*bb8a0*/  MOV R20, R27 ;  /* 0x0000001b00147202 */ /* 0x004fc40000000f00 */
[----:B------:R-:W-:Y:S02]  /*bb8b0*/  MOV R21, R26 ;  /* 0x0000001a00157202 */ /* 0x000fe40000000f00 */
[C---:B---3--:R-:W-:Y:S01]  /*bb8c0*/  HMMA.16816.F32 R24, R4.reuse, R24, R16 ;  /* 0x000000180418723c */ /* 0x048fe20000001810 */
[----:B----4-:R-:W-:Y:S01]  /*bb8d0*/  STL.64 [R1+0x40d0], R22 ;  /* 0x0040d01601007387 */ /* 0x010fe20000100a00 */
[----:B------:R-:W2:Y:S02]  /*bb8e0*/  LDL.LU.64 R18, [R1+0x41d8] ;  /* 0x0041d80001127983 */ /* 0x000ea40000300a00 */
[----:B------:R-:W2:Y:S11]  /*bb8f0*/  LDL.LU.64 R16, [R1+0x41d0] ;  /* 0x0041d00001107983 */ /* 0x000eb60000300a00 */
[----:B------:R-:W-:Y:S08]  /*bb900*/  @!UPT UIADD3 URZ, URZ, URZ, URZ ;  /* 0x0000003f3f3ff290 */ /* 0x000ff0000fffe03f */
[----:B------:R0:W-:Y:S01]  /*bb910*/  STL.64 [R1+0x150], R24 ;  /* 0x0001501801007387 */ /* 0x0001e20000100a00 */
[----:B------:R2:W-:Y:S04]  /*bb920*/  STL.64 [R1+0x158], R26 ;  /* 0x0001581a01007387 */ /* 0x0005e80000100a00 */
        /* <DEDUP_REMOVED lines=17> */
[----:B------:R-:W3:Y:S11]  /*bba40*/  LDL.LU.64 R16, [R1+0x4188] ;  /* 0x0041880001107983 */ /* 0x000ef60000300a00 */
[----:B------:R-:W-:Y:S09]  /*bba50*/  @!UPT UIADD3 URZ, URZ, URZ, URZ ;  /* 0x0000003f3f3ff290 */ /* 0x000ff2000fffe03f */
[----:B------:R-:W-:Y:S01]  /*bba60*/  STL.64 [R1+0x120], R24 ;  /* 0x0001201801007387 */ /* 0x000fe20000100a00 */
[----:B------:R0:W-:Y:S03]  /*bba70*/  STL.64 [R1+0x128], R26 ;  /* 0x0001281a01007387 */ /* 0x0001e60000100a00 */
[----:B0-----:R-:W4:Y:S01]  /*bba80*/  LDL.LU.64 R26, [R1+0x4180] ;  /* 0x00418000011a7983 */ /* 0x001f220000300a00 */
[----:B------:R-:W4:Y:S02]  /*bba90*/  LDL.LU.64 R24, [R1+0x4178] ;  /* 0x0041780001187983 */ /* 0x000f240000300a00 */
[C---:B----4-:R-:W-:Y:S01]  /*bbaa0*/  HMMA.16816.F32 R20, R4.reuse, R20, R24 ;  /* 0x000000140414723c */ /* 0x050fe20000001818 */
[----:B------:R-:W3:Y:S01]  /*bbab0*/  LDL.LU.64 R26, [R1+0x4170] ;  /* 0x00417000011a7983 */ /* 0x000ee20000300a00 */
[----:B------:R-:W3:Y:S11]  /*bbac0*/  LDL.LU.64 R24, [R1+0x4168] ;  /* 0x0041680001187983 */ /* 0x000ef60000300a00 */
[----:B------:R-:W-:Y:S10]  /*bbad0*/  @!UPT UIADD3 URZ, URZ, URZ, URZ ;  /* 0x0000003f3f3ff290 */ /* 0x000ff4000fffe03f */
[----:B------:R-:W-:Y:S01]  /*bbae0*/  STL.64 [R1+0x110], R20 ;  /* 0x0001101401007387 */ /* 0x000fe20000100a00 */
[----:B------:R0:W-:Y:S03]  /*bbaf0*/  STL.64 [R1+0x118], R22 ;  /* 0x0001181601007387 */ /* 0x0001e60000100a00 */
[----:B0-----:R-:W4:Y:S04]  /*bbb00*/  LDL R22, [R1+0x98] ;  /* 0x0000980001167983 */ /* 0x001f280000100800 */
[----:B------:R-:W4:Y:S04]  /*bbb10*/  LDL R23, [R1+0x9c] ;  /* 0x00009c0001177983 */ /* 0x000f280000100800 */
[----:B----4-:R0:W-:Y:S01]  /*bbb20*/  STL.64 [R1+0x40e8], R22 ;  /* 0x0040e81601007387 */ /* 0x0101e20000100a00 */
[----:B------:R-:W4:Y:S02]  /*bbb30*/  LDL.LU R20, [R1+0x100] ;  /* 0x0001000001147983 */ /* 0x000f240000300800 */
[----:B------:R-:W4:Y:S01]  /*bbb40*/  LDL.LU R21, [R1+0x104] ;  /* 0x0001040001157983 */ /* 0x000f220000300800 */
[----:B0-----:R-:W4:Y:S01]  /*bbb50*/  LDL.LU R22, [R1+0x108] ;  /* 0x0001080001167983 */ /* 0x001f220000300800 */
[----:B------:R-:W4:Y:S02]  /*bbb60*/  LDL.LU R23, [R1+0x10c] ;  /* 0x00010c0001177983 */ /* 0x000f240000300800 */
[C---:B----4-:R-:W-:Y:S08]  /*bbb70*/  HMMA.16816.F32 R20, R4.reuse, R8, R20 ;  /* 0x000000080414723c */ /* 0x050ff00000001814 */
[----:B---3--:R-:W-:Y:S11]  /*bbb80*/  HMMA.16816.F32 R8, R4, R16, R24 ;  /* 0x000000100408723c */ /* 0x008ff60000001818 */
[----:B------:R-:W-:Y:S04]  /*bbb90*/  @!UPT UIADD3 URZ, URZ, URZ, URZ ;  /* 0x0000003f3f3ff290 */ /* 0x000fe8000fffe03f */
[----:B------:R-:W-:Y:S01]  /*bbba0*/  STL.64 [R1+0x100], R20 ;  /* 0x0001001401007387 */ /* 0x000fe20000100a00 */
[----:B------:R0:W-:Y:S03]  /*bbbb0*/  STL.64 [R1+0x108], R22 ;  /* 0x0001081601007387 */ /* 0x0001e60000100a00 */
[----:B0-----:R-:W3:Y:S04]  /*bbbc0*/  LDL R22, [R1+0xa8] ;  /* 0x0000a80001167983 */ /* 0x001ee80000100800 */
[----:B------:R0:W-:Y:S02]  /*bbbd0*/  STL.64 [R1+0xf0], R8 ;  /* 0x0000f00801007387 */ /* 0x0001e40000100a00 */
[----:B------:R1:W-:Y:S02]  /*bbbe0*/  STL.64 [R1+0xf8], R10 ;  /* 0x0000f80a01007387 */ /* 0x0003e40000100a00 */
[----:B------:R-:W3:Y:S01]  /*bbbf0*/  LDL R23, [R1+0xac] ;  /* 0x0000ac0001177983 */ /* 0x000ee20000100800 */
[----:B0-----:R-:W4:Y:S01]  /*bbc00*/  LDL.LU R8, [R1+0x5a0] ;  /* 0x0005a00001087983 */ /* 0x001f220000300800 */
[----:B------:R-:W4:Y:S02]  /*bbc10*/  LDL.LU R9, [R1+0x5a4] ;  /* 0x0005a40001097983 */ /* 0x000f240000300800 */
[----:B-1----:R-:W4:Y:S02]  /*bbc20*/  LDL.LU R10, [R1+0x5a8] ;  /* 0x0005a800010a7983 */ /* 0x002f240000300800 */
[----:B------:R-:W4:Y:S01]  /*bbc30*/  LDL.LU R11, [R1+0x5ac] ;  /* 0x0005ac00010b7983 */ /* 0x000f220000300800 */
[----:B---3--:R-:W-:Y:S01]  /*bbc40*/  STL.64 [R1+0x4100], R22 ;  /* 0x0041001601007387 */ /* 0x008fe20000100a00 */
[----:B------:R-:W3:Y:S02]  /*bbc50*/  LDL R16, [R1+0x2784] ;  /* 0x0027840001107983 */ /* 0x000ee40000100800 */
[----:B--2---:R0:W-:Y:S02]  /*bbc60*/  STL.64 [R1+0x40e0], R18 ;  /* 0x0040e01201007387 */ /* 0x0041e40000100a00 */
[----:B0-----:R-:W-:Y:S01]  /*bbc70*/  MOV R19, R14 ;  /* 0x0000000e00137202 */ /* 0x001fe20000000f00 */
[----:B---3--:R0:W-:Y:S04]  /*bbc80*/  STL [R1+0x40d8], R16 ;  /* 0x0040d81001007387 */ /* 0x0081e80000100800 */
[----:B0-----:R-:W2:Y:S01]  /*bbc90*/  LDL.LU R16, [R1+0x560] ;  /* 0x0005600001107983 */ /* 0x001ea20000300800 */
[----:B------:R-:W2:Y:S02]  /*bbca0*/  LDL.LU R17, [R1+0x564] ;  /* 0x0005640001117983 */ /* 0x000ea40000300800 */
[----:B------:R-:W3:Y:S02]  /*bbcb0*/  LDL.LU R18, [R1+0x568] ;  /* 0x0005680001127983 */ /* 0x000ee40000300800 */
[----:B------:R-:W2:Y:S01]  /*bbcc0*/  LDL.LU R14, [R1+0x4160] ;  /* 0x00416000010e7983 */ /* 0x000ea20000300800 */
[----:B------:R-:W2:Y:S01]  /*bbcd0*/  LDL.LU R24, [R1+0xd0] ;  /* 0x0000d00001187983 */ /* 0x000ea20000300800 */
[----:B------:R-:W2:Y:S02]  /*bbce0*/  LDL.LU R25, [R1+0xd4] ;  /* 0x0000d40001197983 */ /* 0x000ea40000300800 */
[----:B------:R-:W2:Y:S02]  /*bbcf0*/  LDL.LU R26, [R1+0xd8] ;  /* 0x0000d800011a7983 */ /* 0x000ea40000300800 */
[----:B------:R-:W2:Y:S01]  /*bbd00*/  LDL.LU R27, [R1+0xdc] ;  /* 0x0000dc00011b7983 */ /* 0x000ea20000300800 */
[----:B------:R-:W2:Y:S04]  /*bbd10*/  LDL R22, [R1+0xb8] ;  /* 0x0000b80001167983 */ /* 0x000ea80000100800 */
[----:B------:R-:W2:Y:S04]  /*bbd20*/  LDL R23, [R1+0xbc] ;  /* 0x0000bc0001177983 */ /* 0x000ea80000100800 */
[----:B--2---:R-:W-:Y:S01]  /*bbd30*/  STL.64 [R1+0x4118], R22 ;  /* 0x0041181601007387 */ /* 0x004fe20000100a00 */
[----:B---3--:R-:W-:Y:S02]  /*bbd40*/  STL.64 [R1+0x40f8], R18 ;  /* 0x0040f81201007387 */ /* 0x008fe40000100a00 */
[----:B------:R0:W-:Y:S02]  /*bbd50*/  STL.64 [R1+0x40f0], R16 ;  /* 0x0040f01001007387 */ /* 0x0001e40000100a00 */
[----:B0-----:R-:W2:Y:S01]  /*bbd60*/  LDL.LU R16, [R1+0x570] ;  /* 0x0005700001107983 */ /* 0x001ea20000300800 */
[----:B------:R-:W2:Y:S01]  /*bbd70*/  LDL.LU R17, [R1+0x574] ;  /* 0x0005740001117983 */ /* 0x000ea20000300800 */
[----:B------:R-:W-:-:S02]  /*bbd80*/  MOV R18, R28 ;  /* 0x0000001c00127202 */ /* 0x000fc40000000f00 */
[----:B------:R-:W-:Y:S01]  /*bbd90*/  MOV R19, R15 ;  /* 0x0000000f00137202 */ /* 0x000fe20000000f00 */
[----:B------:R-:W3:Y:S01]  /*bbda0*/  LDL.LU R28, [R1+0x415c] ;  /* 0x00415c00011c7983 */ /* 0x000ee20000300800 */
[----:B------:R-:W3:Y:S02]  /*bbdb0*/  LDL.LU R15, [R1+0x4158] ;  /* 0x00415800010f7983 */ /* 0x000ee40000300800 */
[----:B------:R-:W3:Y:S02]  /*bbdc0*/  LDL R22, [R1+0xc8] ;  /* 0x0000c80001167983 */ /* 0x000ee40000100800 */
[----:B------:R-:W3:Y:S01]  /*bbdd0*/  LDL R23, [R1+0xcc] ;  /* 0x0000cc0001177983 */ /* 0x000ee20000100800 */
[----:B------:R-:W-:Y:S01]  /*bbde0*/  STL.64 [R1+0x4110], R18 ;  /* 0x0041101201007387 */ /* 0x000fe20000100a00 */
[----:B----4-:R-:W-:Y:S03]  /*bbdf0*/  HMMA.16816.F32 R8, R4, R12, R8 ;  /* 0x0000000c0408723c */ /* 0x010fe60000001808 */
[----:B--2---:R0:W-:Y:S04]  /*bbe00*/  STL.64 [R1+0x4108], R16 ;  /* 0x0041081001007387 */ /* 0x0041e80000100a00 */
[----:B0-----:R-:W2:Y:S01]  /*bbe10*/  LDL.LU R16, [R1+0x580] ;  /* 0x0005800001107983 */ /* 0x001ea20000300800 */
[----:B------:R-:W2:Y:S02]  /*bbe20*/  LDL.LU R17, [R1+0x584] ;  /* 0x0005840001117983 */ /* 0x000ea40000300800 */
[----:B------:R-:W4:Y:S01]  /*bbe30*/  LDL.LU R18, [R1+0x588] ;  /* 0x0005880001127983 */ /* 0x000f220000300800 */
[----:B------:R-:W-:-:S02]  /*bbe40*/  MOV R19, R14 ;  /* 0x0000000e00137202 */ /* 0x000fc40000000f00 */
[----:B------:R-:W3:Y:S04]  /*bbe50*/  LDL.LU R14, [R1+0x4154] ;  /* 0x00415400010e7983 */ /* 0x000ee80000300800 */
[----:B----4-:R-:W-:Y:S01]  /*bbe60*/  STL.64 [R1+0x4128], R18 ;  /* 0x0041281201007387 */ /* 0x010fe20000100a00 */
[----:B--2---:R3:W-:Y:S02]  /*bbe70*/  STL.64 [R1+0x4120], R16 ;  /* 0x0041201001007387 */ /* 0x0047e40000100a00 */
[----:B---3--:R-:W-:Y:S02]  /*bbe80*/  MOV R16, R15 ;  /* 0x0000000f00107202 */ /* 0x008fe40000000f00 */
[----:B------:R-:W2:Y:S01]  /*bbe90*/  LDL.LU R15, [R1+0x4150] ;  /* 0x00415000010f7983 */ /* 0x000ea20000300800 */
[----:B------:R-:W3:Y:S02]  /*bbea0*/  LDL.LU R17, [R1+0x594] ;  /* 0x0005940001117983 */ /* 0x000ee40000300800 */
[----:B------:R-:W3:Y:S01]  /*bbeb0*/  LDL.LU R18, [R1+0x598] ;  /* 0x0005980001127983 */ /* 0x000ee20000300800 */
[----:B------:R-:W-:Y:S01]  /*bbec0*/  MOV R19, R28 ;  /* 0x0000001c00137202 */ /* 0x000fe20000000f00 */
[----:B------:R-:W-:Y:S01]  /*bbed0*/  STL.64 [R1+0xe0], R8 ;  /* 0x0000e00801007387 */ /* 0x000fe20000100a00 */
[----:B------:R0:W-:Y:S01]  /*bbee0*/  STL [R1+0xe8], R10 ;  /* 0x0000e80a01007387 */ /* 0x0001e20000100800 */
[----:B------:R-:W-:-:S02]  /*bbef0*/  MOV R28, R11 ;  /* 0x0000000b001c7202 */ /* 0x000fc40000000f00 */
[----:B0-----:R-:W4:Y:S01]  /*bbf00*/  LDL.LU.64 R10, [R1+0x4148] ;  /* 0x00414800010a7983 */ /* 0x001f220000300a00 */
[----:B------:R-:W3:Y:S03]  /*bbf10*/  LDL.LU.64 R8, [R1+0x4140] ;  /* 0x0041400001087983 */ /* 0x000ee60000300a00 */
[----:B--2---:R0:W-:Y:S01]  /*bbf20*/  STL.64 [R1+0x4050], R14 ;  /* 0x0040500e01007387 */ /* 0x0041e20000100a00 */
[----:B------:R-:W-:Y:S01]  /*bbf30*/  STL [R1+0x38e0], R28 ;  /* 0x0038e01c01007387 */ /* 0x000fe20000100800 */
[----:B---3--:R-:W-:Y:S02]  /*bbf40*/  HMMA.16816.F32 R4, R4, R8, R24 ;  /* 0x000000080404723c */ /* 0x008fe40000001818 */
[----:B------:R-:W2:Y:S01]  /*bbf50*/  LDL.LU.64 R26, [R1+0x4138] ;  /* 0x00413800011a7983 */ /* 0x000ea20000300a00 */
[----:B------:R-:W2:Y:S01]  /*bbf60*/  LDL.LU.64 R24, [R1+0x4130] ;  /* 0x0041300001187983 */ /* 0x000ea20000300a00 */
[----:B------:R-:W-:-:S02]  /*bbf70*/  MOV R13, R3 ;  /* 0x00000003000d7202 */ /* 0x000fc40000000f00 */
[----:B0-----:R-:W-:Y:S02]  /*bbf80*/  MOV R15, R0 ;  /* 0x00000000000f7202 */ /* 0x001fe40000000f00 */
[----:B------:R-:W-:Y:S01]  /*bbf90*/  MOV R14, R2 ;  /* 0x00000002000e7202 */ /* 0x000fe20000000f00 */
[----:B------:R-:W-:Y:S11]  /*bbfa0*/  IMAD.MOV.U32 R12, RZ, RZ, R29 ;  /* 0x000000ffff0c7224 */ /* 0x000ff600078e001d */
[----:B------:R-:W-:Y:S04]  /*bbfb0*/  @!UPT UIADD3 URZ, URZ, URZ, URZ ;  /* 0x0000003f3f3ff290 */ /* 0x000fe8000fffe03f */
[----:B------:R-:W-:Y:S02]  /*bbfc0*/  MOV R0, R6 ;  /* 0x0000000600007202 */ /* 0x000fe40000000f00 */
[----:B------:R-:W-:Y:S01]  /*bbfd0*/  MOV R3, R7 ;  /* 0x0000000700037202 */ /* 0x000fe20000000f00 */
[----:B------:R-:W3:Y:S04]  /*bbfe0*/  LDL R6, [R1+0x88] ;  /* 0x0000880001067983 */ /* 0x000ee80000100800 */
[----:B------:R-:W3:Y:S01]  /*bbff0*/  LDL R7, [R1+0x8c] ;  /* 0x00008c0001077983 */ /* 0x000ee20000100800 */
[----:B----4-:R0:W-:Y:S02]  /*bc000*/  STL.64 [R1+0x4080], R10 ;  /* 0x0040800a01007387 */ /* 0x0101e40000100a00 */
[----:B------:R-:W3:Y:S01]  /*bc010*/  LDL.LU R8, [R1+0x550] ;  /* 0x0005500001087983 */ /* 0x000ee20000300800 */
[----:B------:R-:W-:Y:S01]  /*bc020*/  MOV R2, R5 ;  /* 0x0000000500027202 */ /* 0x000fe20000000f00 */
[----:B------:R-:W3:Y:S01]  /*bc030*/  LDL.LU R9, [R1+0x554] ;  /* 0x0005540001097983 */ /* 0x000ee20000300800 */
[----:B------:R-:W-:-:S03]  /*bc040*/  MOV R29, R4 ;  /* 0x00000004001d7202 */ /* 0x000fc60000000f00 */
[----:B0-----:R-:W3:Y:S01]  /*bc050*/  LDL.LU R10, [R1+0x558] ;  /* 0x00055800010a7983 */ /* 0x001ee20000300800 */
[----:B------:R-:W3:Y:S02]  /*bc060*/  LDL.LU R11, [R1+0x55c] ;  /* 0x00055c00010b7983 */ /* 0x000ee40000300800 */
[----:B------:R-:W-:Y:S02]  /*bc070*/  STL [R1+0x38f0], R3 ;  /* 0x0038f00301007387 */ /* 0x000fe40000100800 */
[----:B------:R-:W-:Y:S01]  /*bc080*/  STL [R1+0x38ec], R0 ;  /* 0x0038ec0001007387 */ /* 0x000fe20000100800 */
[----:B------:R-:W-:Y:S01]  /*bc090*/  STL [R1+0x38e8], R2 ;  /* 0x0038e80201007387 */ /* 0x000fe20000100800 */
[----:B------:R-:W-:Y:S01]  /*bc0a0*/  STL [R1+0x38e4], R29 ;  /* 0x0038e41d01007387 */ /* 0x000fe20000100800 */
        /* <DEDUP_REMOVED lines=23> */
[----:B------:R-:W4:Y:S11]  /*bc220*/  LDL.LU R16, [R1+0x40d8] ;  /* 0x0040d80001107983 */ /* 0x000f360000300800 */
[----:B------:R-:W-:Y:S09]  /*bc230*/  @!UPT UIADD3 URZ, URZ, URZ, URZ ;  /* 0x0000003f3f3ff290 */ /* 0x000ff2000fffe03f */
[----:B------:R-:W-:Y:S01]  /*bc240*/  STL.64 [R1+0xd10], R20 ;  /* 0x000d101401007387 */ /* 0x000fe20000100a00 */
[----:B------:R0:W-:Y:S03]  /*bc250*/  STL.64 [R1+0xd18], R22 ;  /* 0x000d181601007387 */ /* 0x0001e60000100a00 */
[----:B0-----:R-:W2:Y:S01]  /*bc260*/  LDL.LU.64 R22, [R1+0x40d0] ;  /* 0x0040d00001167983 */ /* 0x001ea20000300a00 */
[C---:B---3--:R-:W-:Y:S01]  /*bc270*/  HMMA.16816.F32 R8, R24.reuse, R6, R8 ;  /* 0x000000061808723c */ /* 0x048fe20000001808 */
[----:B------:R-:W3:Y:S11]  /*bc280*/  LDL.LU R20, [R1+0x530] ;  /* 0x0005300001147983 */ /* 0x000ef60000300800 */
[----:B------:R-:W-:Y:S11]  /*bc290*/  @!UPT UIADD3 URZ, URZ, URZ, URZ ;  /* 0x0000003f3f3ff290 */ /* 0x000ff6000fffe03f */
[----:B------:R-:W-:Y:S01]  /*bc2a0*/  STL.64 [R1+0xd00], R8 ;  /* 0x000d000801007387 */ /* 0x000fe20000100a00 */
[----:B------:R-:W-:Y:S01]  /*bc2b0*/  STL.64 [R1+0xd08], R10 ;  /* 0x000d080a01007387 */ /* 0x000fe20000100a00 */
[----:B--2---:R-:W-:Y:S11]  /*bc2c0*/  HMMA.16816.F32 R4, R24, R22, R12 ;  /* 0x000000161804723c */ /* 0x004ff6000000180c */
[----:B------:R-:W-:Y:S11]  /*bc2d0*/  @!UPT UIADD3 URZ, URZ, URZ, URZ ;  /* 0x0000003f3f3ff290 */ /* 0x000ff6000fffe03f */
[----:B------:R-:W-:Y:S01]  /*bc2e0*/  @!UPT UIADD3 URZ, URZ, URZ, URZ ;  /* 0x0000003f3f3ff290 */ /* 0x000fe2000fffe03f */
[----:B------:R-:W-:Y:S01]  /*bc2f0*/  STL.64 [R1+0xcf0], R4 ;  /* 0x000cf00401007387 */ /* 0x000fe20000100a00 */
[----:B------:R-:W-:Y:S02]  /*bc300*/  STL.64 [R1+0xcf8], R6 ;  /* 0x000cf80601007387 */ /* 0x000fe40000100a00 */
[----:B------:R-:W3:Y:S01]  /*bc310*/  LDL.LU R21, [R1+0x534] ;  /* 0x0005340001157983 */ /* 0x000ee20000300800 */
[----:B------:R-:W-:Y:S02]  /*bc320*/  MOV R22, R18 ;  /* 0x0000001200167202 */ /* 0x000fe40000000f00 */
[----:B------:R-:W-:Y:S01]  /*bc330*/  MOV R23, R19 ;  /* 0x0000001300177202 */ /* 0x000fe20000000f00 */
[----:B------:R-:W2:Y:S01]  /*bc340*/  LDL.LU R18, [R1+0x40cc] ;  /* 0x0040cc0001127983 */ /* 0x000ea20000300800 */
[----:B------:R-:W2:Y:S03]  /*bc350*/  LDL.LU R19, [R1+0x40c8] ;  /* 0x0040c80001137983 */ /* 0x000ea60000300800 */
[----:B----4-:R-:W0:Y:S04]  /*bc360*/  LDSM.16.M88.4 R4, [R16+0x42080] ;  /* 0x042080001004783b */ /* 0x010e280000000200 */
[----:B------:R-:W-:Y:S04]  /*bc370*/  STL.64 [R1+0x4008], R22 ;  /* 0x0040081601007387 */ /* 0x000fe80000100a00 */
[----:B---3--:R1:W-:Y:S04]  /*bc380*/  STL.64 [R1+0x4000], R20 ;  /* 0x0040001401007387 */ /* 0x0083e80000100a00 */
[----:B-1----:R-:W3:Y:S01]  /*bc390*/  LDL.LU R20, [R1+0x860] ;  /* 0x0008600001147983 */ /* 0x002ee20000300800 */
[----:B------:R-:W3:Y:S02]  /*bc3a0*/  LDL.LU R21, [R1+0x864] ;  /* 0x0008640001157983 */ /* 0x000ee40000300800 */
[----:B------:R-:W4:Y:S02]  /*bc3b0*/  LDL.LU R22, [R1+0x868] ;  /* 0x0008680001167983 */ /* 0x000f240000300800 */
[----:B------:R-:W4:Y:S02]  /*bc3c0*/  LDL.LU R23, [R1+0x86c] ;  /* 0x00086c0001177983 */ /* 0x000f240000300800 */
[----:B----4-:R2:W-:Y:S01]  /*bc3d0*/  STL.64 [R1+0x4020], R22 ;  /* 0x0040201601007387 */ /* 0x0105e20000100a00 */
[----:B---3--:R1:W-:Y:S01]  /*bc3e0*/  STL.64 [R1+0x4018], R20 ;  /* 0x0040181401007387 */ /* 0x0083e20000100a00 */
[----:B--2---:R-:W-:-:S02]  /*bc3f0*/  MOV R22, R19 ;  /* 0x0000001300167202 */ /* 0x004fc40000000f00 */
[----:B-1----:R-:W2:Y:S01]  /*bc400*/  LDL.LU R20, [R1+0x870] ;  /* 0x0008700001147983 */ /* 0x002ea20000300800 */
[----:B------:R-:W2:Y:S02]  /*bc410*/  LDL.LU R21, [R1+0x874] ;  /* 0x0008740001157983 */ /* 0x000ea40000300800 */
[----:B------:R-:W3:Y:S01]  /*bc420*/  LDL.LU R19, [R1+0x40c4] ;  /* 0x0040c40001137983 */ /* 0x000ee20000300800 */
[----:B------:R-:W-:Y:S02]  /*bc430*/  MOV R23, R18 ;  /* 0x0000001200177202 */ /* 0x000fe40000000f00 */
[----:B------:R-:W4:Y:S01]  /*bc440*/  LDL.LU R18, [R1+0x40c0] ;  /* 0x0040c00001127983 */ /* 0x000f220000300800 */
[----:B------:R-:W2:Y:S03]  /*bc450*/  LDL.64 R14, [R1+0x28] ;  /* 0x00002800010e7983 */ /* 0x000ea60000100a00 */
[----:B--2---:R1:W-:Y:S04]  /*bc460*/  STL.64 [R1+0x4060], R14 ;  /* 0x0040600e01007387 */ /* 0x0043e80000100a00 */
[----:B-1----:R-:W2:Y:S04]  /*bc470*/  LDL.64 R14, [R1+0x38] ;  /* 0x00003800010e7983 */ /* 0x002ea80000100a00 */
[----:B--2---:R-:W-:Y:S01]  /*bc480*/  STL.64 [R1+0x4078], R14 ;  /* 0x0040780e01007387 */ /* 0x004fe20000100a00 */
[----:B------:R1:W-:Y:S02]  /*bc490*/  STL.64 [R1+0x4030], R22 ;  /* 0x0040301601007387 */ /* 0x0003e40000100a00 */
[----:B------:R-:W-:Y:S01]  /*bc4a0*/  STL.64 [R1+0x4028], R20 ;  /* 0x0040281401007387 */ /* 0x000fe20000100a00 */
[----:B-1----:R-:W2:Y:S04]  /*bc4b0*/  LDL.64 R22, [R1+0x8] ;  /* 0x0000080001167983 */ /* 0x002ea80000100a00 */
[----:B--2---:R1:W-:Y:S04]  /*bc4c0*/  STL.64 [R1+0x4038], R22 ;  /* 0x0040381601007387 */ /* 0x0043e80000100a00 */
[----:B-1----:R-:W2:Y:S04]  /*bc4d0*/  LDL R22, [R1+0x18] ;  /* 0x0000180001167983 */ /* 0x002ea80000100800 */
[----:B------:R-:W2:Y:S01]  /*bc4e0*/  LDL R23, [R1+0x1c] ;  /* 0x00001c0001177983 */ /* 0x000ea20000100800 */
[----:B------:R-:W2:Y:S02]  /*bc4f0*/  LDL.LU R8, [R1+0x8c0] ;  /* 0x0008c00001087983 */ /* 0x000ea40000300800 */
[----:B------:R-:W2:Y:S02]  /*bc500*/  LDL.LU R9, [R1+0x8c4] ;  /* 0x0008c40001097983 */ /* 0x000ea40000300800 */
[----:B------:R-:W2:Y:S01]  /*bc510*/  LDL.LU R10, [R1+0x8c8] ;  /* 0x0008c800010a7983 */ /* 0x000ea20000300800 */
[----:B------:R-:W2:Y:S04]  /*bc520*/  LDL.LU R11, [R1+0x8cc] ;  /* 0x0008cc00010b7983 */ /* 0x000ea80000300800 */
[----:B--2---:R1:W-:Y:S01]  /*bc530*/  STL.64 [R1+0x4090], R10 ;  /* 0x0040900a01007387 */ /* 0x0043e20000100a00 */
[----:B------:R-:W-:Y:S03]  /*bc540*/  STL.64 [R1+0x4088], R8 ;  /* 0x0040880801007387 */ /* 0x000fe60000100a00 */
[----:B-1----:R-:W2:Y:S04]  /*bc550*/  LDL R10, [R1+0x58] ;  /* 0x00005800010a7983 */ /* 0x002ea80000100800 */
[----:B------:R-:W2:Y:S04]  /*bc560*/  LDL R11, [R1+0x5c] ;  /* 0x00005c00010b7983 */ /* 0x000ea80000100800 */
[----:B--2---:R1:W-:Y:S01]  /*bc570*/  STL.64 [R1+0x40a0], R10 ;  /* 0x0040a00a01007387 */ /* 0x0043e20000100a00 */
[----:B------:R-:W2:Y:S03]  /*bc580*/  LDL.64 R14, [R1+0x48] ;  /* 0x00004800010e7983 */ /* 0x000ea60000100a00 */
[----:B-1----:R-:W3:Y:S04]  /*bc590*/  LDL.64 R10, [R1+0x68] ;  /* 0x00006800010a7983 */ /* 0x002ee80000100a00 */
[----:B--2---:R1:W-:Y:S01]  /*bc5a0*/  STL.64 [R1+0x4098], R14 ;  /* 0x0040980e01007387 */ /* 0x0043e20000100a00 */
[----:B------:R-:W2:Y:S02]  /*bc5b0*/  LDL.LU R12, [R1+0x8d0] ;  /* 0x0008d000010c7983 */ /* 0x000ea40000300800 */
[----:B------:R-:W2:Y:S01]  /*bc5c0*/  LDL.LU R13, [R1+0x8d4] ;  /* 0x0008d400010d7983 */ /* 0x000ea20000300800 */
[----:B-1----:R-:W2:Y:S01]  /*bc5d0*/  LDL.LU R14, [R1+0x8d8] ;  /* 0x0008d800010e7983 */ /* 0x002ea20000300800 */
[----:B------:R-:W2:Y:S03]  /*bc5e0*/  LDL.LU R15, [R1+0x8dc] ;  /* 0x0008dc00010f7983 */ /* 0x000ea60000300800 */
[----:B--2---:R-:W-:Y:S01]  /*bc5f0*/  STL.64 [R1+0x40b0], R14 ;  /* 0x0040b00e01007387 */ /* 0x004fe20000100a00 */
[----:B------:R1:W-:Y:S03]  /*bc600*/  STL.64 [R1+0x40a8], R12 ;  /* 0x0040a80c01007387 */ /* 0x0003e60000100a00 */
[----:B-1----:R-:W3:Y:S01]  /*bc610*/  LDL.LU R12, [R1+0x8e0] ;  /* 0x0008e000010c7983 */ /* 0x002ee20000300800 */
[----:B------:R-:W3:Y:S02]  /*bc620*/  LDL.LU R13, [R1+0x8e4] ;  /* 0x0008e400010d7983 */ /* 0x000ee40000300800 */
[----:B------:R-:W3:Y:S02]  /*bc630*/  LDL.LU R14, [R1+0x8e8] ;  /* 0x0008e800010e7983 */ /* 0x000ee40000300800 */
[----:B------:R-:W3:Y:S01]  /*bc640*/  LDL.LU R15, [R1+0x8ec] ;  /* 0x0008ec00010f7983 */ /* 0x000ee20000300800 */
[----:B------:R1:W-:Y:S01]  /*bc650*/  STL.64 [R1+0x4058], R22 ;  /* 0x0040581601007387 */ /* 0x0003e20000100a00 */
[----:B------:R-:W2:Y:S02]  /*bc660*/  LDL.LU R20, [R1+0x8a0] ;  /* 0x0008a00001147983 */ /* 0x000ea40000300800 */
[----:B------:R-:W2:Y:S01]  /*bc670*/  LDL.LU R21, [R1+0x8a4] ;  /* 0x0008a40001157983 */ /* 0x000ea20000300800 */
[----:B-1----:R-:W2:Y:S01]  /*bc680*/  LDL.LU R22, [R1+0x8a8] ;  /* 0x0008a80001167983 */ /* 0x002ea20000300800 */
        /* <DEDUP_REMOVED lines=10> */
[----:B------:R-:W2:Y:S02]  /*bc730*/  LDL.LU R5, [R1+0x884] ;  /* 0x0008840001057983 */ /* 0x000ea40000300800 */
[----:B------:R-:W2:Y:S02]  /*bc740*/  LDL.LU R6, [R1+0x888] ;  /* 0x0008880001067983 */ /* 0x000ea40000300800 */
[----:B------:R-:W2:Y:S01]  /*bc750*/  LDL.LU R7, [R1+0x88c] ;  /* 0x00088c0001077983 */ /* 0x000ea20000300800 */
[----:B---3--:R-:W-:Y:S01]  /*bc760*/  HMMA.16816.F32 R12, R24, R10, R12 ;  /* 0x0000000a180c723c */ /* 0x008fe2000000180c */
[----:B------:R-:W-:Y:S01]  /*bc770*/  IMAD.MOV.U32 R29, RZ, RZ, R10 ;  /* 0x000000ffff1d7224 */ /* 0x000fe200078e000a */
[----:B------:R-:W-:Y:S01]  /*bc780*/  MOV R28, R11 ;  /* 0x0000000b001c7202 */ /* 0x000fe20000000f00 */
[----:B--2---:R4:W-:Y:S01]  /*bc790*/  STL.64 [R1+0x4048], R6 ;  /* 0x0040480601007387 */ /* 0x0049e20000100a00 */
[----:B------:R0:W-:Y:S01]  /*bc7a0*/  STL.64 [R1+0x4040], R4 ;  /* 0x0040400401007387 */ /* 0x0001e20000100a00 */
[----:B----4-:R-:W-:-:S02]  /*bc7b0*/  MOV R6, R18 ;  /* 0x0000001200067202 */ /* 0x010fc40000000f00 */
[----:B0-----:R-:W2:Y:S01]  /*bc7c0*/  LDL.LU R4, [R1+0x890] ;  /* 0x0008900001047983 */ /* 0x001ea20000300800 */
[----:B------:R-:W2:Y:S02]  /*bc7d0*/  LDL.LU R5, [R1+0x894] ;  /* 0x0008940001057983 */ /* 0x000ea40000300800 */
[----:B------:R-:W3:Y:S01]  /*bc7e0*/  LDL.LU R18, [R1+0x40bc] ;  /* 0x0040bc0001127983 */ /* 0x000ee20000300800 */
[----:B------:R-:W-:Y:S02]  /*bc7f0*/  MOV R7, R19 ;  /* 0x0000001300077202 */ /* 0x000fe40000000f00 */
[----:B------:R-:W3:Y:S10]  /*bc800*/  LDL.LU R19, [R1+0x40b8] ;  /* 0x0040b80001137983 */ /* 0x000ef40000300800 */
[----:B------:R-:W-:Y:S02]  /*bc810*/  STL.64 [R1+0xce0], R12 ;  /* 0x000ce00c01007387 */ /* 0x000fe40000100a00 */
[----:B------:R0:W-:Y:S02]  /*bc820*/  STL.64 [R1+0xce8], R14 ;  /* 0x000ce80e01007387 */ /* 0x0001e40000100a00 */
[----:B0-----:R-:W4:Y:S01]  /*bc830*/  LDL.LU.64 R14, [R1+0x40b0] ;  /* 0x0040b000010e7983 */ /* 0x001f220000300a00 */
[----:B------:R-:W4:Y:S02]  /*bc840*/  LDL.LU.64 R12, [R1+0x40a8] ;  /* 0x0040a800010c7983 */ /* 0x000f240000300a00 */
[----:B------:R-:W4:Y:S02]  /*bc850*/  LDL.LU.64 R10, [R1+0x40a0] ;  /* 0x0040a000010a7983 */ /* 0x000f240000300a00 */
[----:B------:R-:W-:Y:S01]  /*bc860*/  STL [R1+0x3fdc], R28 ;  /* 0x003fdc1c01007387 */ /* 0x000fe20000100800 */
[----:B------:R-:W-:Y:S01]  /*bc870*/  STL [R1+0x3fd8], R29 ;  /* 0x003fd81d01007387 */ /* 0x000fe20000100800 */
[C---:B----4-:R-:W-:Y:S03]  /*bc880*/  HMMA.16816.F32 R8, R24.reuse, R10, R12 ;  /* 0x0000000a1808723c */ /* 0x050fe6000000180c */
[----:B------:R-:W4:Y:S11]  /*bc890*/  LDL.LU.64 R14, [R1+0x4098] ;  /* 0x00409800010e7983 */ /* 0x000f360000300a00 */
        /* <DEDUP_REMOVED lines=31> */
[----:B------:R-:W3:Y:S01]  /*bca90*/  LDL.LU.64 R14, [R1+0x4050] ;  /* 0x00405000010e7983 */ /* 0x000ee20000300a00 */
[C---:B--2---:R-:W-:Y:S03]  /*bcaa0*/  HMMA.16816.F32 R20, R24.reuse, R22, R4 ;  /* 0x000000161814723c */ /* 0x044fe60000001804 */
[----:B------:R-:W2:Y:S01]  /*bcab0*/  LDL.LU.64 R6, [R1+0x4048] ;  /* 0x0040480001067983 */ /* 0x000ea20000300a00 */
[----:B------:R-:W2:Y:S11]  /*bcac0*/  LDL.LU.64 R4, [R1+0x4040] ;  /* 0x0040400001047983 */ /* 0x000eb60000300a00 */
[----:B------:R-:W-:Y:S08]  /*bcad0*/  @!UPT UIADD3 URZ, URZ, URZ, URZ ;  /* 0x0000003f3f3ff290 */ /* 0x000ff0000fffe03f */
[----:B------:R-:W-:Y:S01]  /*bcae0*/  STL.64 [R1+0xc80], R20 ;  /* 0x000c801401007387 */ /* 0x000fe20000100a00 */
[----:B------:R0:W-:Y:S03]  /*bcaf0*/  STL.64 [R1+0xc88], R22 ;  /* 0x000c881601007387 */ /* 0x0001e60000100a00 */
[----:B0-----:R-:W2:Y:S02]  /*bcb00*/  LDL.LU.64 R22, [R1+0x4038] ;  /* 0x0040380001167983 */ /* 0x001ea40000300a00 */
[C---:B--2---:R-:W-:Y:S11]  /*bcb10*/  HMMA.16816.F32 R4, R24.reuse, R22, R4 ;  /* 0x000000161804723c */ /* 0x044ff60000001804 */
[----:B------:R-:W-:Y:S11]  /*bcb20*/  @!UPT UIADD3 URZ, URZ, URZ, URZ ;  /* 0x0000003f3f3ff290 */ /* 0x000ff6000fffe03f */
[----:B------:R-:W-:Y:S01]  /*bcb30*/  @!UPT UIADD3 URZ, URZ, URZ, URZ ;  /* 0x0000003f3f3ff290 */ /* 0x000fe2000fffe03f */
[----:B------:R0:W-:Y:S01]  /*bcb40*/  STL.64 [R1+0xc70], R4 ;  /* 0x000c700401007387 */ /* 0x0001e20000100a00 */
[----:B------:R1:W-:Y:S01]  /*bcb50*/  STL.64 [R1+0xc78], R6 ;  /* 0x000c780601007387 */ /* 0x0003e20000100a00 */
[----:B0-----:R-:W-:Y:S02]  /*bcb60*/  MOV R5, R22 ;  /* 0x0000001600057202 */ /* 0x001fe40000000f00 */
[----:B------:R-:W-:Y:S02]  /*bcb70*/  MOV R4, R23 ;  /* 0x0000001700047202 */ /* 0x000fe40000000f00 */
[----:B------:R-:W3:Y:S01]  /*bcb80*/  LDL.LU.64 R22, [R1+0x4030] ;  /* 0x0040300001167983 */ /* 0x000ee20000300a00 */
[----:B------:R-:W3:Y:S02]  /*bcb90*/  LDL.LU.64 R20, [R1+0x4028] ;  /* 0x0040280001147983 */ /* 0x000ee40000300a00 */
[----:B------:R-:W-:Y:S02]  /*bcba0*/  STL.64 [R1+0x3fe0], R4 ;  /* 0x003fe00401007387 */ /* 0x000fe40000100a00 */
[----:B-1----:R-:W2:Y:S01]  /*bcbb0*/  LDL.64 R6, [R1+0xc8] ;  /* 0x0000c80001067983 */ /* 0x002ea20000100a00 */
[----:B---3--:R-:W-:Y:S11]  /*bcbc0*/  HMMA.16816.F32 R20, R24, R18, R20 ;  /* 0x000000121814723c */ /* 0x008ff60000001814 */
[----:B------:R-:W-:Y:S11]  /*bcbd0*/  @!UPT UIADD3 URZ, URZ, URZ, URZ ;  /* 0x0000003f3f3ff290 */ /* 0x000ff6000fffe03f */
[----:B------:R-:W-:Y:S01]  /*bcbe0*/  @!UPT UIADD3 URZ, URZ, URZ, URZ ;  /* 0x0000003f3f3ff290 */ /* 0x000fe2000fffe03f */
[----:B------:R-:W-:Y:S01]  /*bcbf0*/  STL.64 [R1+0xc60], R20 ;  /* 0x000c601401007387 */ /* 0x000fe20000100a00 */
[----:B------:R0:W-:Y:S03]  /*bcc00*/  STL.64 [R1+0xc68], R22 ;  /* 0x000c681601007387 */ /* 0x0001e60000100a00 */
[----:B0-----:R-:W3:Y:S01]  /*bcc10*/  LDL.LU.64 R22, [R1+0x4020] ;  /* 0x0040200001167983 */ /* 0x001ee20000300a00 */
[----:B------:R-:W3:Y:S02]  /*bcc20*/  LDL.LU.64 R20, [R1+0x4018] ;  /* 0x0040180001147983 */ /* 0x000ee40000300a00 */
[----:B------:R0:W-:Y:S02]  /*bcc30*/  STL.64 [R1+0x3f88], R18 ;  /* 0x003f881201007387 */ /* 0x0001e40000100a00 */
[----:B------:R4:W-:Y:S01]  /*bcc40*/  STL.64 [R1+0x3f80], R16 ;  /* 0x003f801001007387 */ /* 0x0009e20000100a00 */
[----:B0-----:R-:W2:Y:S01]  /*bcc50*/  LDL.64 R18, [R1+0xb8] ;  /* 0x0000b80001127983 */ /* 0x001ea20000100a00 */
[----:B----4-:R-:W-:-:S02]  /*bcc60*/  MOV R16, R10 ;  /* 0x0000000a00107202 */ /* 0x010fc40000000f00 */
[----:B------:R-:W-:Y:S01]  /*bcc70*/  MOV R17, R11 ;  /* 0x0000000b00117202 */ /* 0x000fe20000000f00 */
[C---:B---3--:R-:W-:Y:S01]  /*bcc80*/  HMMA.16816.F32 R20, R24.reuse, R14, R20 ;  /* 0x0000000e1814723c */ /* 0x048fe20000001814 */
[----:B--2---:R0:W-:Y:S01]  /*bcc90*/  STL.64 [R1+0x3fe8], R18 ;  /* 0x003fe81201007387 */ /* 0x0041e20000100a00 */
[----:B------:R-:W2:Y:S02]  /*bcca0*/  LDL.LU R10, [R1+0x4014] ;  /* 0x00401400010a7983 */ /* 0x000ea40000300800 */
[----:B------:R-:W2:Y:S01]  /*bccb0*/  LDL.LU R11, [R1+0x4010] ;  /* 0x00401000010b7983 */ /* 0x000ea20000300800 */
[----:B0-----:R-:W3:Y:S01]  /*bccc0*/  LDL.LU R18, [R1+0x528] ;  /* 0x0005280001127983 */ /* 0x001ee20000300800 */
[----:B------:R-:W3:Y:S11]  /*bccd0*/  LDL.LU R19, [R1+0x52c] ;  /* 0x00052c0001137983 */ /* 0x000ef60000300800 */
[----:B------:R-:W-:Y:S06]  /*bcce0*/  @!UPT UIADD3 URZ, URZ, URZ, URZ ;  /* 0x0000003f3f3ff290 */ /* 0x000fec000fffe03f */
[----:B------:R-:W-:Y:S02]  /*bccf0*/  STL.64 [R1+0xc50], R20 ;  /* 0x000c501401007387 */ /* 0x000fe40000100a00 */
[----:B------:R0:W-:Y:S02]  /*bcd00*/  STL.64 [R1+0xc58], R22 ;  /* 0x000c581601007387 */ /* 0x0001e40000100a00 */
[----:B0-----:R-:W2:Y:S01]  /*bcd10*/  LDL.LU.64 R22, [R1+0x4008] ;  /* 0x0040080001167983 */ /* 0x001ea20000300a00 */
[----:B------:R-:W2:Y:S02]  /*bcd20*/  LDL.LU.64 R20, [R1+0x4000] ;  /* 0x0040000001147983 */ /* 0x000ea40000300a00 */
[----:B------:R-:W-:Y:S01]  /*bcd30*/  STL.64 [R1+0x3ef8], R14 ;  /* 0x003ef80e01007387 */ /* 0x000fe20000100a00 */
        /* <DEDUP_REMOVED lines=10> */
[----:B------:R-:W-:Y:S01]  /*bcde0*/  STL.64 [R1+0x3ef0], R10 ;  /* 0x003ef00a01007387 */ /* 0x000fe20000100a00 */
[C---:B---3--:R-:W-:Y:S11]  /*bcdf0*/  HMMA.16816.F32 R16, R20.reuse, R6, R16 ;  /* 0x000000061410723c */ /* 0x048ff60000001810 */
[----:B------:R-:W-:Y:S11]  /*bce00*/  @!UPT UIADD3 URZ, URZ, URZ, URZ ;  /* 0x0000003f3f3ff290 */ /* 0x000ff6000fffe03f */
[----:B------:R-:W-:Y:S01]  /*bce10*/  @!UPT UIADD3 URZ, URZ, URZ, URZ ;  /* 0x0000003f3f3ff290 */ /* 0x000fe2000fffe03f */
[----:B------:R-:W-:Y:S01]  /*bce20*/  STL.64 [R1+0xd40], R16 ;  /* 0x000d401001007387 */ /* 0x000fe20000100a00 */
[----:B------:R0:W-:Y:S03]  /*bce30*/  STL.64 [R1+0xd48], R18 ;  /* 0x000d481201007387 */ /* 0x0001e60000100a00 */
[----:B0-----:R-:W2:Y:S01]  /*bce40*/  LDL.LU.64 R18, [R1+0x3fe8] ;  /* 0x003fe80001127983 */ /* 0x001ea20000300a00 */
[----:B------:R-:W3:Y:S01]  /*bce50*/  LDL.LU.64 R4, [R1+0x3fe0] ;  /* 0x003fe00001047983 */ /* 0x000ee20000300a00 */
[----:B------:R-:W-:Y:S02]  /*bce60*/  MOV R2, R6 ;  /* 0x0000000600027202 */ /* 0x000fe40000000f00 */
[----:B------:R-:W-:Y:S01]  /*bce70*/  MOV R0, R7 ;  /* 0x0000000700007202 */ /* 0x000fe20000000f00 */
[----:B--2---:R-:W-:Y:S01]  /*bce80*/  HMMA.16816.F32 R24, R20, R18, R24 ;  /* 0x000000121418723c */ /* 0x004fe20000001818 */
[----:B---3--:R-:W-:-:S02]  /*bce90*/  MOV R10, R5 ;  /* 0x00000005000a7202 */ /* 0x008fc40000000f00 */
[----:B------:R-:W-:Y:S11]  /*bcea0*/  MOV R11, R4 ;  /* 0x00000004000b7202 */ /* 0x000ff60000000f00 */
[----:B------:R-:W-:Y:S09]  /*bceb0*/  @!UPT UIADD3 URZ, URZ, URZ, URZ ;  /* 0x0000003f3f3ff290 */ /* 0x000ff2000fffe03f */
[----:B------:R-:W-:Y:S01]  /*bcec0*/  STL.64 [R1+0xd30], R24 ;  /* 0x000d301801007387 */ /* 0x000fe20000100a00 */
[----:B------:R-:W-:Y:S02]  /*bced0*/  STL.64 [R1+0xd38], R26 ;  /* 0x000d381a01007387 */ /* 0x000fe40000100a00 */
[----:B------:R-:W-:Y:S02]  /*bcee0*/  STL.64 [R1+0x3f00], R10 ;  /* 0x003f000a01007387 */ /* 0x000fe40000100a00 */
[----:B------:R-:W2:Y:S01]  /*bcef0*/  LDL.LU R4, [R1+0x7e0] ;  /* 0x0007e00001047983 */ /* 0x000ea20000300800 */
[----:B------:R-:W2:Y:S01]  /*bcf00*/  LDL.LU R5, [R1+0x7e4] ;  /* 0x0007e40001057983 */ /* 0x000ea20000300800 */
        /* <DEDUP_REMOVED lines=8> */
[----:B---3--:R0:W-:Y:S01]  /*bcf90*/  STL.64 [R1+0x3f20], R6 ;  /* 0x003f200601007387 */ /* 0x0081e20000100a00 */
[----:B--2---:R-:W-:Y:S01]  /*bcfa0*/  STL.64 [R1+0x3f18], R4 ;  /* 0x003f180401007387 */ /* 0x004fe20000100a00 */
[----:B0-----:R-:W-:-:S02]  /*bcfb0*/  MOV R6, R28 ;  /* 0x0000001c00067202 */ /* 0x001fc40000000f00 */
[----:B------:R-:W-:Y:S01]  /*bcfc0*/  MOV R7, R29 ;  /* 0x0000001d00077202 */ /* 0x000fe20000000f00 */
[----:B------:R-:W2:Y:S01]  /*bcfd0*/  LDL.LU R28, [R1+0x3fdc] ;  /* 0x003fdc00011c7983 */ /* 0x000ea20000300800 */
[----:B------:R-:W3:Y:S03]  /*bcfe0*/  LDL.LU R29, [R1+0x3fd8] ;  /* 0x003fd800011d7983 */ /* 0x000ee60000300800 */
[----:B------:R0:W-:Y:S02]  /*bcff0*/  STL.64 [R1+0x3f38], R6 ;  /* 0x003f380601007387 */ /* 0x0001e40000100a00 */
[----:B0-----:R-:W-:Y:S02]  /*bd000*/  MOV R6, R9 ;  /* 0x0000000900067202 */ /* 0x001fe40000000f00 */
[----:B------:R-:W-:-:S05]  /*bd010*/  MOV R7, R8 ;  /* 0x0000000800077202 */ /* 0x000fca0000000f00 */
[----:B------:R0:W-:Y:S01]  /*bd020*/  STL.64 [R1+0x3f50], R6 ;  /* 0x003f500601007387 */ /* 0x0001e20000100a00 */
[----:B------:R-:W4:Y:S02]  /*bd030*/  LDL.LU R8, [R1+0x800] ;  /* 0x0008000001087983 */ /* 0x000f240000300800 */
[----:B------:R-:W4:Y:S02]  /*bd040*/  LDL.LU R9, [R1+0x804] ;  /* 0x0008040001097983 */ /* 0x000f240000300800 */
[----:B------:R-:W2:Y:S01]  /*bd050*/  LDL.LU R10, [R1+0x808] ;  /* 0x00080800010a7983 */ /* 0x000ea20000300800 */
[----:B------:R-:W2:Y:S01]  /*bd060*/  LDL.LU R11, [R1+0x80c] ;  /* 0x00080c00010b7983 */ /* 0x000ea20000300800 */
[----:B------:R-:W2:Y:S02]  /*bd070*/  LDL R26, [R1+0x78] ;  /* 0x00007800011a7983 */ /* 0x000ea40000100800 */
[----:B------:R-:W2:Y:S02]  /*bd080*/  LDL R27, [R1+0x7c] ;  /* 0x00007c00011b7983 */ /* 0x000ea40000100800 */
[----:B------:R-:W-:Y:S01]  /*bd090*/  IMAD.MOV.U32 R12, RZ, RZ, R18 ;  /* 0x000000ffff0c7224 */ /* 0x000fe200078e0012 */
[----:B------:R-:W-:Y:S01]  /*bd0a0*/  MOV R3, R19 ;  /* 0x0000001300037202 */ /* 0x000fe20000000f00 */
[----:B0-----:R-:W3:Y:S04]  /*bd0b0*/  LDL R6, [R1+0x58] ;  /* 0x0000580001067983 */ /* 0x001ee80000100800 */
[----:B------:R-:W3:Y:S04]  /*bd0c0*/  LDL R7, [R1+0x5c] ;  /* 0x00005c0001077983 */ /* 0x000ee80000100800 */
[----:B--2---:R0:W-:Y:S01]  /*bd0d0*/  STL.64 [R1+0x3f90], R26 ;  /* 0x003f901a01007387 */ /* 0x0041e20000100a00 */
[----:B------:R-:W2:Y:S02]  /*bd0e0*/  LDL.LU R16, [R1+0x4d0] ;  /* 0x0004d00001107983 */ /* 0x000ea40000300800 */
[----:B------:R-:W2:Y:S02]  /*bd0f0*/  LDL.LU R17, [R1+0x4d4] ;  /* 0x0004d40001117983 */ /* 0x000ea40000300800 */
[----:B------:R-:W2:Y:S01]  /*bd100*/  LDL.LU R18, [R1+0x4d8] ;  /* 0x0004d80001127983 */ /* 0x000ea20000300800 */
[----:B------:R-:W2:Y:S04]  /*bd110*/  LDL.LU R19, [R1+0x4dc] ;  /* 0x0004dc0001137983 */ /* 0x000ea80000300800 */
[----:B--2---:R-:W-:Y:S01]  /*bd120*/  STL.64 [R1+0x3fa0], R18 ;  /* 0x003fa01201007387 */ /* 0x004fe20000100a00 */
[----:B------:R-:W-:Y:S02]  /*bd130*/  STL.64 [R1+0x3f98], R16 ;  /* 0x003f981001007387 */ /* 0x000fe40000100a00 */
[----:B0-----:R-:W2:Y:S02]  /*bd140*/  LDL R26, [R1+0x88] ;  /* 0x00008800011a7983 */ /* 0x001ea40000100800 */
        /* <DEDUP_REMOVED lines=8> */
[----:B0-----:R-:W3:Y:S04]  /*bd1d0*/  LDL R26, [R1+0xa8] ;  /* 0x0000a800011a7983 */ /* 0x001ee80000100800 */
[----:B------:R-:W3:Y:S04]  /*bd1e0*/  LDL R27, [R1+0xac] ;  /* 0x0000ac00011b7983 */ /* 0x000ee80000100800 */
        /* <DEDUP_REMOVED lines=13> */
[----:B------:R-:W-:Y:S02]  /*bd2c0*/  STL.64 [R1+0x3f30], R10 ;  /* 0x003f300a01007387 */ /* 0x000fe40000100a00 */
[----:B----4-:R0:W-:Y:S02]  /*bd2d0*/  STL.64 [R1+0x3f28], R8 ;  /* 0x003f280801007387 */ /* 0x0101e40000100a00 */
        /* <DEDUP_REMOVED lines=23> */
[----:B------:R-:W3:Y:S01]  /*bd450*/  LDL.64 R14, [R1+0x18] ;  /* 0x00001800010e7983 */ /* 0x000ee20000100a00 */
[----:B------:R-:W4:Y:S02]  /*bd460*/  LDL.LU.64 R18, [R1+0x3fd0] ;  /* 0x003fd00001127983 */ /* 0x000f240000300a00 */
[----:B------:R-:W4:Y:S02]  /*bd470*/  LDL.LU.64 R16, [R1+0x3fc8] ;  /* 0x003fc80001107983 */ /* 0x000f240000300a00 */
        /* <DEDUP_REMOVED lines=19> */
[----:B----4-:R-:W-:Y:S02]  /*bd5b0*/  HMMA.16816.F32 R24, R20, R26, R16 ;  /* 0x0000001a1418723c */ /* 0x010fe40000001810 */
[----:B------:R-:W4:Y:S01]  /*bd5c0*/  LDL.LU.64 R18, [R1+0x3f88] ;  /* 0x003f880001127983 */ /* 0x000f220000300a00 */
[----:B------:R-:W2:Y:S11]  /*bd5d0*/  LDL.LU.64 R16, [R1+0x3f80] ;  /* 0x003f800001107983 */ /* 0x000eb60000300a00 */
[----:B------:R-:W-:Y:S09]  /*bd5e0*/  @!UPT UIADD3 URZ, URZ, URZ, URZ ;  /* 0x0000003f3f3ff290 */ /* 0x000ff2000fffe03f */
[----:B------:R-:W-:Y:S01]  /*bd5f0*/  STL.64 [R1+0xdd0], R24 ;  /* 0x000dd01801007387 */ /* 0x000fe20000100a00 */
[----:B------:R-:W-:Y:S03]  /*bd600*/  STL.64 [R1+0xdd8], R26 ;  /* 0x000dd81a01007387 */ /* 0x000fe60000100a00 */
[----:B--2---:R-:W0:Y:S04]  /*bd610*/  LDSM.16.M88.4 R24, [R16+0x43080] ;  /* 0x043080001018783b */ /* 0x004e280000000200 */
[----:B0-----:R-:W-:Y:S01]  /*bd620*/  STL [R1+0x3d94], R24 ;  /* 0x003d941801007387 */ /* 0x001fe20000100800 */
[----:B------:R-:W-:Y:S02]  /*bd630*/  STL [R1+0x3d90], R25 ;  /* 0x003d901901007387 */ /* 0x000fe40000100800 */
[----:B------:R-:W-:Y:S02]  /*bd640*/  STL [R1+0x3d8c], R26 ;  /* 0x003d8c1a01007387 */ /* 0x000fe40000100800 */
[----:B------:R0:W-:Y:S02]  /*bd650*/  STL [R1+0x3d88], R27 ;  /* 0x003d881b01007387 */ /* 0x0001e40000100800 */
[----:B0-----:R-:W2:Y:S04]  /*bd660*/  LDL.64 R26, [R1+0x78] ;  /* 0x00007800011a7983 */ /* 0x001ea80000100a00 */
[----:B--2---:R0:W-:Y:S04]  /*bd670*/  STL.64 [R1+0x3e68], R26 ;  /* 0x003e681a01007387 */ /* 0x0041e80000100a00 */
[----:B0-----:R-:W2:Y:S01]  /*bd680*/  LDL.64 R26, [R1+0x88] ;  /* 0x00008800011a7983 */ /* 0x001ea20000100a00 */
[----:B------:R-:W-:-:S02]  /*bd690*/  MOV R6, R29 ;  /* 0x0000001d00067202 */ /* 0x000fc40000000f00 */
[----:B------:R-:W-:Y:S01]  /*bd6a0*/  MOV R7, R28 ;  /* 0x0000001c00077202 */ /* 0x000fe20000000f00 */
[----:B--2---:R0:W-:Y:S02]  /*bd6b0*/  STL.64 [R1+0x3e80], R26 ;  /* 0x003e801a01007387 */ /* 0x0041e40000100a00 */
[----:B0-----:R-:W-:Y:S02]  /*bd6c0*/  MOV R26, R5 ;  /* 0x00000005001a7202 */ /* 0x001fe40000000f00 */
[----:B------:R-:W-:-:S05]  /*bd6d0*/  MOV R27, R4 ;  /* 0x00000004001b7202 */ /* 0x000fca0000000f00 */
[----:B------:R0:W-:Y:S04]  /*bd6e0*/  STL.64 [R1+0x3e98], R26 ;  /* 0x003e981a01007387 */ /* 0x0001e80000100a00 */
[----:B0-----:R-:W2:Y:S01]  /*bd6f0*/  LDL.64 R26, [R1+0xa8] ;  /* 0x0000a800011a7983 */ /* 0x001ea20000100a00 */
[C---:B------:R-:W-:Y:S03]  /*bd700*/  HMMA.16816.F32 R4, R20.reuse, R6, R8 ;  /* 0x000000061404723c */ /* 0x040fe60000001808 */
[----:B--2---:R-:W-:Y:S01]  /*bd710*/  STL.64 [R1+0x3eb0], R26 ;  /* 0x003eb01a01007387 */ /* 0x004fe20000100a00 */
[----:B------:R-:W2:Y:S02]  /*bd720*/  LDL.LU.64 R10, [R1+0x3f78] ;  /* 0x003f7800010a7983 */ /* 0x000ea40000300a00 */
[----:B------:R-:W2:Y:S11]  /*bd730*/  LDL.LU.64 R8, [R1+0x3f70] ;  /* 0x003f700001087983 */ /* 0x000eb60000300a00 */
[----:B------:R-:W-:Y:S06]  /*bd740*/  @!UPT UIADD3 URZ, URZ, URZ, URZ ;  /* 0x0000003f3f3ff290 */ /* 0x000fec000fffe03f */
        /* <DEDUP_REMOVED lines=18> */
[----:B------:R-:W3:Y:S01]  /*bd870*/  LDL.LU.64 R10, [R1+0x3f30] ;  /* 0x003f3000010a7983 */ /* 0x000ee20000300a00 */
[----:B------:R-:W3:Y:S11]  /*bd880*/  LDL.LU.64 R8, [R1+0x3f28] ;  /* 0x003f280001087983 */ /* 0x000ef60000300a00 */
[----:B------:R-:W-:Y:S09]  /*bd890*/  @!UPT UIADD3 URZ, URZ, URZ, URZ ;  /* 0x0000003f3f3ff290 */ /* 0x000ff2000fffe03f */
[----:B------:R-:W-:Y:S01]  /*bd8a0*/  STL.64 [R1+0xd90], R4 ;  /* 0x000d900401007387 */ /* 0x000fe20000100a00 */
[----:B------:R0:W-:Y:S03]  /*bd8b0*/  STL.64 [R1+0xd98], R6 ;  /* 0x000d980601007387 */ /* 0x0001e60000100a00 */
[----:B0-----:R-:W2:Y:S01]  /*bd8c0*/  LDL.LU.64 R6, [R1+0x3f20] ;  /* 0x003f200001067983 */ /* 0x001ea20000300a00 */
[----:B------:R-:W2:Y:S02]  /*bd8d0*/  LDL.LU.64 R4, [R1+0x3f18] ;  /* 0x003f180001047983 */ /* 0x000ea40000300a00 */
[----:B------:R-:W-:Y:S01]  /*bd8e0*/  IMAD.MOV.U32 R26, RZ, RZ, R17 ;  /* 0x000000ffff1a7224 */ /* 0x000fe200078e0011 */
[----:B------:R-:W-:Y:S01]  /*bd8f0*/  MOV R27, R13 ;  /* 0x0000000d001b7202 */ /* 0x000fe20000000f00 */
[C---:B---3--:R-:W-:Y:S08]  /*bd900*/  HMMA.16816.F32 R8, R20.reuse, R14, R8 ;  /* 0x0000000e1408723c */ /* 0x048ff00000001808 */
[----:B--2---:R-:W-:Y:S01]  /*bd910*/  HMMA.16816.F32 R24, R20, R26, R4 ;  /* 0x0000001a1418723c */ /* 0x004fe20000001804 */
[----:B------:R-:W4:Y:S01]  /*bd920*/  LDL.LU.64 R6, [R1+0x3f10] ;  /* 0x003f100001067983 */ /* 0x000f220000300a00 */
[----:B------:R-:W4:Y:S11]  /*bd930*/  LDL.LU.64 R4, [R1+0x3f08] ;  /* 0x003f080001047983 */ /* 0x000f360000300a00 */
[----:B------:R-:W-:Y:S10]  /*bd940*/  @!UPT UIADD3 URZ, URZ, URZ, URZ ;  /* 0x0000003f3f3ff290 */ /* 0x000ff4000fffe03f */
[----:B------:R-:W-:Y:S01]  /*bd950*/  STL.64 [R1+0xd80], R24 ;  /* 0x000d801801007387 */ /* 0x000fe20000100a00 */
[----:B------:R0:W-:Y:S02]  /*bd960*/  STL.64 [R1+0xd88], R26 ;  /* 0x000d881a01007387 */ /* 0x0001e40000100a00 */
[----:B0-----:R-:W-:Y:S02]  /*bd970*/  MOV R26, R12 ;  /* 0x0000000c001a7202 */ /* 0x001fe40000000f00 */
[----:B------:R-:W-:-:S05]  /*bd980*/  MOV R27, R3 ;  /* 0x00000003001b7202 */ /* 0x000fca0000000f00 */
[----:B------:R0:W-:Y:S01]  /*bd990*/  STL.64 [R1+0x3ec8], R26 ;  /* 0x003ec81a01007387 */ /* 0x0001e20000100a00 */
[----:B------:R-:W2:Y:S02]  /*bd9a0*/  LDL.LU R24, [R1+0x7f0] ;  /* 0x0007f00001187983 */ /* 0x000ea40000300800 */
[----:B------:R-:W2:Y:S01]  /*bd9b0*/  LDL.LU R25, [R1+0x7f4] ;  /* 0x0007f40001197983 */ /* 0x000ea20000300800 */
[----:B0-----:R-:W2:Y:S01]  /*bd9c0*/  LDL.LU R26, [R1+0x7f8] ;  /* 0x0007f800011a7983 */ /* 0x001ea20000300800 */
[----:B------:R-:W2:Y:S02]  /*bd9d0*/  LDL.LU R27, [R1+0x7fc] ;  /* 0x0007fc00011b7983 */ /* 0x000ea40000300800 */
[----:B------:R-:W-:Y:S02]  /*bd9e0*/  STL.64 [R1+0xd70], R8 ;  /* 0x000d700801007387 */ /* 0x000fe40000100a00 */
[----:B------:R0:W-:Y:S02]  /*bd9f0*/  STL.64 [R1+0xd78], R10 ;  /* 0x000d780a01007387 */ /* 0x0001e40000100a00 */
[----:B0-----:R-:W2:Y:S01]  /*bda00*/  LDL.LU.64 R10, [R1+0x3f00] ;  /* 0x003f0000010a7983 */ /* 0x001ea20000300a00 */
[----:B------:R-:W-:-:S02]  /*bda10*/  MOV R17, R14 ;  /* 0x0000000e00117202 */ /* 0x000fc40000000f00 */
[----:B------:R-:W-:Y:S02]  /*bda20*/  MOV R13, R15 ;  /* 0x0000000f000d7202 */ /* 0x000fe40000000f00 */
[----:B------:R-:W3:Y:S01]  /*bda30*/  LDL.LU.64 R14, [R1+0x3ef8] ;  /* 0x003ef800010e7983 */ /* 0x000ee20000300a00 */
[C---:B----4-:R-:W-:Y:S08]  /*bda40*/  HMMA.16816.F32 R4, R20.reuse, R18, R4 ;  /* 0x000000121404723c */ /* 0x050ff00000001804 */
[C---:B--2---:R-:W-:Y:S11]  /*bda50*/  HMMA.16816.F32 R8, R20.reuse, R10, R24 ;  /* 0x0000000a1408723c */ /* 0x044ff60000001818 */
[----:B------:R-:W-:Y:S11]  /*bda60*/  @!UPT UIADD3 URZ, URZ, URZ, URZ ;  /* 0x0000003f3f3ff290 */ /* 0x000ff6000fffe03f */
[----:B------:R-:W-:Y:S01]  /*bda70*/  @!UPT UIADD3 URZ, URZ, URZ, URZ ;  /* 0x0000003f3f3ff290 */ /* 0x000fe2000fffe03f */
[----:B------:R-:W-:Y:S01]  /*bda80*/  STL.64 [R1+0xd60], R8 ;  /* 0x000d600801007387 */ /* 0x000fe20000100a00 */
[----:B------:R-:W-:Y:S02]  /*bda90*/  STL.64 [R1+0xd68], R10 ;  /* 0x000d680a01007387 */ /* 0x000fe40000100a00 */
[----:B------:R0:W-:Y:S02]  /*bdaa0*/  STL.64 [R1+0xd50], R4 ;  /* 0x000d500401007387 */ /* 0x0001e40000100a00 */
[----:B------:R1:W-:Y:S01]  /*bdab0*/  STL.64 [R1+0xd58], R6 ;  /* 0x000d580601007387 */ /* 0x0003e20000100a00 */
[----:B0-----:R-:W2:Y:S01]  /*bdac0*/  LDL.LU R4, [R1+0x4c0] ;  /* 0x0004c00001047983 */ /* 0x001ea20000300800 */
[----:B------:R-:W2:Y:S02]  /*bdad0*/  LDL.LU R5, [R1+0x4c4] ;  /* 0x0004c40001057983 */ /* 0x000ea40000300800 */
[----:B-1----:R-:W2:Y:S02]  /*bdae0*/  LDL.LU R6, [R1+0x4c8] ;  /* 0x0004c80001067983 */ /* 0x002ea40000300800 */
[----:B------:R-:W2:Y:S01]  /*bdaf0*/  LDL.LU R7, [R1+0x4cc] ;  /* 0x0004cc0001077983 */ /* 0x000ea20000300800 */
[----:B------:R-:W3:Y:S01]  /*bdb00*/  LDL.LU R8, [R1+0x7d0] ;  /* 0x0007d00001087983 */ /* 0x000ee20000300800 */
[----:B------:R-:W3:Y:S02]  /*bdb10*/  LDL.LU R9, [R1+0x7d4] ;  /* 0x0007d40001097983 */ /* 0x000ee40000300800 */
[----:B------:R-:W3:Y:S02]  /*bdb20*/  LDL.LU R10, [R1+0x7d8] ;  /* 0x0007d800010a7983 */ /* 0x000ee40000300800 */
[----:B------:R-:W3:Y:S01]  /*bdb30*/  LDL.LU R11, [R1+0x7dc] ;  /* 0x0007dc00010b7983 */ /* 0x000ee20000300800 */
        /* <DEDUP_REMOVED lines=34> */
[----:B------:R-:W-:-:S02]  /*bdd60*/  MOV R26, R2 ;  /* 0x00000002001a7202 */ /* 0x000fc40000000f00 */
[----:B------:R-:W-:Y:S01]  /*bdd70*/  MOV R27, R0 ;  /* 0x00000000001b7202 */ /* 0x000fe20000000f00 */
[----:B---3--:R-:W-:Y:S01]  /*bdd80*/  HMMA.16816.F32 R20, R20, R10, R4 ;  /* 0x0000000a1414723c */ /* 0x008fe20000001804 */
        /* <DEDUP_REMOVED lines=34> */
[C---:B--2---:R-:W-:Y:S03]  /*bdfb0*/  HMMA.16816.F32 R24, R4.reuse, R26, R16 ;  /* 0x0000001a0418723c */ /* 0x044fe60000001810 */
[----:B------:R-:W2:Y:S01]  /*bdfc0*/  LDL.LU.64 R18, [R1+0x3e90] ;  /* 0x003e900001127983 */ /* 0x000ea20000300a00 */
[----:B------:R-:W2:Y:S11]  /*bdfd0*/  LDL.LU.64 R16, [R1+0x3e88] ;  /* 0x003e880001107983 */ /* 0x000eb60000300a00 */
[----:B------:R-:W-:Y:S08]  /*bdfe0*/  @!UPT UIADD3 URZ, URZ, URZ, URZ ;  /* 0x0000003f3f3ff290 */ /* 0x000ff0000fffe03f */
        /* <DEDUP_REMOVED lines=10> */
[----:B------:R-:W4:Y:S02]  /*be090*/  LDL.LU.64 R16, [R1+0x3e70] ;  /* 0x003e700001107983 */ /* 0x000f240000300a00 */
[----:B------:R-:W3:Y:S02]  /*be0a0*/  LDL.LU.64 R26, [R1+0x3e68] ;  /* 0x003e6800011a7983 */ /* 0x000ee40000300a00 */
[----:B---3--:R-:W-:Y:S11]  /*be0b0*/  HMMA.16816.F32 R20, R4, R26, R20 ;  /* 0x0000001a0414723c */ /* 0x008ff60000001814 */
[----:B------:R-:W-:Y:S11]  /*be0c0*/  @!UPT UIADD3 URZ, URZ, URZ, URZ ;  /* 0x0000003f3f3ff290 */ /* 0x000ff6000fffe03f */
[----:B------:R-:W-:Y:S01]  /*be0d0*/  @!UPT UIADD3 URZ, URZ, URZ, URZ ;  /* 0x0000003f3f3ff290 */ /* 0x000fe2000fffe03f */
[----:B------:R-:W-:Y:S01]  /*be0e0*/  STL.64 [R1+0xf20], R20 ;  /* 0x000f201401007387 */ /* 0x000fe20000100a00 */
[----:B------:R-:W-:Y:S02]  /*be0f0*/  STL.64 [R1+0xf28], R22 ;  /* 0x000f281601007387 */ /* 0x000fe40000100a00 */
[----:B----4-:R-:W0:Y:S01]  /*be100*/  LDSM.16.M88.4 R20, [R16+0x44080] ;  /* 0x044080001014783b */ /* 0x010e220000000200 */
[----:B------:R-:W-:Y:S02]  /*be110*/  MOV R12, R26 ;  /* 0x0000001a000c7202 */ /* 0x000fe40000000f00 */
[----:B------:R-:W-:Y:S01]  /*be120*/  MOV R9, R27 ;  /* 0x0000001b00097202 */ /* 0x000fe20000000f00 */
[----:B------:R-:W-:Y:S02]  /*be130*/  STL.64 [R1+0x3e50], R14 ;  /* 0x003e500e01007387 */ /* 0x000fe40000100a00 */
[----:B------:R-:W-:Y:S02]  /*be140*/  STL [R1+0x3e48], R12 ;  /* 0x003e480c01007387 */ /* 0x000fe40000100800 */
[----:B------:R-:W-:Y:S01]  /*be150*/  STL.64 [R1+0x3db0], R10 ;  /* 0x003db00a01007387 */ /* 0x000fe20000100a00 */
[----:B------:R-:W-:Y:S01]  /*be160*/  STL.64 [R1+0x3da8], R8 ;  /* 0x003da80801007387 */ /* 0x000fe20000100a00 */
[----:B--2---:R-:W-:Y:S02]  /*be170*/  STL.64 [R1+0x3e60], R18 ;  /* 0x003e601201007387 */ /* 0x004fe40000100a00 */
[----:B------:R-:W-:Y:S01]  /*be180*/  STL [R1+0x3e58], R16 ;  /* 0x003e581001007387 */ /* 0x000fe20000100800 */
[----:B0-----:R-:W-:Y:S01]  /*be190*/  STL.64 [R1+0x3c60], R22 ;  /* 0x003c601601007387 */ /* 0x001fe20000100a00 */
[----:B------:R0:W-:Y:S03]  /*be1a0*/  STL.64 [R1+0x3c58], R20 ;  /* 0x003c581401007387 */ /* 0x0001e60000100a00 */
[----:B0-----:R-:W2:Y:S01]  /*be1b0*/  LDL.LU R20, [R1+0x370] ;  /* 0x0003700001147983 */ /* 0x001ea20000300800 */
[----:B------:R-:W2:Y:S02]  /*be1c0*/  LDL.LU R21, [R1+0x374] ;  /* 0x0003740001157983 */ /* 0x000ea40000300800 */
[----:B------:R-:W3:Y:S02]  /*be1d0*/  LDL.LU R22, [R1+0x378] ;  /* 0x0003780001167983 */ /* 0x000ee40000300800 */
[----:B------:R-:W3:Y:S02]  /*be1e0*/  LDL.LU R23, [R1+0x37c] ;  /* 0x00037c0001177983 */ /* 0x000ee40000300800 */
[----:B---3--:R0:W-:Y:S01]  /*be1f0*/  STL.64 [R1+0x3c78], R22 ;  /* 0x003c781601007387 */ /* 0x0081e20000100a00 */
[----:B--2---:R-:W-:Y:S02]  /*be200*/  STL.64 [R1+0x3c70], R20 ;  /* 0x003c701401007387 */ /* 0x004fe40000100a00 */
        /* <DEDUP_REMOVED lines=17> */
[----:B------:R-:W4:Y:S01]  /*be320*/  LDL.64 R14, [R1+0x68] ;  /* 0x00006800010e7983 */ /* 0x000f220000100a00 */
        /* <DEDUP_REMOVED lines=8> */
[----:B--2---:R0:W-:Y:S01]  /*be3b0*/  STL.64 [R1+0x3e28], R26 ;  /* 0x003e281a01007387 */ /* 0x0041e20000100a00 */
[----:B------:R-:W-:Y:S03]  /*be3c0*/  STL.64 [R1+0x3e20], R24 ;  /* 0x003e201801007387 */ /* 0x000fe60000100a00 */
[----:B0-----:R-:W2:Y:S04]  /*be3d0*/  LDL.64 R26, [R1+0x48] ;  /* 0x00004800011a7983 */ /* 0x001ea80000100a00 */
[----:B--2---:R0:W-:Y:S04]  /*be3e0*/  STL.64 [R1+0x3e38], R26 ;  /* 0x003e381a01007387 */ /* 0x0041e80000100a00 */
[----:B0-----:R-:W2:Y:S01]  /*be3f0*/  LDL.64 R26, [R1+0x58] ;  /* 0x00005800011a7983 */ /* 0x001ea20000100a00 */
[----:B---3--:R0:W-:Y:S02]  /*be400*/  STL.64 [R1+0x3dd8], R10 ;  /* 0x003dd80a01007387 */ /* 0x0081e40000100a00 */
[----:B------:R1:W-:Y:S01]  /*be410*/  STL.64 [R1+0x3dd0], R8 ;  /* 0x003dd00801007387 */ /* 0x0003e20000100a00 */
[----:B0-----:R-:W3:Y:S04]  /*be420*/  LDL.64 R10, [R1+0x8] ;  /* 0x00000800010a7983 */ /* 0x001ee80000100a00 */
[----:B---3--:R0:W-:Y:S01]  /*be430*/  STL.64 [R1+0x3df0], R10 ;  /* 0x003df00a01007387 */ /* 0x0081e20000100a00 */
[----:B-1----:R-:W3:Y:S02]  /*be440*/  LDL.LU R8, [R1+0x770] ;  /* 0x0007700001087983 */ /* 0x002ee40000300800 */
[----:B------:R-:W3:Y:S01]  /*be450*/  LDL.LU R9, [R1+0x774] ;  /* 0x0007740001097983 */ /* 0x000ee20000300800 */
[----:B0-----:R-:W2:Y:S01]  /*be460*/  LDL.LU R10, [R1+0x778] ;  /* 0x00077800010a7983 */ /* 0x001ea20000300800 */
[----:B------:R-:W2:Y:S03]  /*be470*/  LDL.LU R11, [R1+0x77c] ;  /* 0x00077c00010b7983 */ /* 0x000ea60000300800 */
[----:B--2---:R0:W-:Y:S01]  /*be480*/  STL.64 [R1+0x3e00], R10 ;  /* 0x003e000a01007387 */ /* 0x0041e20000100a00 */
[----:B---3--:R-:W-:Y:S03]  /*be490*/  STL.64 [R1+0x3df8], R8 ;  /* 0x003df80801007387 */ /* 0x008fe60000100a00 */
[----:B0-----:R-:W2:Y:S01]  /*be4a0*/  LDL.64 R10, [R1+0x28] ;  /* 0x00002800010a7983 */ /* 0x001ea20000100a00 */
[C---:B----4-:R-:W-:Y:S03]  /*be4b0*/  HMMA.16816.F32 R16, R4.reuse, R14, R16 ;  /* 0x0000000e0410723c */ /* 0x050fe60000001810 */
[----:B--2---:R0:W-:Y:S04]  /*be4c0*/  STL.64 [R1+0x3e18], R10 ;  /* 0x003e180a01007387 */ /* 0x0041e80000100a00 */
[----:B0-----:R-:W2:Y:S01]  /*be4d0*/  LDL.64 R10, [R1+0x38] ;  /* 0x00003800010a7983 */ /* 0x001ea20000100a00 */
[----:B------:R-:W-:Y:S01]  /*be4e0*/  MOV R13, R15 ;  /* 0x0000000f000d7202 */ /* 0x000fe20000000f00 */
[----:B------:R-:W-:Y:S02]  /*be4f0*/  HMMA.16816.F32 R20, R4, R26, R20 ;  /* 0x0000001a0414723c */ /* 0x000fe40000001814 */
[----:B--2---:R0:W-:Y:S01]  /*be500*/  STL.64 [R1+0x3e30], R10 ;  /* 0x003e300a01007387 */ /* 0x0041e20000100a00 */
[----:B------:R-:W2:Y:S02]  /*be510*/  LDL.LU R8, [R1+0x7a0] ;  /* 0x0007a00001087983 */ /* 0x000ea40000300800 */
[----:B------:R-:W2:Y:S01]  /*be520*/  LDL.LU R9, [R1+0x7a4] ;  /* 0x0007a40001097983 */ /* 0x000ea20000300800 */
[----:B0-----:R-:W2:Y:S01]  /*be530*/  LDL.LU R10, [R1+0x7a8] ;  /* 0x0007a800010a7983 */ /* 0x001ea20000300800 */
[----:B------:R-:W2:Y:S07]  /*be540*/  LDL.LU R11, [R1+0x7ac] ;  /* 0x0007ac00010b7983 */ /* 0x000eae0000300800 */
[----:B------:R0:W-:Y:S02]  /*be550*/  STL.64 [R1+0xf10], R16 ;  /* 0x000f101001007387 */ /* 0x0001e40000100a00 */
[----:B------:R1:W-:Y:S01]  /*be560*/  STL.64 [R1+0xf18], R18 ;  /* 0x000f181201007387 */ /* 0x0003e20000100a00 */
[----:B0-----:R-:W-:Y:S01]  /*be570*/  MOV R17, R14 ;  /* 0x0000000e00117202 */ /* 0x001fe20000000f00 */
[----:B-1----:R-:W3:Y:S01]  /*be580*/  LDL.LU.64 R18, [R1+0x3e60] ;  /* 0x003e600001127983 */ /* 0x002ee20000300a00 */
[----:B------:R-:W4:Y:S02]  /*be590*/  LDL.LU R16, [R1+0x3e58] ;  /* 0x003e580001107983 */ /* 0x000f240000300800 */
[----:B------:R-:W2:Y:S02]  /*be5a0*/  LDL.LU.64 R14, [R1+0x3e50] ;  /* 0x003e5000010e7983 */ /* 0x000ea40000300a00 */
[----:B------:R-:W3:Y:S01]  /*be5b0*/  LDL.LU R12, [R1+0x3e48] ;  /* 0x003e4800010c7983 */ /* 0x000ee20000300800 */
[----:B--2---:R-:W-:Y:S01]  /*be5c0*/  STL.64 [R1+0x3e10], R14 ;  /* 0x003e100e01007387 */ /* 0x004fe20000100a00 */
[----:B---3--:R0:W-:Y:S03]  /*be5d0*/  STL.64 [R1+0x3e08], R12 ;  /* 0x003e080c01007387 */ /* 0x0081e60000100a00 */
        /* <DEDUP_REMOVED lines=8> */
[----:B------:R-:W3:Y:S02]  /*be660*/  LDL.LU R18, [R1+0x768] ;  /* 0x0007680001127983 */ /* 0x000ee40000300800 */
[----:B------:R-:W3:Y:S01]  /*be670*/  LDL.LU R19, [R1+0x76c] ;  /* 0x00076c0001137983 */ /* 0x000ee20000300800 */
[----:B------:R0:W-:Y:S01]  /*be680*/  STL.64 [R1+0xf00], R20 ;  /* 0x000f001401007387 */ /* 0x0001e20000100a00 */
[----:B------:R1:W-:Y:S01]  /*be690*/  STL.64 [R1+0xf08], R22 ;  /* 0x000f081601007387 */ /* 0x0003e20000100a00 */
[----:B0-----:R-:W-:-:S02]  /*be6a0*/  MOV R21, R26 ;  /* 0x0000001a00157202 */ /* 0x001fc40000000f00 */
[----:B-1----:R-:W4:Y:S01]  /*be6b0*/  LDL.LU.64 R22, [R1+0x3e40] ;  /* 0x003e400001167983 */ /* 0x002f220000300a00 */
        /* <DEDUP_REMOVED lines=15> */
[----:B------:R0:W-:Y:S02]  /*be7b0*/  STL.64 [R1+0xee8], R26 ;  /* 0x000ee81a01007387 */ /* 0x0001e40000100a00 */
[----:B0-----:R-:W-:Y:S02]  /*be7c0*/  MOV R26, R10 ;  /* 0x0000000a001a7202 */ /* 0x001fe40000000f00 */
        /* <DEDUP_REMOVED lines=18> */
[----:B------:R-:W-:Y:S01]  /*be8f0*/  STL.64 [R1+0x3c88], R22 ;  /* 0x003c881601007387 */ /* 0x000fe20000100a00 */
        /* <DEDUP_REMOVED lines=21> */
[----:B0-----:R-:W2:Y:S01]  /*bea50*/  LDL.LU.64 R10, [R1+0x3dc8] ;  /* 0x003dc800010a7983 */ /* 0x001ea20000300a00 */
[----:B------:R-:W2:Y:S02]  /*bea60*/  LDL.LU.64 R8, [R1+0x3dc0] ;  /* 0x003dc00001087983 */ /* 0x000ea40000300a00 */
[----:B------:R-:W-:Y:S01]  /*bea70*/  IMAD.MOV.U32 R22, RZ, RZ, R0 ;  /* 0x000000ffff167224 */ /* 0x000fe200078e0000 */
[----:B------:R-:W-:Y:S01]  /*bea80*/  MOV R23, R2 ;  /* 0x0000000200177202 */ /* 0x000fe20000000f00 */
[----:B------:R-:W-:Y:S01]  /*bea90*/  STL.64 [R1+0x3d40], R18 ;  /* 0x003d401201007387 */ /* 0x000fe20000100a00 */
[----:B----4-:R-:W-:Y:S02]  /*beaa0*/  STL [R1+0x3d38], R16 ;  /* 0x003d381001007387 */ /* 0x010fe40000100800 */
[----:B------:R-:W3:Y:S02]  /*beab0*/  LDL.LU R0, [R1+0x3dbc] ;  /* 0x003dbc0001007983 */ /* 0x000ee40000300800 */
[----:B------:R-:W4:Y:S01]  /*beac0*/  LDL.LU R2, [R1+0x3db8] ;  /* 0x003db80001027983 */ /* 0x000f220000300800 */
[----:B------:R-:W-:Y:S01]  /*bead0*/  STL.64 [R1+0x3ca0], R22 ;  /* 0x003ca01601007387 */ /* 0x000fe20000100a00 */
[C---:B--2---:R-:W-:Y:S11]  /*beae0*/  HMMA.16816.F32 R8, R4.reuse, R14, R8 ;  /* 0x0000000e0408723c */ /* 0x044ff60000001808 */
[----:B------:R-:W-:Y:S11]  /*beaf0*/  @!UPT UIADD3 URZ, URZ, URZ, URZ ;  /* 0x0000003f3f3ff290 */ /* 0x000ff6000fffe03f */
[----:B------:R-:W-:Y:S01]  /*beb00*/  @!UPT UIADD3 URZ, URZ, URZ, URZ ;  /* 0x0000003f3f3ff290 */ /* 0x000fe2000fffe03f */
[----:B------:R-:W-:Y:S01]  /*beb10*/  STL.64 [R1+0x7b0], R8 ;  /* 0x0007b00801007387 */ /* 0x000fe20000100a00 */
[----:B------:R0:W-:Y:S03]  /*beb20*/  STL.64 [R1+0x7b8], R10 ;  /* 0x0007b80a01007387 */ /* 0x0001e60000100a00 */
[----:B0-----:R-:W2:Y:S01]  /*beb30*/  LDL.LU.64 R10, [R1+0x3db0] ;  /* 0x003db000010a7983 */ /* 0x001ea20000300a00 */
[----:B------:R-:W3:Y:S02]  /*beb40*/  LDL.LU.64 R8, [R1+0x3da8] ;  /* 0x003da80001087983 */ /* 0x000ee40000300a00 */
[----:B------:R-:W-:Y:S01]  /*beb50*/  STL.64 [R1+0x3d68], R14 ;  /* 0x003d680e01007387 */ /* 0x000fe20000100a00 */
[----:B--2---:R-:W-:Y:S01]  /*beb60*/  HMMA.16816.F32 R4, R4, R10, R24 ;  /* 0x0000000a0404723c */ /* 0x004fe20000001818 */
[----:B------:R-:W2:Y:S01]  /*beb70*/  LDL.LU.64 R26, [R1+0x3da0] ;  /* 0x003da000011a7983 */ /* 0x000ea20000300a00 */
[----:B------:R-:W3:Y:S11]  /*beb80*/  LDL.LU.64 R24, [R1+0x3d98] ;  /* 0x003d980001187983 */ /* 0x000ef60000300a00 */
[----:B------:R-:W-:Y:S10]  /*beb90*/  @!UPT UIADD3 URZ, URZ, URZ, URZ ;  /* 0x0000003f3f3ff290 */ /* 0x000ff4000fffe03f */
[----:B------:R-:W-:Y:S01]  /*beba0*/  STL.64 [R1+0x7a0], R4 ;  /* 0x0007a00401007387 */ /* 0x000fe20000100a00 */
[----:B------:R3:W-:Y:S01]  /*bebb0*/  STL.64 [R1+0x7a8], R6 ;  /* 0x0007a80601007387 */ /* 0x0007e20000100a00 */
[----:B--2---:R-:W-:Y:S02]  /*bebc0*/  MOV R22, R26 ;  /* 0x0000001a00167202 */ /* 0x004fe40000000f00 */
[----:B---3--:R-:W-:Y:S02]  /*bebd0*/  MOV R6, R24 ;  /* 0x0000001800067202 */ /* 0x008fe40000000f00 */
[----:B------:R-:W-:Y:S01]  /*bebe0*/  MOV R23, R27 ;  /* 0x0000001b00177202 */ /* 0x000fe20000000f00 */
[----:B------:R-:W2:Y:S01]  /*bebf0*/  LDL.LU R24, [R1+0x3d94] ;  /* 0x003d940001187983 */ /* 0x000ea20000300800 */
[----:B------:R-:W-:Y:S02]  /*bec00*/  MOV R7, R25 ;  /* 0x0000001900077202 */ /* 0x000fe40000000f00 */
[----:B------:R-:W2:Y:S02]  /*bec10*/  LDL.LU R25, [R1+0x3d90] ;  /* 0x003d900001197983 */ /* 0x000ea40000300800 */
[----:B------:R-:W2:Y:S01]  /*bec20*/  LDL.LU R26, [R1+0x3d8c] ;  /* 0x003d8c00011a7983 */ /* 0x000ea20000300800 */
[----:B------:R-:W2:Y:S01]  /*bec30*/  LDL.LU R27, [R1+0x3d88] ;  /* 0x003d8800011b7983 */ /* 0x000ea20000300800 */
[----:B------:R-:W-:Y:S02]  /*bec40*/  STL.64 [R1+0x3cb8], R22 ;  /* 0x003cb81601007387 */ /* 0x000fe40000100a00 */
[----:B------:R0:W-:Y:S02]  /*bec50*/  STL.64 [R1+0x3c80], R6 ;  /* 0x003c800601007387 */ /* 0x0001e40000100a00 */
[----:B------:R-:W3:Y:S01]  /*bec60*/  LDL.LU R4, [R1+0x390] ;  /* 0x0003900001047983 */ /* 0x000ee20000300800 */
[----:B------:R-:W3:Y:S04]  /*bec70*/  LDL.LU R5, [R1+0x394] ;  /* 0x0003940001057983 */ /* 0x000ee80000300800 */
[----:B0-----:R-:W2:Y:S01]  /*bec80*/  LDL.LU R6, [R1+0x398] ;  /* 0x0003980001067983 */ /* 0x001ea20000300800 */
[----:B------:R-:W2:Y:S01]  /*bec90*/  LDL.LU R7, [R1+0x39c] ;  /* 0x00039c0001077983 */ /* 0x000ea20000300800 */
[----:B------:R-:W-:-:S02]  /*beca0*/  MOV R22, R29 ;  /* 0x0000001d00167202 */ /* 0x000fc40000000f00 */
        /* <DEDUP_REMOVED lines=38> */
[----:B------:R-:W2:Y:S01]  /*bef10*/  LDL.LU R16, [R1+0x410] ;  /* 0x0004100001107983 */ /* 0x000ea20000300800 */
[----:B------:R-:W2:Y:S02]  /*bef20*/  LDL.LU R17, [R1+0x414] ;  /* 0x0004140001117983 */ /* 0x000ea40000300800 */
[----:B------:R-:W2:Y:S02]  /*bef30*/  LDL.LU R18, [R1+0x418] ;  /* 0x0004180001127983 */ /* 0x000ea40000300800 */
[----:B------:R-:W2:Y:S02]  /*bef40*/  LDL.LU R19, [R1+0x41c] ;  /* 0x00041c0001137983 */ /* 0x000ea40000300800 */
[----:B--2---:R4:W-:Y:S01]  /*bef50*/  STL.64 [R1+0x3d50], R18 ;  /* 0x003d501201007387 */ /* 0x0049e20000100a00 */
[----:B------:R-:W-:Y:S02]  /*bef60*/  STL.64 [R1+0x3d48], R16 ;  /* 0x003d481001007387 */ /* 0x000fe40000100a00 */
[----:B------:R-:W2:Y:S02]  /*bef70*/  LDL.LU R12, [R1+0x430] ;  /* 0x00043000010c7983 */ /* 0x000ea40000300800 */
[----:B------:R-:W2:Y:S01]  /*bef80*/  LDL.LU R13, [R1+0x434] ;  /* 0x00043400010d7983 */ /* 0x000ea20000300800 */
[----:B------:R-:W2:Y:S01]  /*bef90*/  LDL.LU R14, [R1+0x438] ;  /* 0x00043800010e7983 */ /* 0x000ea20000300800 */
[----:B------:R-:W2:Y:S01]  /*befa0*/  LDL.LU R15, [R1+0x43c] ;  /* 0x00043c00010f7983 */ /* 0x000ea20000300800 */
[----:B----4-:R-:W-:-:S02]  /*befb0*/  MOV R18, R2 ;  /* 0x0000000200127202 */ /* 0x010fc40000000f00 */
[----:B------:R-:W-:Y:S01]  /*befc0*/  MOV R19, R0 ;  /* 0x0000000000137202 */ /* 0x000fe20000000f00 */
[----:B--2---:R0:W-:Y:S01]  /*befd0*/  STL.64 [R1+0x3d78], R14 ;  /* 0x003d780e01007387 */ /* 0x0041e20000100a00 */
[----:B------:R-:W-:Y:S03]  /*befe0*/  STL.64 [R1+0x3d70], R12 ;  /* 0x003d700c01007387 */ /* 0x000fe60000100a00 */
[----:B0-----:R-:W2:Y:S01]  /*beff0*/  LDL.64 R14, [R1+0xc8] ;  /* 0x0000c800010e7983 */ /* 0x001ea20000100a00 */
[----:B------:R0:W-:Y:S03]  /*bf000*/  STL.64 [R1+0x3d60], R18 ;  /* 0x003d601201007387 */ /* 0x0001e60000100a00 */
[----:B0-----:R-:W4:Y:S04]  /*bf010*/  LDL.64 R18, [R1+0xb8] ;  /* 0x0000b80001127983 */ /* 0x001f280000100a00 */
[----:B----4-:R0:W-:Y:S01]  /*bf020*/  STL.64 [R1+0x3d80], R18 ;  /* 0x003d801201007387 */ /* 0x0101e20000100a00 */
        /* <DEDUP_REMOVED lines=10> */
[----:B---3--:R-:W-:Y:S02]  /*bf0d0*/  STL.64 [R1+0x3cf8], R6 ;  /* 0x003cf80601007387 */ /* 0x008fe40000100a00 */
        /* <DEDUP_REMOVED lines=25> */
[----:B------:R-:W-:Y:S02]  /*bf270*/  STL.64 [R1+0xf80], R16 ;  /* 0x000f801001007387 */ /* 0x000fe40000100a00 */
[----:B------:R0:W-:Y:S02]  /*bf280*/  STL.64 [R1+0xf88], R18 ;  /* 0x000f881201007387 */ /* 0x0001e40000100a00 */
[----:B0-----:R-:W2:Y:S01]  /*bf290*/  LDL.LU.64 R18, [R1+0x3d80] ;  /* 0x003d800001127983 */ /* 0x001ea20000300a00 */
[----:B------:R-:W2:Y:S02]  /*bf2a0*/  LDL.LU.64 R14, [R1+0x3d78] ;  /* 0x003d7800010e7983 */ /* 0x000ea40000300a00 */
[----:B------:R-:W2:Y:S02]  /*bf2b0*/  LDL.LU.64 R12, [R1+0x3d70] ;  /* 0x003d7000010c7983 */ /* 0x000ea40000300a00 */
[C---:B--2---:R-:W-:Y:S01]  /*bf2c0*/  HMMA.16816.F32 R12, R24.reuse, R18, R12 ;  /* 0x00000012180c723c */ /* 0x044fe2000000180c */
[----:B------:R-:W-:Y:S11]  /*bf2d0*/  MOV R3, R19 ;  /* 0x0000001300037202 */ /* 0x000ff60000000f00 */
[----:B------:R-:W-:Y:S11]  /*bf2e0*/  @!UPT UIADD3 URZ, URZ, URZ, URZ ;  /* 0x0000003f3f3ff290 */ /* 0x000ff6000fffe03f */
[----:B------:R0:W-:Y:S01]  /*bf2f0*/  STL.64 [R1+0xf70], R12 ;  /* 0x000f700c01007387 */ /* 0x0001e20000100a00 */
[----:B------:R1:W-:Y:S01]  /*bf300*/  STL.64 [R1+0xf78], R14 ;  /* 0x000f780e01007387 */ /* 0x0003e20000100a00 */
[----:B0-----:R-:W-:Y:S02]  /*bf310*/  MOV R12, R18 ;  /* 0x00000012000c7202 */ /* 0x001fe40000000f00 */
[----:B-1----:R-:W2:Y:S01]  /*bf320*/  LDL.LU.64 R14, [R1+0x3d68] ;  /* 0x003d6800010e7983 */ /* 0x002ea20000300a00 */
[----:B------:R-:W4:Y:S02]  /*bf330*/  LDL.LU.64 R18, [R1+0x3d60] ;  /* 0x003d600001127983 */ /* 0x000f240000300a00 */
[C---:B----4-:R-:W-:Y:S01]  /*bf340*/  HMMA.16816.F32 R16, R24.reuse, R18, R20 ;  /* 0x000000121810723c */ /* 0x050fe20000001814 */
[----:B------:R-:W4:Y:S11]  /*bf350*/  LDL.LU.64 R22, [R1+0x3d58] ;  /* 0x003d580001167983 */ /* 0x000f360000300a00 */
[----:B------:R-:W-:Y:S11]  /*bf360*/  @!UPT UIADD3 URZ, URZ, URZ, URZ ;  /* 0x0000003f3f3ff290 */ /* 0x000ff6000fffe03f */
[----:B------:R-:W-:Y:S01]  /*bf370*/  STL.64 [R1+0x1050], R16 ;  /* 0x0010501001007387 */ /* 0x000fe20000100a00 */
[----:B------:R0:W-:Y:S03]  /*bf380*/  STL.64 [R1+0x1058], R18 ;  /* 0x0010581201007387 */ /* 0x0001e60000100a00 */
[----:B0-----:R-:W2:Y:S01]  /*bf390*/  LDL.LU.64 R18, [R1+0x3d50] ;  /* 0x003d500001127983 */ /* 0x001ea20000300a00 */
[----:B------:R-:W2:Y:S01]  /*bf3a0*/  LDL.LU.64 R16, [R1+0x3d48] ;  /* 0x003d480001107983 */ /* 0x000ea20000300a00 */
[----:B----4-:R-:W-:Y:S01]  /*bf3b0*/  MOV R13, R23 ;  /* 0x00000017000d7202 */ /* 0x010fe20000000f00 */
[C---:B--2---:R-:W-:Y:S11]  /*bf3c0*/  HMMA.16816.F32 R16, R24.reuse, R22, R16 ;  /* 0x000000161810723c */ /* 0x044ff60000001810 */
[----:B------:R-:W-:Y:S11]  /*bf3d0*/  @!UPT UIADD3 URZ, URZ, URZ, URZ ;  /* 0x0000003f3f3ff290 */ /* 0x000ff6000fffe03f */
[----:B------:R-:W-:Y:S01]  /*bf3e0*/  @!UPT UIADD3 URZ, URZ, URZ, URZ ;  /* 0x0000003f3f3ff290 */ /* 0x000fe2000fffe03f */
[----:B------:R0:W-:Y:S01]  /*bf3f0*/  STL.64 [R1+0x1040], R16 ;  /* 0x0010401001007387 */ /* 0x0001e20000100a00 */
[----:B------:R1:W-:Y:S01]  /*bf400*/  STL.64 [R1+0x1048], R18 ;  /* 0x0010481201007387 */ /* 0x0003e20000100a00 */
[----:B0-----:R-:W-:Y:S02]  /*bf410*/  MOV R17, R22 ;  /* 0x0000001600117202 */ /* 0x001fe40000000f00 */
[----:B-1----:R-:W2:Y:S01]  /*bf420*/  LDL.LU.64 R18, [R1+0x3d40] ;  /* 0x003d400001127983 */ /* 0x002ea20000300a00 */
[----:B------:R-:W4:Y:S02]  /*bf430*/  LDL.LU R16, [R1+0x3d38] ;  /* 0x003d380001107983 */ /* 0x000f240000300800 */
        /* <DEDUP_REMOVED lines=57> */
[C---:B---3--:R-:W-:Y:S11]  /*bf7d0*/  HMMA.16816.F32 R4, R24.reuse, R6, R8 ;  /* 0x000000061804723c */ /* 0x048ff60000001808 */
[----:B------:R-:W-:Y:S11]  /*bf7e0*/  @!UPT UIADD3 URZ, URZ, URZ, URZ ;  /* 0x0000003f3f3ff290 */ /* 0x000ff6000fffe03f */
[----:B------:R-:W-:Y:S01]  /*bf7f0*/  @!UPT UIADD3 URZ, URZ, URZ, URZ ;  /* 0x0000003f3f3ff290 */ /* 0x000fe2000fffe03f */
[----:B------:R-:W-:Y:S01]  /*bf800*/  STL.64 [R1+0xfb0], R4 ;  /* 0x000fb00401007387 */ /* 0x000fe20000100a00 */
[----:B------:R-:W-:Y:S02]  /*bf810*/  STL.64 [R1+0xfb8], R6 ;  /* 0x000fb80601007387 */ /* 0x000fe40000100a00 */
[----:B----4-:R-:W0:Y:S01]  /*bf820*/  LDSM.16.M88.4 R4, [R16+0x45080] ;  /* 0x045080001004783b */ /* 0x010e220000000200 */
[----:B--2---:R-:W-:Y:S01]  /*bf830*/  HMMA.16816.F32 R8, R24, R18, R20 ;  /* 0x000000121808723c */ /* 0x004fe20000001814 */
[----:B------:R-:W-:Y:S11]  /*bf840*/  STL.64 [R1+0x3c18], R18 ;  /* 0x003c181201007387 */ /* 0x000ff60000100a00 */
[----:B------:R-:W-:Y:S11]  /*bf850*/  @!UPT UIADD3 URZ, URZ, URZ, URZ ;  /* 0x0000003f3f3ff290 */ /* 0x000ff6000fffe03f */
[----:B------:R-:W-:Y:S01]  /*bf860*/  STL.64 [R1+0xfa0], R8 ;  /* 0x000fa00801007387 */ /* 0x000fe20000100a00 */
[----:B------:R-:W-:Y:S02]  /*bf870*/  STL.64 [R1+0xfa8], R10 ;  /* 0x000fa80a01007387 */ /* 0x000fe40000100a00 */
[----:B------:R-:W-:Y:S01]  /*bf880*/  STL [R1+0x3c10], R16 ;  /* 0x003c101001007387 */ /* 0x000fe20000100800 */
[----:B0-----:R0:W-:Y:S01]  /*bf890*/  STL.64 [R1+0x3b40], R6 ;  /* 0x003b400601007387 */ /* 0x0011e20000100a00 */
[----:B------:R1:W-:Y:S03]  /*bf8a0*/  STL.64 [R1+0x3b38], R4 ;  /* 0x003b380401007387 */ /* 0x0003e60000100a00 */
[----:B0-----:R-:W2:Y:S04]  /*bf8b0*/  LDL.64 R6, [R1+0x48] ;  /* 0x0000480001067983 */ /* 0x001ea80000100a00 */
[----:B--2---:R0:W-:Y:S01]  /*bf8c0*/  STL.64 [R1+0x3bb8], R6 ;  /* 0x003bb80601007387 */ /* 0x0041e20000100a00 */
[----:B-1----:R-:W2:Y:S02]  /*bf8d0*/  LDL.LU R4, [R1+0x2f0] ;  /* 0x0002f00001047983 */ /* 0x002ea40000300800 */
[----:B------:R-:W2:Y:S01]  /*bf8e0*/  LDL.LU R5, [R1+0x2f4] ;  /* 0x0002f40001057983 */ /* 0x000ea20000300800 */
[----:B0-----:R-:W3:Y:S01]  /*bf8f0*/  LDL.LU R6, [R1+0x2f8] ;  /* 0x0002f80001067983 */ /* 0x001ee20000300800 */
[----:B------:R-:W3:Y:S02]  /*bf900*/  LDL.LU R7, [R1+0x2fc] ;  /* 0x0002fc0001077983 */ /* 0x000ee40000300800 */
[----:B------:R-:W4:Y:S02]  /*bf910*/  LDL.LU R8, [R1+0x730] ;  /* 0x0007300001087983 */ /* 0x000f240000300800 */
[----:B------:R-:W4:Y:S01]  /*bf920*/  LDL.LU R9, [R1+0x734] ;  /* 0x0007340001097983 */ /* 0x000f220000300800 */
[----:B------:R-:W4:Y:S01]  /*bf930*/  LDL.LU R10, [R1+0x738] ;  /* 0x00073800010a7983 */ /* 0x000f220000300800 */
[----:B------:R-:W4:Y:S02]  /*bf940*/  LDL.LU R11, [R1+0x73c] ;  /* 0x00073c00010b7983 */ /* 0x000f240000300800 */
[----:B------:R-:W2:Y:S02]  /*bf950*/  LDL.64 R18, [R1+0xa8] ;  /* 0x0000a80001127983 */ /* 0x000ea40000100a00 */
[----:B--2---:R-:W-:Y:S01]  /*bf960*/  STL.64 [R1+0x3c28], R18 ;  /* 0x003c281201007387 */ /* 0x004fe20000100a00 */
[----:B---3--:R0:W-:Y:S02]  /*bf970*/  STL.64 [R1+0x3bc8], R6 ;  /* 0x003bc80601007387 */ /* 0x0081e40000100a00 */
[----:B------:R-:W-:Y:S01]  /*bf980*/  STL.64 [R1+0x3bc0], R4 ;  /* 0x003bc00401007387 */ /* 0x000fe20000100a00 */
[----:B0-----:R-:W2:Y:S04]  /*bf990*/  LDL.64 R6, [R1+0x78] ;  /* 0x0000780001067983 */ /* 0x001ea80000100a00 */
[----:B--2---:R0:W-:Y:S04]  /*bf9a0*/  STL.64 [R1+0x3be0], R6 ;  /* 0x003be00601007387 */ /* 0x0041e80000100a00 */
[----:B0-----:R-:W2:Y:S01]  /*bf9b0*/  LDL.64 R6, [R1+0x88] ;  /* 0x0000880001067983 */ /* 0x001ea20000100a00 */
[----:B------:R-:W-:-:S02]  /*bf9c0*/  MOV R18, R12 ;  /* 0x0000000c00127202 */ /* 0x000fc40000000f00 */
[----:B------:R-:W-:Y:S01]  /*bf9d0*/  MOV R19, R3 ;  /* 0x0000000300137202 */ /* 0x000fe20000000f00 */
[----:B--2---:R0:W-:Y:S04]  /*bf9e0*/  STL.64 [R1+0x3bf8], R6 ;  /* 0x003bf80601007387 */ /* 0x0041e80000100a00 */
[----:B------:R-:W-:Y:S01]  /*bf9f0*/  STL.64 [R1+0x3c40], R18 ;  /* 0x003c401201007387 */ /* 0x000fe20000100a00 */
[----:B0-----:R-:W-:Y:S02]  /*bfa00*/  MOV R6, R17 ;  /* 0x0000001100067202 */ /* 0x001fe40000000f00 */
[----:B------:R-:W-:-:S05]  /*bfa10*/  MOV R7, R13 ;  /* 0x0000000d00077202 */ /* 0x000fca0000000f00 */
[----:B------:R0:W-:Y:S01]  /*bfa20*/  STL.64 [R1+0x3c20], R6 ;  /* 0x003c200601007387 */ /* 0x0001e20000100a00 */
[----:B------:R-:W2:Y:S02]  /*bfa30*/  LDL.LU R4, [R1+0x330] ;  /* 0x0003300001047983 */ /* 0x000ea40000300800 */
[----:B------:R-:W2:Y:S01]  /*bfa40*/  LDL.LU R5, [R1+0x334] ;  /* 0x0003340001057983 */ /* 0x000ea20000300800 */
[----:B0-----:R-:W3:Y:S01]  /*bfa50*/  LDL.LU R6, [R1+0x338] ;  /* 0x0003380001067983 */ /* 0x001ee20000300800 */
[----:B------:R-:W3:Y:S01]  /*bfa60*/  LDL.LU R7, [R1+0x33c] ;  /* 0x00033c0001077983 */ /* 0x000ee20000300800 */
[C---:B----4-:R-:W-:Y:S02]  /*bfa70*/  HMMA.16816.F32 R8, R24.reuse, R14, R8 ;  /* 0x0000000e1808723c */ /* 0x050fe40000001808 */
        /* <DEDUP_REMOVED lines=18> */
[----:B0-----:R-:W4:Y:S01]  /*bfba0*/  LDL.LU.64 R10, [R1+0x3c68] ;  /* 0x003c6800010a7983 */ /* 0x001f220000300a00 */
[----:B------:R0:W-:Y:S02]  /*bfbb0*/  STL.64 [R1+0x3b78], R14 ;  /* 0x003b780e01007387 */ /* 0x0001e40000100a00 */
[----:B------:R-:W3:Y:S02]  /*bfbc0*/  LDL.LU R12, [R1+0x710] ;  /* 0x00071000010c7983 */ /* 0x000ee40000300800 */
[----:B------:R-:W3:Y:S01]  /*bfbd0*/  LDL.LU R13, [R1+0x714] ;  /* 0x00071400010d7983 */ /* 0x000ee20000300800 */
[----:B0-----:R-:W2:Y:S01]  /*bfbe0*/  LDL.LU R14, [R1+0x718] ;  /* 0x00071800010e7983 */ /* 0x001ea20000300800 */
[----:B------:R-:W2:Y:S03]  /*bfbf0*/  LDL.LU R15, [R1+0x71c] ;  /* 0x00071c00010f7983 */ /* 0x000ea60000300800 */
        /* <DEDUP_REMOVED lines=21> */
[----:B------:R-:W-:Y:S01]  /*bfd50*/  IMAD.MOV.U32 R18, RZ, RZ, R2 ;  /* 0x000000ffff127224 */ /* 0x000fe200078e0002 */
[----:B------:R-:W-:-:S08]  /*bfd60*/  MOV R19, R0 ;  /* 0x0000000000137202 */ /* 0x000fd00000000f00 */
[----:B------:R-:W-:Y:S01]  /*bfd70*/  STL.64 [R1+0xf60], R24 ;  /* 0x000f601801007387 */ /* 0x000fe20000100a00 */
[----:B------:R0:W-:Y:S03]  /*bfd80*/  STL.64 [R1+0xf68], R26 ;  /* 0x000f681a01007387 */ /* 0x0001e60000100a00 */
        /* <DEDUP_REMOVED lines=24> */
[----:B------:R-:W3:Y:S02]  /*bff10*/  LDL.LU R16, [R1+0x3c10] ;  /* 0x003c100001107983 */ /* 0x000ee40000300800 */
[----:B------:R-:W-:Y:S02]  /*bff20*/  STL [R1+0x3b04], R17 ;  /* 0x003b041101007387 */ /* 0x000fe40000100800 */
[----:B------:R-:W-:Y:S01]  /*bff30*/  STL [R1+0x3b00], R28 ;  /* 0x003b001c01007387 */ /* 0x000fe20000100800 */
[C---:B--2---:R-:W-:Y:S01]  /*bff40*/  HMMA.16816.F32 R4, R20.reuse, R6, R12 ;  /* 0x000000061404723c */ /* 0x044fe2000000180c */
[----:B------:R-:W2:Y:S01]  /*bff50*/  LDL.LU.64 R14, [R1+0x3c08] ;  /* 0x003c0800010e7983 */ /* 0x000ea20000300a00 */
[----:B------:R-:W2:Y:S11]  /*bff60*/  LDL.LU.64 R12, [R1+0x3c00] ;  /* 0x003c0000010c7983 */ /* 0x000eb60000300a00 */
[----:B------:R-:W-:Y:S10]  /*bff70*/  @!UPT UIADD3 URZ, URZ, URZ, URZ ;  /* 0x0000003f3f3ff290 */ /* 0x000ff4000fffe03f */
        /* <DEDUP_REMOVED lines=15> */
[----:B------:R-:W-:Y:S11]  /*c0070*/  MOV R17, R7 ;  /* 0x0000000700117202 */ /* 0x000ff60000000f00 */
[----:B------:R-:W-:Y:S11]  /*c0080*/  @!UPT UIADD3 URZ, URZ, URZ, URZ ;  /* 0x0000003f3f3ff290 */ /* 0x000ff6000fffe03f */
[----:B------:R-:W-:Y:S01]  /*c0090*/  STL.64 [R1+0x1120], R12 ;  /* 0x0011200c01007387 */ /* 0x000fe20000100a00 */
[----:B------:R0:W-:Y:S03]  /*c00a0*/  STL.64 [R1+0x1128], R14 ;  /* 0x0011280e01007387 */ /* 0x0001e60000100a00 */
[----:B0-----:R-:W2:Y:S01]  /*c00b0*/  LDL.LU.64 R14, [R1+0x3bd8] ;  /* 0x003bd800010e7983 */ /* 0x001ea20000300a00 */
[----:B------:R-:W2:Y:S02]  /*c00c0*/  LDL.LU.64 R12, [R1+0x3bd0] ;  /* 0x003bd000010c7983 */ /* 0x000ea40000300a00 */
[----:B------:R-:W2:Y:S02]  /*c00d0*/  LDL.LU.64 R6, [R1+0x3bc8] ;  /* 0x003bc80001067983 */ /* 0x000ea40000300a00 */
[----:B------:R-:W2:Y:S01]  /*c00e0*/  LDL.LU.64 R4, [R1+0x3bc0] ;  /* 0x003bc00001047983 */ /* 0x000ea20000300a00 */
[----:B----4-:R-:W-:-:S02]  /*c00f0*/  MOV R9, R26 ;  /* 0x0000001a00097202 */ /* 0x010fc40000000f00 */
[----:B------:R-:W-:Y:S01]  /*c0100*/  MOV R8, R27 ;  /* 0x0000001b00087202 */ /* 0x000fe20000000f00 */
[----:B--2---:R-:W-:Y:S01]  /*c0110*/  HMMA.16816.F32 R4, R20, R26, R4 ;  /* 0x0000001a1404723c */ /* 0x004fe20000001804 */
[----:B---3--:R-:W0:Y:S11]  /*c0120*/  LDSM.16.M88.4 R24, [R16+0x46080] ;  /* 0x046080001018783b */ /* 0x008e360000000200 */
[----:B------:R-:W-:Y:S11]  /*c0130*/  @!UPT UIADD3 URZ, URZ, URZ, URZ ;  /* 0x0000003f3f3ff290 */ /* 0x000ff6000fffe03f */
[----:B------:R-:W-:Y:S01]  /*c0140*/  STL.64 [R1+0x1110], R4 ;  /* 0x0011100401007387 */ /* 0x000fe20000100a00 */
[----:B------:R1:W-:Y:S03]  /*c0150*/  STL.64 [R1+0x1118], R6 ;  /* 0x0011180601007387 */ /* 0x0003e60000100a00 */
[----:B-1----:R-:W2:Y:S01]  /*c0160*/  LDL.LU.64 R6, [R1+0x3bb8] ;  /* 0x003bb80001067983 */ /* 0x002ea20000300a00 */
[----:B------:R1:W-:Y:S02]  /*c0170*/  STL.64 [R1+0x3b50], R10 ;  /* 0x003b500a01007387 */ /* 0x0003e40000100a00 */
[----:B------:R-:W-:Y:S01]  /*c0180*/  STL.64 [R1+0x3b48], R8 ;  /* 0x003b480801007387 */ /* 0x000fe20000100a00 */
[----:B-1----:R-:W3:Y:S01]  /*c0190*/  LDL.64 R10, [R1+0x58] ;  /* 0x00005800010a7983 */ /* 0x002ee20000100a00 */
[----:B0-----:R-:W-:Y:S02]  /*c01a0*/  STL.64 [R1+0x3a00], R26 ;  /* 0x003a001a01007387 */ /* 0x001fe40000100a00 */
[----:B------:R0:W-:Y:S02]  /*c01b0*/  STL.64 [R1+0x39f8], R24 ;  /* 0x0039f81801007387 */ /* 0x0001e40000100a00 */
[----:B0-----:R-:W4:Y:S01]  /*c01c0*/  LDL.LU R24, [R1+0x720] ;  /* 0x0007200001187983 */ /* 0x001f220000300800 */
[----:B------:R-:W4:Y:S02]  /*c01d0*/  LDL.LU R25, [R1+0x724] ;  /* 0x0007240001197983 */ /* 0x000f240000300800 */
[----:B------:R-:W4:Y:S02]  /*c01e0*/  LDL.LU R26, [R1+0x728] ;  /* 0x00072800011a7983 */ /* 0x000f240000300800 */
[----:B------:R-:W4:Y:S01]  /*c01f0*/  LDL.LU R27, [R1+0x72c] ;  /* 0x00072c00011b7983 */ /* 0x000f220000300800 */
[----:B---3--:R-:W-:-:S02]  /*c0200*/  MOV R2, R10 ;  /* 0x0000000a00027202 */ /* 0x008fc40000000f00 */
[----:B------:R-:W-:Y:S01]  /*c0210*/  MOV R0, R11 ;  /* 0x0000000b00007202 */ /* 0x000fe20000000f00 */
[C---:B----4-:R-:W-:Y:S08]  /*c0220*/  HMMA.16816.F32 R24, R20.reuse, R10, R24 ;  /* 0x0000000a1418723c */ /* 0x050ff00000001818 */
[----:B--2---:R-:W-:Y:S01]  /*c0230*/  HMMA.16816.F32 R8, R20, R6, R12 ;  /* 0x000000061408723c */ /* 0x004fe2000000180c */
[----:B------:R-:W-:-:S02]  /*c0240*/  MOV R16, R6 ;  /* 0x0000000600107202 */ /* 0x000fc40000000f00 */
[----:B------:R-:W-:Y:S11]  /*c0250*/  MOV R3, R7 ;  /* 0x0000000700037202 */ /* 0x000ff60000000f00 */
[----:B------:R-:W-:Y:S01]  /*c0260*/  @!UPT UIADD3 URZ, URZ, URZ, URZ ;  /* 0x0000003f3f3ff290 */ /* 0x000fe2000fffe03f */
[----:B------:R0:W-:Y:S01]  /*c0270*/  STL.64 [R1+0x1100], R24 ;  /* 0x0011001801007387 */ /* 0x0001e20000100a00 */
[----:B------:R1:W-:Y:S07]  /*c0280*/  STL.64 [R1+0x1108], R26 ;  /* 0x0011081a01007387 */ /* 0x0003ee0000100a00 */
[----:B------:R-:W-:Y:S02]  /*c0290*/  STL.64 [R1+0x10f0], R8 ;  /* 0x0010f00801007387 */ /* 0x000fe40000100a00 */
[----:B------:R-:W-:Y:S01]  /*c02a0*/  STL.64 [R1+0x10f8], R10 ;  /* 0x0010f80a01007387 */ /* 0x000fe20000100a00 */
[----:B------:R-:W-:Y:S01]  /*c02b0*/  STL.64 [R1+0x3b70], R18 ;  /* 0x003b701201007387 */ /* 0x000fe20000100a00 */
[----:B------:R-:W-:Y:S02]  /*c02c0*/  STL.64 [R1+0x3b68], R16 ;  /* 0x003b681001007387 */ /* 0x000fe40000100a00 */
[----:B------:R-:W2:Y:S02]  /*c02d0*/  LDL.LU R4, [R1+0x2e0] ;  /* 0x0002e00001047983 */ /* 0x000ea40000300800 */
[----:B------:R-:W2:Y:S01]  /*c02e0*/  LDL.LU R5, [R1+0x2e4] ;  /* 0x0002e40001057983 */ /* 0x000ea20000300800 */
[----:B------:R-:W3:Y:S01]  /*c02f0*/  LDL.LU R6, [R1+0x2e8] ;  /* 0x0002e80001067983 */ /* 0x000ee20000300800 */
[----:B------:R-:W3:Y:S03]  /*c0300*/  LDL.LU R7, [R1+0x2ec] ;  /* 0x0002ec0001077983 */ /* 0x000ee60000300800 */
[----:B0-----:R-:W4:Y:S01]  /*c0310*/  LDL.LU R24, [R1+0x700] ;  /* 0x0007000001187983 */ /* 0x001f220000300800 */
[----:B------:R-:W4:Y:S02]  /*c0320*/  LDL.LU R25, [R1+0x704] ;  /* 0x0007040001197983 */ /* 0x000f240000300800 */
[----:B-1----:R-:W4:Y:S02]  /*c0330*/  LDL.LU R26, [R1+0x708] ;  /* 0x00070800011a7983 */ /* 0x002f240000300800 */
[----:B------:R-:W4:Y:S01]  /*c0340*/  LDL.LU R27, [R1+0x70c] ;  /* 0x00070c00011b7983 */ /* 0x000f220000300800 */
[----:B------:R-:W2:Y:S01]  /*c0350*/  LDL.LU R12, [R1+0x6d0] ;  /* 0x0006d000010c7983 */ /* 0x000ea20000300800 */
[----:B------:R-:W2:Y:S02]  /*c0360*/  LDL.LU R13, [R1+0x6d4] ;  /* 0x0006d400010d7983 */ /* 0x000ea40000300800 */
[----:B------:R-:W2:Y:S02]  /*c0370*/  LDL.LU R14, [R1+0x6d8] ;  /* 0x0006d800010e7983 */ /* 0x000ea40000300800 */
[----:B------:R-:W2:Y:S02]  /*c0380*/  LDL.LU R15, [R1+0x6dc] ;  /* 0x0006dc00010f7983 */ /* 0x000ea40000300800 */
[----:B--2---:R0:W-:Y:S01]  /*c0390*/  STL.64 [R1+0x3b88], R14 ;  /* 0x003b880e01007387 */ /* 0x0041e20000100a00 */
[----:B------:R-:W-:Y:S03]  /*c03a0*/  STL.64 [R1+0x3b80], R12 ;  /* 0x003b800c01007387 */ /* 0x000fe60000100a00 */
[----:B0-----:R-:W2:Y:S04]  /*c03b0*/  LDL.64 R14, [R1+0x18] ;  /* 0x00001800010e7983 */ /* 0x001ea80000100a00 */
[----:B--2---:R0:W-:Y:S04]  /*c03c0*/  STL.64 [R1+0x3b98], R14 ;  /* 0x003b980e01007387 */ /* 0x0041e80000100a00 */
        /* <DEDUP_REMOVED lines=8> */
[----:B------:R-:W2:Y:S01]  /*c0450*/  LDL.LU R19, [R1+0x6ec] ;  /* 0x0006ec0001137983 */ /* 0x000ea20000300800 */
[----:B----4-:R-:W-:Y:S02]  /*c0460*/  HMMA.16816.F32 R24, R20, R14, R24 ;  /* 0x0000000e1418723c */ /* 0x010fe40000001818 */
        /* <DEDUP_REMOVED lines=17> */
[----:B------:R1:W-:Y:S01]  /*c0580*/  STL.64 [R1+0x10e8], R26 ;  /* 0x0010e81a01007387 */ /* 0x0003e20000100a00 */
[----:B0-----:R-:W-:Y:S01]  /*c0590*/  MOV R25, R14 ;  /* 0x0000000e00197202 */ /* 0x001fe20000000f00 */
[----:B------:R-:W-:-:S02]  /*c05a0*/  IMAD.MOV.U32 R24, RZ, RZ, R15 ;  /* 0x000000ffff187224 */ /* 0x000fc400078e000f */
        /* <DEDUP_REMOVED lines=16> */
[----:B--2---:R-:W-:Y:S01]  /*c06b0*/  HMMA.16816.F32 R16, R20, R14, R16 ;  /* 0x0000000e1410723c */ /* 0x004fe20000001810 */
[----:B------:R-:W-:-:S02]  /*c06c0*/  MOV R29, R14 ;  /* 0x0000000e001d7202 */ /* 0x000fc40000000f00 */
[----:B------:R-:W-:Y:S01]  /*c06d0*/  MOV R28, R15 ;  /* 0x0000000f001c7202 */ /* 0x000fe20000000f00 */
[----:B---3--:R0:W-:Y:S01]  /*c06e0*/  STL.64 [R1+0x3b28], R26 ;  /* 0x003b281a01007387 */ /* 0x0081e20000100a00 */
[----:B------:R1:W-:Y:S03]  /*c06f0*/  STL.64 [R1+0x3b20], R24 ;  /* 0x003b201801007387 */ /* 0x0003e60000100a00 */
[----:B0-----:R-:W2:Y:S04]  /*c0700*/  LDL R26, [R1+0xc8] ;  /* 0x0000c800011a7983 */ /* 0x001ea80000100800 */
[----:B-1----:R-:W3:Y:S04]  /*c0710*/  LDL R25, [R1+0x2784] ;  /* 0x0027840001197983 */ /* 0x002ee80000100800 */
[----:B------:R-:W2:Y:S07]  /*c0720*/  LDL R27, [R1+0xcc] ;  /* 0x0000cc00011b7983 */ /* 0x000eae0000100800 */
[----:B------:R-:W-:Y:S02]  /*c0730*/  STL.64 [R1+0x10c0], R16 ;  /* 0x0010c01001007387 */ /* 0x000fe40000100a00 */
[----:B------:R0:W-:Y:S02]  /*c0740*/  STL.64 [R1+0x10c8], R18 ;  /* 0x0010c81201007387 */ /* 0x0001e40000100a00 */
[----:B0-----:R-:W2:Y:S01]  /*c0750*/  LDL.LU.64 R18, [R1+0x3b90] ;  /* 0x003b900001127983 */ /* 0x001ea20000300a00 */
[----:B------:R-:W2:Y:S02]  /*c0760*/  LDL.LU.64 R14, [R1+0x3b88] ;  /* 0x003b8800010e7983 */ /* 0x000ea40000300a00 */
[----:B------:R-:W2:Y:S02]  /*c0770*/  LDL.LU.64 R12, [R1+0x3b80] ;  /* 0x003b8000010c7983 */ /* 0x000ea40000300a00 */
[C---:B--2---:R-:W-:Y:S11]  /*c0780*/  HMMA.16816.F32 R12, R20.reuse, R18, R12 ;  /* 0x00000012140c723c */ /* 0x044ff6000000180c */
        /* <DEDUP_REMOVED lines=8> */
[----:B------:R-:W3:Y:S01]  /*c0810*/  LDL.LU.64 R16, [R1+0x3b68] ;  /* 0x003b680001107983 */ /* 0x000ee20000300a00 */
[C---:B--2---:R-:W-:Y:S08]  /*c0820*/  HMMA.16816.F32 R4, R20.reuse, R18, R4 ;  /* 0x000000121404723c */ /* 0x044ff00000001804 */
[C---:B----4-:R-:W-:Y:S11]  /*c0830*/  HMMA.16816.F32 R8, R20.reuse, R14, R8 ;  /* 0x0000000e1408723c */ /* 0x050ff60000001808 */
[----:B------:R-:W-:Y:S04]  /*c0840*/  @!UPT UIADD3 URZ, URZ, URZ, URZ ;  /* 0x0000003f3f3ff290 */ /* 0x000fe8000fffe03f */
[----:B------:R-:W-:Y:S01]  /*c0850*/  STL.64 [R1+0x10a0], R4 ;  /* 0x0010a00401007387 */ /* 0x000fe20000100a00 */
[----:B------:R0:W-:Y:S03]  /*c0860*/  STL.64 [R1+0x10a8], R6 ;  /* 0x0010a80601007387 */ /* 0x0001e60000100a00 */
[----:B0-----:R-:W2:Y:S01]  /*c0870*/  LDL.LU.64 R6, [R1+0x3b60] ;  /* 0x003b600001067983 */ /* 0x001ea20000300a00 */
[----:B------:R-:W2:Y:S02]  /*c0880*/  LDL.LU.64 R4, [R1+0x3b58] ;  /* 0x003b580001047983 */ /* 0x000ea40000300a00 */
[----:B------:R-:W-:Y:S02]  /*c0890*/  STL.64 [R1+0x3a18], R18 ;  /* 0x003a181201007387 */ /* 0x000fe40000100a00 */
[----:B---3--:R0:W-:Y:S02]  /*c08a0*/  STL.64 [R1+0x3b30], R16 ;  /* 0x003b301001007387 */ /* 0x0081e40000100a00 */
[----:B0-----:R-:W3:Y:S01]  /*c08b0*/  LDL.LU R16, [R1+0x6a0] ;  /* 0x0006a00001107983 */ /* 0x001ee20000300800 */
[----:B------:R-:W3:Y:S02]  /*c08c0*/  LDL.LU R17, [R1+0x6a4] ;  /* 0x0006a40001117983 */ /* 0x000ee40000300800 */
[----:B------:R-:W3:Y:S02]  /*c08d0*/  LDL.LU R18, [R1+0x6a8] ;  /* 0x0006a80001127983 */ /* 0x000ee40000300800 */
[----:B------:R-:W3:Y:S01]  /*c08e0*/  LDL.LU R19, [R1+0x6ac] ;  /* 0x0006ac0001137983 */ /* 0x000ee20000300800 */
[----:B------:R-:W-:Y:S01]  /*c08f0*/  STL.64 [R1+0x1090], R8 ;  /* 0x0010900801007387 */ /* 0x000fe20000100a00 */
[----:B------:R0:W-:Y:S03]  /*c0900*/  STL.64 [R1+0x1098], R10 ;  /* 0x0010980a01007387 */ /* 0x0001e60000100a00 */
[----:B0-----:R-:W2:Y:S01]  /*c0910*/  LDL.LU.64 R10, [R1+0x3b50] ;  /* 0x003b5000010a7983 */ /* 0x001ea20000300a00 */
[----:B------:R-:W4:Y:S02]  /*c0920*/  LDL.LU.64 R8, [R1+0x3b48] ;  /* 0x003b480001087983 */ /* 0x000f240000300a00 */
[----:B------:R-:W-:Y:S01]  /*c0930*/  STL.64 [R1+0x3a10], R14 ;  /* 0x003a100e01007387 */ /* 0x000fe20000100a00 */
[----:B--2---:R-:W-:Y:S01]  /*c0940*/  HMMA.16816.F32 R20, R20, R10, R4 ;  /* 0x0000000a1414723c */ /* 0x004fe20000001804 */
[----:B------:R-:W3:Y:S01]  /*c0950*/  LDL.LU.64 R6, [R1+0x3b40] ;  /* 0x003b400001067983 */ /* 0x000ee20000300a00 */
[----:B------:R-:W3:Y:S02]  /*c0960*/  LDL.LU.64 R4, [R1+0x3b38] ;  /* 0x003b380001047983 */ /* 0x000ee40000300a00 */
[----:B------:R-:W-:Y:S11]  /*c0970*/  STL.64 [R1+0x3a08], R10 ;  /* 0x003a080a01007387 */ /* 0x000ff60000100a00 */
[----:B------:R-:W-:Y:S08]  /*c0980*/  @!UPT UIADD3 URZ, URZ, URZ, URZ ;  /* 0x0000003f3f3ff290 */ /* 0x000ff0000fffe03f */
[----:B------:R-:W-:Y:S01]  /*c0990*/  STL.64 [R1+0x1060], R20 ;  /* 0x0010601401007387 */ /* 0x000fe20000100a00 */
[----:B------:R-:W-:Y:S02]  /*c09a0*/  STL.64 [R1+0x1068], R22 ;  /* 0x0010681601007387 */ /* 0x000fe40000100a00 */
[----:B------:R-:W0:Y:S02]  /*c09b0*/  LDSM.16.M88.4 R20, [R25+0x47080] ;  /* 0x047080001914783b */ /* 0x000e240000000200 */
[----:B0-----:R0:W-:Y:S02]  /*c09c0*/  STL.64 [R1+0x38d8], R22 ;  /* 0x0038d81601007387 */ /* 0x0011e40000100a00 */
[----:B------:R-:W-:Y:S02]  /*c09d0*/  STL.64 [R1+0x38d0], R20 ;  /* 0x0038d01401007387 */ /* 0x000fe40000100a00 */
[----:B0-----:R-:W2:Y:S04]  /*c09e0*/  LDL R22, [R1+0xb8] ;  /* 0x0000b80001167983 */ /* 0x001ea80000100800 */
[----:B------:R-:W2:Y:S01]  /*c09f0*/  LDL R23, [R1+0xbc] ;  /* 0x0000bc0001177983 */ /* 0x000ea20000100800 */
[C---:B---3--:R-:W-:Y:S03]  /*c0a00*/  HMMA.16816.F32 R24, R4.reuse, R26, R16 ;  /* 0x0000001a0418723c */ /* 0x048fe60000001810 */
[----:B------:R-:W3:Y:S11]  /*c0a10*/  LDL.LU.64 R16, [R1+0x3b30] ;  /* 0x003b300001107983 */ /* 0x000ef60000300a00 */
[----:B------:R-:W-:Y:S09]  /*c0a20*/  @!UPT UIADD3 URZ, URZ, URZ, URZ ;  /* 0x0000003f3f3ff290 */ /* 0x000ff2000fffe03f */
[----:B------:R-:W-:Y:S01]  /*c0a30*/  STL.64 [R1+0x1190], R24 ;  /* 0x0011901801007387 */ /* 0x000fe20000100a00 */
[----:B------:R0:W-:Y:S03]  /*c0a40*/  STL.64 [R1+0x1198], R26 ;  /* 0x0011981a01007387 */ /* 0x0001e60000100a00 */
[----:B0-----:R-:W2:Y:S01]  /*c0a50*/  LDL.LU.64 R26, [R1+0x3b28] ;  /* 0x003b2800011a7983 */ /* 0x001ea20000300a00 */
[----:B------:R-:W2:Y:S01]  /*c0a60*/  LDL.LU.64 R24, [R1+0x3b20] ;  /* 0x003b200001187983 */ /* 0x000ea20000300a00 */
[----:B------:R-:W-:Y:S02]  /*c0a70*/  MOV R18, R13 ;  /* 0x0000000d00127202 */ /* 0x000fe40000000f00 */
[----:B------:R-:W-:Y:S01]  /*c0a80*/  MOV R19, R12 ;  /* 0x0000000c00137202 */ /* 0x000fe20000000f00 */
[----:B--2---:R-:W-:Y:S01]  /*c0a90*/  HMMA.16816.F32 R20, R4, R22, R24 ;  /* 0x000000160414723c */ /* 0x004fe20000001818 */
[----:B------:R-:W2:Y:S01]  /*c0aa0*/  LDL.LU.64 R26, [R1+0x3b18] ;  /* 0x003b1800011a7983 */ /* 0x000ea20000300a00 */
[----:B------:R-:W2:Y:S11]  /*c0ab0*/  LDL.LU.64 R24, [R1+0x3b10] ;  /* 0x003b100001187983 */ /* 0x000eb60000300a00 */
[----:B------:R-:W-:Y:S10]  /*c0ac0*/  @!UPT UIADD3 URZ, URZ, URZ, URZ ;  /* 0x0000003f3f3ff290 */ /* 0x000ff4000fffe03f */
[----:B------:R-:W-:Y:S01]  /*c0ad0*/  STL.64 [R1+0x1180], R20 ;  /* 0x0011801401007387 */ /* 0x000fe20000100a00 */
[----:B------:R-:W-:Y:S02]  /*c0ae0*/  STL.64 [R1+0x1188], R22 ;  /* 0x0011881601007387 */ /* 0x000fe40000100a00 */
[----:B------:R0:W-:Y:S02]  /*c0af0*/  STL.64 [R1+0x3a30], R18 ;  /* 0x003a301201007387 */ /* 0x0001e40000100a00 */
[----:B------:R-:W2:Y:S01]  /*c0b00*/  LDL.LU R12, [R1+0x5d0] ;  /* 0x0005d000010c7983 */ /* 0x000ea20000300800 */
[----:B------:R-:W2:Y:S01]  /*c0b10*/  LDL.LU R13, [R1+0x5d4] ;  /* 0x0005d400010d7983 */ /* 0x000ea20000300800 */
[----:B------:R-:W2:Y:S02]  /*c0b20*/  LDL.LU R14, [R1+0x5d8] ;  /* 0x0005d800010e7983 */ /* 0x000ea40000300800 */
        /* <DEDUP_REMOVED lines=14> */
[----:B----4-:R-:W-:Y:S01]  /*c0c10*/  MOV R26, R9 ;  /* 0x00000009001a7202 */ /* 0x010fe20000000f00 */
[----:B------:R-:W-:-:S03]  /*c0c20*/  MOV R27, R8 ;  /* 0x00000008001b7202 */ /* 0x000fc60000000f00 */
[----:B------:R-:W-:Y:S04]  /*c0c30*/  STL.64 [R1+0x3a60], R18 ;  /* 0x003a601201007387 */ /* 0x000fe80000100a00 */
[----:B--2---:R-:W-:Y:S01]  /*c0c40*/  STL.64 [R1+0x3a40], R14 ;  /* 0x003a400e01007387 */ /* 0x004fe20000100a00 */
[----:B------:R0:W-:Y:S03]  /*c0c50*/  STL.64 [R1+0x3a38], R12 ;  /* 0x003a380c01007387 */ /* 0x0001e60000100a00 */
        /* <DEDUP_REMOVED lines=9> */
[----:B---3--:R-:W-:-:S03]  /*c0cf0*/  MOV R23, R17 ;  /* 0x0000001100177202 */ /* 0x008fc60000000f00 */
[----:B--2---:R1:W-:Y:S01]  /*c0d00*/  STL.64 [R1+0x3ab8], R10 ;  /* 0x003ab80a01007387 */ /* 0x0043e20000100a00 */
[----:B------:R-:W-:Y:S02]  /*c0d10*/  STL.64 [R1+0x3ab0], R8 ;  /* 0x003ab00801007387 */ /* 0x000fe40000100a00 */
[----:B------:R-:W2:Y:S02]  /*c0d20*/  LDL R22, [R1+0x78] ;  /* 0x0000780001167983 */ /* 0x000ea40000100800 */
[----:B------:R-:W3:Y:S02]  /*c0d30*/  LDL.LU R17, [R1+0x3b04] ;  /* 0x003b040001117983 */ /* 0x000ee40000300800 */
[----:B------:R-:W-:Y:S01]  /*c0d40*/  IMAD.MOV.U32 R19, RZ, RZ, R24 ;  /* 0x000000ffff137224 */ /* 0x000fe200078e0018 */
[----:B------:R-:W-:Y:S01]  /*c0d50*/  MOV R18, R25 ;  /* 0x0000001900127202 */ /* 0x000fe20000000f00 */
[----:B--2---:R2:W-:Y:S01]  /*c0d60*/  STL.64 [R1+0x3ac0], R22 ;  /* 0x003ac01601007387 */ /* 0x0045e20000100a00 */
[----:B------:R-:W2:Y:S02]  /*c0d70*/  LDL.LU R24, [R1+0x650] ;  /* 0x0006500001187983 */ /* 0x000ea40000300800 */
[----:B------:R-:W2:Y:S02]  /*c0d80*/  LDL.LU R25, [R1+0x654] ;  /* 0x0006540001197983 */ /* 0x000ea40000300800 */
[----:B0-----:R-:W2:Y:S01]  /*c0d90*/  LDL.LU R26, [R1+0x658] ;  /* 0x00065800011a7983 */ /* 0x001ea20000300800 */
[----:B------:R-:W2:Y:S01]  /*c0da0*/  LDL.LU R27, [R1+0x65c] ;  /* 0x00065c00011b7983 */ /* 0x000ea20000300800 */
[----:B-1----:R-:W-:-:S02]  /*c0db0*/  MOV R10, R28 ;  /* 0x0000001c000a7202 */ /* 0x002fc40000000f00 */
[----:B------:R-:W-:Y:S01]  /*c0dc0*/  MOV R11, R29 ;  /* 0x0000001d000b7202 */ /* 0x000fe20000000f00 */
[----:B--2---:R-:W-:Y:S01]  /*c0dd0*/  STL.64 [R1+0x3ad0], R26 ;  /* 0x003ad01a01007387 */ /* 0x004fe20000100a00 */
[----:B------:R-:W-:Y:S02]  /*c0de0*/  STL.64 [R1+0x3ac8], R24 ;  /* 0x003ac81801007387 */ /* 0x000fe40000100a00 */
[----:B------:R-:W2:Y:S02]  /*c0df0*/  LDL.LU R28, [R1+0x3b00] ;  /* 0x003b0000011c7983 */ /* 0x000ea40000300800 */
[----:B------:R0:W-:Y:S01]  /*c0e00*/  STL.64 [R1+0x3ad8], R10 ;  /* 0x003ad80a01007387 */ /* 0x0001e20000100a00 */
[----:B------:R-:W2:Y:S01]  /*c0e10*/  LDL.LU R20, [R1+0x660] ;  /* 0x0006600001147983 */ /* 0x000ea20000300800 */
[----:B------:R-:W2:Y:S02]  /*c0e20*/  LDL.LU R21, [R1+0x664] ;  /* 0x0006640001157983 */ /* 0x000ea40000300800 */
[----:B------:R-:W2:Y:S02]  /*c0e30*/  LDL.LU R22, [R1+0x668] ;  /* 0x0006680001167983 */ /* 0x000ea40000300800 */
[----:B------:R-:W2:Y:S02]  /*c0e40*/  LDL.LU R23, [R1+0x66c] ;  /* 0x00066c0001177983 */ /* 0x000ea40000300800 */
[----:B--2---:R-:W-:Y:S01]  /*c0e50*/  STL.64 [R1+0x3ae8], R22 ;  /* 0x003ae81601007387 */ /* 0x004fe20000100a00 */
[----:B------:R-:W-:Y:S02]  /*c0e60*/  STL.64 [R1+0x3ae0], R20 ;  /* 0x003ae01401007387 */ /* 0x000fe40000100a00 */
        /* <DEDUP_REMOVED lines=10> */
[----:B------:R-:W2:Y:S01]  /*c0f10*/  LDL.LU.64 R26, [R1+0x98] ;  /* 0x00009800011a7983 */ /* 0x000ea20000300a00 */
[----:B------:R-:W-:Y:S02]  /*c0f20*/  STL.64 [R1+0x3a78], R18 ;  /* 0x003a781201007387 */ /* 0x000fe40000100a00 */
[----:B----4-:R-:W-:Y:S02]  /*c0f30*/  STL.64 [R1+0x3a58], R14 ;  /* 0x003a580e01007387 */ /* 0x010fe40000100a00 */
[----:B------:R0:W-:Y:S02]  /*c0f40*/  STL.64 [R1+0x3a50], R12 ;  /* 0x003a500c01007387 */ /* 0x0001e40000100a00 */
[----:B0-----:R-:W4:Y:S01]  /*c0f50*/  LDL.LU R12, [R1+0x600] ;  /* 0x00060000010c7983 */ /* 0x001f220000300800 */
[----:B------:R-:W4:Y:S02]  /*c0f60*/  LDL.LU R13, [R1+0x604] ;  /* 0x00060400010d7983 */ /* 0x000f240000300800 */
[----:B------:R-:W2:Y:S02]  /*c0f70*/  LDL.LU R14, [R1+0x608] ;  /* 0x00060800010e7983 */ /* 0x000ea40000300800 */
[----:B------:R-:W2:Y:S01]  /*c0f80*/  LDL.LU R15, [R1+0x60c] ;  /* 0x00060c00010f7983 */ /* 0x000ea20000300800 */
[----:B------:R-:W-:-:S02]  /*c0f90*/  MOV R18, R16 ;  /* 0x0000001000127202 */ /* 0x000fc40000000f00 */
[----:B------:R-:W-:-:S05]  /*c0fa0*/  MOV R19, R3 ;  /* 0x0000000300137202 */ /* 0x000fca0000000f00 */
[----:B------:R-:W-:Y:S04]  /*c0fb0*/  STL.64 [R1+0x3a90], R18 ;  /* 0x003a901201007387 */ /* 0x000fe80000100a00 */
        /* <DEDUP_REMOVED lines=13> */
[----:B---3--:R-:W-:-:S07]  /*c1090*/  MOV R23, R17 ;  /* 0x0000001100177202 */ /* 0x008fce0000000f00 */
[C---:B------:R-:W-:Y:S01]  /*c10a0*/  HMMA.16816.F32 R20, R4.reuse, R22, R8 ;  /* 0x000000160414723c */ /* 0x040fe20000001808 */
[----:B----4-:R-:W-:Y:S01]  /*c10b0*/  STL.64 [R1+0x3aa0], R14 ;  /* 0x003aa00e01007387 */ /* 0x010fe20000100a00 */
        /* <DEDUP_REMOVED lines=9> */
[----:B0-----:R-:W4:Y:S01]  /*c1150*/  LDL.LU.64 R22, [R1+0x3ae8] ;  /* 0x003ae80001167983 */ /* 0x001f220000300a00 */
[----:B------:R-:W4:Y:S01]  /*c1160*/  LDL.LU.64 R20, [R1+0x3ae0] ;  /* 0x003ae00001147983 */ /* 0x000f220000300a00 */
[C---:B---3--:R-:W-:Y:S11]  /*c1170*/  HMMA.16816.F32 R8, R4.reuse, R26, R8 ;  /* 0x0000001a0408723c */ /* 0x048ff60000001808 */
[----:B------:R-:W-:Y:S11]  /*c1180*/  @!UPT UIADD3 URZ, URZ, URZ, URZ ;  /* 0x0000003f3f3ff290 */ /* 0x000ff6000fffe03f */
[----:B------:R-:W-:Y:S01]  /*c1190*/  @!UPT UIADD3 URZ, URZ, URZ, URZ ;  /* 0x0000003f3f3ff290 */ /* 0x000fe2000fffe03f */
[----:B------:R-:W-:Y:S01]  /*c11a0*/  STL.64 [R1+0x1160], R8 ;  /* 0x0011600801007387 */ /* 0x000fe20000100a00 */
[----:B------:R0:W-:Y:S03]  /*c11b0*/  STL.64 [R1+0x1168], R10 ;  /* 0x0011680a01007387 */ /* 0x0001e60000100a00 */
[----:B0-----:R-:W4:Y:S01]  /*c11c0*/  LDL.LU.64 R10, [R1+0x3ad8] ;  /* 0x003ad800010a7983 */ /* 0x001f220000300a00 */
[----:B------:R-:W-:Y:S02]  /*c11d0*/  MOV R18, R2 ;  /* 0x0000000200127202 */ /* 0x000fe40000000f00 */
[----:B------:R-:W-:Y:S01]  /*c11e0*/  MOV R19, R0 ;  /* 0x0000000000137202 */ /* 0x000fe20000000f00 */
[----:B------:R-:W-:Y:S01]  /*c11f0*/  MOV R2, R26 ;  /* 0x0000001a00027202 */ /* 0x000fe20000000f00 */
[----:B------:R-:W-:Y:S02]  /*c1200*/  MOV R0, R27 ;  /* 0x0000001b00007202 */ /* 0x000fe40000000f00 */
[----:B------:R-:W3:Y:S01]  /*c1210*/  LDL.LU.64 R26, [R1+0x3ad0] ;  /* 0x003ad000011a7983 */ /* 0x000ee20000300a00 */
[----:B------:R-:W3:Y:S01]  /*c1220*/  LDL.LU.64 R24, [R1+0x3ac8] ;  /* 0x003ac80001187983 */ /* 0x000ee20000300a00 */
[C---:B----4-:R-:W-:Y:S02]  /*c1230*/  HMMA.16816.F32 R8, R4.reuse, R10, R20 ;  /* 0x0000000a0408723c */ /* 0x050fe40000001814 */
[----:B------:R-:W3:Y:S11]  /*c1240*/  LDL.LU.64 R22, [R1+0x3ac0] ;  /* 0x003ac00001167983 */ /* 0x000ef60000300a00 */
[----:B------:R-:W-:Y:S10]  /*c1250*/  @!UPT UIADD3 URZ, URZ, URZ, URZ ;  /* 0x0000003f3f3ff290 */ /* 0x000ff4000fffe03f */
[----:B------:R-:W-:Y:S01]  /*c1260*/  STL.64 [R1+0x11a0], R8 ;  /* 0x0011a00801007387 */ /* 0x000fe20000100a00 */
[----:B------:R0:W-:Y:S03]  /*c1270*/  STL.64 [R1+0x11a8], R10 ;  /* 0x0011a80a01007387 */ /* 0x0001e60000100a00 */
[----:B0-----:R-:W4:Y:S01]  /*c1280*/  LDL.LU.64 R10, [R1+0x3ab8] ;  /* 0x003ab800010a7983 */ /* 0x001f220000300a00 */
[----:B------:R-:W4:Y:S01]  /*c1290*/  LDL.LU.64 R8, [R1+0x3ab0] ;  /* 0x003ab00001087983 */ /* 0x000f220000300a00 */
[C---:B---3--:R-:W-:Y:S02]  /*c12a0*/  HMMA.16816.F32 R20, R4.reuse, R22, R24 ;  /* 0x000000160414723c */ /* 0x048fe40000001818 */
[----:B------:R-:W4:Y:S11]  /*c12b0*/  LDL.LU.64 R26, [R1+0x3aa8] ;  /* 0x003aa800011a7983 */ /* 0x000f360000300a00 */
[----:B------:R-:W-:Y:S10]  /*c12c0*/  @!UPT UIADD3 URZ, URZ, URZ, URZ ;  /* 0x0000003f3f3ff290 */ /* 0x000ff4000fffe03f */
[----:B------:R-:W-:Y:S01]  /*c12d0*/  STL.64 [R1+0x11b0], R20 ;  /* 0x0011b01401007387 */ /* 0x000fe20000100a00 */
[----:B------:R4:W-:Y:S02]  /*c12e0*/  STL.64 [R1+0x11b8], R22 ;  /* 0x0011b81601007387 */ /* 0x0009e40000100a00 */
[C---:B----4-:R-:W-:Y:S01]  /*c12f0*/  HMMA.16816.F32 R20, R4.reuse, R26, R8 ;  /* 0x0000001a0414723c */ /* 0x050fe20000001808 */
[----:B------:R-:W3:Y:S11]  /*c1300*/  LDL.LU R8, [R1+0x5c0] ;  /* 0x0005c00001087983 */ /* 0x000ef60000300800 */
[----:B------:R-:W-:Y:S11]  /*c1310*/  @!UPT UIADD3 URZ, URZ, URZ, URZ ;  /* 0x0000003f3f3ff290 */ /* 0x000ff6000fffe03f */
[----:B------:R0:W-:Y:S01]  /*c1320*/  STL.64 [R1+0x11c0], R20 ;  /* 0x0011c01401007387 */ /* 0x0001e20000100a00 */
[----:B------:R1:W-:Y:S02]  /*c1330*/  STL.64 [R1+0x11c8], R22 ;  /* 0x0011c81601007387 */ /* 0x0003e40000100a00 */
[----:B------:R-:W3:Y:S02]  /*c1340*/  LDL.LU R9, [R1+0x5c4] ;  /* 0x0005c40001097983 */ /* 0x000ee40000300800 */
[----:B------:R-:W3:Y:S01]  /*c1350*/  LDL.LU R10, [R1+0x5c8] ;  /* 0x0005c800010a7983 */ /* 0x000ee20000300800 */
[----:B------:R-:W3:Y:S01]  /*c1360*/  LDL.LU R11, [R1+0x5cc] ;  /* 0x0005cc00010b7983 */ /* 0x000ee20000300800 */
[----:B------:R-:W4:Y:S02]  /*c1370*/  LDL.LU R24, [R1+0x2d0] ;  /* 0x0002d00001187983 */ /* 0x000f240000300800 */
        /* <DEDUP_REMOVED lines=8> */
[----:B---3--:R0:W-:Y:S01]  /*c1400*/  STL.64 [R1+0x39d8], R22 ;  /* 0x0039d81601007387 */ /* 0x0081e20000100a00 */
[----:B------:R-:W-:Y:S03]  /*c1410*/  STL.64 [R1+0x39d0], R20 ;  /* 0x0039d01401007387 */ /* 0x000fe60000100a00 */
[----:B0-----:R-:W2:Y:S04]  /*c1420*/  LDL.LU.64 R22, [R1+0xb8] ;  /* 0x0000b80001167983 */ /* 0x001ea80000300a00 */
[----:B--2---:R0:W-:Y:S04]  /*c1430*/  STL.64 [R1+0x39e0], R22 ;  /* 0x0039e01601007387 */ /* 0x0041e80000100a00 */
[----:B0-----:R-:W2:Y:S01]  /*c1440*/  LDL.LU.64 R22, [R1+0xc8] ;  /* 0x0000c80001167983 */ /* 0x001ea20000300a00 */
[----:B------:R-:W3:Y:S02]  /*c1450*/  LDL.LU.64 R14, [R1+0x3aa0] ;  /* 0x003aa000010e7983 */ /* 0x000ee40000300a00 */
[----:B------:R-:W3:Y:S07]  /*c1460*/  LDL.LU.64 R12, [R1+0x3a98] ;  /* 0x003a9800010c7983 */ /* 0x000eee0000300a00 */
[----:B------:R-:W-:Y:S01]  /*c1470*/  STL.64 [R1+0x11d0], R16 ;  /* 0x0011d01001007387 */ /* 0x000fe20000100a00 */
[----:B------:R0:W-:Y:S04]  /*c1480*/  STL.64 [R1+0x11d8], R18 ;  /* 0x0011d81201007387 */ /* 0x0001e80000100a00 */
        /* <DEDUP_REMOVED lines=47> */
[C---:B---3--:R-:W-:Y:S02]  /*c1780*/  HMMA.16816.F32 R8, R4.reuse, R14, R8 ;  /* 0x0000000e0408723c */ /* 0x048fe40000001808 */
[----:B--2---:R-:W-:Y:S01]  /*c1790*/  STL.64 [R1+0x39f0], R18 ;  /* 0x0039f01201007387 */ /* 0x004fe20000100a00 */
[----:B------:R0:W-:Y:S03]  /*c17a0*/  STL.64 [R1+0x39e8], R16 ;  /* 0x0039e81001007387 */ /* 0x0001e60000100a00 */
[----:B0-----:R-:W2:Y:S01]  /*c17b0*/  LDL.LU R16, [R1+0x2c0] ;  /* 0x0002c00001107983 */ /* 0x001ea20000300800 */
[----:B------:R-:W2:Y:S02]  /*c17c0*/  LDL.LU R17, [R1+0x2c4] ;  /* 0x0002c40001117983 */ /* 0x000ea40000300800 */
[----:B------:R-:W2:Y:S02]  /*c17d0*/  LDL.LU R18, [R1+0x2c8] ;  /* 0x0002c80001127983 */ /* 0x000ea40000300800 */
[----:B------:R-:W2:Y:S11]  /*c17e0*/  LDL.LU R19, [R1+0x2cc] ;  /* 0x0002cc0001137983 */ /* 0x000eb60000300800 */
[----:B------:R-:W-:Y:S01]  /*c17f0*/  @!UPT UIADD3 URZ, URZ, URZ, URZ ;  /* 0x0000003f3f3ff290 */ /* 0x000fe2000fffe03f */
[----:B------:R-:W-:Y:S01]  /*c1800*/  STL.64 [R1+0x1240], R8 ;  /* 0x0012400801007387 */ /* 0x000fe20000100a00 */
[----:B------:R0:W-:Y:S03]  /*c1810*/  STL.64 [R1+0x1248], R10 ;  /* 0x0012480a01007387 */ /* 0x0001e60000100a00 */
[----:B0-----:R-:W4:Y:S01]  /*c1820*/  LDL.LU.64 R10, [R1+0x3a08] ;  /* 0x003a0800010a7983 */ /* 0x001f220000300a00 */
[----:B------:R0:W-:Y:S03]  /*c1830*/  STL.64 [R1+0x3930], R14 ;  /* 0x0039300e01007387 */ /* 0x0001e60000100a00 */
[----:B0-----:R-:W3:Y:S01]  /*c1840*/  LDL.LU.64 R14, [R1+0xa8] ;  /* 0x0000a800010e7983 */ /* 0x001ee20000300a00 */
[----:B----4-:R-:W-:Y:S03]  /*c1850*/  HMMA.16816.F32 R4, R4, R10, R24 ;  /* 0x0000000a0404723c */ /* 0x010fe60000001818 */
[----:B------:R-:W2:Y:S01]  /*c1860*/  LDL.LU.64 R26, [R1+0x3a00] ;  /* 0x003a0000011a7983 */ /* 0x000ea20000300a00 */
[----:B------:R-:W2:Y:S02]  /*c1870*/  LDL.LU.64 R24, [R1+0x39f8] ;  /* 0x0039f80001187983 */ /* 0x000ea40000300a00 */
[----:B------:R0:W-:Y:S02]  /*c1880*/  STL [R1+0x38f8], R10 ;  /* 0x0038f80a01007387 */ /* 0x0001e40000100800 */
[----:B------:R1:W-:Y:S11]  /*c1890*/  STL [R1+0x38f4], R11 ;  /* 0x0038f40b01007387 */ /* 0x0003f60000100800 */
[----:B------:R-:W-:Y:S04]  /*c18a0*/  @!UPT UIADD3 URZ, URZ, URZ, URZ ;  /* 0x0000003f3f3ff290 */ /* 0x000fe8000fffe03f */
[----:B------:R4:W-:Y:S01]  /*c18b0*/  STL.64 [R1+0x1250], R4 ;  /* 0x0012500401007387 */ /* 0x0009e20000100a00 */
[----:B------:R-:W-:Y:S02]  /*c18c0*/  STL.64 [R1+0x1258], R6 ;  /* 0x0012580601007387 */ /* 0x000fe40000100a00 */
[----:B------:R-:W3:Y:S02]  /*c18d0*/  LDL.LU R8, [R1+0x2b0] ;  /* 0x0002b00001087983 */ /* 0x000ee40000300800 */
[----:B------:R-:W3:Y:S01]  /*c18e0*/  LDL.LU R9, [R1+0x2b4] ;  /* 0x0002b40001097983 */ /* 0x000ee20000300800 */
[----:B0-----:R-:W3:Y:S01]  /*c18f0*/  LDL.LU R10, [R1+0x2b8] ;  /* 0x0002b800010a7983 */ /* 0x001ee20000300800 */
[----:B-1----:R-:W3:Y:S01]  /*c1900*/  LDL.LU R11, [R1+0x2bc] ;  /* 0x0002bc00010b7983 */ /* 0x002ee20000300800 */
[----:B----4-:R-:W-:Y:S02]  /*c1910*/  MOV R5, R22 ;  /* 0x0000001600057202 */ /* 0x010fe40000000f00 */
        /* <DEDUP_REMOVED lines=9> */
[----:B------:R-:W-:Y:S01]  /*c19b0*/  STL [R1+0x3900], R4 ;  /* 0x0039000401007387 */ /* 0x000fe20000100800 */
[----:B------:R-:W-:Y:S01]  /*c19c0*/  STL [R1+0x38fc], R5 ;  /* 0x0038fc0501007387 */ /* 0x000fe20000100800 */
[C---:B---3--:R-:W-:Y:S11]  /*c19d0*/  HMMA.16816.F32 R8, R24.reuse, R22, R8 ;  /* 0x000000161808723c */ /* 0x048ff60000001808 */
[----:B------:R-:W-:Y:S11]  /*c19e0*/  @!UPT UIADD3 URZ, URZ, URZ, URZ ;  /* 0x0000003f3f3ff290 */ /* 0x000ff6000fffe03f */
[----:B------:R-:W-:Y:S01]  /*c19f0*/  @!UPT UIADD3 URZ, URZ, URZ, URZ ;  /* 0x0000003f3f3ff290 */ /* 0x000fe2000fffe03f */
[----:B------:R0:W-:Y:S01]  /*c1a00*/  STL.64 [R1+0x1350], R8 ;  /* 0x0013500801007387 */ /* 0x0001e20000100a00 */
[----:B------:R-:W-:Y:S01]  /*c1a10*/  STL.64 [R1+0x1358], R10 ;  /* 0x0013580a01007387 */ /* 0x000fe20000100a00 */
[----:B0-----:R-:W-:Y:S02]  /*c1a20*/  MOV R9, R22 ;  /* 0x0000001600097202 */ /* 0x001fe40000000f00 */
[----:B------:R-:W-:Y:S02]  /*c1a30*/  MOV R8, R23 ;  /* 0x0000001700087202 */ /* 0x000fe40000000f00 */
[----:B------:R-:W3:Y:S01]  /*c1a40*/  LDL.LU.64 R22, [R1+0x39d8] ;  /* 0x0039d80001167983 */ /* 0x000ee20000300a00 */
[----:B------:R-:W3:Y:S02]  /*c1a50*/  LDL.LU.64 R20, [R1+0x39d0] ;  /* 0x0039d00001147983 */ /* 0x000ee40000300a00 */
[----:B------:R-:W-:Y:S02]  /*c1a60*/  STL [R1+0x3908], R8 ;  /* 0x0039080801007387 */ /* 0x000fe40000100800 */
[----:B------:R3:W-:Y:S02]  /*c1a70*/  STL [R1+0x3904], R9 ;  /* 0x0039040901007387 */ /* 0x0007e40000100800 */
[----:B------:R-:W-:Y:S01]  /*c1a80*/  IMAD.MOV.U32 R6, RZ, RZ, R2 ;  /* 0x000000ffff067224 */ /* 0x000fe200078e0002 */
[----:B------:R-:W-:Y:S01]  /*c1a90*/  MOV R7, R0 ;  /* 0x0000000000077202 */ /* 0x000fe20000000f00 */
[C---:B---3--:R-:W-:Y:S11]  /*c1aa0*/  HMMA.16816.F32 R8, R24.reuse, R14, R20 ;  /* 0x0000000e1808723c */ /* 0x048ff60000001814 */
[----:B------:R-:W-:Y:S11]  /*c1ab0*/  @!UPT UIADD3 URZ, URZ, URZ, URZ ;  /* 0x0000003f3f3ff290 */ /* 0x000ff6000fffe03f */
[----:B------:R-:W-:Y:S01]  /*c1ac0*/  @!UPT UIADD3 URZ, URZ, URZ, URZ ;  /* 0x0000003f3f3ff290 */ /* 0x000fe2000fffe03f */
[----:B------:R-:W-:Y:S01]  /*c1ad0*/  STL.64 [R1+0x1360], R8 ;  /* 0x0013600801007387 */ /* 0x000fe20000100a00 */
[----:B------:R2:W-:Y:S02]  /*c1ae0*/  STL.64 [R1+0x1368], R10 ;  /* 0x0013680a01007387 */ /* 0x0005e40000100a00 */
[----:B--2---:R-:W-:Y:S01]  /*c1af0*/  HMMA.16816.F32 R8, R24, R6, R16 ;  /* 0x000000061808723c */ /* 0x004fe20000001810 */
[----:B------:R-:W-:Y:S02]  /*c1b00*/  MOV R20, R15 ;  /* 0x0000000f00147202 */ /* 0x000fe40000000f00 */
[----:B------:R-:W-:-:S03]  /*c1b10*/  MOV R21, R14 ;  /* 0x0000000e00157202 */ /* 0x000fc60000000f00 */
[----:B------:R-:W-:Y:S02]  /*c1b20*/  STL [R1+0x3910], R20 ;  /* 0x0039101401007387 */ /* 0x000fe40000100800 */
[----:B------:R-:W-:Y:S02]  /*c1b30*/  STL [R1+0x390c], R21 ;  /* 0x00390c1501007387 */ /* 0x000fe40000100800 */
[----:B------:R-:W2:Y:S11]  /*c1b40*/  LDL.LU R12, [R1+0x200] ;  /* 0x00020000010c7983 */ /* 0x000eb60000300800 */
[----:B------:R-:W-:Y:S02]  /*c1b50*/  @!UPT UIADD3 URZ, URZ, URZ, URZ ;  /* 0x0000003f3f3ff290 */ /* 0x000fe4000fffe03f */
[----:B------:R0:W-:Y:S01]  /*c1b60*/  STL.64 [R1+0x1370], R8 ;  /* 0x0013700801007387 */ /* 0x0001e20000100a00 */
[----:B------:R1:W-:Y:S02]  /*c1b70*/  STL.64 [R1+0x1378], R10 ;  /* 0x0013780a01007387 */ /* 0x0003e40000100a00 */
[----:B------:R-:W2:Y:S02]  /*c1b80*/  LDL.LU R13, [R1+0x204] ;  /* 0x00020400010d7983 */ /* 0x000ea40000300800 */
[----:B------:R-:W3:Y:S01]  /*c1b90*/  LDL.LU R14, [R1+0x208] ;  /* 0x00020800010e7983 */ /* 0x000ee20000300800 */
[----:B------:R-:W3:Y:S04]  /*c1ba0*/  LDL.LU R15, [R1+0x20c] ;  /* 0x00020c00010f7983 */ /* 0x000ee80000300800 */
[----:B0-----:R-:W4:Y:S01]  /*c1bb0*/  LDL.LU R8, [R1+0x240] ;  /* 0x0002400001087983 */ /* 0x001f220000300800 */
[----:B------:R-:W4:Y:S02]  /*c1bc0*/  LDL.LU R9, [R1+0x244] ;  /* 0x0002440001097983 */ /* 0x000f240000300800 */
[----:B-1----:R-:W2:Y:S02]  /*c1bd0*/  LDL.LU R10, [R1+0x248] ;  /* 0x00024800010a7983 */ /* 0x002ea40000300800 */
[----:B------:R-:W2:Y:S01]  /*c1be0*/  LDL.LU R11, [R1+0x24c] ;  /* 0x00024c00010b7983 */ /* 0x000ea20000300800 */
[----:B------:R-:W2:Y:S01]  /*c1bf0*/  LDL.LU R20, [R1+0x270] ;  /* 0x0002700001147983 */ /* 0x000ea20000300800 */
[----:B------:R-:W2:Y:S02]  /*c1c00*/  LDL.LU R21, [R1+0x274] ;  /* 0x0002740001157983 */ /* 0x000ea40000300800 */
[----:B------:R-:W2:Y:S02]  /*c1c10*/  LDL.LU R22, [R1+0x278] ;  /* 0x0002780001167983 */ /* 0x000ea40000300800 */
[----:B------:R-:W2:Y:S02]  /*c1c20*/  LDL.LU R23, [R1+0x27c] ;  /* 0x00027c0001177983 */ /* 0x000ea40000300800 */
[----:B--2---:R0:W-:Y:S01]  /*c1c30*/  STL.64 [R1+0x39c8], R22 ;  /* 0x0039c81601007387 */ /* 0x0041e20000100a00 */
[----:B------:R-:W-:Y:S03]  /*c1c40*/  STL.64 [R1+0x39c0], R20 ;  /* 0x0039c01401007387 */ /* 0x000fe60000100a00 */
[----:B0-----:R-:W2:Y:S01]  /*c1c50*/  LDL.LU.64 R22, [R1+0x88] ;  /* 0x0000880001167983 */ /* 0x001ea20000300a00 */
[----:B------:R0:W-:Y:S02]  /*c1c60*/  STL.64 [R1+0x3990], R10 ;  /* 0x0039900a01007387 */ /* 0x0001e40000100a00 */
[----:B----4-:R-:W-:Y:S01]  /*c1c70*/  STL.64 [R1+0x3988], R8 ;  /* 0x0039880801007387 */ /* 0x010fe20000100a00 */
[----:B0-----:R-:W4:Y:S04]  /*c1c80*/  LDL.LU.64 R10, [R1+0x58] ;  /* 0x00005800010a7983 */ /* 0x001f280000300a00 */
[----:B----4-:R0:W-:Y:S04]  /*c1c90*/  STL.64 [R1+0x39a0], R10 ;  /* 0x0039a00a01007387 */ /* 0x0101e80000100a00 */
[----:B0-----:R-:W4:Y:S04]  /*c1ca0*/  LDL.LU.64 R10, [R1+0x68] ;  /* 0x00006800010a7983 */ /* 0x001f280000300a00 */
[----:B----4-:R0:W-:Y:S04]  /*c1cb0*/  STL.64 [R1+0x39b8], R10 ;  /* 0x0039b80a01007387 */ /* 0x0101e80000100a00 */
[----:B0-----:R-:W4:Y:S01]  /*c1cc0*/  LDL.LU.64 R10, [R1+0x78] ;  /* 0x00007800010a7983 */ /* 0x001f220000300a00 */
[----:B---3--:R0:W-:Y:S02]  /*c1cd0*/  STL.64 [R1+0x3940], R14 ;  /* 0x0039400e01007387 */ /* 0x0081e40000100a00 */
[----:B------:R-:W-:Y:S01]  /*c1ce0*/  STL.64 [R1+0x3938], R12 ;  /* 0x0039380c01007387 */ /* 0x000fe20000100a00 */
[----:B0-----:R-:W3:Y:S04]  /*c1cf0*/  LDL.LU.64 R14, [R1+0x18] ;  /* 0x00001800010e7983 */ /* 0x001ee80000300a00 */
[----:B---3--:R0:W-:Y:S04]  /*c1d00*/  STL.64 [R1+0x3950], R14 ;  /* 0x0039500e01007387 */ /* 0x0081e80000100a00 */
[----:B0-----:R-:W3:Y:S04]  /*c1d10*/  LDL.LU.64 R14, [R1+0x28] ;  /* 0x00002800010e7983 */ /* 0x001ee80000300a00 */
[----:B---3--:R0:W-:Y:S04]  /*c1d20*/  STL.64 [R1+0x3968], R14 ;  /* 0x0039680e01007387 */ /* 0x0081e80000100a00 */
[----:B0-----:R-:W3:Y:S04]  /*c1d30*/  LDL.LU.64 R14, [R1+0x38] ;  /* 0x00003800010e7983 */ /* 0x001ee80000300a00 */
[----:B---3--:R0:W-:Y:S04]  /*c1d40*/  STL.64 [R1+0x3980], R14 ;  /* 0x0039800e01007387 */ /* 0x0081e80000100a00 */
[----:B0-----:R-:W3:Y:S04]  /*c1d50*/  LDL.LU.64 R14, [R1+0x48] ;  /* 0x00004800010e7983 */ /* 0x001ee80000300a00 */
[----:B---3--:R0:W-:Y:S01]  /*c1d60*/  STL.64 [R1+0x3998], R14 ;  /* 0x0039980e01007387 */ /* 0x0081e20000100a00 */
        /* <DEDUP_REMOVED lines=8> */
[----:B------:R-:W2:Y:S02]  /*c1df0*/  LDL.LU R14, [R1+0x268] ;  /* 0x00026800010e7983 */ /* 0x000ea40000300800 */
[----:B------:R-:W2:Y:S01]  /*c1e00*/  LDL.LU R15, [R1+0x26c] ;  /* 0x00026c00010f7983 */ /* 0x000ea20000300800 */
[----:B------:R-:W3:Y:S04]  /*c1e10*/  LDL.LU.64 R18, [R1+0x8] ;  /* 0x0000080001127983 */ /* 0x000ee80000300a00 */
        /* <DEDUP_REMOVED lines=29> */
[----:B------:R-:W4:Y:S01]  /*c1ff0*/  LDL.LU.64 R22, [R1+0x39c8] ;  /* 0x0039c80001167983 */ /* 0x000f220000300a00 */
[----:B------:R-:W4:Y:S02]  /*c2000*/  LDL.LU.64 R20, [R1+0x39c0] ;  /* 0x0039c00001147983 */ /* 0x000f240000300a00 */
        /* <DEDUP_REMOVED lines=27> */
[C---:B---3--:R-:W-:Y:S01]  /*c21c0*/  HMMA.16816.F32 R8, R24.reuse, R14, R8 ;  /* 0x0000000e1808723c */ /* 0x048fe20000001808 */
[----:B------:R-:W-:Y:S11]  /*c21d0*/  MOV R3, R15 ;  /* 0x0000000f00037202 */ /* 0x000ff60000000f00 */
[----:B------:R-:W-:Y:S11]  /*c21e0*/  @!UPT UIADD3 URZ, URZ, URZ, URZ ;  /* 0x0000003f3f3ff290 */ /* 0x000ff6000fffe03f */
[----:B------:R-:W-:Y:S01]  /*c21f0*/  STL.64 [R1+0x13c0], R8 ;  /* 0x0013c00801007387 */ /* 0x000fe20000100a00 */
[----:B------:R0:W-:Y:S02]  /*c2200*/  STL.64 [R1+0x13c8], R10 ;  /* 0x0013c80a01007387 */ /* 0x0001e40000100a00 */
[----:B0-----:R-:W-:Y:S02]  /*c2210*/  MOV R11, R14 ;  /* 0x0000000e000b7202 */ /* 0x001fe40000000f00 */
        /* <DEDUP_REMOVED lines=36> */
[----:B------:R-:W-:Y:S11]  /*c2460*/  MOV R20, R19 ;  /* 0x0000001300147202 */ /* 0x000ff60000000f00 */
[----:B------:R-:W-:Y:S09]  /*c2470*/  @!UPT UIADD3 URZ, URZ, URZ, URZ ;  /* 0x0000003f3f3ff290 */ /* 0x000ff2000fffe03f */
[----:B------:R-:W-:Y:S01]  /*c2480*/  STL.64 [R1+0x1400], R12 ;  /* 0x0014000c01007387 */ /* 0x000fe20000100a00 */
[----:B------:R0:W-:Y:S03]  /*c2490*/  STL.64 [R1+0x1408], R14 ;  /* 0x0014080e01007387 */ /* 0x0001e60000100a00 */
[----:B0-----:R-:W2:Y:S01]  /*c24a0*/  LDL.LU.64 R14, [R1+0x3930] ;  /* 0x00393000010e7983 */ /* 0x001ea20000300a00 */
[----:B------:R-:W3:Y:S02]  /*c24b0*/  LDL.LU.64 R18, [R1+0x3928] ;  /* 0x0039280001127983 */ /* 0x000ee40000300a00 */
[----:B------:R-:W4:Y:S02]  /*c24c0*/  LDL.LU R12, [R1+0x16ec] ;  /* 0x0016ec00010c7983 */ /* 0x000f240000300800 */
[----:B------:R-:W4:Y:S01]  /*c24d0*/  LDL.LU R13, [R1+0xe14] ;  /* 0x000e1400010d7983 */ /* 0x000f220000300800 */
[----:B------:R-:W2:Y:S01]  /*c24e0*/  LDL.LU R16, [R1+0x16e8] ;  /* 0x0016e80001107983 */ /* 0x000ea20000300800 */
        /* <DEDUP_REMOVED lines=9> */
[----:B--2---:R0:W-:Y:S02]  /*c2580*/  STL.64 [R1+0x3790], R16 ;  /* 0x0037901001007387 */ /* 0x0041e40000100a00 */
        /* <DEDUP_REMOVED lines=8> */
[----:B------:R0:W-:Y:S02]  /*c2610*/  STL.64 [R1+0x1428], R18 ;  /* 0x0014281201007387 */ /* 0x0001e40000100a00 */
[----:B0-----:R-:W-:Y:S02]  /*c2620*/  MOV R18, R7 ;  /* 0x0000000700127202 */ /* 0x001fe40000000f00 */
[----:B------:R-:W-:Y:S01]  /*c2630*/  MOV R19, R20 ;  /* 0x0000001400137202 */ /* 0x000fe20000000f00 */
[----:B------:R-:W2:Y:S01]  /*c2640*/  LDL.LU R7, [R1+0x3914] ;  /* 0x0039140001077983 */ /* 0x000ea20000300800 */
[----:B------:R-:W2:Y:S03]  /*c2650*/  LDL.LU R20, [R1+0x3910] ;  /* 0x0039100001147983 */ /* 0x000ea60000300800 */
[----:B------:R-:W-:Y:S01]  /*c2660*/  STL.64 [R1+0x37b0], R18 ;  /* 0x0037b01201007387 */ /* 0x000fe20000100a00 */
[----:B------:R-:W-:Y:S02]  /*c2670*/  STL.64 [R1+0x3788], R14 ;  /* 0x0037880e01007387 */ /* 0x000fe40000100a00 */
[----:B----4-:R0:W-:Y:S02]  /*c2680*/  STL.64 [R1+0x3780], R12 ;  /* 0x0037800c01007387 */ /* 0x0101e40000100a00 */
[----:B0-----:R-:W4:Y:S01]  /*c2690*/  LDL.LU R12, [R1+0xf0] ;  /* 0x0000f000010c7983 */ /* 0x001f220000300800 */
[----:B------:R-:W4:Y:S02]  /*c26a0*/  LDL.LU R13, [R1+0xf4] ;  /* 0x0000f400010d7983 */ /* 0x000f240000300800 */
[----:B------:R-:W2:Y:S02]  /*c26b0*/  LDL.LU R14, [R1+0xf8] ;  /* 0x0000f800010e7983 */ /* 0x000ea40000300800 */
[----:B------:R-:W2:Y:S02]  /*c26c0*/  LDL.LU R15, [R1+0xfc] ;  /* 0x0000fc00010f7983 */ /* 0x000ea40000300800 */
[----:B------:R-:W-:Y:S01]  /*c26d0*/  IMAD.MOV.U32 R18, RZ, RZ, R21 ;  /* 0x000000ffff127224 */ /* 0x000fe200078e0015 */
[----:B---3--:R-:W-:Y:S01]  /*c26e0*/  MOV R19, R8 ;  /* 0x0000000800137202 */ /* 0x008fe20000000f00 */
[----:B------:R-:W3:Y:S01]  /*c26f0*/  LDL.LU R21, [R1+0x390c] ;  /* 0x00390c0001157983 */ /* 0x000ee20000300800 */
[----:B------:R-:W3:Y:S03]  /*c2700*/  LDL.LU R8, [R1+0x3908] ;  /* 0x0039080001087983 */ /* 0x000ee60000300800 */
[----:B------:R-:W-:Y:S04]  /*c2710*/  STL.64 [R1+0x37c8], R18 ;  /* 0x0037c81201007387 */ /* 0x000fe80000100a00 */
[----:B--2---:R-:W-:Y:S01]  /*c2720*/  STL.64 [R1+0x37a8], R14 ;  /* 0x0037a80e01007387 */ /* 0x004fe20000100a00 */
[----:B----4-:R0:W-:Y:S03]  /*c2730*/  STL.64 [R1+0x37a0], R12 ;  /* 0x0037a00c01007387 */ /* 0x0101e60000100a00 */
        /* <DEDUP_REMOVED lines=54> */
[----:B------:R-:W-:-:S05]  /*c2aa0*/  MOV R19, R22 ;  /* 0x0000001600137202 */ /* 0x000fca0000000f00 */
[----:B------:R0:W-:Y:S02]  /*c2ab0*/  STL.64 [R1+0x3858], R18 ;  /* 0x0038581201007387 */ /* 0x0001e40000100a00 */
[----:B0-----:R-:W-:Y:S01]  /*c2ac0*/  IMAD.MOV.U32 R18, RZ, RZ, R7 ;  /* 0x000000ffff127224 */ /* 0x001fe200078e0007 */
        /* <DEDUP_REMOVED lines=12> */
[----:B---3--:R-:W-:-:S02]  /*c2b90*/  MOV R6, R21 ;  /* 0x0000001500067202 */ /* 0x008fc40000000f00 */
[----:B------:R-:W-:Y:S01]  /*c2ba0*/  MOV R7, R20 ;  /* 0x0000001400077202 */ /* 0x000fe20000000f00 */
[----:B--2---:R-:W-:Y:S01]  /*c2bb0*/  STL.64 [R1+0x3888], R18 ;  /* 0x0038881201007387 */ /* 0x004fe20000100a00 */
[----:B------:R-:W-:Y:S03]  /*c2bc0*/  STL.64 [R1+0x3880], R16 ;  /* 0x0038801001007387 */ /* 0x000fe60000100a00 */
[----:B------:R0:W-:Y:S02]  /*c2bd0*/  STL.64 [R1+0x3890], R6 ;  /* 0x0038900601007387 */ /* 0x0001e40000100a00 */
[----:B0-----:R-:W-:Y:S02]  /*c2be0*/  MOV R6, R9 ;  /* 0x0000000900067202 */ /* 0x001fe40000000f00 */
[----:B------:R-:W-:-:S05]  /*c2bf0*/  MOV R7, R8 ;  /* 0x0000000800077202 */ /* 0x000fca0000000f00 */
[----:B------:R-:W-:Y:S01]  /*c2c00*/  STL.64 [R1+0x38a8], R6 ;  /* 0x0038a80601007387 */ /* 0x000fe20000100a00 */
[----:B------:R-:W2:Y:S02]  /*c2c10*/  LDL.LU R16, [R1+0x1a0] ;  /* 0x0001a00001107983 */ /* 0x000ea40000300800 */
[----:B------:R-:W2:Y:S02]  /*c2c20*/  LDL.LU R17, [R1+0x1a4] ;  /* 0x0001a40001117983 */ /* 0x000ea40000300800 */
[----:B------:R-:W3:Y:S01]  /*c2c30*/  LDL.LU R18, [R1+0x1a8] ;  /* 0x0001a80001127983 */ /* 0x000ee20000300800 */
[----:B------:R-:W3:Y:S01]  /*c2c40*/  LDL.LU R19, [R1+0x1ac] ;  /* 0x0001ac0001137983 */ /* 0x000ee20000300800 */
[----:B------:R-:W2:Y:S02]  /*c2c50*/  LDL.LU R20, [R1+0x1d0] ;  /* 0x0001d00001147983 */ /* 0x000ea40000300800 */
        /* <DEDUP_REMOVED lines=15> */
[----:B----4-:R-:W-:Y:S01]  /*c2d50*/  STL.64 [R1+0x3838], R14 ;  /* 0x0038380e01007387 */ /* 0x010fe20000100a00 */
        /* <DEDUP_REMOVED lines=20> */
[----:B------:R-:W-:-:S02]  /*c2ea0*/  MOV R6, R5 ;  /* 0x0000000500067202 */ /* 0x000fc40000000f00 */
[----:B------:R-:W-:Y:S01]  /*c2eb0*/  MOV R7, R4 ;  /* 0x0000000400077202 */ /* 0x000fe20000000f00 */
[----:B------:R0:W-:Y:S01]  /*c2ec0*/  STL.64 [R1+0x3778], R10 ;  /* 0x0037780a01007387 */ /* 0x0001e20000100a00 */
[----:B------:R-:W4:Y:S06]  /*c2ed0*/  LDL.LU R8, [R1+0xe0] ;  /* 0x0000e00001087983 */ /* 0x000f2c0000300800 */
[----:B------:R1:W-:Y:S02]  /*c2ee0*/  STL.64 [R1+0x1430], R24 ;  /* 0x0014301801007387 */ /* 0x0003e40000100a00 */
[----:B------:R1:W-:Y:S01]  /*c2ef0*/  STL.64 [R1+0x1438], R26 ;  /* 0x0014381a01007387 */ /* 0x0003e20000100a00 */
[----:B------:R-:W4:Y:S04]  /*c2f00*/  LDL.LU R9, [R1+0xe4] ;  /* 0x0000e40001097983 */ /* 0x000f280000300800 */
[----:B0-----:R-:W4:Y:S01]  /*c2f10*/  LDL.LU R10, [R1+0xe8] ;  /* 0x0000e800010a7983 */ /* 0x001f220000300800 */
[----:B------:R-:W-:-:S02]  /*c2f20*/  MOV R11, R28 ;  /* 0x0000001c000b7202 */ /* 0x000fc40000000f00 */
[----:B------:R-:W3:Y:S01]  /*c2f30*/  LDL.LU R28, [R1+0x38cc] ;  /* 0x0038cc00011c7983 */ /* 0x000ee20000300800 */
[----:B-1----:R-:W-:Y:S02]  /*c2f40*/  MOV R24, R29 ;  /* 0x0000001d00187202 */ /* 0x002fe40000000f00 */
[----:B------:R-:W-:Y:S01]  /*c2f50*/  MOV R25, R2 ;  /* 0x0000000200197202 */ /* 0x000fe20000000f00 */
[----:B------:R-:W3:Y:S01]  /*c2f60*/  LDL.LU R29, [R1+0x38c8] ;  /* 0x0038c800011d7983 */ /* 0x000ee20000300800 */
[----:B------:R-:W3:Y:S01]  /*c2f70*/  LDL.LU R2, [R1+0x38c4] ;  /* 0x0038c40001027983 */ /* 0x000ee20000300800 */
[----:B------:R-:W-:Y:S02]  /*c2f80*/  MOV R26, R0 ;  /* 0x00000000001a7202 */ /* 0x000fe40000000f00 */
[----:B------:R-:W3:Y:S01]  /*c2f90*/  LDL.LU R0, [R1+0x38c0] ;  /* 0x0038c00001007983 */ /* 0x000ee20000300800 */
[C---:B--2---:R-:W-:Y:S03]  /*c2fa0*/  HMMA.16816.F32 R4, R20.reuse, R6, R16 ;  /* 0x000000061404723c */ /* 0x044fe60000001810 */
[----:B------:R-:W2:Y:S01]  /*c2fb0*/  LDL.LU.64 R18, [R1+0x38b8] ;  /* 0x0038b80001127983 */ /* 0x000ea20000300a00 */
[----:B------:R-:W2:Y:S11]  /*c2fc0*/  LDL.LU.64 R16, [R1+0x38b0] ;  /* 0x0038b00001107983 */ /* 0x000eb60000300a00 */
[----:B------:R-:W-:Y:S08]  /*c2fd0*/  @!UPT UIADD3 URZ, URZ, URZ, URZ ;  /* 0x0000003f3f3ff290 */ /* 0x000ff0000fffe03f */
        /* <DEDUP_REMOVED lines=22> */
[----:B0-----:R-:W2:Y:S01]  /*c3140*/  LDL.LU R7, [R1+0x1770] ;  /* 0x0017700001077983 */ /* 0x001ea20000300800 */
[----:B------:R-:W2:Y:S01]  /*c3150*/  LDL.LU R4, [R1+0x1728] ;  /* 0x0017280001047983 */ /* 0x000ea20000300800 */
[C---:B---3--:R-:W-:Y:S02]  /*c3160*/  HMMA.16816.F32 R16, R20.reuse, R18, R12 ;  /* 0x000000121410723c */ /* 0x048fe4000000180c */
[----:B------:R-:W3:Y:S01]  /*c3170*/  LDL.LU.64 R14, [R1+0x3868] ;  /* 0x00386800010e7983 */ /* 0x000ee20000300a00 */
[----:B------:R-:W3:Y:S11]  /*c3180*/  LDL.LU.64 R12, [R1+0x3860] ;  /* 0x00386000010c7983 */ /* 0x000ef60000300a00 */
[----:B------:R-:W-:Y:S09]  /*c3190*/  @!UPT UIADD3 URZ, URZ, URZ, URZ ;  /* 0x0000003f3f3ff290 */ /* 0x000ff2000fffe03f */
[----:B------:R-:W-:Y:S01]  /*c31a0*/  STL.64 [R1+0x1480], R16 ;  /* 0x0014801001007387 */ /* 0x000fe20000100a00 */
[----:B------:R0:W-:Y:S03]  /*c31b0*/  STL.64 [R1+0x1488], R18 ;  /* 0x0014881201007387 */ /* 0x0001e60000100a00 */
[----:B0-----:R-:W3:Y:S01]  /*c31c0*/  LDL.LU.64 R18, [R1+0x3858] ;  /* 0x0038580001127983 */ /* 0x001ee20000300a00 */
[----:B------:R-:W2:Y:S02]  /*c31d0*/  LDL.LU R6, [R1+0x1774] ;  /* 0x0017740001067983 */ /* 0x000ea40000300800 */
        /* <DEDUP_REMOVED lines=70> */
[----:B0-----:R-:W3:Y:S01]  /*c3640*/  LDL.LU.64 R10, [R1+0x3778] ;  /* 0x00377800010a7983 */ /* 0x001ee20000300a00 */
[----:B------:R-:W-:Y:S01]  /*c3650*/  MOV R27, R3 ;  /* 0x00000003001b7202 */ /* 0x000fe20000000f00 */
[----:B--2---:R-:W-:Y:S01]  /*c3660*/  FFMA R7, R13, R7, R12 ;  /* 0x000000070d077223 */ /* 0x004fe2000000000c */
[----:B------:R-:W-:Y:S01]  /*c3670*/  IADD3 R4, R4, 0x80, RZ ;  /* 0x0000008004047810 */ /* 0x000fe20007ffe0ff */
[----:B------:R-:W-:Y:S02]  /*c3680*/  FFMA R6, R29, R6, R16 ;  /* 0x000000061d067223 */ /* 0x000fe40000000010 */
[----:B------:R-:W-:Y:S01]  /*c3690*/  FFMA R5, R28, R5, R17 ;  /* 0x000000051c057223 */ /* 0x000fe20000000011 */
[----:B------:R-:W-:Y:S01]  /*c36a0*/  STL [R1+0x1770], R7 ;  /* 0x0017700701007387 */ /* 0x000fe20000100800 */
[----:B------:R0:W-:Y:S01]  /*c36b0*/  STL [R1+0x1728], R4 ;  /* 0x0017280401007387 */ /* 0x0001e20000100800 */
[----:B------:R-:W-:Y:S01]  /*c36c0*/  MOV R3, 0x80 ;  /* 0x0000008000037802 */ /* 0x000fe20000000f00 */
[----:B------:R-:W-:Y:S01]  /*c36d0*/  STL [R1+0x1774], R6 ;  /* 0x0017740601007387 */ /* 0x000fe20000100800 */
[----:B------:R-:W-:Y:S01]  /*c36e0*/  STL [R1+0x1778], R5 ;  /* 0x0017780501007387 */ /* 0x000fe20000100800 */
[----:B------:R-:W-:-:S02]  /*c36f0*/  ISETP.GE.AND P1, PT, R4, c[0x0][0x1d0], PT ;  /* 0x0000740004007a0c */ /* 0x000fc40003f26270 */
[C---:B------:R-:W-:Y:S02]  /*c3700*/  IMAD R2, R3.reuse, c[0x0][0x1a4], R2 ;  /* 0x0000690003027a24 */ /* 0x040fe400078e0202 */
[----:B------:R-:W-:Y:S01]  /*c3710*/  IMAD R0, R3, c[0x0][0x1b4], R0 ;  /* 0x00006d0003007a24 */ /* 0x000fe200078e0200 */
[----:B---3--:R-:W-:Y:S11]  /*c3720*/  HMMA.16816.F32 R8, R20, R10, R24 ;  /* 0x0000000a1408723c */ /* 0x008ff60000001818 */
[----:B------:R-:W-:Y:S11]  /*c3730*/  @!UPT UIADD3 URZ, URZ, URZ, URZ ;  /* 0x0000003f3f3ff290 */ /* 0x000ff6000fffe03f */
[----:B------:R-:W-:Y:S01]  /*c3740*/  @!UPT UIADD3 URZ, URZ, URZ, URZ ;  /* 0x0000003f3f3ff290 */ /* 0x000fe2000fffe03f */
[----:B------:R-:W-:Y:S01]  /*c3750*/  STL.64 [R1+0x1530], R8 ;  /* 0x0015300801007387 */ /* 0x000fe20000100a00 */
[----:B------:R-:W-:Y:S02]  /*c3760*/  STL.64 [R1+0x1538], R10 ;  /* 0x0015380a01007387 */ /* 0x000fe40000100a00 */
[----:B0-----:R-:W2:Y:S02]  /*c3770*/  LDL R4, [R1+0xe54] ;  /* 0x000e540001047983 */ /* 0x001ea40000100800 */
[----:B------:R-:W3:Y:S01]  /*c3780*/  LDL R3, [R1+0xe50] ;  /* 0x000e500001037983 */ /* 0x000ee20000100800 */
[----:B--2---:R0:W-:Y:S04]  /*c3790*/  STL [R1+0x798], R4 ;  /* 0x0007980401007387 */ /* 0x0041e80000100800 */
[----:B0-----:R-:W2:Y:S01]  /*c37a0*/  LDL R4, [R1+0xe4c] ;  /* 0x000e4c0001047983 */ /* 0x001ea20000100800 */
[----:B---3--:R0:W-:Y:S03]  /*c37b0*/  STL [R1+0x79c], R3 ;  /* 0x00079c0301007387 */ /* 0x0081e60000100800 */
[----:B0-----:R-:W3:Y:S04]  /*c37c0*/  LDL R3, [R1+0xe48] ;  /* 0x000e480001037983 */ /* 0x001ee80000100800 */
        /* <DEDUP_REMOVED lines=25> */
[----:B---3--:R0:W-:Y:S01]  /*c3960*/  STL [R1+0x1724], R3 ;  /* 0x0017240301007387 */ /* 0x0081e20000100800 */
[----:B------:R-:W-:Y:S01]  /*c3970*/  @P1 CALL.REL.NOINC `(.L_x_0) ;  /* 0x0000001000001944 */ /* 0x000fe20003c00000 */
[----:B------:R-:W-:Y:S05]  /*c3980*/  BRA `(.L_x_1) ;  /* 0xfff6239000007947 */ /* 0x000fea000383ffff */
.L_x_0:
[----:B-1----:R-:W2:Y:S04]  /*c3990*/  LDL.LU R0, [R1+0xc40] ;  /* 0x000c400001007983 */ /* 0x002ea80000300800 */
[----:B------:R-:W3:Y:S04]  /*c39a0*/  LDL.LU R2, [R1+0xc44] ;  /* 0x000c440001027983 */ /* 0x000ee80000300800 */
[----:B--2---:R1:W-:Y:S04]  /*c39b0*/  STL [R1+0x898], R0 ;  /* 0x0008980001007387 */ /* 0x0043e80000100800 */
[----:B-1----:R-:W2:Y:S04]  /*c39c0*/  LDL.LU R0, [R1+0xc48] ;  /* 0x000c480001007983 */ /* 0x002ea80000300800 */
[----:B---3--:R1:W-:Y:S04]  /*c39d0*/  STL [R1+0x890], R2 ;  /* 0x0008900201007387 */ /* 0x0083e80000100800 */
[----:B-1----:R-:W3:Y:S04]  /*c39e0*/  LDL.LU R2, [R1+0xc4c] ;  /* 0x000c4c0001027983 */ /* 0x002ee80000300800 */
        /* <DEDUP_REMOVED lines=984> */
[----:B0-----:R-:W0:Y:S04]  /*c7770*/  S2R R3, SR_TID.X ;  /* 0x0000000000037919 */ /* 0x001e280000002100 */
[----:B--2---:R1:W-:Y:S04]  /*c7780*/  STL [R1+0xa8], R0 ;  /* 0x0000a80001007387 */ /* 0x0043e80000100800 */
[----:B-1----:R-:W2:Y:S04]  /*c7790*/  LDL.LU R0, [R1+0x1500] ;  /* 0x0015000001007983 */ /* 0x002ea80000300800 */
[----:B---3--:R1:W-:Y:S04]  /*c77a0*/  STL [R1+0xac], R2 ;  /* 0x0000ac0201007387 */ /* 0x0083e80000100800 */
[----:B-1----:R-:W3:Y:S04]  /*c77b0*/  LDL.LU R2, [R1+0x1504] ;  /* 0x0015040001027983 */ /* 0x002ee80000300800 */
[----:B--2---:R1:W-:Y:S04]  /*c77c0*/  STL [R1+0x12c], R0 ;  /* 0x00012c0001007387 */ /* 0x0043e80000100800 */
[----:B-1----:R-:W2:Y:S01]  /*c77d0*/  LDL.LU R0, [R1+0x1508] ;  /* 0x0015080001007983 */ /* 0x002ea20000300800 */
[----:B0-----:R-:W-:-:S03]  /*c77e0*/  LOP3.LUT R3, R3, 0x7f, RZ, 0xc0, !PT ;  /* 0x0000007f03037812 */ /* 0x001fc600078ec0ff */
[----:B---3--:R0:W-:Y:S04]  /*c77f0*/  STL [R1+0x130], R2 ;  /* 0x0001300201007387 */ /* 0x0081e80000100800 */
[----:B------:R-:W3:Y:S04]  /*c7800*/  LDL.LU R4, [R1+0x150c] ;  /* 0x00150c0001047983 */ /* 0x000ee80000300800 */
[----:B0-----:R-:W0:Y:S04]  /*c7810*/  S2R R2, SR_CTAID.Y ;  /* 0x0000000000027919 */ /* 0x001e280000002600 */
[----:B--2---:R1:W-:Y:S04]  /*c7820*/  STL [R1+0xb0], R0 ;  /* 0x0000b00001007387 */ /* 0x0043e80000100800 */
[----:B---3--:R0:W-:Y:S04]  /*c7830*/  STL [R1+0xb4], R4 ;  /* 0x0000b40401007387 */ /* 0x0081e80000100800 */
[----:B-1----:R-:W1:Y:S02]  /*c7840*/  S2R R0, SR_CTAID.X ;  /* 0x0000000000007919 */ /* 0x002e640000002500 */
[----:B-1----:R-:W-:-:S02]  /*c7850*/  IMAD R0, R0, 0x80, R3 ;  /* 0x0000008000007824 */ /* 0x002fc400078e0203 */
[----:B------:R-:W2:Y:S04]  /*c7860*/  LDL.LU R3, [R1+0x1510] ;  /* 0x0015100001037983 */ /* 0x000ea80000300800 */
[----:B------:R-:W3:Y:S01]  /*c7870*/  LDL.LU R5, [R1+0x1514] ;  /* 0x0015140001057983 */ /* 0x000ee20000300800 */
[----:B0-----:R-:W-:-:S03]  /*c7880*/  IMAD R4, R2, c[0x0][0x1c0], RZ ;  /* 0x0000700002047a24 */ /* 0x001fc600078e02ff */
[----:B--2---:R0:W-:Y:S04]  /*c7890*/  STL [R1+0x134], R3 ;  /* 0x0001340301007387 */ /* 0x0041e80000100800 */
[----:B---3--:R1:W-:Y:S04]  /*c78a0*/  STL [R1+0x138], R5 ;  /* 0x0001380501007387 */ /* 0x0083e80000100800 */
[----:B------:R-:W2:Y:S01]  /*c78b0*/  LDL.LU R10, [R1+0x173c] ;  /* 0x00173c00010a7983 */ /* 0x000ea20000300800 */
[----:B0-----:R-:W-:-:S03]  /*c78c0*/  IMAD R3, R0, c[0x0][0x1c4], RZ ;  /* 0x0000710000037a24 */ /* 0x001fc600078e02ff */
[----:B------:R-:W3:Y:S04]  /*c78d0*/  LDL.LU R0, [R1+0x1518] ;  /* 0x0015180001007983 */ /* 0x000ee80000300800 */
[----:B------:R-:W4:Y:S04]  /*c78e0*/  LDL.LU R22, [R1+0x151c] ;  /* 0x00151c0001167983 */ /* 0x000f280000300800 */
[----:B---3--:R0:W-:Y:S04]  /*c78f0*/  STL [R1+0xb8], R0 ;  /* 0x0000b80001007387 */ /* 0x0081e80000100800 */
[----:B------:R-:W3:Y:S01]  /*c7900*/  LDL.LU R7, [R1+0x1740] ;  /* 0x0017400001077983 */ /* 0x000ee20000300800 */
[----:B--2---:R-:W-:-:S02]  /*c7910*/  FSETP.GEU.AND P5, PT, R10, 1.175494350822287508e-38, PT ;  /* 0x008000000a00780b */ /* 0x004fc40003fae000 */
[----:B-1----:R-:W-:Y:S01]  /*c7920*/  SHF.L.U32 R5, R4, 0x1, RZ ;  /* 0x0000000104057819 */ /* 0x002fe200000006ff */
[----:B0-----:R-:W-:Y:S01]  /*c7930*/  FMUL R0, R10, 8388608 ;  /* 0x4b0000000a007820 */ /* 0x001fe20000400000 */
[----:B------:R-:W-:Y:S01]  /*c7940*/  SHF.L.U32 R2, R3, 0x1, RZ ;  /* 0x0000000103027819 */ /* 0x000fe200000006ff */
[----:B------:R-:W-:-:S03]  /*c7950*/  IMAD.HI R8, R4, 0x2, RZ ;  /* 0x0000000204087827 */ /* 0x000fc600078e02ff */
[----:B------:R-:W-:Y:S01]  /*c7960*/  FSEL R6, R0, R10, !P5 ;  /* 0x0000000a00067208 */ /* 0x000fe20006800000 */
[----:B------:R-:W-:Y:S01]  /*c7970*/  IMAD.HI R0, R3, 0x2, RZ ;  /* 0x0000000203007827 */ /* 0x000fe200078e02ff */
[----:B------:R-:W-:Y:S01]  /*c7980*/  IADD3 R2, P0, P1, R2, c[0x0][0x178], R5 ;  /* 0x00005e0002027a10 */ /* 0x000fe2000791e005 */
[----:B------:R-:W-:Y:S01]  /*c7990*/  STL [R1+0x3a0c], R10 ;  /* 0x003a0c0a01007387 */ /* 0x000fe20000100800 */
[----:B------:R-:W-:Y:S02]  /*c79a0*/  IADD3 R5, R6, -0x3f3504f3, RZ ;  /* 0xc0cafb0d06057810 */ /* 0x000fe40007ffe0ff */
[----:B------:R-:W-:Y:S01]  /*c79b0*/  IADD3.X R3, R0, c[0x0][0x17c], R8, P0, P1 ;  /* 0x00005f0000037a10 */ /* 0x000fe200007e2408 */
[----:B------:R0:W-:Y:S04]  /*c79c0*/  STL [R1+0x20], R6 ;  /* 0x0000200601007387 */ /* 0x0001e80000100800 */
[----:B0-----:R-:W2:Y:S04]  /*c79d0*/  LDL.LU R6, [R1+0x1744] ;  /* 0x0017440001067983 */ /* 0x001ea80000300800 */
[----:B------:R-:W-:Y:S04]  /*c79e0*/  STL [R1+0x39ac], R2 ;  /* 0x0039ac0201007387 */ /* 0x000fe80000100800 */
[----:B------:R-:W-:Y:S01]  /*c79f0*/  STL [R1+0x39a8], R3 ;  /* 0x0039a80301007387 */ /* 0x000fe20000100800 */
[C---:B---3--:R-:W-:Y:S01]  /*c7a00*/  FMUL R4, R7.reuse, 8388608 ;  /* 0x4b00000007047820 */ /* 0x048fe20000400000 */
[----:B------:R-:W-:-:S04]  /*c7a10*/  FSETP.GEU.AND P6, PT, R7, 1.175494350822287508e-38, PT ;  /* 0x008000000700780b */ /* 0x000fc80003fce000 */
[----:B------:R-:W-:Y:S01]  /*c7a20*/  FSEL R0, R4, R7, !P6 ;  /* 0x0000000704007208 */ /* 0x000fe20007000000 */
[----:B------:R0:W-:Y:S04]  /*c7a30*/  STL [R1+0x3a34], R7 ;  /* 0x003a340701007387 */ /* 0x0001e80000100800 */
[----:B------:R1:W-:Y:S04]  /*c7a40*/  STL [R1+0x1c], R0 ;  /* 0x00001c0001007387 */ /* 0x0003e80000100800 */
[----:B0-----:R-:W3:Y:S01]  /*c7a50*/  LDL R7, [R1+0x1c] ;  /* 0x00001c0001077983 */ /* 0x001ee20000100800 */
[----:B-1----:R-:W-:-:S04]  /*c7a60*/  LOP3.LUT R0, R5, 0xff800000, RZ, 0xc0, !PT ;  /* 0xff80000005007812 */ /* 0x002fc800078ec0ff */
[----:B------:R-:W0:Y:S01]  /*c7a70*/  I2F R2, R0 ;  /* 0x0000000000027306 */ /* 0x000e220000201400 */
[----:B------:R-:W-:Y:S04]  /*c7a80*/  STL [R1+0x3d54], R0 ;  /* 0x003d540001007387 */ /* 0x000fe80000100800 */
[----:B------:R-:W4:Y:S04]  /*c7a90*/  LDL.LU R5, [R1+0x1748] ;  /* 0x0017480001057983 */ /* 0x000f280000300800 */
[----:B0-----:R0:W-:Y:S04]  /*c7aa0*/  STL [R1+0x7a8], R2 ;  /* 0x0007a80201007387 */ /* 0x0011e80000100800 */
[----:B0-----:R-:W4:Y:S01]  /*c7ab0*/  LDL.LU R2, [R1+0x1520] ;  /* 0x0015200001027983 */ /* 0x001f220000300800 */
[C---:B--2---:R-:W-:Y:S01]  /*c7ac0*/  FMUL R4, R6.reuse, 8388608 ;  /* 0x4b00000006047820 */ /* 0x044fe20000400000 */
[----:B------:R-:W-:-:S04]  /*c7ad0*/  FSETP.GEU.AND P0, PT, R6, 1.175494350822287508e-38, PT ;  /* 0x008000000600780b */ /* 0x000fc80003f0e000 */
[----:B------:R-:W-:Y:S01]  /*c7ae0*/  FSEL R0, R4, R6, !P0 ;  /* 0x0000000604007208 */ /* 0x000fe20004000000 */
[----:B------:R-:W-:Y:S03]  /*c7af0*/  STL [R1+0x3a5c], R6 ;  /* 0x003a5c0601007387 */ /* 0x000fe60000100800 */
[----:B------:R-:W-:Y:S02]  /*c7b00*/  IADD3 R9, R0, -0x3f3504f3, RZ ;  /* 0xc0cafb0d00097810 */ /* 0x000fe40007ffe0ff */
[----:B---3--:R-:W-:-:S04]  /*c7b10*/  IADD3 R21, R7, -0x3f3504f3, RZ ;  /* 0xc0cafb0d07157810 */ /* 0x008fc80007ffe0ff */
[----:B------:R-:W-:Y:S01]  /*c7b20*/  LOP3.LUT R21, R21, 0xff800000, RZ, 0xc0, !PT ;  /* 0xff80000015157812 */ /* 0x000fe200078ec0ff */
[----:B----4-:R-:W-:Y:S04]  /*c7b30*/  STL [R1+0x13c], R2 ;  /* 0x00013c0201007387 */ /* 0x010fe80000100800 */
[----:B------:R0:W-:Y:S04]  /*c7b40*/  STL [R1+0x18], R0 ;  /* 0x0000180001007387 */ /* 0x0001e80000100800 */
[----:B------:R-:W-:Y:S04]  /*c7b50*/  STL [R1+0x3d58], R21 ;  /* 0x003d581501007387 */ /* 0x000fe80000100800 */
[----:B------:R-:W2:Y:S04]  /*c7b60*/  LDL.LU R4, [R1+0x174c] ;  /* 0x00174c0001047983 */ /* 0x000ea80000300800 */
[----:B0-----:R-:W3:Y:S01]  /*c7b70*/  LDL.LU R0, [R1+0x1524] ;  /* 0x0015240001007983 */ /* 0x001ee20000300800 */
[C---:B------:R-:W-:Y:S01]  /*c7b80*/  FMUL R8, R5.reuse, 8388608 ;  /* 0x4b00000005087820 */ /* 0x040fe20000400000 */
[----:B------:R-:W-:-:S02]  /*c7b90*/  FSETP.GEU.AND P1, PT, R5, 1.175494350822287508e-38, PT ;  /* 0x008000000500780b */ /* 0x000fc40003f2e000 */
[----:B------:R-:W-:Y:S02]  /*c7ba0*/  STL [R1+0x3a84], R5 ;  /* 0x003a840501007387 */ /* 0x000fe40000100800 */
[----:B------:R-:W-:Y:S02]  /*c7bb0*/  FSEL R2, R8, R5, !P1 ;  /* 0x0000000508027208 */ /* 0x000fe40004800000 */
[----:B---3--:R0:W-:Y:S04]  /*c7bc0*/  STL [R1+0x140], R0 ;  /* 0x0001400001007387 */ /* 0x0081e80000100800 */
[----:B------:R1:W-:Y:S01]  /*c7bd0*/  STL [R1+0x14], R2 ;  /* 0x0000140201007387 */ /* 0x0003e20000100800 */
[----:B0-----:R-:W-:-:S05]  /*c7be0*/  LOP3.LUT R0, R9, 0xff800000, RZ, 0xc0, !PT ;  /* 0xff80000009007812 */ /* 0x001fca00078ec0ff */
[----:B------:R0:W-:Y:S04]  /*c7bf0*/  STL [R1+0x640], R0 ;  /* 0x0006400001007387 */ /* 0x0001e80000100800 */
[----:B------:R-:W3:Y:S04]  /*c7c00*/  LDL.LU R9, [R1+0x1750] ;  /* 0x0017500001097983 */ /* 0x000ee80000300800 */
[----:B------:R-:W4:Y:S01]  /*c7c10*/  LDL.LU R5, [R1+0x1528] ;  /* 0x0015280001057983 */ /* 0x000f220000300800 */
[C---:B--2---:R-:W-:Y:S01]  /*c7c20*/  FMUL R8, R4.reuse, 8388608 ;  /* 0x4b00000004087820 */ /* 0x044fe20000400000 */
[----:B------:R-:W-:-:S02]  /*c7c30*/  FSETP.GEU.AND P2, PT, R4, 1.175494350822287508e-38, PT ;  /* 0x008000000400780b */ /* 0x000fc40003f4e000 */
[----:B------:R-:W-:Y:S01]  /*c7c40*/  IADD3 R11, R2, -0x3f3504f3, RZ ;  /* 0xc0cafb0d020b7810 */ /* 0x000fe20007ffe0ff */
[----:B------:R0:W-:Y:S01]  /*c7c50*/  I2F R21, R0 ;  /* 0x0000000000157306 */ /* 0x0001e20000201400 */
[----:B-1----:R-:W-:Y:S02]  /*c7c60*/  FSEL R2, R8, R4, !P2 ;  /* 0x0000000408027208 */ /* 0x002fe40005000000 */
[----:B0-----:R-:W-:Y:S01]  /*c7c70*/  LOP3.LUT R0, R11, 0xff800000, RZ, 0xc0, !PT ;  /* 0xff8000000b007812 */ /* 0x001fe200078ec0ff */
[----:B----4-:R-:W-:Y:S04]  /*c7c80*/  STL [R1+0x3c3c], R5 ;  /* 0x003c3c0501007387 */ /* 0x010fe80000100800 */
[----:B------:R-:W-:Y:S04]  /*c7c90*/  STL [R1+0x3aac], R4 ;  /* 0x003aac0401007387 */ /* 0x000fe80000100800 */
[----:B------:R0:W-:Y:S04]  /*c7ca0*/  STL [R1+0x10], R2 ;  /* 0x0000100201007387 */ /* 0x0001e80000100800 */
[----:B------:R-:W-:Y:S04]  /*c7cb0*/  STL [R1+0x630], R0 ;  /* 0x0006300001007387 */ /* 0x000fe80000100800 */
[----:B------:R-:W2:Y:S01]  /*c7cc0*/  LDL.LU R8, [R1+0x1754] ;  /* 0x0017540001087983 */ /* 0x000ea20000300800 */
[C---:B---3--:R-:W-:Y:S01]  /*c7cd0*/  FMUL R11, R9.reuse, 8388608 ;  /* 0x4b000000090b7820 */ /* 0x048fe20000400000 */
[----:B------:R-:W-:-:S02]  /*c7ce0*/  FSETP.GEU.AND P3, PT, R9, 1.175494350822287508e-38, PT ;  /* 0x008000000900780b */ /* 0x000fc40003f6e000 */
[----:B------:R-:W-:Y:S01]  /*c7cf0*/  IADD3 R29, R2, -0x3f3504f3, RZ ;  /* 0xc0cafb0d021d7810 */ /* 0x000fe20007ffe0ff */
[----:B------:R-:W3:Y:S01]  /*c7d00*/  LDL.LU R18, [R1+0x1758] ;  /* 0x0017580001127983 */ /* 0x000ee20000300800 */
[----:B0-----:R-:W-:-:S03]  /*c7d10*/  FSEL R2, R11, R9, !P3 ;  /* 0x000000090b027208 */ /* 0x001fc60005800000 */
[----:B------:R-:W-:Y:S01]  /*c7d20*/  STL [R1+0x3ad4], R9 ;  /* 0x003ad40901007387 */ /* 0x000fe20000100800 */
[----:B------:R-:W-:-:S03]  /*c7d30*/  IADD3 R28, R2, -0x3f3504f3, RZ ;  /* 0xc0cafb0d021c7810 */ /* 0x000fc60007ffe0ff */
[----:B------:R0:W-:Y:S04]  /*c7d40*/  STL [R1+0xc], R2 ;  /* 0x00000c0201007387 */ /* 0x0001e80000100800 */
[----:B-----5:R-:W4:Y:S01]  /*c7d50*/  LDL.LU R17, [R1+0x175c] ;  /* 0x00175c0001117983 */ /* 0x020f220000300800 */
[C---:B--2---:R-:W-:Y:S01]  /*c7d60*/  FMUL R11, R8.reuse, 8388608 ;  /* 0x4b000000080b7820 */ /* 0x044fe20000400000 */
[----:B------:R-:W-:-:S04]  /*c7d70*/  FSETP.GEU.AND P4, PT, R8, 1.175494350822287508e-38, PT ;  /* 0x008000000800780b */ /* 0x000fc80003f8e000 */
[----:B0-----:R-:W-:Y:S01]  /*c7d80*/  FSEL R2, R11, R8, !P4 ;  /* 0x000000080b027208 */ /* 0x001fe20006000000 */
[----:B------:R-:W-:Y:S04]  /*c7d90*/  STL [R1+0x3afc], R8 ;  /* 0x003afc0801007387 */ /* 0x000fe80000100800 */
[----:B------:R0:W-:Y:S04]  /*c7da0*/  STL [R1+0x8], R2 ;  /* 0x0000080201007387 */ /* 0x0001e80000100800 */
[----:B------:R-:W2:Y:S01]  /*c7db0*/  LDL.LU R16, [R1+0x1760] ;  /* 0x0017600001107983 */ /* 0x000ea20000300800 */
[----:B---3--:R-:W-:Y:S01]  /*c7dc0*/  FMUL R12, R18, 8388608 ;  /* 0x4b000000120c7820 */ /* 0x008fe20000400000 */
[----:B------:R-:W-:-:S02]  /*c7dd0*/  FSEL R20, RZ, -23, P5 ;  /* 0xc1b80000ff147808 */ /* 0x000fc40002800000 */
[----:B------:R-:W-:Y:S02]  /*c7de0*/  FSETP.GEU.AND P5, PT, R18, 1.175494350822287508e-38, PT ;  /* 0x008000001200780b */ /* 0x000fe40003fae000 */
[----:B------:R-:W-:Y:S02]  /*c7df0*/  IADD3 R11, R2, -0x3f3504f3, RZ ;  /* 0xc0cafb0d020b7810 */ /* 0x000fe40007ffe0ff */
[----:B------:R-:W-:Y:S02]  /*c7e00*/  FSEL R3, R12, R18, !P5 ;  /* 0x000000120c037208 */ /* 0x000fe40006800000 */
[----:B0-----:R-:W-:Y:S01]  /*c7e10*/  LOP3.LUT R2, R11, 0xff800000, RZ, 0xc0, !PT ;  /* 0xff8000000b027812 */ /* 0x001fe200078ec0ff */
[C---:B----4-:R-:W-:Y:S01]  /*c7e20*/  FMUL R11, R17.reuse, 8388608 ;  /* 0x4b000000110b7820 */ /* 0x050fe20000400000 */
[----:B------:R-:W-:Y:S02]  /*c7e30*/  FSEL R13, RZ, -23, P6 ;  /* 0xc1b80000ff0d7808 */ /* 0x000fe40003000000 */
[----:B------:R-:W-:Y:S01]  /*c7e40*/  FSETP.GEU.AND P6, PT, R17, 1.175494350822287508e-38, PT ;  /* 0x008000001100780b */ /* 0x000fe20003fce000 */
[----:B------:R-:W-:Y:S01]  /*c7e50*/  STL [R1+0x3b24], R18 ;  /* 0x003b241201007387 */ /* 0x000fe20000100800 */
[----:B------:R-:W-:Y:S01]  /*c7e60*/  IADD3 R12, R3, -0x3f3504f3, RZ ;  /* 0xc0cafb0d030c7810 */ /* 0x000fe20007ffe0ff */
[----:B------:R0:W-:Y:S01]  /*c7e70*/  I2F R24, R2 ;  /* 0x0000000200187306 */ /* 0x0001e20000201400 */
[----:B------:R-:W-:Y:S01]  /*c7e80*/  FSEL R4, R11, R17, !P6 ;  /* 0x000000110b047208 */ /* 0x000fe20007000000 */
[----:B------:R1:W-:Y:S01]  /*c7e90*/  STL [R1+0x4], R3 ;  /* 0x0000040301007387 */ /* 0x0003e20000100800 */
[----:B------:R-:W-:-:S03]  /*c7ea0*/  FSEL R19, RZ, -23, P0 ;  /* 0xc1b80000ff137808 */ /* 0x000fc60000000000 */
[----:B------:R0:W-:Y:S01]  /*c7eb0*/  STL [R1+0x764], R2 ;  /* 0x0007640201007387 */ /* 0x0001e20000100800 */
[----:B------:R-:W-:-:S03]  /*c7ec0*/  IADD3 R11, R4, -0x3f3504f3, RZ ;  /* 0xc0cafb0d040b7810 */ /* 0x000fc60007ffe0ff */
[----:B-1----:R-:W3:Y:S01]  /*c7ed0*/  LDL.LU R3, [R1+0x152c] ;  /* 0x00152c0001037983 */ /* 0x002ee20000300800 */
[----:B0-----:R-:W-:-:S03]  /*c7ee0*/  LOP3.LUT R2, R12, 0xff800000, RZ, 0xc0, !PT ;  /* 0xff8000000c027812 */ /* 0x001fc600078ec0ff */
[----:B------:R-:W-:Y:S01]  /*c7ef0*/  STL [R1+0x3b4c], R17 ;  /* 0x003b4c1101007387 */ /* 0x000fe20000100800 */
[----:B------:R0:W-:Y:S03]  /*c7f00*/  I2F R27, R2 ;  /* 0x00000002001b7306 */ /* 0x0001e60000201400 */
[----:B------:R-:W-:Y:S04]  /*c7f10*/  STL [R1], R4 ;  /* 0x0000000401007387 */ /* 0x000fe80000100800 */
[----:B------:R0:W-:Y:S04]  /*c7f20*/  STL [R1+0x754], R2 ;  /* 0x0007540201007387 */ /* 0x0001e80000100800 */
[----:B------:R-:W4:Y:S04]  /*c7f30*/  LDL.LU R18, [R1+0x7a8] ;  /* 0x0007a80001127983 */ /* 0x000f280000300800 */
[----:B------:R-:W3:Y:S01]  /*c7f40*/  LDL.LU R15, [R1+0x1764] ;  /* 0x00176400010f7983 */ /* 0x000ee20000300800 */
[----:B0-----:R-:W-:-:S04]  /*c7f50*/  LOP3.LUT R2, R11, 0xff800000, RZ, 0xc0, !PT ;  /* 0xff8000000b027812 */ /* 0x001fc800078ec0ff */
[----:B------:R0:W-:Y:S01]  /*c7f60*/  I2F R23, R2 ;  /* 0x0000000200177306 */ /* 0x0001e20000201400 */
[C---:B--2---:R-:W-:Y:S01]  /*c7f70*/  FMUL R25, R16.reuse, 8388608 ;  /* 0x4b00000010197820 */ /* 0x044fe20000400000 */
[----:B------:R-:W-:Y:S01]  /*c7f80*/  FSETP.GEU.AND P0, PT, R16, 1.175494350822287508e-38, PT ;  /* 0x008000001000780b */ /* 0x000fe20003f0e000 */
[----:B------:R-:W-:Y:S03]  /*c7f90*/  STL [R1+0x3b74], R16 ;  /* 0x003b741001007387 */ /* 0x000fe60000100800 */
[----:B------:R-:W-:Y:S01]  /*c7fa0*/  FSEL R25, R25, R16, !P0 ;  /* 0x0000001019197208 */ /* 0x000fe20004000000 */
[----:B------:R0:W-:Y:S04]  /*c7fb0*/  STL [R1+0x74c], R2 ;  /* 0x00074c0201007387 */ /* 0x0001e80000100800 */
[----:B------:R-:W-:Y:S04]  /*c7fc0*/  STL [R1+0x3d34], R25 ;  /* 0x003d341901007387 */ /* 0x000fe80000100800 */
[----:B0-----:R-:W2:Y:S01]  /*c7fd0*/  LDL.LU R2, [R1+0x1530] ;  /* 0x0015300001027983 */ /* 0x001ea20000300800 */
[----:B------:R-:W-:-:S03]  /*c7fe0*/  FSEL R14, RZ, -23, P1 ;  /* 0xc1b80000ff0e7808 */ /* 0x000fc60000800000 */
[----:B--2---:R-:W-:Y:S04]  /*c7ff0*/  STL [R1+0x144], R2 ;  /* 0x0001440201007387 */ /* 0x004fe80000100800 */
[----:B---3--:R-:W-:Y:S04]  /*c8000*/  STL [R1+0x3b9c], R15 ;  /* 0x003b9c0f01007387 */ /* 0x008fe80000100800 */
[----:B------:R-:W2:Y:S01]  /*c8010*/  LDL.LU R8, [R1+0x1534] ;  /* 0x0015340001087983 */ /* 0x000ea20000300800 */
[C---:B------:R-:W-:Y:S01]  /*c8020*/  FMUL R26, R15.reuse, 8388608 ;  /* 0x4b0000000f1a7820 */ /* 0x040fe20000400000 */
[----:B------:R-:W-:-:S04]  /*c8030*/  FSETP.GEU.AND P1, PT, R15, 1.175494350822287508e-38, PT ;  /* 0x008000000f00780b */ /* 0x000fc80003f2e000 */
[----:B------:R-:W-:Y:S01]  /*c8040*/  FSEL R26, R26, R15, !P1 ;  /* 0x0000000f1a1a7208 */ /* 0x000fe20004800000 */
[----:B------:R-:W0:Y:S04]  /*c8050*/  S2R R4, SR_TID.X ;  /* 0x0000000000047919 */ /* 0x000e280000002100 */
[----:B--2---:R1:W-:Y:S04]  /*c8060*/  STL [R1+0x148], R8 ;  /* 0x0001480801007387 */ /* 0x0043e80000100800 */
[----:B------:R-:W-:Y:S04]  /*c8070*/  STL [R1+0x3d24], R26 ;  /* 0x003d241a01007387 */ /* 0x000fe80000100800 */
[----:B------:R-:W2:Y:S01]  /*c8080*/  LDL.LU R10, [R1+0x1538] ;  /* 0x00153800010a7983 */ /* 0x000ea20000300800 */
[----:B-1----:R-:W-:-:S04]  /*c8090*/  IADD3 R8, R7, -0x3f3504f3, RZ ;  /* 0xc0cafb0d07087810 */ /* 0x002fc80007ffe0ff */
[----:B------:R-:W-:-:S06]  /*c80a0*/  LOP3.LUT R8, R8, 0xff800000, RZ, 0xc0, !PT ;  /* 0xff80000008087812 */ /* 0x000fcc00078ec0ff */
[----:B------:R-:W1:Y:S01]  /*c80b0*/  I2F R8, R8 ;  /* 0x0000000800087306 */ /* 0x000e620000201400 */
[----:B------:R-:W-:Y:S02]  /*c80c0*/  LOP3.LUT R29, R29, 0xff800000, RZ, 0xc0, !PT ;  /* 0xff8000001d1d7812 */ /* 0x000fe400078ec0ff */
[----:B------:R-:W-:Y:S02]  /*c80d0*/  LOP3.LUT R28, R28, 0xff800000, RZ, 0xc0, !PT ;  /* 0xff8000001c1c7812 */ /* 0x000fe400078ec0ff */
[----:B------:R-:W-:Y:S02]  /*c80e0*/  IADD3 R11, R25, -0x3f3504f3, RZ ;  /* 0xc0cafb0d190b7810 */ /* 0x000fe40007ffe0ff */
[----:B0-----:R-:W-:Y:S01]  /*c80f0*/  SHF.L.U32 R12, R4, 0xc, RZ ;  /* 0x0000000c040c7819 */ /* 0x001fe200000006ff */
[----:B------:R-:W-:Y:S01]  /*c8100*/  I2F R0, R0 ;  /* 0x0000000000007306 */ /* 0x000fe20000201400 */
[----:B------:R-:W-:Y:S02]  /*c8110*/  LOP3.LUT R6, R11, 0xff800000, RZ, 0xc0, !PT ;  /* 0xff8000000b067812 */ /* 0x000fe400078ec0ff */
[----:B------:R-:W-:-:S05]  /*c8120*/  LOP3.LUT R12, R12, 0x6000, RZ, 0xc0, !PT ;  /* 0x000060000c0c7812 */ /* 0x000fca00078ec0ff */
[----:B------:R-:W0:Y:S01]  /*c8130*/  I2F R9, R29 ;  /* 0x0000001d00097306 */ /* 0x000e220000201400 */
[----:B------:R-:W-:Y:S01]  /*c8140*/  LOP3.LUT R4, R4, 0x7f, RZ, 0xc0, !PT ;  /* 0x0000007f04047812 */ /* 0x000fe200078ec0ff */
[----:B-1----:R-:W-:Y:S01]  /*c8150*/  FFMA.FTZ R8, R8, 1.1920928955078125e-07, R13 ;  /* 0x3400000008087823 */ /* 0x002fe2000001000d */
[----:B------:R-:W-:-:S05]  /*c8160*/  IADD3 R11, R26, -0x3f3504f3, RZ ;  /* 0xc0cafb0d1a0b7810 */ /* 0x000fca0007ffe0ff */
[----:B------:R-:W1:Y:S01]  /*c8170*/  I2F R5, R28 ;  /* 0x0000001c00057306 */ /* 0x000e620000201400 */
[----:B------:R-:W-:Y:S02]  /*c8180*/  MOV R2, R22 ;  /* 0x0000001600027202 */ /* 0x000fe40000000f00 */
[----:B------:R-:W-:Y:S02]  /*c8190*/  LEA R12, R4, R12, 0x4 ;  /* 0x0000000c040c7211 */ /* 0x000fe400078e20ff */
[----:B------:R-:W-:-:S03]  /*c81a0*/  LOP3.LUT R4, R11, 0xff800000, RZ, 0xc0, !PT ;  /* 0xff8000000b047812 */ /* 0x000fc600078ec0ff */
[----:B------:R3:W-:Y:S01]  /*c81b0*/  I2F R22, R6 ;  /* 0x0000000600167306 */ /* 0x0007e20000201400 */
[----:B------:R-:W-:Y:S02]  /*c81c0*/  FSEL R13, RZ, -23, P2 ;  /* 0xc1b80000ff0d7808 */ /* 0x000fe40001000000 */
[----:B------:R-:W-:Y:S02]  /*c81d0*/  FSEL R12, RZ, -23, P3 ;  /* 0xc1b80000ff0c7808 */ /* 0x000fe40001800000 */
[----:B------:R-:W-:Y:S01]  /*c81e0*/  FSEL R11, RZ, -23, P4 ;  /* 0xc1b80000ff0b7808 */ /* 0x000fe20002000000 */
[----:B0-----:R-:W-:Y:S01]  /*c81f0*/  FFMA.FTZ R9, R9, 1.1920928955078125e-07, R13 ;  /* 0x3400000009097823 */ /* 0x001fe2000001000d */
[----:B--2---:R4:W-:Y:S04]  /*c8200*/  STL [R1+0x3d2c], R10 ;  /* 0x003d2c0a01007387 */ /* 0x0049e80000100800 */
[----:B---3--:R-:W2:Y:S01]  /*c8210*/  LDL.LU R6, [R1+0x153c] ;  /* 0x00153c0001067983 */ /* 0x008ea20000300800 */
[----:B----4-:R-:W-:-:S05]  /*c8220*/  FFMA.FTZ R10, R18, 1.1920928955078125e-07, R20 ;  /* 0x34000000120a7823 */ /* 0x010fca0000010014 */
[----:B------:R0:W-:Y:S04]  /*c8230*/  STL [R1+0x8b8], R10 ;  /* 0x0008b80a01007387 */ /* 0x0001e80000100800 */
[----:B------:R3:W-:Y:S01]  /*c8240*/  STL [R1+0x8b4], R8 ;  /* 0x0008b40801007387 */ /* 0x0007e20000100800 */
[----:B------:R4:W1:Y:S01]  /*c8250*/  I2F R20, R4 ;  /* 0x0000000400147306 */ /* 0x0008620000201400 */
[----:B0-----:R-:W-:Y:S02]  /*c8260*/  FFMA.FTZ R10, R0, 1.1920928955078125e-07, R14 ;  /* 0x34000000000a7823 */ /* 0x001fe4000001000e */
[----:B---3--:R-:W-:Y:S02]  /*c8270*/  FFMA.FTZ R8, R21, 1.1920928955078125e-07, R19 ;  /* 0x3400000015087823 */ /* 0x008fe40000010013 */
[----:B------:R-:W3:Y:S04]  /*c8280*/  LDL.LU R21, [R1+0x3d58] ;  /* 0x003d580001157983 */ /* 0x000ee80000300800 */
[----:B----4-:R-:W4:Y:S04]  /*c8290*/  LDL R4, [R1+0x20] ;  /* 0x0000200001047983 */ /* 0x010f280000100800 */
[----:B------:R1:W-:Y:S04]  /*c82a0*/  STL [R1+0x8b0], R8 ;  /* 0x0008b00801007387 */ /* 0x0003e80000100800 */
[----:B------:R-:W4:Y:S01]  /*c82b0*/  LDL.LU R0, [R1+0x3d54] ;  /* 0x003d540001007983 */ /* 0x000f220000300800 */
[----:B-1----:R-:W-:-:S02]  /*c82c0*/  FFMA.FTZ R8, R5, 1.1920928955078125e-07, R12 ;  /* 0x3400000005087823 */ /* 0x002fc4000001000c */
[----:B------:R-:W-:Y:S01]  /*c82d0*/  FFMA.FTZ R5, R24, 1.1920928955078125e-07, R11 ;  /* 0x3400000018057823 */ /* 0x000fe2000001000b */
[----:B------:R-:W-:Y:S04]  /*c82e0*/  STL [R1+0x8ac], R10 ;  /* 0x0008ac0a01007387 */ /* 0x000fe80000100800 */
[----:B------:R-:W-:Y:S04]  /*c82f0*/  STL [R1+0x8a8], R9 ;  /* 0x0008a80901007387 */ /* 0x000fe80000100800 */
[----:B------:R0:W-:Y:S04]  /*c8300*/  STL [R1+0x8a4], R8 ;  /* 0x0008a40801007387 */ /* 0x0001e80000100800 */
[----:B------:R-:W-:Y:S04]  /*c8310*/  STL [R1+0x7ec], R5 ;  /* 0x0007ec0501007387 */ /* 0x000fe80000100800 */
[----:B------:R-:W2:Y:S01]  /*c8320*/  LDL.LU R14, [R1+0x1768] ;  /* 0x00176800010e7983 */ /* 0x000ea20000300800 */
[----:B------:R-:W-:-:S02]  /*c8330*/  FSEL R19, RZ, -23, P5 ;  /* 0xc1b80000ff137808 */ /* 0x000fc40002800000 */
[----:B------:R-:W-:Y:S02]  /*c8340*/  FSEL R13, RZ, -23, P6 ;  /* 0xc1b80000ff0d7808 */ /* 0x000fe40003000000 */
[----:B------:R-:W-:Y:S01]  /*c8350*/  FSEL R11, RZ, -23, P1 ;  /* 0xc1b80000ff0b7808 */ /* 0x000fe20000800000 */
[----:B0-----:R-:W-:Y:S02]  /*c8360*/  FFMA.FTZ R8, R27, 1.1920928955078125e-07, R19 ;  /* 0x340000001b087823 */ /* 0x001fe40000010013 */
[----:B------:R-:W-:-:S03]  /*c8370*/  FFMA.FTZ R9, R23, 1.1920928955078125e-07, R13 ;  /* 0x3400000017097823 */ /* 0x000fc6000001000d */
[----:B------:R0:W-:Y:S04]  /*c8380*/  STL [R1+0x7e8], R8 ;  /* 0x0007e80801007387 */ /* 0x0001e80000100800 */
[----:B------:R1:W-:Y:S01]  /*c8390*/  STL [R1+0x7e0], R9 ;  /* 0x0007e00901007387 */ /* 0x0003e20000100800 */
[----:B0-----:R-:W-:-:S05]  /*c83a0*/  FFMA.FTZ R8, R20, 1.1920928955078125e-07, R11 ;  /* 0x3400000014087823 */ /* 0x001fca000001000b */
[----:B------:R-:W-:Y:S04]  /*c83b0*/  STL [R1+0x7d4], R8 ;  /* 0x0007d40801007387 */ /* 0x000fe80000100800 */
[----:B------:R-:W3:Y:S01]  /*c83c0*/  LDL.LU R13, [R1+0x176c] ;  /* 0x00176c00010d7983 */ /* 0x000ee20000300800 */
[----:B------:R-:W-:-:S05]  /*c83d0*/  FSEL R12, RZ, -23, P0 ;  /* 0xc1b80000ff0c7808 */ /* 0x000fca0000000000 */
[----:B------:R-:W-:Y:S02]  /*c83e0*/  FFMA.FTZ R5, R22, 1.1920928955078125e-07, R12 ;  /* 0x3400000016057823 */ /* 0x000fe4000001000c */
[----:B------:R-:W3:Y:S04]  /*c83f0*/  LDL.LU R12, [R1+0x1770] ;  /* 0x00177000010c7983 */ /* 0x000ee80000300800 */
[----:B------:R-:W3:Y:S04]  /*c8400*/  LDL.LU R11, [R1+0x1774] ;  /* 0x00177400010b7983 */ /* 0x000ee80000300800 */
[----:B--2---:R-:W-:Y:S04]  /*c8410*/  STL [R1+0x3bc4], R14 ;  /* 0x003bc40e01007387 */ /* 0x004fe80000100800 */
[----:B------:R-:W2:Y:S01]  /*c8420*/  LDL.LU R22, [R1+0x1778] ;  /* 0x0017780001167983 */ /* 0x000ea20000300800 */
[----:B----4-:R-:W-:-:S02]  /*c8430*/  IADD3 R27, R4, -R0, RZ ;  /* 0x80000000041b7210 */ /* 0x010fc40007ffe0ff */
[----:B------:R-:W-:-:S03]  /*c8440*/  MOV R15, 0x3dc6b27f ;  /* 0x3dc6b27f000f7802 */ /* 0x000fc60000000f00 */
[----:B------:R-:W-:Y:S01]  /*c8450*/  FADD R27, R27, -1 ;  /* 0xbf8000001b1b7421 */ /* 0x000fe20000000000 */
[----:B------:R-:W-:Y:S02]  /*c8460*/  MOV R17, R3 ;  /* 0x0000000300117202 */ /* 0x000fe40000000f00 */
[----:B------:R-:W-:Y:S01]  /*c8470*/  MOV R3, R2 ;  /* 0x0000000200037202 */ /* 0x000fe20000000f00 */
[C---:B---3--:R-:W-:Y:S01]  /*c8480*/  FMUL R24, R13.reuse, 8388608 ;  /* 0x4b0000000d187820 */ /* 0x048fe20000400000 */
[----:B------:R-:W-:-:S04]  /*c8490*/  FSETP.GEU.AND P1, PT, R13, 1.175494350822287508e-38, PT ;  /* 0x008000000d00780b */ /* 0x000fc80003f2e000 */
[----:B------:R-:W-:-:S04]  /*c84a0*/  FSEL R24, R24, R13, !P1 ;  /* 0x0000000d18187208 */ /* 0x000fc80004800000 */
[----:B------:R-:W-:-:S04]  /*c84b0*/  IADD3 R0, R24, -0x3f3504f3, RZ ;  /* 0xc0cafb0d18007810 */ /* 0x000fc80007ffe0ff */
[----:B------:R-:W-:Y:S01]  /*c84c0*/  LOP3.LUT R18, R0, 0xff800000, RZ, 0xc0, !PT ;  /* 0xff80000000127812 */ /* 0x000fe200078ec0ff */
[----:B------:R-:W-:Y:S01]  /*c84d0*/  FFMA.FTZ R0, R27, R15, -0.16845393180847167969 ;  /* 0xbe2c7f301b007423 */ /* 0x000fe2000001000f */
[C---:B------:R-:W-:Y:S01]  /*c84e0*/  FSETP.GEU.AND P3, PT, R11.reuse, 1.175494350822287508e-38, PT ;  /* 0x008000000b00780b */ /* 0x040fe20003f6e000 */
[----:B------:R-:W-:Y:S02]  /*c84f0*/  FMUL R20, R11, 8388608 ;  /* 0x4b0000000b147820 */ /* 0x000fe40000400000 */
[----:B------:R-:W-:Y:S01]  /*c8500*/  FFMA.FTZ R2, R27, R0, 0.1716887056827545166 ;  /* 0x3e2fcf2a1b027423 */ /* 0x000fe20000010000 */
[----:B------:R-:W-:Y:S02]  /*c8510*/  IADD3 R0, R7, -R21, RZ ;  /* 0x8000001507007210 */ /* 0x000fe40007ffe0ff */
[----:B------:R-:W-:Y:S01]  /*c8520*/  FSEL R20, R20, R11, !P3 ;  /* 0x0000000b14147208 */ /* 0x000fe20005800000 */
[C---:B------:R-:W-:Y:S01]  /*c8530*/  FFMA.FTZ R21, R27.reuse, R2, -0.17900948226451873779 ;  /* 0xbe374e431b157423 */ /* 0x040fe20000010002 */
[----:B------:R-:W-:Y:S01]  /*c8540*/  FSETP.GEU.AND P0, PT, R14, 1.175494350822287508e-38, PT ;  /* 0x008000000e00780b */ /* 0x000fe20003f0e000 */
[----:B------:R-:W-:Y:S01]  /*c8550*/  STL [R1+0x3bec], R13 ;  /* 0x003bec0d01007387 */ /* 0x000fe20000100800 */
[----:B------:R-:W-:Y:S01]  /*c8560*/  IADD3 R7, R20, -0x3f3504f3, RZ ;  /* 0xc0cafb0d14077810 */ /* 0x000fe20007ffe0ff */
[----:B------:R-:W-:-:S02]  /*c8570*/  FFMA.FTZ R2, R27, R21, 0.20512372255325317383 ;  /* 0x3e520bf41b027423 */ /* 0x000fc40000010015 */
[----:B------:R-:W-:Y:S01]  /*c8580*/  STL [R1+0x3c14], R12 ;  /* 0x003c140c01007387 */ /* 0x000fe20000100800 */
[C---:B------:R-:W-:Y:S01]  /*c8590*/  FMUL R23, R12.reuse, 8388608 ;  /* 0x4b0000000c177820 */ /* 0x040fe20000400000 */
[----:B-1----:R-:W-:Y:S02]  /*c85a0*/  LOP3.LUT R9, R7, 0xff800000, RZ, 0xc0, !PT ;  /* 0xff80000007097812 */ /* 0x002fe400078ec0ff */
[----:B------:R0:W-:Y:S01]  /*c85b0*/  STL [R1+0x3c28], R11 ;  /* 0x003c280b01007387 */ /* 0x0001e20000100800 */
[----:B------:R-:W-:-:S03]  /*c85c0*/  FSETP.GEU.AND P2, PT, R12, 1.175494350822287508e-38, PT ;  /* 0x008000000c00780b */ /* 0x000fc60003f4e000 */
[----:B------:R1:W-:Y:S01]  /*c85d0*/  STL [R1+0x3ca8], R20 ;  /* 0x003ca81401007387 */ /* 0x0003e20000100800 */
[----:B------:R-:W-:Y:S02]  /*c85e0*/  FSEL R23, R23, R12, !P2 ;  /* 0x0000000c17177208 */ /* 0x000fe40005000000 */
[----:B0-----:R-:W-:Y:S02]  /*c85f0*/  FSEL R11, RZ, -23, P0 ;  /* 0xc1b80000ff0b7808 */ /* 0x001fe40000000000 */
[----:B------:R-:W-:Y:S01]  /*c8600*/  IADD3 R4, R23, -0x3f3504f3, RZ ;  /* 0xc0cafb0d17047810 */ /* 0x000fe20007ffe0ff */
[C---:B--2---:R-:W-:Y:S01]  /*c8610*/  FMUL R8, R22.reuse, 8388608 ;  /* 0x4b00000016087820 */ /* 0x044fe20000400000 */
[----:B------:R-:W-:-:S04]  /*c8620*/  FSETP.GEU.AND P4, PT, R22, 1.175494350822287508e-38, PT ;  /* 0x008000001600780b */ /* 0x000fc80003f8e000 */
[----:B------:R-:W-:-:S04]  /*c8630*/  FSEL R21, R8, R22, !P4 ;  /* 0x0000001608157208 */ /* 0x000fc80006000000 */
[----:B------:R-:W-:Y:S01]  /*c8640*/  IADD3 R7, R21, -0x3f3504f3, RZ ;  /* 0xc0cafb0d15077810 */ /* 0x000fe20007ffe0ff */
[----:B------:R0:W-:Y:S04]  /*c8650*/  STL [R1+0x3cac], R21 ;  /* 0x003cac1501007387 */ /* 0x0001e80000100800 */
[----:B-1----:R-:W2:Y:S04]  /*c8660*/  LDL R20, [R1+0x18] ;  /* 0x0000180001147983 */ /* 0x002ea80000100800 */
[----:B------:R-:W3:Y:S01]  /*c8670*/  LDL.LU R13, [R1+0x630] ;  /* 0x00063000010d7983 */ /* 0x000ee20000300800 */
[----:B0-----:R-:W-:-:S03]  /*c8680*/  FSEL R21, RZ, -23, P1 ;  /* 0xc1b80000ff157808 */ /* 0x001fc60000800000 */
[----:B------:R-:W3:Y:S04]  /*c8690*/  LDL R26, [R1+0x14] ;  /* 0x00001400011a7983 */ /* 0x000ee80000100800 */
[----:B------:R-:W4:Y:S04]  /*c86a0*/  LDL R25, [R1+0x10] ;  /* 0x0000100001197983 */ /* 0x000f280000100800 */
[----:B------:R-:W2:Y:S04]  /*c86b0*/  LDL R16, [R1+0xc] ;  /* 0x00000c0001107983 */ /* 0x000ea80000100800 */
[----:B------:R0:W-:Y:S04]  /*c86c0*/  STL [R1+0x7b4], R11 ;  /* 0x0007b40b01007387 */ /* 0x0001e80000100800 */
[----:B------:R-:W-:Y:S04]  /*c86d0*/  STL [R1+0x7b0], R21 ;  /* 0x0007b01501007387 */ /* 0x000fe80000100800 */
[----:B------:R1:W-:Y:S01]  /*c86e0*/  STL [R1+0x3d50], R18 ;  /* 0x003d501201007387 */ /* 0x0003e20000100800 */
[----:B0-----:R1:W-:Y:S03]  /*c86f0*/  I2F R11, R18 ;  /* 0x00000012000b7306 */ /* 0x0013e60000201400 */
[----:B-1----:R-:W2:Y:S04]  /*c8700*/  LDL.LU R18, [R1+0x7b4] ;  /* 0x0007b40001127983 */ /* 0x002ea80000300800 */
[----:B------:R0:W-:Y:S04]  /*c8710*/  STL [R1+0x3d4c], R23 ;  /* 0x003d4c1701007387 */ /* 0x0001e80000100800 */
[----:B0-----:R-:W3:Y:S01]  /*c8720*/  LDL.LU R23, [R1+0x7b0] ;  /* 0x0007b00001177983 */ /* 0x001ee20000300800 */
[----:B------:R-:W-:-:S02]  /*c8730*/  FFMA.FTZ R10, R27, R2, -0.24046532809734344482 ;  /* 0xbe763c8b1b0a7423 */ /* 0x000fc40000010002 */
[----:B------:R-:W-:Y:S02]  /*c8740*/  FMUL R19, R14, 8388608 ;  /* 0x4b0000000e137820 */ /* 0x000fe40000400000 */
[----:B------:R-:W-:-:S03]  /*c8750*/  FFMA.FTZ R10, R27, R10, 0.28857114911079406738 ;  /* 0x3e93bf991b0a7423 */ /* 0x000fc6000001000a */
[----:B------:R-:W-:Y:S01]  /*c8760*/  FSEL R19, R19, R14, !P0 ;  /* 0x0000000e13137208 */ /* 0x000fe20004000000 */
[----:B------:R-:W-:-:S04]  /*c8770*/  FFMA.FTZ R12, R27, R10, -0.36067417263984680176 ;  /* 0xbeb8aa491b0c7423 */ /* 0x000fc8000001000a */
[----:B------:R-:W-:Y:S01]  /*c8780*/  FFMA.FTZ R21, R27, R12, 0.48089820146560668945 ;  /* 0x3ef6384a1b157423 */ /* 0x000fe2000001000c */
[----:B------:R-:W-:-:S04]  /*c8790*/  IADD3 R12, R19, -0x3f3504f3, RZ ;  /* 0xc0cafb0d130c7810 */ /* 0x000fc80007ffe0ff */
[----:B------:R-:W-:-:S06]  /*c87a0*/  LOP3.LUT R12, R12, 0xff800000, RZ, 0xc0, !PT ;  /* 0xff8000000c0c7812 */ /* 0x000fcc00078ec0ff */
[----:B------:R-:W2:Y:S01]  /*c87b0*/  I2F R12, R12 ;  /* 0x0000000c000c7306 */ /* 0x000ea20000201400 */
[----:B------:R-:W-:-:S07]  /*c87c0*/  LOP3.LUT R14, R4, 0xff800000, RZ, 0xc0, !PT ;  /* 0xff800000040e7812 */ /* 0x000fce00078ec0ff */
[----:B------:R0:W1:Y:S01]  /*c87d0*/  I2F R4, R14 ;  /* 0x0000000e00047306 */ /* 0x0000620000201400 */
[----:B--2---:R-:W-:Y:S02]  /*c87e0*/  FFMA.FTZ R12, R12, 1.1920928955078125e-07, R18 ;  /* 0x340000000c0c7823 */ /* 0x004fe40000010012 */
[----:B------:R-:W2:Y:S01]  /*c87f0*/  LDL.LU R18, [R1+0x3d50] ;  /* 0x003d500001127983 */ /* 0x000ea20000300800 */
[----:B---3--:R-:W-:-:S03]  /*c8800*/  FFMA.FTZ R11, R11, 1.1920928955078125e-07, R23 ;  /* 0x340000000b0b7823 */ /* 0x008fc60000010017 */
[----:B------:R-:W3:Y:S04]  /*c8810*/  LDL.LU R23, [R1+0x3d4c] ;  /* 0x003d4c0001177983 */ /* 0x000ee80000300800 */
[----:B------:R0:W-:Y:S02]  /*c8820*/  STL [R1+0x3d48], R14 ;  /* 0x003d480e01007387 */ /* 0x0001e40000100800 */
[----:B0-----:R-:W-:-:S05]  /*c8830*/  FSEL R14, RZ, -23, P2 ;  /* 0xc1b80000ff0e7808 */ /* 0x001fca0001000000 */
[----:B------:R0:W-:Y:S02]  /*c8840*/  STL [R1+0x7b4], R14 ;  /* 0x0007b40e01007387 */ /* 0x0001e40000100800 */
[----:B0-----:R-:W-:-:S05]  /*c8850*/  FSEL R14, RZ, -23, P3 ;  /* 0xc1b80000ff0e7808 */ /* 0x001fca0001800000 */
[----:B------:R0:W-:Y:S04]  /*c8860*/  STL [R1+0x7b8], R14 ;  /* 0x0007b80e01007387 */ /* 0x0001e80000100800 */
[----:B0-----:R-:W2:Y:S04]  /*c8870*/  LDL.LU R14, [R1+0x3d48] ;  /* 0x003d4800010e7983 */ /* 0x001ea80000300800 */
[----:B------:R0:W-:Y:S04]  /*c8880*/  STL [R1+0x3d44], R5 ;  /* 0x003d440501007387 */ /* 0x0001e80000100800 */
[----:B0-----:R-:W1:Y:S01]  /*c8890*/  LDL.LU R5, [R1+0x7b4] ;  /* 0x0007b40001057983 */ /* 0x001e620000300800 */
[----:B------:R-:W0:Y:S01]  /*c88a0*/  I2F R2, R9 ;  /* 0x0000000900027306 */ /* 0x000e220000201400 */
[----:B-1----:R-:W-:-:S02]  /*c88b0*/  FFMA.FTZ R4, R4, 1.1920928955078125e-07, R5 ;  /* 0x3400000004047823 */ /* 0x002fc40000010005 */
[----:B------:R-:W2:Y:S04]  /*c88c0*/  LDL.LU R5, [R1+0x3d44] ;  /* 0x003d440001057983 */ /* 0x000ea80000300800 */
[----:B------:R1:W-:Y:S04]  /*c88d0*/  STL [R1+0x3d40], R12 ;  /* 0x003d400c01007387 */ /* 0x0003e80000100800 */
[----:B-1----:R-:W0:Y:S04]  /*c88e0*/  LDL.LU R12, [R1+0x7b8] ;  /* 0x0007b800010c7983 */ /* 0x002e280000300800 */
[----:B------:R-:W-:Y:S01]  /*c88f0*/  STL [R1+0x3d3c], R11 ;  /* 0x003d3c0b01007387 */ /* 0x000fe20000100800 */
[----:B------:R-:W-:-:S04]  /*c8900*/  FADD R0, R0, -1 ;  /* 0xbf80000000007421 */ /* 0x000fc80000000000 */
[----:B------:R-:W-:-:S04]  /*c8910*/  FFMA.FTZ R8, R0, R15, -0.16845393180847167969 ;  /* 0xbe2c7f3000087423 */ /* 0x000fc8000001000f */
[----:B------:R-:W-:Y:S01]  /*c8920*/  FFMA.FTZ R8, R0, R8, 0.1716887056827545166 ;  /* 0x3e2fcf2a00087423 */ /* 0x000fe20000010008 */
[----:B------:R-:W-:-:S03]  /*c8930*/  LOP3.LUT R7, R7, 0xff800000, RZ, 0xc0, !PT ;  /* 0xff80000007077812 */ /* 0x000fc600078ec0ff */
[C---:B------:R-:W-:Y:S01]  /*c8940*/  FFMA.FTZ R10, R0.reuse, R8, -0.17900948226451873779 ;  /* 0xbe374e43000a7423 */ /* 0x040fe20000010008 */
[----:B------:R-:W-:Y:S02]  /*c8950*/  MOV R8, R3 ;  /* 0x0000000300087202 */ /* 0x000fe40000000f00 */
[----:B------:R-:W1:Y:S01]  /*c8960*/  I2F R3, R7 ;  /* 0x0000000700037306 */ /* 0x000e620000201400 */
[----:B------:R-:W-:Y:S02]  /*c8970*/  FFMA.FTZ R10, R0, R10, 0.20512372255325317383 ;  /* 0x3e520bf4000a7423 */ /* 0x000fe4000001000a */
[----:B0-----:R-:W-:Y:S02]  /*c8980*/  FFMA.FTZ R2, R2, 1.1920928955078125e-07, R12 ;  /* 0x3400000002027823 */ /* 0x001fe4000001000c */
[----:B------:R-:W2:Y:S04]  /*c8990*/  LDL.LU R12, [R1+0x3d40] ;  /* 0x003d4000010c7983 */ /* 0x000ea80000300800 */
[----:B------:R0:W-:Y:S04]  /*c89a0*/  STL [R1+0x3cb0], R9 ;  /* 0x003cb00901007387 */ /* 0x0001e80000100800 */
[----:B0-----:R-:W2:Y:S01]  /*c89b0*/  LDL.LU R9, [R1+0x640] ;  /* 0x0006400001097983 */ /* 0x001ea20000300800 */
[----:B------:R-:W-:Y:S01]  /*c89c0*/  FFMA.FTZ R10, R0, R10, -0.24046532809734344482 ;  /* 0xbe763c8b000a7423 */ /* 0x000fe2000001000a */
[----:B------:R-:W-:-:S03]  /*c89d0*/  FSETP.GEU.AND P0, PT, R22, 1.175494350822287508e-38, PT ;  /* 0x008000001600780b */ /* 0x000fc60003f0e000 */
[C---:B------:R-:W-:Y:S01]  /*c89e0*/  FFMA.FTZ R10, R0.reuse, R10, 0.28857114911079406738 ;  /* 0x3e93bf99000a7423 */ /* 0x040fe2000001000a */
[----:B------:R-:W-:Y:S01]  /*c89f0*/  FSEL R11, RZ, -23, P0 ;  /* 0xc1b80000ff0b7808 */ /* 0x000fe20000000000 */
[C---:B------:R-:W-:Y:S02]  /*c8a00*/  FFMA.FTZ R21, R27.reuse, R21, -0.72134751081466674805 ;  /* 0xbf38aa3b1b157423 */ /* 0x040fe40000010015 */
[C---:B------:R-:W-:Y:S02]  /*c8a10*/  FFMA.FTZ R10, R0.reuse, R10, -0.36067417263984680176 ;  /* 0xbeb8aa49000a7423 */ /* 0x040fe4000001000a */
[----:B------:R-:W-:Y:S02]  /*c8a20*/  FMUL R21, R27, R21 ;  /* 0x000000151b157220 */ /* 0x000fe40000400000 */
[----:B-1----:R-:W-:Y:S02]  /*c8a30*/  FFMA.FTZ R3, R3, 1.1920928955078125e-07, R11 ;  /* 0x3400000003037823 */ /* 0x002fe4000001000b */
[----:B------:R-:W-:Y:S01]  /*c8a40*/  FFMA.FTZ R10, R0, R10, 0.48089820146560668945 ;  /* 0x3ef6384a000a7423 */ /* 0x000fe2000001000a */
[----:B------:R-:W3:Y:S01]  /*c8a50*/  LDL.LU R11, [R1+0x3d3c] ;  /* 0x003d3c00010b7983 */ /* 0x000ee20000300800 */
[----:B------:R-:W-:-:S03]  /*c8a60*/  FMUL R21, R27, R21 ;  /* 0x000000151b157220 */ /* 0x000fc60000400000 */
[----:B------:R4:W-:Y:S01]  /*c8a70*/  STL [R1+0x3cb4], R7 ;  /* 0x003cb40701007387 */ /* 0x0009e20000100800 */
[----:B------:R-:W-:Y:S02]  /*c8a80*/  FFMA.FTZ R21, R27, 1.4426950216293334961, R21 ;  /* 0x3fb8aa3b1b157823 */ /* 0x000fe40000010015 */
[----:B----4-:R-:W-:Y:S02]  /*c8a90*/  IMAD.IADD R7, R25, 0x1, -R29 ;  /* 0x0000000119077824 */ /* 0x010fe400078e0a1d */
[----:B------:R-:W-:-:S04]  /*c8aa0*/  FFMA.FTZ R29, R0, R10, -0.72134751081466674805 ;  /* 0xbf38aa3b001d7423 */ /* 0x000fc8000001000a */
[----:B------:R-:W-:Y:S01]  /*c8ab0*/  FMUL R10, R0, R29 ;  /* 0x0000001d000a7220 */ /* 0x000fe20000400000 */
[----:B--2---:R-:W-:Y:S02]  /*c8ac0*/  IADD3 R27, R20, -R9, RZ ;  /* 0x80000009141b7210 */ /* 0x004fe40007ffe0ff */
[----:B------:R-:W-:Y:S02]  /*c8ad0*/  IADD3 R9, R26, -R13, RZ ;  /* 0x8000000d1a097210 */ /* 0x000fe40007ffe0ff */
[----:B------:R-:W-:Y:S01]  /*c8ae0*/  IADD3 R13, R16, -R28, RZ ;  /* 0x8000001c100d7210 */ /* 0x000fe20007ffe0ff */
[----:B------:R-:W-:-:S04]  /*c8af0*/  FMUL R16, R0, R10 ;  /* 0x0000000a00107220 */ /* 0x000fc80000400000 */
[----:B------:R-:W-:-:S05]  /*c8b00*/  FFMA.FTZ R0, R0, 1.4426950216293334961, R16 ;  /* 0x3fb8aa3b00007823 */ /* 0x000fca0000010010 */
[----:B------:R0:W-:Y:S02]  /*c8b10*/  STL [R1+0x7c4], R0 ;  /* 0x0007c40001007387 */ /* 0x0001e40000100800 */
[----:B0-----:R-:W-:-:S04]  /*c8b20*/  FADD R0, R13, -1 ;  /* 0xbf8000000d007421 */ /* 0x001fc80000000000 */
[----:B------:R-:W-:-:S04]  /*c8b30*/  FFMA.FTZ R13, R0, R15, -0.16845393180847167969 ;  /* 0xbe2c7f30000d7423 */ /* 0x000fc8000001000f */
[----:B------:R-:W-:Y:S02]  /*c8b40*/  FFMA.FTZ R20, R0, R13, 0.1716887056827545166 ;  /* 0x3e2fcf2a00147423 */ /* 0x000fe4000001000d */
[----:B------:R-:W2:Y:S04]  /*c8b50*/  LDL.LU R13, [R1+0x4] ;  /* 0x00000400010d7983 */ /* 0x000ea80000300800 */
[----:B------:R-:W4:Y:S01]  /*c8b60*/  LDL.LU R16, [R1] ;  /* 0x0000000001107983 */ /* 0x000f220000300800 */
[----:B------:R-:W-:Y:S02]  /*c8b70*/  FADD R28, R9, -1 ;  /* 0xbf800000091c7421 */ /* 0x000fe40000000000 */
[----:B------:R-:W-:Y:S02]  /*c8b80*/  FADD R27, R27, -1 ;  /* 0xbf8000001b1b7421 */ /* 0x000fe40000000000 */
[----:B------:R-:W-:-:S02]  /*c8b90*/  FADD R29, R7, -1 ;  /* 0xbf800000071d7421 */ /* 0x000fc40000000000 */
[CC--:B------:R-:W-:Y:S02]  /*c8ba0*/  FFMA.FTZ R7, R28.reuse, R15.reuse, -0.16845393180847167969 ;  /* 0xbe2c7f301c077423 */ /* 0x0c0fe4000001000f */
[C---:B------:R-:W-:Y:S02]  /*c8bb0*/  FFMA.FTZ R9, R27.reuse, R15, -0.16845393180847167969 ;  /* 0xbe2c7f301b097423 */ /* 0x040fe4000001000f */
[C---:B------:R-:W-:Y:S02]  /*c8bc0*/  FFMA.FTZ R7, R28.reuse, R7, 0.1716887056827545166 ;  /* 0x3e2fcf2a1c077423 */ /* 0x040fe40000010007 */
[C---:B------:R-:W-:Y:S02]  /*c8bd0*/  FFMA.FTZ R9, R27.reuse, R9, 0.1716887056827545166 ;  /* 0x3e2fcf2a1b097423 */ /* 0x040fe40000010009 */
[----:B------:R-:W-:Y:S02]  /*c8be0*/  FFMA.FTZ R7, R28, R7, -0.17900948226451873779 ;  /* 0xbe374e431c077423 */ /* 0x000fe40000010007 */
[----:B------:R-:W-:-:S02]  /*c8bf0*/  FFMA.FTZ R9, R27, R9, -0.17900948226451873779 ;  /* 0xbe374e431b097423 */ /* 0x000fc40000010009 */
[C---:B------:R-:W-:Y:S02]  /*c8c00*/  FFMA.FTZ R7, R28.reuse, R7, 0.20512372255325317383 ;  /* 0x3e520bf41c077423 */ /* 0x040fe40000010007 */
[C---:B------:R-:W-:Y:S02]  /*c8c10*/  FFMA.FTZ R9, R27.reuse, R9, 0.20512372255325317383 ;  /* 0x3e520bf41b097423 */ /* 0x040fe40000010009 */
[C---:B------:R-:W-:Y:S02]  /*c8c20*/  FFMA.FTZ R7, R28.reuse, R7, -0.24046532809734344482 ;  /* 0xbe763c8b1c077423 */ /* 0x040fe40000010007 */
[C---:B------:R-:W-:Y:S02]  /*c8c30*/  FFMA.FTZ R9, R27.reuse, R9, -0.24046532809734344482 ;  /* 0xbe763c8b1b097423 */ /* 0x040fe40000010009 */
[----:B------:R-:W-:Y:S02]  /*c8c40*/  FFMA.FTZ R25, R28, R7, 0.28857114911079406738 ;  /* 0x3e93bf991c197423 */ /* 0x000fe40000010007 */
[----:B------:R-:W-:Y:S01]  /*c8c50*/  FFMA.FTZ R26, R27, R9, 0.28857114911079406738 ;  /* 0x3e93bf991b1a7423 */ /* 0x000fe20000010009 */
[----:B------:R-:W2:Y:S04]  /*c8c60*/  LDL R7, [R1+0x8] ;  /* 0x0000080001077983 */ /* 0x000ea80000100800 */
[----:B------:R-:W2:Y:S04]  /*c8c70*/  LDL.LU R9, [R1+0x754] ;  /* 0x0007540001097983 */ /* 0x000ea80000300800 */
[----:B------:R0:W-:Y:S02]  /*c8c80*/  STL [R1+0x7a8], R25 ;  /* 0x0007a81901007387 */ /* 0x0001e40000100800 */
[----:B0-----:R-:W-:-:S02]  /*c8c90*/  FFMA.FTZ R25, R0, R20, -0.17900948226451873779 ;  /* 0xbe374e4300197423 */ /* 0x001fc40000010014 */
[----:B------:R-:W2:Y:S04]  /*c8ca0*/  LDL.LU R20, [R1+0x74c] ;  /* 0x00074c0001147983 */ /* 0x000ea80000300800 */
[----:B----4-:R0:W-:Y:S04]  /*c8cb0*/  STL [R1+0x3d38], R16 ;  /* 0x003d381001007387 */ /* 0x0101e80000100800 */
[----:B0-----:R-:W4:Y:S01]  /*c8cc0*/  LDL.LU R16, [R1+0x7a8] ;  /* 0x0007a80001107983 */ /* 0x001f220000300800 */
[----:B------:R-:W-:-:S04]  /*c8cd0*/  FFMA.FTZ R10, R29, R15, -0.16845393180847167969 ;  /* 0xbe2c7f301d0a7423 */ /* 0x000fc8000001000f */
[----:B------:R-:W-:-:S04]  /*c8ce0*/  FFMA.FTZ R10, R29, R10, 0.1716887056827545166 ;  /* 0x3e2fcf2a1d0a7423 */ /* 0x000fc8000001000a */
[----:B------:R-:W-:-:S04]  /*c8cf0*/  FFMA.FTZ R10, R29, R10, -0.17900948226451873779 ;  /* 0xbe374e431d0a7423 */ /* 0x000fc8000001000a */
[----:B------:R-:W-:Y:S02]  /*c8d00*/  FFMA.FTZ R10, R29, R10, 0.20512372255325317383 ;  /* 0x3e520bf41d0a7423 */ /* 0x000fe4000001000a */
[----:B----4-:R-:W-:-:S05]  /*c8d10*/  FFMA.FTZ R16, R28, R16, -0.36067417263984680176 ;  /* 0xbeb8aa491c107423 */ /* 0x010fca0000010010 */
[----:B------:R0:W-:Y:S04]  /*c8d20*/  STL [R1+0x7a8], R16 ;  /* 0x0007a81001007387 */ /* 0x0001e80000100800 */
[----:B0-----:R-:W4:Y:S04]  /*c8d30*/  LDL.LU R16, [R1+0x3d38] ;  /* 0x003d380001107983 */ /* 0x001f280000300800 */
[----:B--2---:R0:W-:Y:S02]  /*c8d40*/  STL [R1+0x3d30], R20 ;  /* 0x003d301401007387 */ /* 0x0041e40000100800 */
[----:B0-----:R-:W-:-:S02]  /*c8d50*/  FFMA.FTZ R20, R0, R25, 0.20512372255325317383 ;  /* 0x3e520bf400147423 */ /* 0x001fc40000010019 */
[----:B------:R-:W2:Y:S01]  /*c8d60*/  LDL.LU R25, [R1+0x3d34] ;  /* 0x003d340001197983 */ /* 0x000ea20000300800 */
[----:B------:R-:W-:-:S03]  /*c8d70*/  FFMA.FTZ R10, R29, R10, -0.24046532809734344482 ;  /* 0xbe763c8b1d0a7423 */ /* 0x000fc6000001000a */
[----:B------:R0:W-:Y:S01]  /*c8d80*/  STL [R1+0x630], R20 ;  /* 0x0006301401007387 */ /* 0x0001e20000100800 */
[----:B------:R-:W-:Y:S02]  /*c8d90*/  FFMA.FTZ R10, R29, R10, 0.28857114911079406738 ;  /* 0x3e93bf991d0a7423 */ /* 0x000fe4000001000a */
[----:B------:R-:W-:Y:S01]  /*c8da0*/  FFMA.FTZ R26, R27, R26, -0.36067417263984680176 ;  /* 0xbeb8aa491b1a7423 */ /* 0x000fe2000001001a */
[----:B0-----:R-:W4:Y:S04]  /*c8db0*/  LDL.LU R20, [R1+0x3d30] ;  /* 0x003d300001147983 */ /* 0x001f280000300800 */
[----:B------:R0:W-:Y:S02]  /*c8dc0*/  STL [R1+0x3d28], R8 ;  /* 0x003d280801007387 */ /* 0x0001e40000100800 */
[----:B0-----:R-:W-:-:S02]  /*c8dd0*/  FFMA.FTZ R8, R29, R10, -0.36067417263984680176 ;  /* 0xbeb8aa491d087423 */ /* 0x001fc4000001000a */
[----:B------:R-:W3:Y:S04]  /*c8de0*/  LDL.LU R10, [R1+0x3d2c] ;  /* 0x003d2c00010a7983 */ /* 0x000ee80000300800 */
[----:B------:R0:W-:Y:S04]  /*c8df0*/  STL [R1+0x640], R8 ;  /* 0x0006400801007387 */ /* 0x0001e80000100800 */
[----:B0-----:R-:W3:Y:S04]  /*c8e00*/  LDL.LU R8, [R1+0x3d28] ;  /* 0x003d280001087983 */ /* 0x001ee80000300800 */
[----:B------:R0:W-:Y:S02]  /*c8e10*/  STL [R1+0x3d20], R15 ;  /* 0x003d200f01007387 */ /* 0x0001e40000100800 */
[----:B0-----:R-:W-:-:S02]  /*c8e20*/  FFMA.FTZ R15, R27, R26, 0.48089820146560668945 ;  /* 0x3ef6384a1b0f7423 */ /* 0x001fc4000001001a */
[----:B------:R-:W3:Y:S04]  /*c8e30*/  LDL.LU R26, [R1+0x3d24] ;  /* 0x003d2400011a7983 */ /* 0x000ee80000300800 */
[----:B------:R0:W-:Y:S04]  /*c8e40*/  STL [R1+0x7ac], R15 ;  /* 0x0007ac0f01007387 */ /* 0x0001e80000100800 */
[----:B0-----:R-:W3:Y:S04]  /*c8e50*/  LDL.LU R15, [R1+0x3d20] ;  /* 0x003d2000010f7983 */ /* 0x001ee80000300800 */
[----:B--2---:R0:W-:Y:S04]  /*c8e60*/  STL [R1+0x3d1c], R25 ;  /* 0x003d1c1901007387 */ /* 0x0041e80000100800 */
[----:B0-----:R-:W2:Y:S02]  /*c8e70*/  LDL.LU R25, [R1+0x7a8] ;  /* 0x0007a80001197983 */ /* 0x001ea40000300800 */
[----:B--2---:R-:W-:-:S05]  /*c8e80*/  FFMA.FTZ R25, R28, R25, 0.48089820146560668945 ;  /* 0x3ef6384a1c197423 */ /* 0x004fca0000010019 */
[----:B------:R0:W-:Y:S04]  /*c8e90*/  STL [R1+0x7a8], R25 ;  /* 0x0007a81901007387 */ /* 0x0001e80000100800 */
[----:B0-----:R-:W2:Y:S04]  /*c8ea0*/  LDL.LU R25, [R1+0x3d1c] ;  /* 0x003d1c0001197983 */ /* 0x001ea80000300800 */
[----:B---3--:R0:W-:Y:S04]  /*c8eb0*/  STL [R1+0x3d18], R10 ;  /* 0x003d180a01007387 */ /* 0x0081e80000100800 */
[----:B0-----:R-:W3:Y:S02]  /*c8ec0*/  LDL.LU R10, [R1+0x630] ;  /* 0x00063000010a7983 */ /* 0x001ee40000300800 */
[----:B---3--:R-:W-:-:S05]  /*c8ed0*/  FFMA.FTZ R10, R0, R10, -0.24046532809734344482 ;  /* 0xbe763c8b000a7423 */ /* 0x008fca000001000a */
[----:B------:R0:W-:Y:S04]  /*c8ee0*/  STL [R1+0x630], R10 ;  /* 0x0006300a01007387 */ /* 0x0001e80000100800 */
[----:B0-----:R-:W3:Y:S04]  /*c8ef0*/  LDL.LU R10, [R1+0x3d18] ;  /* 0x003d1800010a7983 */ /* 0x001ee80000300800 */
[----:B------:R0:W-:Y:S04]  /*c8f00*/  STL [R1+0x3d14], R22 ;  /* 0x003d141601007387 */ /* 0x0001e80000100800 */
[----:B0-----:R-:W2:Y:S02]  /*c8f10*/  LDL.LU R22, [R1+0x640] ;  /* 0x0006400001167983 */ /* 0x001ea40000300800 */
[----:B--2---:R-:W-:-:S05]  /*c8f20*/  FFMA.FTZ R22, R29, R22, 0.48089820146560668945 ;  /* 0x3ef6384a1d167423 */ /* 0x004fca0000010016 */
[----:B------:R0:W-:Y:S04]  /*c8f30*/  STL [R1+0x640], R22 ;  /* 0x0006401601007387 */ /* 0x0001e80000100800 */
[----:B0-----:R-:W2:Y:S04]  /*c8f40*/  LDL.LU R22, [R1+0x3d14] ;  /* 0x003d140001167983 */ /* 0x001ea80000300800 */
[----:B------:R0:W-:Y:S04]  /*c8f50*/  STL [R1+0x3d10], R4 ;  /* 0x003d100401007387 */ /* 0x0001e80000100800 */
[----:B0-----:R-:W2:Y:S04]  /*c8f60*/  LDL.LU R4, [R1+0x7ac] ;  /* 0x0007ac0001047983 */ /* 0x001ea80000300800 */
[----:B------:R0:W-:Y:S04]  /*c8f70*/  STL [R1+0x3d0c], R2 ;  /* 0x003d0c0201007387 */ /* 0x0001e80000100800 */
[----:B0-----:R-:W3:Y:S04]  /*c8f80*/  LDL.LU R2, [R1+0x7a8] ;  /* 0x0007a80001027983 */ /* 0x001ee80000300800 */
[----:B------:R0:W-:Y:S04]  /*c8f90*/  STL [R1+0x3d08], R6 ;  /* 0x003d080601007387 */ /* 0x0001e80000100800 */
[----:B0-----:R-:W4:Y:S01]  /*c8fa0*/  LDL.LU R6, [R1+0x630] ;  /* 0x0006300001067983 */ /* 0x001f220000300800 */
[----:B--2---:R-:W-:-:S05]  /*c8fb0*/  FFMA.FTZ R4, R27, R4, -0.72134751081466674805 ;  /* 0xbf38aa3b1b047423 */ /* 0x004fca0000010004 */
[----:B------:R0:W-:Y:S01]  /*c8fc0*/  STL [R1+0x7ac], R4 ;  /* 0x0007ac0401007387 */ /* 0x0001e20000100800 */
[----:B---3--:R-:W-:-:S03]  /*c8fd0*/  FFMA.FTZ R2, R28, R2, -0.72134751081466674805 ;  /* 0xbf38aa3b1c027423 */ /* 0x008fc60000010002 */
[----:B0-----:R-:W2:Y:S04]  /*c8fe0*/  LDL.LU R4, [R1+0x3d10] ;  /* 0x003d100001047983 */ /* 0x001ea80000300800 */
[----:B------:R0:W-:Y:S01]  /*c8ff0*/  STL [R1+0x7a8], R2 ;  /* 0x0007a80201007387 */ /* 0x0001e20000100800 */
[----:B----4-:R-:W-:-:S03]  /*c9000*/  FFMA.FTZ R6, R0, R6, 0.28857114911079406738 ;  /* 0x3e93bf9900067423 */ /* 0x010fc60000010006 */
[----:B0-----:R-:W3:Y:S04]  /*c9010*/  LDL.LU R2, [R1+0x3d0c] ;  /* 0x003d0c0001027983 */ /* 0x001ee80000300800 */
[----:B------:R0:W-:Y:S04]  /*c9020*/  STL [R1+0x630], R6 ;  /* 0x0006300601007387 */ /* 0x0001e80000100800 */
[----:B0-----:R-:W4:Y:S04]  /*c9030*/  LDL.LU R6, [R1+0x3d08] ;  /* 0x003d080001067983 */ /* 0x001f280000300800 */
[----:B------:R0:W-:Y:S04]  /*c9040*/  STL [R1+0x3d04], R3 ;  /* 0x003d040301007387 */ /* 0x0001e80000100800 */
[----:B0-----:R-:W2:Y:S04]  /*c9050*/  LDL.LU R3, [R1+0x640] ;  /* 0x0006400001037983 */ /* 0x001ea80000300800 */
[----:B------:R0:W-:Y:S04]  /*c9060*/  STL [R1+0x3d00], R21 ;  /* 0x003d001501007387 */ /* 0x0001e80000100800 */
[----:B0-----:R-:W3:Y:S04]  /*c9070*/  LDL.LU R21, [R1+0x7ac] ;  /* 0x0007ac0001157983 */ /* 0x001ee80000300800 */
[----:B------:R0:W-:Y:S04]  /*c9080*/  STL [R1+0x3cfc], R26 ;  /* 0x003cfc1a01007387 */ /* 0x0001e80000100800 */
[----:B0-----:R-:W4:Y:S04]  /*c9090*/  LDL.LU R26, [R1+0x7a8] ;  /* 0x0007a800011a7983 */ /* 0x001f280000300800 */
[----:B------:R0:W-:Y:S04]  /*c90a0*/  STL [R1+0x3cf8], R19 ;  /* 0x003cf81301007387 */ /* 0x0001e80000100800 */
[----:B0-----:R-:W4:Y:S01]  /*c90b0*/  LDL.LU R19, [R1+0x630] ;  /* 0x0006300001137983 */ /* 0x001f220000300800 */
[----:B--2---:R-:W-:-:S05]  /*c90c0*/  FFMA.FTZ R3, R29, R3, -0.72134751081466674805 ;  /* 0xbf38aa3b1d037423 */ /* 0x004fca0000010003 */
[----:B------:R0:W-:Y:S01]  /*c90d0*/  STL [R1+0x640], R3 ;  /* 0x0006400301007387 */ /* 0x0001e20000100800 */
[----:B---3--:R-:W-:-:S03]  /*c90e0*/  FMUL R21, R27, R21 ;  /* 0x000000151b157220 */ /* 0x008fc60000400000 */
[----:B0-----:R-:W2:Y:S04]  /*c90f0*/  LDL.LU R3, [R1+0x3d04] ;  /* 0x003d040001037983 */ /* 0x001ea80000300800 */
[----:B------:R0:W-:Y:S01]  /*c9100*/  STL [R1+0x7ac], R21 ;  /* 0x0007ac1501007387 */ /* 0x0001e20000100800 */
[----:B----4-:R-:W-:-:S03]  /*c9110*/  FMUL R26, R28, R26 ;  /* 0x0000001a1c1a7220 */ /* 0x010fc60000400000 */
[----:B0-----:R-:W3:Y:S04]  /*c9120*/  LDL.LU R21, [R1+0x3d00] ;  /* 0x003d000001157983 */ /* 0x001ee80000300800 */
[----:B------:R0:W-:Y:S01]  /*c9130*/  STL [R1+0x7a8], R26 ;  /* 0x0007a81a01007387 */ /* 0x0001e20000100800 */
[----:B------:R-:W-:-:S03]  /*c9140*/  FFMA.FTZ R19, R0, R19, -0.36067417263984680176 ;  /* 0xbeb8aa4900137423 */ /* 0x000fc60000010013 */
[----:B0-----:R-:W4:Y:S04]  /*c9150*/  LDL.LU R26, [R1+0x3cfc] ;  /* 0x003cfc00011a7983 */ /* 0x001f280000300800 */
[----:B------:R0:W-:Y:S04]  /*c9160*/  STL [R1+0x630], R19 ;  /* 0x0006301301007387 */ /* 0x0001e80000100800 */
[----:B0-----:R-:W2:Y:S04]  /*c9170*/  LDL.LU R19, [R1+0x3cf8] ;  /* 0x003cf80001137983 */ /* 0x001ea80000300800 */
        /* <DEDUP_REMOVED lines=8> */
[----:B--2---:R-:W-:-:S05]  /*c9200*/  FMUL R24, R29, R24 ;  /* 0x000000181d187220 */ /* 0x004fca0000400000 */
[----:B------:R0:W-:Y:S01]  /*c9210*/  STL [R1+0x640], R24 ;  /* 0x0006401801007387 */ /* 0x0001e20000100800 */
[----:B---3--:R-:W-:-:S03]  /*c9220*/  FMUL R18, R27, R18 ;  /* 0x000000121b127220 */ /* 0x008fc60000400000 */
[----:B0-----:R-:W2:Y:S04]  /*c9230*/  LDL.LU R24, [R1+0x3cf4] ;  /* 0x003cf40001187983 */ /* 0x001ea80000300800 */
[----:B------:R0:W-:Y:S01]  /*c9240*/  STL [R1+0x7ac], R18 ;  /* 0x0007ac1201007387 */ /* 0x0001e20000100800 */
[----:B----4-:R-:W-:-:S03]  /*c9250*/  FMUL R23, R28, R23 ;  /* 0x000000171c177220 */ /* 0x010fc60000400000 */
[----:B0-----:R-:W3:Y:S04]  /*c9260*/  LDL.LU R18, [R1+0x3cf0] ;  /* 0x003cf00001127983 */ /* 0x001ee80000300800 */
[----:B------:R0:W-:Y:S01]  /*c9270*/  STL [R1+0x7a8], R23 ;  /* 0x0007a81701007387 */ /* 0x0001e20000100800 */
[----:B------:R-:W-:-:S03]  /*c9280*/  FFMA.FTZ R14, R0, R14, 0.48089820146560668945 ;  /* 0x3ef6384a000e7423 */ /* 0x000fc6000001000e */
        /* <DEDUP_REMOVED lines=9> */
[----:B--2---:R-:W-:-:S03]  /*c9320*/  FFMA.FTZ R27, R27, 1.4426950216293334961, R5 ;  /* 0x3fb8aa3b1b1b7823 */ /* 0x004fc60000010005 */
[----:B------:R-:W2:Y:S04]  /*c9330*/  LDL.LU R5, [R1+0x3ce4] ;  /* 0x003ce40001057983 */ /* 0x000ea80000300800 */
[----:B------:R0:W-:Y:S01]  /*c9340*/  STL [R1+0x7c0], R27 ;  /* 0x0007c01b01007387 */ /* 0x0001e20000100800 */
[----:B---3--:R-:W-:-:S03]  /*c9350*/  FFMA.FTZ R28, R28, 1.4426950216293334961, R12 ;  /* 0x3fb8aa3b1c1c7823 */ /* 0x008fc6000001000c */
[----:B0-----:R-:W3:Y:S04]  /*c9360*/  LDL.LU R27, [R1+0x764] ;  /* 0x00076400011b7983 */ /* 0x001ee80000300800 */
[----:B------:R-:W2:Y:S04]  /*c9370*/  LDL.LU R12, [R1+0x3ce0] ;  /* 0x003ce000010c7983 */ /* 0x000ea80000300800 */
[----:B------:R0:W-:Y:S04]  /*c9380*/  STL [R1+0x7bc], R28 ;  /* 0x0007bc1c01007387 */ /* 0x0001e80000100800 */
[----:B0-----:R-:W2:Y:S01]  /*c9390*/  LDL.LU R28, [R1+0x630] ;  /* 0x00063000011c7983 */ /* 0x001ea20000300800 */
[----:B----4-:R-:W-:-:S04]  /*c93a0*/  FMUL R11, R29, R11 ;  /* 0x0000000b1d0b7220 */ /* 0x010fc80000400000 */
[----:B------:R-:W-:Y:S02]  /*c93b0*/  FFMA.FTZ R29, R29, 1.4426950216293334961, R11 ;  /* 0x3fb8aa3b1d1d7823 */ /* 0x000fe4000001000b */
[----:B------:R-:W4:Y:S04]  /*c93c0*/  LDL.LU R11, [R1+0x3cdc] ;  /* 0x003cdc00010b7983 */ /* 0x000f280000300800 */
[----:B------:R0:W-:Y:S02]  /*c93d0*/  STL [R1+0x7b8], R29 ;  /* 0x0007b81d01007387 */ /* 0x0001e40000100800 */
[----:B0-----:R-:W-:Y:S02]  /*c93e0*/  IADD3 R29, R13, -R9, RZ ;  /* 0x800000090d1d7210 */ /* 0x001fe40007ffe0ff */
[----:B------:R-:W-:-:S02]  /*c93f0*/  IADD3 R9, R16, -R20, RZ ;  /* 0x8000001410097210 */ /* 0x000fc40007ffe0ff */
[----:B---3--:R-:W-:-:S05]  /*c9400*/  IADD3 R27, R7, -R27, RZ ;  /* 0x8000001b071b7210 */ /* 0x008fca0007ffe0ff */
[----:B------:R-:W-:-:S04]  /*c9410*/  FADD R27, R27, -1 ;  /* 0xbf8000001b1b7421 */ /* 0x000fc80000000000 */
[----:B------:R-:W-:Y:S02]  /*c9420*/  FFMA.FTZ R20, R27, R15, -0.16845393180847167969 ;  /* 0xbe2c7f301b147423 */ /* 0x000fe4000001000f */
[----:B--2---:R-:W-:-:S04]  /*c9430*/  FFMA.FTZ R28, R0, R28, -0.72134751081466674805 ;  /* 0xbf38aa3b001c7423 */ /* 0x004fc8000001001c */
[C---:B------:R-:W-:Y:S02]  /*c9440*/  FMUL R28, R0.reuse, R28 ;  /* 0x0000001c001c7220 */ /* 0x040fe40000400000 */
[C---:B------:R-:W-:Y:S02]  /*c9450*/  FFMA.FTZ R20, R27.reuse, R20, 0.1716887056827545166 ;  /* 0x3e2fcf2a1b147423 */ /* 0x040fe40000010014 */
[C---:B------:R-:W-:Y:S02]  /*c9460*/  FMUL R7, R0.reuse, R28 ;  /* 0x0000001c00077220 */ /* 0x040fe40000400000 */
[----:B------:R-:W-:Y:S02]  /*c9470*/  FFMA.FTZ R20, R27, R20, -0.17900948226451873779 ;  /* 0xbe374e431b147423 */ /* 0x000fe40000010014 */
[----:B------:R-:W-:-:S05]  /*c9480*/  FFMA.FTZ R7, R0, 1.4426950216293334961, R7 ;  /* 0x3fb8aa3b00077823 */ /* 0x000fca0000010007 */
[----:B------:R-:W-:Y:S04]  /*c9490*/  STL [R1+0x7b4], R7 ;  /* 0x0007b40701007387 */ /* 0x000fe80000100800 */
[----:B------:R-:W-:Y:S04]  /*c94a0*/  STL [R1+0x74c], R20 ;  /* 0x00074c1401007387 */ /* 0x000fe80000100800 */
[----:B------:R0:W-:Y:S04]  /*c94b0*/  STL [R1+0x3cd8], R13 ;  /* 0x003cd80d01007387 */ /* 0x0001e80000100800 */
[----:B0-----:R-:W2:Y:S02]  /*c94c0*/  LDL.LU R13, [R1+0x74c] ;  /* 0x00074c00010d7983 */ /* 0x001ea40000300800 */
[----:B--2---:R-:W-:-:S05]  /*c94d0*/  FFMA.FTZ R13, R27, R13, 0.20512372255325317383 ;  /* 0x3e520bf41b0d7423 */ /* 0x004fca000001000d */
[----:B------:R0:W-:Y:S04]  /*c94e0*/  STL [R1+0x74c], R13 ;  /* 0x00074c0d01007387 */ /* 0x0001e80000100800 */
[----:B0-----:R-:W2:Y:S04]  /*c94f0*/  LDL.LU R13, [R1+0x3cd8] ;  /* 0x003cd800010d7983 */ /* 0x001ea80000300800 */
[----:B------:R0:W-:Y:S04]  /*c9500*/  STL [R1+0x3cd4], R10 ;  /* 0x003cd40a01007387 */ /* 0x0001e80000100800 */
[----:B0-----:R-:W3:Y:S02]  /*c9510*/  LDL.LU R10, [R1+0x74c] ;  /* 0x00074c00010a7983 */ /* 0x001ee40000300800 */
[----:B---3--:R-:W-:-:S05]  /*c9520*/  FFMA.FTZ R10, R27, R10, -0.24046532809734344482 ;  /* 0xbe763c8b1b0a7423 */ /* 0x008fca000001000a */
[----:B------:R0:W-:Y:S04]  /*c9530*/  STL [R1+0x74c], R10 ;  /* 0x00074c0a01007387 */ /* 0x0001e80000100800 */
[----:B0-----:R-:W3:Y:S04]  /*c9540*/  LDL.LU R10, [R1+0x3cd4] ;  /* 0x003cd400010a7983 */ /* 0x001ee80000300800 */
[----:B------:R0:W-:Y:S04]  /*c9550*/  STL [R1+0x3cd0], R22 ;  /* 0x003cd01601007387 */ /* 0x0001e80000100800 */
[----:B0-----:R-:W2:Y:S02]  /*c9560*/  LDL.LU R22, [R1+0x74c] ;  /* 0x00074c0001167983 */ /* 0x001ea40000300800 */
[----:B--2---:R-:W-:-:S05]  /*c9570*/  FFMA.FTZ R22, R27, R22, 0.28857114911079406738 ;  /* 0x3e93bf991b167423 */ /* 0x004fca0000010016 */
[----:B------:R0:W-:Y:S04]  /*c9580*/  STL [R1+0x74c], R22 ;  /* 0x00074c1601007387 */ /* 0x0001e80000100800 */
[----:B0-----:R-:W2:Y:S04]  /*c9590*/  LDL.LU R22, [R1+0x3cd0] ;  /* 0x003cd00001167983 */ /* 0x001ea80000300800 */
[----:B------:R0:W-:Y:S04]  /*c95a0*/  STL [R1+0x3ccc], R4 ;  /* 0x003ccc0401007387 */ /* 0x0001e80000100800 */
[----:B0-----:R-:W2:Y:S02]  /*c95b0*/  LDL.LU R4, [R1+0x74c] ;  /* 0x00074c0001047983 */ /* 0x001ea40000300800 */
[----:B--2---:R-:W-:-:S05]  /*c95c0*/  FFMA.FTZ R4, R27, R4, -0.36067417263984680176 ;  /* 0xbeb8aa491b047423 */ /* 0x004fca0000010004 */
[----:B------:R0:W-:Y:S04]  /*c95d0*/  STL [R1+0x74c], R4 ;  /* 0x00074c0401007387 */ /* 0x0001e80000100800 */
[----:B0-----:R-:W2:Y:S04]  /*c95e0*/  LDL.LU R4, [R1+0x3ccc] ;  /* 0x003ccc0001047983 */ /* 0x001ea80000300800 */
[----:B------:R0:W-:Y:S04]  /*c95f0*/  STL [R1+0x3cc8], R2 ;  /* 0x003cc80201007387 */ /* 0x0001e80000100800 */
[----:B0-----:R-:W2:Y:S02]  /*c9600*/  LDL.LU R2, [R1+0x74c] ;  /* 0x00074c0001027983 */ /* 0x001ea40000300800 */
[----:B--2---:R-:W-:-:S05]  /*c9610*/  FFMA.FTZ R2, R27, R2, 0.48089820146560668945 ;  /* 0x3ef6384a1b027423 */ /* 0x004fca0000010002 */
[----:B------:R0:W-:Y:S04]  /*c9620*/  STL [R1+0x74c], R2 ;  /* 0x00074c0201007387 */ /* 0x0001e80000100800 */
[----:B0-----:R-:W2:Y:S04]  /*c9630*/  LDL.LU R2, [R1+0x3cc8] ;  /* 0x003cc80001027983 */ /* 0x001ea80000300800 */
[----:B------:R0:W-:Y:S04]  /*c9640*/  STL [R1+0x3cc4], R6 ;  /* 0x003cc40601007387 */ /* 0x0001e80000100800 */
[----:B0-----:R-:W2:Y:S02]  /*c9650*/  LDL.LU R6, [R1+0x74c] ;  /* 0x00074c0001067983 */ /* 0x001ea40000300800 */
[----:B--2---:R-:W-:-:S05]  /*c9660*/  FFMA.FTZ R6, R27, R6, -0.72134751081466674805 ;  /* 0xbf38aa3b1b067423 */ /* 0x004fca0000010006 */
[----:B------:R0:W-:Y:S04]  /*c9670*/  STL [R1+0x74c], R6 ;  /* 0x00074c0601007387 */ /* 0x0001e80000100800 */
[----:B0-----:R-:W2:Y:S04]  /*c9680*/  LDL.LU R6, [R1+0x3cc4] ;  /* 0x003cc40001067983 */ /* 0x001ea80000300800 */
[----:B------:R0:W-:Y:S04]  /*c9690*/  STL [R1+0x3cc0], R3 ;  /* 0x003cc00301007387 */ /* 0x0001e80000100800 */
[----:B0-----:R-:W2:Y:S02]  /*c96a0*/  LDL.LU R3, [R1+0x74c] ;  /* 0x00074c0001037983 */ /* 0x001ea40000300800 */
[----:B--2---:R-:W-:-:S05]  /*c96b0*/  FMUL R3, R27, R3 ;  /* 0x000000031b037220 */ /* 0x004fca0000400000 */
[----:B------:R0:W-:Y:S04]  /*c96c0*/  STL [R1+0x74c], R3 ;  /* 0x00074c0301007387 */ /* 0x0001e80000100800 */
[----:B0-----:R-:W2:Y:S04]  /*c96d0*/  LDL.LU R3, [R1+0x3cc0] ;  /* 0x003cc00001037983 */ /* 0x001ea80000300800 */
[----:B------:R0:W-:Y:S04]  /*c96e0*/  STL [R1+0x3cbc], R21 ;  /* 0x003cbc1501007387 */ /* 0x0001e80000100800 */
[----:B0-----:R-:W2:Y:S01]  /*c96f0*/  LDL.LU R21, [R1+0x74c] ;  /* 0x00074c0001157983 */ /* 0x001ea20000300800 */
[----:B------:R-:W-:-:S04]  /*c9700*/  IADD3 R0, R25, -0x3f3504f3, RZ ;  /* 0xc0cafb0d19007810 */ /* 0x000fc80007ffe0ff */
[----:B------:R-:W-:-:S04]  /*c9710*/  LOP3.LUT R0, R0, 0xff800000, RZ, 0xc0, !PT ;  /* 0xff80000000007812 */ /* 0x000fc800078ec0ff */
[----:B------:R-:W-:Y:S01]  /*c9720*/  IADD3 R0, R25, -R0, RZ ;  /* 0x8000000019007210 */ /* 0x000fe20007ffe0ff */
[----:B------:R-:W-:Y:S02]  /*c9730*/  FADD R29, R29, -1 ;  /* 0xbf8000001d1d7421 */ /* 0x000fe40000000000 */
[----:B------:R-:W-:Y:S02]  /*c9740*/  FADD R28, R9, -1 ;  /* 0xbf800000091c7421 */ /* 0x000fe40000000000 */
[CC--:B------:R-:W-:Y:S02]  /*c9750*/  FFMA.FTZ R9, R29.reuse, R15.reuse, -0.16845393180847167969 ;  /* 0xbe2c7f301d097423 */ /* 0x0c0fe4000001000f */
[----:B------:R-:W-:Y:S02]  /*c9760*/  FFMA.FTZ R7, R28, R15, -0.16845393180847167969 ;  /* 0xbe2c7f301c077423 */ /* 0x000fe4000001000f */
[----:B------:R-:W-:Y:S02]  /*c9770*/  FADD R0, R0, -1 ;  /* 0xbf80000000007421 */ /* 0x000fe40000000000 */
[----:B------:R-:W-:-:S02]  /*c9780*/  FFMA.FTZ R9, R29, R9, 0.1716887056827545166 ;  /* 0x3e2fcf2a1d097423 */ /* 0x000fc40000010009 */
[----:B------:R-:W-:Y:S02]  /*c9790*/  FFMA.FTZ R7, R28, R7, 0.1716887056827545166 ;  /* 0x3e2fcf2a1c077423 */ /* 0x000fe40000010007 */
[----:B--2---:R-:W-:-:S05]  /*c97a0*/  FMUL R21, R27, R21 ;  /* 0x000000151b157220 */ /* 0x004fca0000400000 */
[----:B------:R0:W-:Y:S04]  /*c97b0*/  STL [R1+0x74c], R21 ;  /* 0x00074c1501007387 */ /* 0x0001e80000100800 */
[----:B0-----:R-:W2:Y:S04]  /*c97c0*/  LDL.LU R21, [R1+0x3cbc] ;  /* 0x003cbc0001157983 */ /* 0x001ea80000300800 */
[----:B------:R0:W-:Y:S04]  /*c97d0*/  STL [R1+0x3cb8], R25 ;  /* 0x003cb81901007387 */ /* 0x0001e80000100800 */
[----:B0-----:R-:W2:Y:S01]  /*c97e0*/  LDL.LU R25, [R1+0x74c] ;  /* 0x00074c0001197983 */ /* 0x001ea20000300800 */
[----:B------:R-:W-:-:S02]  /*c97f0*/  FFMA.FTZ R20, R0, R15, -0.16845393180847167969 ;  /* 0xbe2c7f3000147423 */ /* 0x000fc4000001000f */
[C---:B------:R-:W-:Y:S02]  /*c9800*/  FFMA.FTZ R9, R29.reuse, R9, -0.17900948226451873779 ;  /* 0xbe374e431d097423 */ /* 0x040fe40000010009 */
[----:B------:R-:W-:Y:S02]  /*c9810*/  FFMA.FTZ R7, R28, R7, -0.17900948226451873779 ;  /* 0xbe374e431c077423 */ /* 0x000fe40000010007 */
[----:B------:R-:W-:Y:S02]  /*c9820*/  FFMA.FTZ R20, R0, R20, 0.1716887056827545166 ;  /* 0x3e2fcf2a00147423 */ /* 0x000fe40000010014 */
[----:B------:R-:W-:Y:S02]  /*c9830*/  FFMA.FTZ R9, R29, R9, 0.20512372255325317383 ;  /* 0x3e520bf41d097423 */ /* 0x000fe40000010009 */
[----:B------:R-:W-:Y:S02]  /*c9840*/  FFMA.FTZ R7, R28, R7, 0.20512372255325317383 ;  /* 0x3e520bf41c077423 */ /* 0x000fe40000010007 */
[----:B------:R-:W-:-:S02]  /*c9850*/  FFMA.FTZ R20, R0, R20, -0.17900948226451873779 ;  /* 0xbe374e4300147423 */ /* 0x000fc40000010014 */
[C---:B------:R-:W-:Y:S02]  /*c9860*/  FFMA.FTZ R9, R29.reuse, R9, -0.24046532809734344482 ;  /* 0xbe763c8b1d097423 */ /* 0x040fe40000010009 */
[----:B------:R-:W-:Y:S02]  /*c9870*/  FFMA.FTZ R7, R28, R7, -0.24046532809734344482 ;  /* 0xbe763c8b1c077423 */ /* 0x000fe40000010007 */
[----:B------:R-:W-:Y:S02]  /*c9880*/  FFMA.FTZ R20, R0, R20, 0.20512372255325317383 ;  /* 0x3e520bf400147423 */ /* 0x000fe40000010014 */
[----:B------:R-:W-:Y:S02]  /*c9890*/  FFMA.FTZ R9, R29, R9, 0.28857114911079406738 ;  /* 0x3e93bf991d097423 */ /* 0x000fe40000010009 */
[----:B------:R-:W-:Y:S02]  /*c98a0*/  FFMA.FTZ R7, R28, R7, 0.28857114911079406738 ;  /* 0x3e93bf991c077423 */ /* 0x000fe40000010007 */
[----:B------:R-:W-:-:S02]  /*c98b0*/  FFMA.FTZ R20, R0, R20, -0.24046532809734344482 ;  /* 0xbe763c8b00147423 */ /* 0x000fc40000010014 */
[C---:B------:R-:W-:Y:S02]  /*c98c0*/  FFMA.FTZ R9, R29.reuse, R9, -0.36067417263984680176 ;  /* 0xbeb8aa491d097423 */ /* 0x040fe40000010009 */
[----:B------:R-:W-:Y:S02]  /*c98d0*/  FFMA.FTZ R7, R28, R7, -0.36067417263984680176 ;  /* 0xbeb8aa491c077423 */ /* 0x000fe40000010007 */
[----:B------:R-:W-:Y:S02]  /*c98e0*/  FFMA.FTZ R20, R0, R20, 0.28857114911079406738 ;  /* 0x3e93bf9900147423 */ /* 0x000fe40000010014 */
[----:B------:R-:W-:Y:S02]  /*c98f0*/  FFMA.FTZ R9, R29, R9, 0.48089820146560668945 ;  /* 0x3ef6384a1d097423 */ /* 0x000fe40000010009 */
[----:B------:R-:W-:Y:S02]  /*c9900*/  FFMA.FTZ R7, R28, R7, 0.48089820146560668945 ;  /* 0x3ef6384a1c077423 */ /* 0x000fe40000010007 */
[----:B------:R-:W-:-:S02]  /*c9910*/  FFMA.FTZ R20, R0, R20, -0.36067417263984680176 ;  /* 0xbeb8aa4900147423 */ /* 0x000fc40000010014 */
[C---:B------:R-:W-:Y:S02]  /*c9920*/  FFMA.FTZ R9, R29.reuse, R9, -0.72134751081466674805 ;  /* 0xbf38aa3b1d097423 */ /* 0x040fe40000010009 */
[----:B------:R-:W-:Y:S02]  /*c9930*/  FFMA.FTZ R7, R28, R7, -0.72134751081466674805 ;  /* 0xbf38aa3b1c077423 */ /* 0x000fe40000010007 */
[----:B------:R-:W-:Y:S02]  /*c9940*/  FFMA.FTZ R20, R0, R20, 0.48089820146560668945 ;  /* 0x3ef6384a00147423 */ /* 0x000fe40000010014 */
[----:B------:R-:W-:Y:S02]  /*c9950*/  FMUL R9, R29, R9 ;  /* 0x000000091d097220 */ /* 0x000fe40000400000 */
[----:B------:R-:W-:Y:S02]  /*c9960*/  FMUL R7, R28, R7 ;  /* 0x000000071c077220 */ /* 0x000fe40000400000 */
[----:B------:R-:W-:-:S02]  /*c9970*/  FFMA.FTZ R20, R0, R20, -0.72134751081466674805 ;  /* 0xbf38aa3b00147423 */ /* 0x000fc40000010014 */
[----:B------:R-:W-:Y:S02]  /*c9980*/  FMUL R9, R29, R9 ;  /* 0x000000091d097220 */ /* 0x000fe40000400000 */
[----:B------:R-:W-:-:S04]  /*c9990*/  FMUL R7, R28, R7 ;  /* 0x000000071c077220 */ /* 0x000fc80000400000 */
[----:B------:R-:W-:Y:S02]  /*c99a0*/  FFMA.FTZ R7, R28, 1.4426950216293334961, R7 ;  /* 0x3fb8aa3b1c077823 */ /* 0x000fe40000010007 */
[----:B--2---:R-:W-:Y:S02]  /*c99b0*/  FFMA.FTZ R27, R27, 1.4426950216293334961, R25 ;  /* 0x3fb8aa3b1b1b7823 */ /* 0x004fe40000010019 */
[----:B------:R-:W2:Y:S04]  /*c99c0*/  LDL.LU R25, [R1+0x3cb8] ;  /* 0x003cb80001197983 */ /* 0x000ea80000300800 */
[----:B------:R0:W-:Y:S02]  /*c99d0*/  STL [R1+0x7b0], R27 ;  /* 0x0007b01b01007387 */ /* 0x0001e40000100800 */
[----:B0-----:R-:W-:-:S02]  /*c99e0*/  FMUL R27, R0, R20 ;  /* 0x00000014001b7220 */ /* 0x001fc40000400000 */
[----:B------:R-:W-:Y:S01]  /*c99f0*/  FFMA.FTZ R20, R29, 1.4426950216293334961, R9 ;  /* 0x3fb8aa3b1d147823 */ /* 0x000fe20000010009 */
[----:B------:R-:W-:-:S04]  /*c9a00*/  IADD3 R9, R26, -0x3f3504f3, RZ ;  /* 0xc0cafb0d1a097810 */ /* 0x000fc80007ffe0ff */
[----:B------:R-:W-:Y:S01]  /*c9a10*/  LOP3.LUT R9, R9, 0xff800000, RZ, 0xc0, !PT ;  /* 0xff80000009097812 */ /* 0x000fe200078ec0ff */
[----:B------:R-:W-:Y:S04]  /*c9a20*/  STL [R1+0x7ac], R20 ;  /* 0x0007ac1401007387 */ /* 0x000fe80000100800 */
[----:B------:R0:W-:Y:S02]  /*c9a30*/  STL [R1+0x7a8], R7 ;  /* 0x0007a80701007387 */ /* 0x0001e40000100800 */
[----:B0-----:R-:W-:Y:S01]  /*c9a40*/  IADD3 R7, R26, -R9, RZ ;  /* 0x800000091a077210 */ /* 0x001fe20007ffe0ff */
[----:B------:R-:W-:-:S04]  /*c9a50*/  FMUL R9, R0, R27 ;  /* 0x0000001b00097220 */ /* 0x000fc80000400000 */
[----:B------:R-:W-:-:S05]  /*c9a60*/  FFMA.FTZ R9, R0, 1.4426950216293334961, R9 ;  /* 0x3fb8aa3b00097823 */ /* 0x000fca0000010009 */
[----:B------:R0:W-:Y:S04]  /*c9a70*/  STL [R1+0x6e4], R9 ;  /* 0x0006e40901007387 */ /* 0x0001e80000100800 */
[----:B------:R1:W-:Y:S04]  /*c9a80*/  STL [R1+0x3ca4], R15 ;  /* 0x003ca40f01007387 */ /* 0x0003e80000100800 */
[----:B------:R0:W-:Y:S01]  /*c9a90*/  STL [R1+0x3ca0], R19 ;  /* 0x003ca01301007387 */ /* 0x0001e20000100800 */
[----:B------:R-:W-:-:S03]  /*c9aa0*/  IADD3 R20, R19, -0x3f3504f3, RZ ;  /* 0xc0cafb0d13147810 */ /* 0x000fc60007ffe0ff */
[----:B------:R-:W-:Y:S04]  /*c9ab0*/  STL [R1+0x3c9c], R24 ;  /* 0x003c9c1801007387 */ /* 0x000fe80000100800 */
[----:B------:R-:W-:Y:S04]  /*c9ac0*/  STL [R1+0x3c98], R5 ;  /* 0x003c980501007387 */ /* 0x000fe80000100800 */
[----:B------:R-:W-:Y:S04]  /*c9ad0*/  STL [R1+0x3c94], R12 ;  /* 0x003c940c01007387 */ /* 0x000fe80000100800 */
[----:B----4-:R-:W-:Y:S01]  /*c9ae0*/  STL [R1+0x3c90], R11 ;  /* 0x003c900b01007387 */ /* 0x010fe20000100800 */
[----:B------:R-:W-:-:S03]  /*c9af0*/  LOP3.LUT R20, R20, 0xff800000, RZ, 0xc0, !PT ;  /* 0xff80000014147812 */ /* 0x000fc600078ec0ff */
[----:B------:R-:W-:Y:S04]  /*c9b00*/  STL [R1+0x3c8c], R13 ;  /* 0x003c8c0d01007387 */ /* 0x000fe80000100800 */
[----:B------:R-:W-:Y:S04]  /*c9b10*/  STL [R1+0x3c88], R16 ;  /* 0x003c881001007387 */ /* 0x000fe80000100800 */
[----:B------:R-:W-:Y:S04]  /*c9b20*/  STL [R1+0x3c5c], R23 ;  /* 0x003c5c1701007387 */ /* 0x000fe80000100800 */
[----:B---3--:R-:W-:Y:S04]  /*c9b30*/  STL [R1+0x3c54], R10 ;  /* 0x003c540a01007387 */ /* 0x008fe80000100800 */
[----:B------:R-:W-:Y:S01]  /*c9b40*/  STL [R1+0x3c50], R22 ;  /* 0x003c501601007387 */ /* 0x000fe20000100800 */
[----:B------:R-:W-:-:S03]  /*c9b50*/  IADD3 R27, R19, -R20, RZ ;  /* 0x80000014131b7210 */ /* 0x000fc60007ffe0ff */
[----:B------:R3:W-:Y:S04]  /*c9b60*/  STL [R1+0x3c4c], R4 ;  /* 0x003c4c0401007387 */ /* 0x0007e80000100800 */
[----:B------:R-:W-:Y:S04]  /*c9b70*/  STL [R1+0x3c48], R2 ;  /* 0x003c480201007387 */ /* 0x000fe80000100800 */
[----:B------:R4:W-:Y:S04]  /*c9b80*/  STL [R1+0x3c44], R6 ;  /* 0x003c440601007387 */ /* 0x0009e80000100800 */
[----:B------:R0:W-:Y:S04]  /*c9b90*/  STL [R1+0x3c40], R3 ;  /* 0x003c400301007387 */ /* 0x0001e80000100800 */
[----:B------:R-:W2:Y:S01]  /*c9ba0*/  LDL.LU R20, [R1+0x8b8] ;  /* 0x0008b80001147983 */ /* 0x000ea20000300800 */
[----:B------:R-:W-:Y:S01]  /*c9bb0*/  IADD3 R28, R24, -R18, RZ ;  /* 0x80000012181c7210 */ /* 0x000fe20007ffe0ff */
[----:B------:R-:W-:Y:S01]  /*c9bc0*/  FADD R0, R7, -1 ;  /* 0xbf80000007007421 */ /* 0x000fe20000000000 */
[----:B------:R-:W-:Y:S01]  /*c9bd0*/  IADD3 R29, R23, -R14, RZ ;  /* 0x8000000e171d7210 */ /* 0x000fe20007ffe0ff */
[----:B------:R-:W-:-:S02]  /*c9be0*/  FADD R27, R27, -1 ;  /* 0xbf8000001b1b7421 */ /* 0x000fc40000000000 */
[-C--:B------:R-:W-:Y:S02]  /*c9bf0*/  FFMA.FTZ R7, R0, R15.reuse, -0.16845393180847167969 ;  /* 0xbe2c7f3000077423 */ /* 0x080fe4000001000f */
[----:B------:R-:W-:Y:S02]  /*c9c00*/  FADD R28, R28, -1 ;  /* 0xbf8000001c1c7421 */ /* 0x000fe40000000000 */
[----:B------:R-:W-:Y:S01]  /*c9c10*/  FADD R29, R29, -1 ;  /* 0xbf8000001d1d7421 */ /* 0x000fe20000000000 */
[----:B------:R-:W-:Y:S01]  /*c9c20*/  MOV R18, R8 ;  /* 0x0000000800127202 */ /* 0x000fe20000000f00 */
[----:B0-----:R-:W-:Y:S02]  /*c9c30*/  FFMA.FTZ R9, R27, R15, -0.16845393180847167969 ;  /* 0xbe2c7f301b097423 */ /* 0x001fe4000001000f */
[----:B------:R-:W-:Y:S02]  /*c9c40*/  FFMA.FTZ R7, R0, R7, 0.1716887056827545166 ;  /* 0x3e2fcf2a00077423 */ /* 0x000fe40000010007 */
[----:B------:R-:W-:-:S02]  /*c9c50*/  FFMA.FTZ R8, R28, R15, -0.16845393180847167969 ;  /* 0xbe2c7f301c087423 */ /* 0x000fc4000001000f */
[----:B------:R-:W-:Y:S02]  /*c9c60*/  FFMA.FTZ R14, R29, R15, -0.16845393180847167969 ;  /* 0xbe2c7f301d0e7423 */ /* 0x000fe4000001000f */
[----:B------:R-:W-:Y:S01]  /*c9c70*/  FFMA.FTZ R9, R27, R9, 0.1716887056827545166 ;  /* 0x3e2fcf2a1b097423 */ /* 0x000fe20000010009 */
[----:B-1----:R-:W2:Y:S01]  /*c9c80*/  LDL R15, [R1+0x20] ;  /* 0x00002000010f7983 */ /* 0x002ea20000100800 */
[----:B------:R-:W-:Y:S02]  /*c9c90*/  FFMA.FTZ R7, R0, R7, -0.17900948226451873779 ;  /* 0xbe374e4300077423 */ /* 0x000fe40000010007 */
[----:B------:R-:W-:Y:S01]  /*c9ca0*/  FFMA.FTZ R8, R28, R8, 0.1716887056827545166 ;  /* 0x3e2fcf2a1c087423 */ /* 0x000fe20000010008 */
[----:B------:R-:W2:Y:S01]  /*c9cb0*/  LDL.LU R19, [R1+0x7c4] ;  /* 0x0007c40001137983 */ /* 0x000ea20000300800 */
[----:B------:R-:W-:Y:S02]  /*c9cc0*/  FFMA.FTZ R14, R29, R14, 0.1716887056827545166 ;  /* 0x3e2fcf2a1d0e7423 */ /* 0x000fe4000001000e */
[----:B------:R-:W-:Y:S01]  /*c9cd0*/  FFMA.FTZ R9, R27, R9, -0.17900948226451873779 ;  /* 0xbe374e431b097423 */ /* 0x000fe20000010009 */
[----:B---3--:R-:W3:Y:S01]  /*c9ce0*/  LDL.LU R4, [R1+0x8b4] ;  /* 0x0008b40001047983 */ /* 0x008ee20000300800 */
[----:B------:R-:W-:-:S02]  /*c9cf0*/  FFMA.FTZ R7, R0, R7, 0.20512372255325317383 ;  /* 0x3e520bf400077423 */ /* 0x000fc40000010007 */
[----:B------:R-:W-:Y:S01]  /*c9d00*/  FFMA.FTZ R8, R28, R8, -0.17900948226451873779 ;  /* 0xbe374e431c087423 */ /* 0x000fe20000010008 */
[----:B------:R-:W3:Y:S01]  /*c9d10*/  LDL.LU R24, [R1+0x7c0] ;  /* 0x0007c00001187983 */ /* 0x000ee20000300800 */
[----:B------:R-:W-:Y:S02]  /*c9d20*/  FFMA.FTZ R14, R29, R14, -0.17900948226451873779 ;  /* 0xbe374e431d0e7423 */ /* 0x000fe4000001000e */
[----:B------:R-:W-:Y:S01]  /*c9d30*/  FFMA.FTZ R9, R27, R9, 0.20512372255325317383 ;  /* 0x3e520bf41b097423 */ /* 0x000fe20000010009 */
[----:B------:R-:W3:Y:S01]  /*c9d40*/  LDL.LU R23, [R1+0x8b0] ;  /* 0x0008b00001177983 */ /* 0x000ee20000300800 */
[----:B------:R-:W-:Y:S02]  /*c9d50*/  FFMA.FTZ R7, R0, R7, -0.24046532809734344482 ;  /* 0xbe763c8b00077423 */ /* 0x000fe40000010007 */
[----:B------:R-:W-:Y:S01]  /*c9d60*/  FFMA.FTZ R8, R28, R8, 0.20512372255325317383 ;  /* 0x3e520bf41c087423 */ /* 0x000fe20000010008 */
[----:B------:R-:W3:Y:S01]  /*c9d70*/  LDL.LU R5, [R1+0x7bc] ;  /* 0x0007bc0001057983 */ /* 0x000ee20000300800 */
[----:B------:R-:W-:-:S02]  /*c9d80*/  FFMA.FTZ R14, R29, R14, 0.20512372255325317383 ;  /* 0x3e520bf41d0e7423 */ /* 0x000fc4000001000e */
[----:B------:R-:W-:Y:S01]  /*c9d90*/  FFMA.FTZ R9, R27, R9, -0.24046532809734344482 ;  /* 0xbe763c8b1b097423 */ /* 0x000fe20000010009 */
[----:B----4-:R-:W4:Y:S01]  /*c9da0*/  LDL.LU R6, [R1+0x8ac] ;  /* 0x0008ac0001067983 */ /* 0x010f220000300800 */
[----:B------:R-:W-:Y:S02]  /*c9db0*/  FFMA.FTZ R7, R0, R7, 0.28857114911079406738 ;  /* 0x3e93bf9900077423 */ /* 0x000fe40000010007 */
[----:B------:R-:W-:Y:S01]  /*c9dc0*/  FFMA.FTZ R8, R28, R8, -0.24046532809734344482 ;  /* 0xbe763c8b1c087423 */ /* 0x000fe20000010008 */
[----:B------:R-:W4:Y:S01]  /*c9dd0*/  LDL.LU R12, [R1+0x7b8] ;  /* 0x0007b800010c7983 */ /* 0x000f220000300800 */
[----:B------:R-:W-:Y:S02]  /*c9de0*/  FFMA.FTZ R14, R29, R14, -0.24046532809734344482 ;  /* 0xbe763c8b1d0e7423 */ /* 0x000fe4000001000e */
[----:B------:R-:W-:Y:S01]  /*c9df0*/  FFMA.FTZ R9, R27, R9, 0.28857114911079406738 ;  /* 0x3e93bf991b097423 */ /* 0x000fe20000010009 */
[----:B------:R-:W4:Y:S01]  /*c9e00*/  LDL.LU R3, [R1+0x8a8] ;  /* 0x0008a80001037983 */ /* 0x000f220000300800 */
[----:B------:R-:W-:-:S02]  /*c9e10*/  FFMA.FTZ R7, R0, R7, -0.36067417263984680176 ;  /* 0xbeb8aa4900077423 */ /* 0x000fc40000010007 */
[----:B------:R-:W-:Y:S01]  /*c9e20*/  FFMA.FTZ R8, R28, R8, 0.28857114911079406738 ;  /* 0x3e93bf991c087423 */ /* 0x000fe20000010008 */
[----:B------:R-:W4:Y:S01]  /*c9e30*/  LDL.LU R11, [R1+0x7b4] ;  /* 0x0007b400010b7983 */ /* 0x000f220000300800 */
[----:B------:R-:W-:Y:S02]  /*c9e40*/  FFMA.FTZ R14, R29, R14, 0.28857114911079406738 ;  /* 0x3e93bf991d0e7423 */ /* 0x000fe4000001000e */
[----:B------:R-:W-:Y:S01]  /*c9e50*/  FFMA.FTZ R9, R27, R9, -0.36067417263984680176 ;  /* 0xbeb8aa491b097423 */ /* 0x000fe20000010009 */
[----:B------:R-:W4:Y:S01]  /*c9e60*/  LDL.LU R13, [R1+0x7b0] ;  /* 0x0007b000010d7983 */ /* 0x000f220000300800 */
[----:B------:R-:W-:Y:S02]  /*c9e70*/  FFMA.FTZ R7, R0, R7, 0.48089820146560668945 ;  /* 0x3ef6384a00077423 */ /* 0x000fe40000010007 */
[----:B------:R-:W-:Y:S01]  /*c9e80*/  FFMA.FTZ R8, R28, R8, -0.36067417263984680176 ;  /* 0xbeb8aa491c087423 */ /* 0x000fe20000010008 */
[----:B------:R-:W4:Y:S01]  /*c9e90*/  LDL.LU R16, [R1+0x7ac] ;  /* 0x0007ac0001107983 */ /* 0x000f220000300800 */
[----:B------:R-:W-:-:S02]  /*c9ea0*/  FFMA.FTZ R14, R29, R14, -0.36067417263984680176 ;  /* 0xbeb8aa491d0e7423 */ /* 0x000fc4000001000e */
[----:B------:R-:W-:Y:S01]  /*c9eb0*/  FFMA.FTZ R9, R27, R9, 0.48089820146560668945 ;  /* 0x3ef6384a1b097423 */ /* 0x000fe20000010009 */
[----:B------:R-:W4:Y:S01]  /*c9ec0*/  LDL.LU R10, [R1+0x10] ;  /* 0x00001000010a7983 */ /* 0x000f220000300800 */
[----:B------:R-:W-:Y:S02]  /*c9ed0*/  FFMA.FTZ R7, R0, R7, -0.72134751081466674805 ;  /* 0xbf38aa3b00077423 */ /* 0x000fe40000010007 */
[----:B------:R-:W-:Y:S01]  /*c9ee0*/  FFMA.FTZ R8, R28, R8, 0.48089820146560668945 ;  /* 0x3ef6384a1c087423 */ /* 0x000fe20000010008 */
[----:B------:R-:W4:Y:S01]  /*c9ef0*/  LDL.LU R22, [R1+0xc] ;  /* 0x00000c0001167983 */ /* 0x000f220000300800 */
[----:B------:R-:W-:Y:S02]  /*c9f00*/  FFMA.FTZ R14, R29, R14, 0.48089820146560668945 ;  /* 0x3ef6384a1d0e7423 */ /* 0x000fe4000001000e */
[----:B------:R-:W-:Y:S02]  /*c9f10*/  FFMA.FTZ R9, R27, R9, -0.72134751081466674805 ;  /* 0xbf38aa3b1b097423 */ /* 0x000fe40000010009 */
[----:B------:R-:W-:-:S02]  /*c9f20*/  FMUL R7, R0, R7 ;  /* 0x0000000700077220 */ /* 0x000fc40000400000 */
[----:B------:R-:W-:Y:S02]  /*c9f30*/  FFMA.FTZ R8, R28, R8, -0.72134751081466674805 ;  /* 0xbf38aa3b1c087423 */ /* 0x000fe40000010008 */
[----:B------:R-:W-:Y:S02]  /*c9f40*/  FFMA.FTZ R2, R29, R14, -0.72134751081466674805 ;  /* 0xbf38aa3b1d027423 */ /* 0x000fe4000001000e */
[----:B------:R-:W-:Y:S02]  /*c9f50*/  FMUL R9, R27, R9 ;  /* 0x000000091b097220 */ /* 0x000fe40000400000 */
[----:B------:R-:W-:Y:S02]  /*c9f60*/  FMUL R7, R0, R7 ;  /* 0x0000000700077220 */ /* 0x000fe40000400000 */
[----:B------:R-:W-:Y:S02]  /*c9f70*/  FMUL R8, R28, R8 ;  /* 0x000000081c087220 */ /* 0x000fe40000400000 */
[----:B------:R-:W-:-:S02]  /*c9f80*/  FMUL R2, R29, R2 ;  /* 0x000000021d027220 */ /* 0x000fc40000400000 */
[----:B------:R-:W-:Y:S02]  /*c9f90*/  FMUL R9, R27, R9 ;  /* 0x000000091b097220 */ /* 0x000fe40000400000 */
[----:B------:R-:W-:Y:S02]  /*c9fa0*/  FFMA.FTZ R0, R0, 1.4426950216293334961, R7 ;  /* 0x3fb8aa3b00007823 */ /* 0x000fe40000010007 */
[----:B------:R-:W-:Y:S02]  /*c9fb0*/  FMUL R14, R28, R8 ;  /* 0x000000081c0e7220 */ /* 0x000fe40000400000 */
[----:B------:R-:W-:Y:S02]  /*c9fc0*/  FMUL R8, R29, R2 ;  /* 0x000000021d087220 */ /* 0x000fe40000400000 */
[----:B------:R-:W4:Y:S01]  /*c9fd0*/  LDL.LU R2, [R1+0x8] ;  /* 0x0000080001027983 */ /* 0x000f220000300800 */
[----:B------:R-:W-:-:S03]  /*c9fe0*/  FFMA.FTZ R27, R27, 1.4426950216293334961, R9 ;  /* 0x3fb8aa3b1b1b7823 */ /* 0x000fc60000010009 */
[----:B------:R-:W4:Y:S01]  /*c9ff0*/  LDL.LU R7, [R1+0x3cb4] ;  /* 0x003cb40001077983 */ /* 0x000f220000300800 */
[----:B------:R-:W-:-:S03]  /*ca000*/  FFMA.FTZ R14, R28, 1.4426950216293334961, R14 ;  /* 0x3fb8aa3b1c0e7823 */ /* 0x000fc6000001000e */
[----:B------:R0:W-:Y:S01]  /*ca010*/  STL [R1+0x740], R0 ;  /* 0x0007400001007387 */ /* 0x0001e20000100800 */
[----:B------:R-:W-:-:S03]  /*ca020*/  FFMA.FTZ R8, R29, 1.4426950216293334961, R8 ;  /* 0x3fb8aa3b1d087823 */ /* 0x000fc60000010008 */
[----:B0-----:R-:W4:Y:S04]  /*ca030*/  LDL.LU R0, [R1+0x7e0] ;  /* 0x0007e00001007983 */ /* 0x001f280000300800 */
[----:B------:R-:W4:Y:S04]  /*ca040*/  LDL.LU R9, [R1+0x3cb0] ;  /* 0x003cb00001097983 */ /* 0x000f280000300800 */
[----:B------:R0:W-:Y:S04]  /*ca050*/  STL [R1+0x754], R27 ;  /* 0x0007541b01007387 */ /* 0x0001e80000100800 */
[----:B0-----:R-:W4:Y:S04]  /*ca060*/  LDL.LU R27, [R1+0x7e8] ;  /* 0x0007e800011b7983 */ /* 0x001f280000300800 */
[----:B------:R-:W4:Y:S04]  /*ca070*/  LDL.LU R28, [R1+0x7ec] ;  /* 0x0007ec00011c7983 */ /* 0x000f280000300800 */
[----:B------:R0:W-:Y:S04]  /*ca080*/  STL [R1+0x74c], R14 ;  /* 0x00074c0e01007387 */ /* 0x0001e80000100800 */
[----:B0-----:R-:W4:Y:S04]  /*ca090*/  LDL.LU R14, [R1+0x7d4] ;  /* 0x0007d400010e7983 */ /* 0x001f280000300800 */
[----:B------:R-:W4:Y:S01]  /*ca0a0*/  LDL.LU R29, [R1+0x8a4] ;  /* 0x0008a400011d7983 */ /* 0x000f220000300800 */
[----:B--2---:R-:W-:-:S03]  /*ca0b0*/  FADD R20, R20, R21 ;  /* 0x0000001514147221 */ /* 0x004fc60000000000 */
[----:B------:R-:W2:Y:S04]  /*ca0c0*/  LDL.LU R21, [R1+0x3cac] ;  /* 0x003cac0001157983 */ /* 0x000ea80000300800 */
[----:B------:R0:W-:Y:S04]  /*ca0d0*/  STL [R1+0x648], R20 ;  /* 0x0006481401007387 */ /* 0x0001e80000100800 */
[----:B0-----:R-:W2:Y:S01]  /*ca0e0*/  LDL.LU R20, [R1+0x3ca8] ;  /* 0x003ca80001147983 */ /* 0x001ea20000300800 */
[----:B------:R-:W-:-:S03]  /*ca0f0*/  ISETP.GE.U32.AND P4, PT, R15, 0x7f800000, PT ;  /* 0x7f8000000f00780c */ /* 0x000fc60003f86070 */
[----:B------:R-:W2:Y:S01]  /*ca100*/  LDL.LU R15, [R1+0x3ca4] ;  /* 0x003ca400010f7983 */ /* 0x000ea20000300800 */
[----:B---3--:R-:W-:-:S03]  /*ca110*/  FADD R4, R4, R19 ;  /* 0x0000001304047221 */ /* 0x008fc60000000000 */
[----:B------:R-:W3:Y:S01]  /*ca120*/  LDL.LU R19, [R1+0x3ca0] ;  /* 0x003ca00001137983 */ /* 0x000ee20000300800 */
[----:B------:R-:W-:-:S03]  /*ca130*/  FADD R23, R23, R24 ;  /* 0x0000001817177221 */ /* 0x000fc60000000000 */
[----:B------:R-:W3:Y:S01]  /*ca140*/  LDL.LU R24, [R1+0x3c9c] ;  /* 0x003c9c0001187983 */ /* 0x000ee20000300800 */
[----:B----4-:R-:W-:-:S03]  /*ca150*/  FADD R6, R6, R5 ;  /* 0x0000000506067221 */ /* 0x010fc60000000000 */
[----:B------:R-:W4:Y:S01]  /*ca160*/  LDL.LU R5, [R1+0x3c98] ;  /* 0x003c980001057983 */ /* 0x000f220000300800 */
[----:B------:R-:W-:-:S03]  /*ca170*/  FADD R3, R3, R12 ;  /* 0x0000000c03037221 */ /* 0x000fc60000000000 */
[----:B------:R-:W3:Y:S01]  /*ca180*/  LDL.LU R12, [R1+0x3c94] ;  /* 0x003c9400010c7983 */ /* 0x000ee20000300800 */
[----:B------:R-:W-:Y:S02]  /*ca190*/  FADD R27, R27, R16 ;  /* 0x000000101b1b7221 */ /* 0x000fe40000000000 */
[----:B------:R-:W-:Y:S02]  /*ca1a0*/  FADD R28, R28, R13 ;  /* 0x0000000d1c1c7221 */ /* 0x000fe40000000000 */
[----:B------:R-:W-:Y:S02]  /*ca1b0*/  FADD R29, R29, R11 ;  /* 0x0000000b1d1d7221 */ /* 0x000fe40000000000 */
[----:B------:R-:W3:Y:S04]  /*ca1c0*/  LDL.LU R11, [R1+0x3c90] ;  /* 0x003c9000010b7983 */ /* 0x000ee80000300800 */
[----:B------:R-:W3:Y:S04]  /*ca1d0*/  LDL.LU R13, [R1+0x3c8c] ;  /* 0x003c8c00010d7983 */ /* 0x000ee80000300800 */
[----:B------:R-:W3:Y:S04]  /*ca1e0*/  LDL.LU R16, [R1+0x3c88] ;  /* 0x003c880001107983 */ /* 0x000ee80000300800 */
[----:B------:R0:W-:Y:S04]  /*ca1f0*/  STL [R1+0x3c84], R9 ;  /* 0x003c840901007387 */ /* 0x0001e80000100800 */
[----:B0-----:R-:W3:Y:S04]  /*ca200*/  LDL R9, [R1+0x1c] ;  /* 0x00001c0001097983 */ /* 0x001ee80000100800 */
[----:B--2---:R0:W-:Y:S04]  /*ca210*/  STL [R1+0x3c80], R20 ;  /* 0x003c801401007387 */ /* 0x0041e80000100800 */
[----:B0-----:R-:W2:Y:S01]  /*ca220*/  LDL.LU R20, [R1+0x7a8] ;  /* 0x0007a80001147983 */ /* 0x001ea20000300800 */
[----:B---3--:R-:W-:-:S03]  /*ca230*/  ISETP.GE.U32.AND P2, PT, R9, 0x7f800000, PT ;  /* 0x7f8000000900780c */ /* 0x008fc60003f46070 */
[----:B------:R-:W3:Y:S01]  /*ca240*/  LDL.LU R9, [R1+0x3c84] ;  /* 0x003c840001097983 */ /* 0x000ee20000300800 */
[----:B--2---:R-:W-:-:S03]  /*ca250*/  FADD R0, R0, R20 ;  /* 0x0000001400007221 */ /* 0x004fc60000000000 */
[----:B------:R-:W3:Y:S04]  /*ca260*/  LDL.LU R20, [R1+0x3c80] ;  /* 0x003c800001147983 */ /* 0x000ee80000300800 */
[----:B------:R0:W-:Y:S04]  /*ca270*/  STL [R1+0x3c7c], R25 ;  /* 0x003c7c1901007387 */ /* 0x0001e80000100800 */
[----:B0-----:R-:W4:Y:S04]  /*ca280*/  LDL.LU R25, [R1+0x6e4] ;  /* 0x0006e40001197983 */ /* 0x001f280000300800 */
[----:B------:R0:W-:Y:S04]  /*ca290*/  STL [R1+0x3c78], R7 ;  /* 0x003c780701007387 */ /* 0x0001e80000100800 */
[----:B0-----:R-:W2:Y:S04]  /*ca2a0*/  LDL.LU R7, [R1+0x754] ;  /* 0x0007540001077983 */ /* 0x001ea80000300800 */
[----:B------:R0:W-:Y:S04]  /*ca2b0*/  STL [R1+0x3c74], R21 ;  /* 0x003c741501007387 */ /* 0x0001e80000100800 */
[----:B0-----:R-:W3:Y:S04]  /*ca2c0*/  LDL.LU R21, [R1+0x740] ;  /* 0x0007400001157983 */ /* 0x001ee80000300800 */
[----:B------:R0:W-:Y:S04]  /*ca2d0*/  STL [R1+0x3c70], R26 ;  /* 0x003c701a01007387 */ /* 0x0001e80000100800 */
[----:B0-----:R-:W3:Y:S04]  /*ca2e0*/  LDL.LU R26, [R1+0x20] ;  /* 0x00002000011a7983 */ /* 0x001ee80000300800 */
[----:B------:R0:W-:Y:S04]  /*ca2f0*/  STL [R1+0x3c6c], R27 ;  /* 0x003c6c1b01007387 */ /* 0x0001e80000100800 */
[----:B0-----:R0:W3:Y:S04]  /*ca300*/  LDL.LU R27, [R1+0x648] ;  /* 0x00064800011b7983 */ /* 0x0010e80000300800 */
[----:B------:R1:W-:Y:S04]  /*ca310*/  STL [R1+0x3c68], R15 ;  /* 0x003c680f01007387 */ /* 0x0003e80000100800 */
[----:B-1----:R-:W3:Y:S04]  /*ca320*/  LDL.LU R15, [R1+0x18] ;  /* 0x00001800010f7983 */ /* 0x002ee80000300800 */
[----:B------:R1:W-:Y:S04]  /*ca330*/  STL [R1+0x3c64], R19 ;  /* 0x003c641301007387 */ /* 0x0003e80000100800 */
[----:B-1----:R-:W3:Y:S04]  /*ca340*/  LDL.LU R19, [R1+0x1c] ;  /* 0x00001c0001137983 */ /* 0x002ee80000300800 */
[----:B------:R1:W-:Y:S04]  /*ca350*/  STL [R1+0x3c60], R24 ;  /* 0x003c601801007387 */ /* 0x0003e80000100800 */
[----:B-1----:R-:W3:Y:S04]  /*ca360*/  LDL.LU R24, [R1+0x14] ;  /* 0x0000140001187983 */ /* 0x002ee80000300800 */
[----:B------:R1:W-:Y:S04]  /*ca370*/  STL [R1+0x3c58], R8 ;  /* 0x003c580801007387 */ /* 0x0003e80000100800 */
[----:B-1----:R-:W3:Y:S01]  /*ca380*/  LDL.LU R8, [R1+0x74c] ;  /* 0x00074c0001087983 */ /* 0x002ee20000300800 */
[----:B----4-:R-:W-:-:S03]  /*ca390*/  FADD R5, R5, R25 ;  /* 0x0000001905057221 */ /* 0x010fc60000000000 */
[----:B------:R-:W4:Y:S01]  /*ca3a0*/  LDL.LU R25, [R1+0x3c7c] ;  /* 0x003c7c0001197983 */ /* 0x000f220000300800 */
[----:B--2---:R-:W-:-:S03]  /*ca3b0*/  FADD R12, R12, R7 ;  /* 0x000000070c0c7221 */ /* 0x004fc60000000000 */
[----:B------:R-:W2:Y:S01]  /*ca3c0*/  LDL.LU R7, [R1+0x3c78] ;  /* 0x003c780001077983 */ /* 0x000ea20000300800 */
[----:B---3--:R-:W-:Y:S01]  /*ca3d0*/  FADD R14, R14, R21 ;  /* 0x000000150e0e7221 */ /* 0x008fe20000000000 */
[----:B------:R-:W-:Y:S02]  /*ca3e0*/  @P4 MOV R21, 0x7f800000 ;  /* 0x7f80000000154802 */ /* 0x000fe40000000f00 */
[----:B------:R-:W-:-:S03]  /*ca3f0*/  FSETP.NEU.AND P1, PT, R26, RZ, PT ;  /* 0x000000ff1a00720b */ /* 0x000fc60003f2d000 */
[----:B------:R-:W-:Y:S02]  /*ca400*/  @P4 FFMA.FTZ R27, R26, R21, +INF ;  /* 0x7f8000001a1b4423 */ /* 0x000fe40000010015 */
[----:B------:R-:W3:Y:S03]  /*ca410*/  LDL.LU R21, [R1+0x3c74] ;  /* 0x003c740001157983 */ /* 0x000ee60000300800 */
[----:B------:R-:W-:Y:S01]  /*ca420*/  FSEL R27, R27, -INF , P1 ;  /* 0xff8000001b1b7808 */ /* 0x000fe20000800000 */
[----:B------:R-:W2:Y:S01]  /*ca430*/  LDL.LU R26, [R1+0x3c70] ;  /* 0x003c7000011a7983 */ /* 0x000ea20000300800 */
[----:B------:R-:W-:-:S03]  /*ca440*/  ISETP.GE.U32.AND P6, PT, R15, 0x7f800000, PT ;  /* 0x7f8000000f00780c */ /* 0x000fc60003fc6070 */
[----:B------:R1:W-:Y:S10]  /*ca450*/  STL [R1+0x16cc], R27 ;  /* 0x0016cc1b01007387 */ /* 0x0003f40000100800 */
[----:B-1----:R-:W-:-:S05]  /*ca460*/  @P6 MOV R27, 0x7f800000 ;  /* 0x7f800000001b6802 */ /* 0x002fca0000000f00 */
[----:B------:R-:W-:Y:S02]  /*ca470*/  @P6 FFMA.FTZ R23, R15, R27, +INF ;  /* 0x7f8000000f176423 */ /* 0x000fe4000001001b */
[----:B------:R0:W2:Y:S01]  /*ca480*/  LDL.LU R27, [R1+0x3c6c] ;  /* 0x003c6c00011b7983 */ /* 0x0000a20000300800 */
[----:B------:R-:W-:Y:S01]  /*ca490*/  ISETP.GE.U32.AND P0, PT, R24, 0x7f800000, PT ;  /* 0x7f8000001800780c */ /* 0x000fe20003f06070 */
[----:B------:R-:W-:Y:S01]  /*ca4a0*/  FADD R11, R11, R8 ;  /* 0x000000080b0b7221 */ /* 0x000fe20000000000 */
[----:B------:R-:W-:-:S05]  /*ca4b0*/  @P2 MOV R8, 0x7f800000 ;  /* 0x7f80000000082802 */ /* 0x000fca0000000f00 */
[----:B------:R-:W-:Y:S01]  /*ca4c0*/  @P2 FFMA.FTZ R4, R19, R8, +INF ;  /* 0x7f80000013042423 */ /* 0x000fe20000010008 */
[----:B------:R-:W-:Y:S02]  /*ca4d0*/  FSETP.NEU.AND P2, PT, R15, RZ, PT ;  /* 0x000000ff0f00720b */ /* 0x000fe40003f4d000 */
[----:B------:R-:W4:Y:S01]  /*ca4e0*/  LDL.LU R15, [R1+0x3c68] ;  /* 0x003c6800010f7983 */ /* 0x000f220000300800 */
[----:B------:R-:W-:Y:S02]  /*ca4f0*/  ISETP.GE.U32.AND P3, PT, R10, 0x7f800000, PT ;  /* 0x7f8000000a00780c */ /* 0x000fe40003f66070 */
[----:B------:R-:W-:Y:S01]  /*ca500*/  FSETP.NEU.AND P5, PT, R19, RZ, PT ;  /* 0x000000ff1300720b */ /* 0x000fe20003fad000 */
[----:B------:R-:W-:Y:S01]  /*ca510*/  @P0 IMAD.MOV.U32 R19, RZ, RZ, 0x7f800000 ;  /* 0x7f800000ff130424 */ /* 0x000fe200078e00ff */
[----:B------:R-:W-:-:S03]  /*ca520*/  ISETP.GE.U32.AND P4, PT, R22, 0x7f800000, PT ;  /* 0x7f8000001600780c */ /* 0x000fc60003f86070 */
[----:B------:R-:W-:Y:S01]  /*ca530*/  @P0 FFMA.FTZ R6, R24, R19, +INF ;  /* 0x7f80000018060423 */ /* 0x000fe20000010013 */
[----:B------:R-:W-:Y:S01]  /*ca540*/  ISETP.GE.U32.AND P1, PT, R2, 0x7f800000, PT ;  /* 0x7f8000000200780c */ /* 0x000fe20003f26070 */
[----:B------:R-:W4:Y:S01]  /*ca550*/  LDL.LU R19, [R1+0x3c64] ;  /* 0x003c640001137983 */ /* 0x000f220000300800 */
[----:B------:R-:W-:Y:S02]  /*ca560*/  FSETP.NEU.AND P6, PT, R24, RZ, PT ;  /* 0x000000ff1800720b */ /* 0x000fe40003fcd000 */
[----:B------:R-:W-:Y:S01]  /*ca570*/  FSEL R4, R4, -INF , P5 ;  /* 0xff80000004047808 */ /* 0x000fe20002800000 */
[----:B------:R-:W4:Y:S01]  /*ca580*/  LDL.LU R24, [R1+0x3c60] ;  /* 0x003c600001187983 */ /* 0x000f220000300800 */
[----:B------:R-:W-:Y:S02]  /*ca590*/  @P3 MOV R8, 0x7f800000 ;  /* 0x7f80000000083802 */ /* 0x000fe40000000f00 */
[C---:B------:R-:W-:Y:S01]  /*ca5a0*/  FSETP.NEU.AND P0, PT, R10.reuse, RZ, PT ;  /* 0x000000ff0a00720b */ /* 0x040fe20003f0d000 */
[----:B------:R1:W-:Y:S02]  /*ca5b0*/  STL [R1+0x16c4], R4 ;  /* 0x0016c40401007387 */ /* 0x0003e40000100800 */
[----:B------:R-:W-:Y:S01]  /*ca5c0*/  @P3 FFMA.FTZ R3, R10, R8, +INF ;  /* 0x7f8000000a033423 */ /* 0x000fe20000010008 */
[----:B------:R-:W-:-:S02]  /*ca5d0*/  FSEL R8, R23, -INF , P2 ;  /* 0xff80000017087808 */ /* 0x000fc40001000000 */
[----:B------:R-:W-:Y:S01]  /*ca5e0*/  ISETP.GE.U32.AND P3, PT, R13, 0x7f800000, PT ;  /* 0x7f8000000d00780c */ /* 0x000fe20003f66070 */
[----:B------:R-:W4:Y:S01]  /*ca5f0*/  LDL.LU R23, [R1+0x3c5c] ;  /* 0x003c5c0001177983 */ /* 0x000f220000300800 */
[----:B------:R-:W-:Y:S02]  /*ca600*/  @P4 MOV R10, 0x7f800000 ;  /* 0x7f800000000a4802 */ /* 0x000fe40000000f00 */
[----:B-1----:R-:W-:Y:S01]  /*ca610*/  @P1 MOV R4, 0x7f800000 ;  /* 0x7f80000000041802 */ /* 0x002fe20000000f00 */
[----:B------:R1:W-:Y:S02]  /*ca620*/  STL [R1+0x16d4], R8 ;  /* 0x0016d40801007387 */ /* 0x0003e40000100800 */
[----:B------:R-:W-:Y:S01]  /*ca630*/  @P4 FFMA.FTZ R29, R22, R10, +INF ;  /* 0x7f800000161d4423 */ /* 0x000fe2000001000a */
[----:B------:R-:W-:Y:S02]  /*ca640*/  FSEL R6, R6, -INF , P6 ;  /* 0xff80000006067808 */ /* 0x000fe40003000000 */
[----:B------:R-:W-:Y:S01]  /*ca650*/  FSETP.NEU.AND P2, PT, R22, RZ, PT ;  /* 0x000000ff1600720b */ /* 0x000fe20003f4d000 */
[C---:B------:R-:W-:Y:S01]  /*ca660*/  @P1 FFMA.FTZ R28, R2.reuse, R4, +INF ;  /* 0x7f800000021c1423 */ /* 0x040fe20000010004 */
[----:B------:R-:W-:Y:S01]  /*ca670*/  FSEL R3, R3, -INF , P0 ;  /* 0xff80000003037808 */ /* 0x000fe20000000000 */
[----:B-1----:R-:W4:Y:S01]  /*ca680*/  LDL.LU R8, [R1+0x3c58] ;  /* 0x003c580001087983 */ /* 0x002f220000300800 */
[----:B------:R-:W-:-:S03]  /*ca690*/  FSETP.NEU.AND P4, PT, R2, RZ, PT ;  /* 0x000000ff0200720b */ /* 0x000fc60003f8d000 */
[----:B------:R-:W4:Y:S04]  /*ca6a0*/  LDL.LU R10, [R1+0x3c54] ;  /* 0x003c5400010a7983 */ /* 0x000f280000300800 */
[----:B------:R-:W4:Y:S04]  /*ca6b0*/  LDL.LU R22, [R1+0x3c50] ;  /* 0x003c500001167983 */ /* 0x000f280000300800 */
[----:B------:R-:W4:Y:S04]  /*ca6c0*/  LDL.LU R4, [R1+0x3c4c] ;  /* 0x003c4c0001047983 */ /* 0x000f280000300800 */
[----:B------:R-:W4:Y:S04]  /*ca6d0*/  LDL.LU R2, [R1+0x3c48] ;  /* 0x003c480001027983 */ /* 0x000f280000300800 */
[----:B------:R1:W-:Y:S04]  /*ca6e0*/  STL [R1+0x16d8], R6 ;  /* 0x0016d80601007387 */ /* 0x0003e80000100800 */
[----:B-1----:R-:W4:Y:S04]  /*ca6f0*/  LDL.LU R6, [R1+0x3c44] ;  /* 0x003c440001067983 */ /* 0x002f280000300800 */
[----:B------:R1:W-:Y:S02]  /*ca700*/  STL [R1+0x16e0], R3 ;  /* 0x0016e00301007387 */ /* 0x0003e40000100800 */
[----:B-1----:R-:W-:-:S02]  /*ca710*/  @P3 MOV R3, 0x7f800000 ;  /* 0x7f80000000033802 */ /* 0x002fc40000000f00 */
[----:B---3--:R1:W-:Y:S03]  /*ca720*/  STL [R1+0x39b0], R21 ;  /* 0x0039b01501007387 */ /* 0x0083e60000100800 */
[----:B--2---:R-:W-:Y:S02]  /*ca730*/  @P3 FFMA.FTZ R27, R13, R3, +INF ;  /* 0x7f8000000d1b3423 */ /* 0x004fe40000010003 */
[----:B------:R-:W2:Y:S01]  /*ca740*/  LDL.LU R3, [R1+0x3c40] ;  /* 0x003c400001037983 */ /* 0x000ea20000300800 */
[----:B------:R-:W-:Y:S02]  /*ca750*/  ISETP.GE.U32.AND P5, PT, R16, 0x7f800000, PT ;  /* 0x7f8000001000780c */ /* 0x000fe40003fa6070 */
[----:B------:R-:W-:Y:S02]  /*ca760*/  IADD3 R9, R20, -R9, RZ ;  /* 0x8000000914097210 */ /* 0x000fe40007ffe0ff */
[----:B----4-:R-:W-:-:S02]  /*ca770*/  ISETP.GE.U32.AND P0, PT, R25, 0x7f800000, PT ;  /* 0x7f8000001900780c */ /* 0x010fc40003f06070 */
[----:B------:R-:W-:Y:S01]  /*ca780*/  IADD3 R7, R21, -R7, RZ ;  /* 0x8000000715077210 */ /* 0x000fe20007ffe0ff */
[----:B------:R-:W-:Y:S01]  /*ca790*/  FADD R9, R9, -1 ;  /* 0xbf80000009097421 */ /* 0x000fe20000000000 */
[----:B------:R-:W-:Y:S02]  /*ca7a0*/  ISETP.GE.U32.AND P6, PT, R26, 0x7f800000, PT ;  /* 0x7f8000001a00780c */ /* 0x000fe40003fc6070 */
[----:B------:R-:W-:Y:S01]  /*ca7b0*/  FSETP.NEU.AND P1, PT, R13, RZ, PT ;  /* 0x000000ff0d00720b */ /* 0x000fe20003f2d000 */
[----:B------:R-:W-:Y:S02]  /*ca7c0*/  FADD R7, R7, -1 ;  /* 0xbf80000007077421 */ /* 0x000fe40000000000 */
[----:B-1----:R-:W-:Y:S02]  /*ca7d0*/  @P5 MOV R21, 0x7f800000 ;  /* 0x7f80000000155802 */ /* 0x002fe40000000f00 */
[----:B------:R-:W-:-:S03]  /*ca7e0*/  FSETP.NEU.AND P3, PT, R16, RZ, PT ;  /* 0x000000ff1000720b */ /* 0x000fc60003f6d000 */
[----:B------:R-:W-:Y:S01]  /*ca7f0*/  @P5 FFMA.FTZ R0, R16, R21, +INF ;  /* 0x7f80000010005423 */ /* 0x000fe20000010015 */
[----:B------:R-:W-:Y:S01]  /*ca800*/  @P0 MOV R21, 0x7f800000 ;  /* 0x7f80000000150802 */ /* 0x000fe20000000f00 */
[-C--:B------:R-:W-:Y:S02]  /*ca810*/  FFMA.FTZ R13, R9, R15.reuse, -0.16845393180847167969 ;  /* 0xbe2c7f30090d7423 */ /* 0x080fe4000001000f */
[----:B------:R-:W-:Y:S02]  /*ca820*/  FFMA.FTZ R15, R7, R15, -0.16845393180847167969 ;  /* 0xbe2c7f30070f7423 */ /* 0x000fe4000001000f */
[----:B------:R-:W-:Y:S02]  /*ca830*/  FFMA.FTZ R13, R9, R13, 0.1716887056827545166 ;  /* 0x3e2fcf2a090d7423 */ /* 0x000fe4000001000d */
[----:B------:R-:W-:Y:S02]  /*ca840*/  FFMA.FTZ R16, R7, R15, 0.1716887056827545166 ;  /* 0x3e2fcf2a07107423 */ /* 0x000fe4000001000f */
[----:B------:R-:W-:Y:S01]  /*ca850*/  FFMA.FTZ R13, R9, R13, -0.17900948226451873779 ;  /* 0xbe374e43090d7423 */ /* 0x000fe2000001000d */
[----:B------:R-:W-:Y:S01]  /*ca860*/  @P6 MOV R15, 0x7f800000 ;  /* 0x7f800000000f6802 */ /* 0x000fe20000000f00 */
[----:B------:R-:W-:-:S02]  /*ca870*/  @P0 FFMA.FTZ R5, R25, R21, +INF ;  /* 0x7f80000019050423 */ /* 0x000fc40000010015 */
[----:B------:R-:W-:Y:S01]  /*ca880*/  FFMA.FTZ R13, R9, R13, 0.20512372255325317383 ;  /* 0x3e520bf4090d7423 */ /* 0x000fe2000001000d */
[----:B------:R-:W-:Y:S01]  /*ca890*/  FSETP.NEU.AND P5, PT, R25, RZ, PT ;  /* 0x000000ff1900720b */ /* 0x000fe20003fad000 */
[C---:B------:R-:W-:Y:S01]  /*ca8a0*/  @P6 FFMA.FTZ R14, R26.reuse, R15, +INF ;  /* 0x7f8000001a0e6423 */ /* 0x040fe2000001000f */
[----:B------:R-:W-:Y:S01]  /*ca8b0*/  FSETP.NEU.AND P0, PT, R26, RZ, PT ;  /* 0x000000ff1a00720b */ /* 0x000fe20003f0d000 */
[----:B------:R-:W-:Y:S02]  /*ca8c0*/  FFMA.FTZ R25, R7, R16, -0.17900948226451873779 ;  /* 0xbe374e4307197423 */ /* 0x000fe40000010010 */
[----:B------:R-:W-:Y:S01]  /*ca8d0*/  FFMA.FTZ R26, R9, R13, -0.24046532809734344482 ;  /* 0xbe763c8b091a7423 */ /* 0x000fe2000001000d */
[----:B------:R-:W-:Y:S01]  /*ca8e0*/  FSEL R13, R29, -INF , P2 ;  /* 0xff8000001d0d7808 */ /* 0x000fe20001000000 */
[----:B------:R1:W-:Y:S01]  /*ca8f0*/  STL [R1+0x6e4], R5 ;  /* 0x0006e40501007387 */ /* 0x0003e20000100800 */
[----:B------:R-:W-:Y:S01]  /*ca900*/  FFMA.FTZ R25, R7, R25, 0.20512372255325317383 ;  /* 0x3e520bf407197423 */ /* 0x000fe20000010019 */
[----:B------:R-:W-:-:S03]  /*ca910*/  ISETP.GE.U32.AND P2, PT, R19, 0x7f800000, PT ;  /* 0x7f8000001300780c */ /* 0x000fc60003f46070 */
[C---:B------:R-:W-:Y:S01]  /*ca920*/  FFMA.FTZ R25, R7.reuse, R25, -0.24046532809734344482 ;  /* 0xbe763c8b07197423 */ /* 0x040fe20000010019 */
[----:B-1----:R-:W3:Y:S04]  /*ca930*/  LDL.LU R5, [R1+0x3c3c] ;  /* 0x003c3c0001057983 */ /* 0x002ee80000300800 */
[----:B------:R-:W-:Y:S04]  /*ca940*/  STL [R1+0x145c], R14 ;  /* 0x00145c0e01007387 */ /* 0x000fe80000100800 */
[----:B------:R1:W-:Y:S01]  /*ca950*/  STL [R1+0x16c8], R13 ;  /* 0x0016c80d01007387 */ /* 0x0003e20000100800 */
[----:B------:R-:W-:Y:S01]  /*ca960*/  FFMA.FTZ R25, R7, R25, 0.28857114911079406738 ;  /* 0x3e93bf9907197423 */ /* 0x000fe20000010019 */
[----:B------:R-:W-:-:S02]  /*ca970*/  FSEL R0, R0, -INF , P3 ;  /* 0xff80000000007808 */ /* 0x000fc40001800000 */
[----:B-1----:R-:W-:Y:S01]  /*ca980*/  FSEL R13, R28, -INF , P4 ;  /* 0xff8000001c0d7808 */ /* 0x002fe20002000000 */
[----:B------:R-:W-:Y:S01]  /*ca990*/  FFMA.FTZ R26, R9, R26, 0.28857114911079406738 ;  /* 0x3e93bf99091a7423 */ /* 0x000fe2000001001a */
[----:B------:R-:W-:-:S03]  /*ca9a0*/  ISETP.GE.U32.AND P6, PT, R24, 0x7f800000, PT ;  /* 0x7f8000001800780c */ /* 0x000fc60003fc6070 */
[----:B------:R1:W-:Y:S01]  /*ca9b0*/  STL [R1+0x16d0], R13 ;  /* 0x0016d00d01007387 */ /* 0x0003e20000100800 */
[----:B------:R-:W-:Y:S02]  /*ca9c0*/  FFMA.FTZ R25, R7, R25, -0.36067417263984680176 ;  /* 0xbeb8aa4907197423 */ /* 0x000fe40000010019 */
[----:B------:R-:W-:Y:S01]  /*ca9d0*/  FFMA.FTZ R26, R9, R26, -0.36067417263984680176 ;  /* 0xbeb8aa49091a7423 */ /* 0x000fe2000001001a */
[----:B-1----:R-:W-:Y:S02]  /*ca9e0*/  FSEL R13, R27, -INF , P1 ;  /* 0xff8000001b0d7808 */ /* 0x002fe40000800000 */
[----:B------:R-:W-:-:S03]  /*ca9f0*/  ISETP.GE.U32.AND P3, PT, R23, 0x7f800000, PT ;  /* 0x7f8000001700780c */ /* 0x000fc60003f66070 */
[----:B------:R-:W-:Y:S01]  /*caa00*/  STL [R1+0x16dc], R13 ;  /* 0x0016dc0d01007387 */ /* 0x000fe20000100800 */
[----:B------:R-:W-:-:S03]  /*caa10*/  @P2 MOV R27, 0x7f800000 ;  /* 0x7f800000001b2802 */ /* 0x000fc60000000f00 */
[----:B------:R1:W-:Y:S01]  /*caa20*/  STL [R1+0x16e4], R0 ;  /* 0x0016e40001007387 */ /* 0x0003e20000100800 */
[----:B------:R-:W-:Y:S01]  /*caa30*/  FFMA.FTZ R26, R9, R26, 0.48089820146560668945 ;  /* 0x3ef6384a091a7423 */ /* 0x000fe2000001001a */
[C---:B------:R-:W-:Y:S01]  /*caa40*/  FSETP.NEU.AND P1, PT, R19.reuse, RZ, PT ;  /* 0x000000ff1300720b */ /* 0x040fe20003f2d000 */
[----:B------:R-:W-:Y:S02]  /*caa50*/  @P2 FFMA.FTZ R12, R19, R27, +INF ;  /* 0x7f800000130c2423 */ /* 0x000fe4000001001b */
[----:B-1----:R-:W-:-:S04]  /*caa60*/  FFMA.FTZ R0, R7, R25, 0.48089820146560668945 ;  /* 0x3ef6384a07007423 */ /* 0x002fc80000010019 */
[----:B------:R-:W-:Y:S02]  /*caa70*/  FFMA.FTZ R0, R7, R0, -0.72134751081466674805 ;  /* 0xbf38aa3b07007423 */ /* 0x000fe40000010000 */
[----:B------:R-:W-:Y:S01]  /*caa80*/  FFMA.FTZ R25, R9, R26, -0.72134751081466674805 ;  /* 0xbf38aa3b09197423 */ /* 0x000fe2000001001a */
[----:B------:R-:W-:Y:S01]  /*caa90*/  @P6 MOV R26, 0x7f800000 ;  /* 0x7f800000001a6802 */ /* 0x000fe20000000f00 */
[----:B------:R-:W-:Y:S01]  /*caaa0*/  FMUL R19, R7, R0 ;  /* 0x0000000007137220 */ /* 0x000fe20000400000 */
[----:B------:R-:W-:-:S03]  /*caab0*/  FSETP.NEU.AND P2, PT, R24, RZ, PT ;  /* 0x000000ff1800720b */ /* 0x000fc60003f4d000 */
[C---:B------:R-:W-:Y:S02]  /*caac0*/  FMUL R19, R7.reuse, R19 ;  /* 0x0000001307137220 */ /* 0x040fe40000400000 */
[----:B------:R-:W-:Y:S01]  /*caad0*/  @P6 FFMA.FTZ R11, R24, R26, +INF ;  /* 0x7f800000180b6423 */ /* 0x000fe2000001001a */
[----:B------:R-:W-:Y:S01]  /*caae0*/  @P3 MOV R24, 0x7f800000 ;  /* 0x7f80000000183802 */ /* 0x000fe20000000f00 */
[----:B------:R-:W-:Y:S02]  /*caaf0*/  FFMA.FTZ R19, R7, 1.4426950216293334961, R19 ;  /* 0x3fb8aa3b07137823 */ /* 0x000fe40000010013 */
[----:B------:R-:W-:Y:S02]  /*cab00*/  FADD R4, R4, R8 ;  /* 0x0000000804047221 */ /* 0x000fe40000000000 */
[----:B------:R-:W-:Y:S01]  /*cab10*/  @P3 FFMA.FTZ R4, R23, R24, +INF ;  /* 0x7f80000017043423 */ /* 0x000fe20000010018 */
[----:B------:R-:W-:Y:S04]  /*cab20*/  STL [R1+0x1454], R12 ;  /* 0x0014540c01007387 */ /* 0x000fe80000100800 */
[----:B------:R1:W-:Y:S04]  /*cab30*/  STL [R1+0x1450], R11 ;  /* 0x0014500b01007387 */ /* 0x0003e80000100800 */
[----:B------:R-:W-:Y:S01]  /*cab40*/  STL [R1+0x13fc], R4 ;  /* 0x0013fc0401007387 */ /* 0x000fe20000100800 */
[----:B--2---:R-:W-:-:S05]  /*cab50*/  FADD R19, R3, R19 ;  /* 0x0000001303137221 */ /* 0x004fca0000000000 */
[----:B------:R-:W-:Y:S04]  /*cab60*/  STL [R1+0x39b4], R19 ;  /* 0x0039b41301007387 */ /* 0x000fe80000100800 */
[----:B-1----:R-:W2:Y:S01]  /*cab70*/  LDL R11, [R1+0xa8] ;  /* 0x0000a800010b7983 */ /* 0x002ea20000100800 */
[----:B------:R-:W-:Y:S01]  /*cab80*/  ISETP.GE.U32.AND P4, PT, R20, 0x7f800000, PT ;  /* 0x7f8000001400780c */ /* 0x000fe20003f86070 */
[----:B------:R-:W-:-:S04]  /*cab90*/  FMUL R25, R9, R25 ;  /* 0x0000001909197220 */ /* 0x000fc80000400000 */
[----:B------:R-:W-:-:S04]  /*caba0*/  FMUL R25, R9, R25 ;  /* 0x0000001909197220 */ /* 0x000fc80000400000 */
[----:B------:R-:W-:Y:S01]  /*cabb0*/  FFMA.FTZ R25, R9, 1.4426950216293334961, R25 ;  /* 0x3fb8aa3b09197823 */ /* 0x000fe20000010019 */
[----:B--2---:R1:W-:Y:S04]  /*cabc0*/  STL [R1+0x3c2c], R11 ;  /* 0x003c2c0b01007387 */ /* 0x0043e80000100800 */
[----:B-1----:R-:W2:Y:S01]  /*cabd0*/  LDL R11, [R1+0xac] ;  /* 0x0000ac00010b7983 */ /* 0x002ea20000100800 */
[----:B------:R-:W-:Y:S01]  /*cabe0*/  @P4 MOV R0, 0x7f800000 ;  /* 0x7f80000000004802 */ /* 0x000fe20000000f00 */
[----:B------:R-:W-:-:S04]  /*cabf0*/  FADD R2, R2, R25 ;  /* 0x0000001902027221 */ /* 0x000fc80000000000 */
[----:B------:R-:W-:-:S05]  /*cac00*/  @P4 FFMA.FTZ R2, R20, R0, +INF ;  /* 0x7f80000014024423 */ /* 0x000fca0000010000 */
[----:B------:R-:W-:Y:S04]  /*cac10*/  STL [R1+0x13f4], R2 ;  /* 0x0013f40201007387 */ /* 0x000fe80000100800 */
[----:B--2---:R1:W-:Y:S04]  /*cac20*/  STL [R1+0x3c30], R11 ;  /* 0x003c300b01007387 */ /* 0x0043e80000100800 */
[----:B-1----:R-:W2:Y:S04]  /*cac30*/  LDL R11, [R1+0xb0] ;  /* 0x0000b000010b7983 */ /* 0x002ea80000100800 */
[----:B--2---:R1:W-:Y:S04]  /*cac40*/  STL [R1+0x3c34], R11 ;  /* 0x003c340b01007387 */ /* 0x0043e80000100800 */
[----:B-1----:R-:W2:Y:S01]  /*cac50*/  LDL R11, [R1+0xb4] ;  /* 0x0000b400010b7983 */ /* 0x002ea20000100800 */
[----:B------:R-:W-:-:S02]  /*cac60*/  FSETP.NEU.AND P3, PT, R23, RZ, PT ;  /* 0x000000ff1700720b */ /* 0x000fc40003f6d000 */
[----:B------:R-:W-:Y:S02]  /*cac70*/  FSETP.GT.AND P6, PT, |R22|, 8.50705917302346158658e+37, PT ;  /* 0x7e8000001600780b */ /* 0x000fe40003fc4200 */
[----:B------:R-:W-:Y:S02]  /*cac80*/  MOV R29, R17 ;  /* 0x00000011001d7202 */ /* 0x000fe40000000f00 */
[----:B------:R-:W-:Y:S01]  /*cac90*/  MOV R27, R18 ;  /* 0x00000012001b7202 */ /* 0x000fe20000000f00 */
[----:B--2---:R1:W-:Y:S04]  /*caca0*/  STL [R1+0x3c38], R11 ;  /* 0x003c380b01007387 */ /* 0x0043e80000100800 */
[----:B-1----:R-:W2:Y:S04]  /*cacb0*/  LDL R11, [R1+0xb8] ;  /* 0x0000b800010b7983 */ /* 0x002ea80000100800 */
        /* <DEDUP_REMOVED lines=11> */
[----:B---3--:R-:W-:-:S03]  /*cad70*/  MOV R24, R5 ;  /* 0x0000000500187202 */ /* 0x008fc60000000f00 */
[----:B------:R-:W3:Y:S01]  /*cad80*/  LDL.LU R18, [R1+0x74] ;  /* 0x0000740001127983 */ /* 0x000ee20000300800 */
[----:B------:R-:W-:-:S03]  /*cad90*/  MOV R25, R6 ;  /* 0x0000000600197202 */ /* 0x000fc60000000f00 */
[----:B------:R-:W3:Y:S04]  /*cada0*/  LDL.LU R8, [R1+0x70] ;  /* 0x0000700001087983 */ /* 0x000ee80000300800 */
[----:B------:R-:W3:Y:S04]  /*cadb0*/  LDL.LU R9, [R1+0x6c] ;  /* 0x00006c0001097983 */ /* 0x000ee80000300800 */
[----:B------:R-:W3:Y:S04]  /*cadc0*/  LDL.LU R4, [R1+0x68] ;  /* 0x0000680001047983 */ /* 0x000ee80000300800 */
[----:B------:R-:W3:Y:S01]  /*cadd0*/  LDL.LU R5, [R1+0x64] ;  /* 0x0000640001057983 */ /* 0x000ee20000300800 */
[----:B------:R-:W-:-:S03]  /*cade0*/  IMAD.MOV.U32 R26, RZ, RZ, R10 ;  /* 0x000000ffff1a7224 */ /* 0x000fc600078e000a */
[----:B------:R-:W3:Y:S04]  /*cadf0*/  LDL.LU R6, [R1+0x60] ;  /* 0x0000600001067983 */ /* 0x000ee80000300800 */
[----:B------:R-:W3:Y:S04]  /*cae00*/  LDL.LU R7, [R1+0x5c] ;  /* 0x00005c0001077983 */ /* 0x000ee80000300800 */
[----:B------:R-:W3:Y:S04]  /*cae10*/  LDL.LU R3, [R1+0x58] ;  /* 0x0000580001037983 */ /* 0x000ee80000300800 */
[----:B------:R-:W3:Y:S04]  /*cae20*/  LDL.LU R2, [R1+0x54] ;  /* 0x0000540001027983 */ /* 0x000ee80000300800 */
[----:B------:R-:W3:Y:S04]  /*cae30*/  LDL.LU R10, [R1+0x50] ;  /* 0x00005000010a7983 */ /* 0x000ee80000300800 */
[----:B------:R1:W-:Y:S04]  /*cae40*/  STL [R1+0x39b8], R20 ;  /* 0x0039b81401007387 */ /* 0x0003e80000100800 */
[----:B-1----:R-:W3:Y:S01]  /*cae50*/  LDL.LU R20, [R1+0xa4] ;  /* 0x0000a40001147983 */ /* 0x002ee20000300800 */
[----:B--2---:R-:W-:-:S05]  /*cae60*/  @P6 FMUL R11, R11, 0.25 ;  /* 0x3e8000000b0b6820 */ /* 0x004fca0000400000 */
[----:B------:R1:W-:Y:S04]  /*cae70*/  @P6 STL [R1+0xb8], R11 ;  /* 0x0000b80b01006387 */ /* 0x0003e80000100800 */
[----:B-1----:R-:W2:Y:S02]  /*cae80*/  LDL.LU R11, [R1+0x3c38] ;  /* 0x003c3800010b7983 */ /* 0x002ea40000300800 */
[----:B--2---:R-:W-:-:S05]  /*cae90*/  @P6 FMUL R11, R11, 0.25 ;  /* 0x3e8000000b0b6820 */ /* 0x004fca0000400000 */
[----:B------:R1:W-:Y:S04]  /*caea0*/  @P6 STL [R1+0xb4], R11 ;  /* 0x0000b40b01006387 */ /* 0x0003e80000100800 */
[----:B-1----:R-:W2:Y:S02]  /*caeb0*/  LDL.LU R11, [R1+0x3c34] ;  /* 0x003c3400010b7983 */ /* 0x002ea40000300800 */
[----:B--2---:R-:W-:-:S05]  /*caec0*/  @P6 FMUL R11, R11, 0.25 ;  /* 0x3e8000000b0b6820 */ /* 0x004fca0000400000 */
[----:B------:R1:W-:Y:S04]  /*caed0*/  @P6 STL [R1+0xb0], R11 ;  /* 0x0000b00b01006387 */ /* 0x0003e80000100800 */
[----:B-1----:R-:W2:Y:S01]  /*caee0*/  LDL.LU R11, [R1+0x3c30] ;  /* 0x003c3000010b7983 */ /* 0x002ea20000300800 */
[----:B------:R-:W-:Y:S01]  /*caef0*/  FSETP.GEU.AND P4, PT, |R22|, 1.175494350822287508e-38, PT ;  /* 0x008000001600780b */ /* 0x000fe20003f8e200 */
[----:B--2---:R-:W-:-:S05]  /*caf00*/  @P6 FMUL R11, R11, 0.25 ;  /* 0x3e8000000b0b6820 */ /* 0x004fca0000400000 */
[----:B------:R1:W-:Y:S04]  /*caf10*/  @P6 STL [R1+0xac], R11 ;  /* 0x0000ac0b01006387 */ /* 0x0003e80000100800 */
[----:B-1----:R-:W2:Y:S01]  /*caf20*/  LDL.LU R11, [R1+0x3c2c] ;  /* 0x003c2c00010b7983 */ /* 0x002ea20000300800 */
[----:B------:R-:W-:Y:S02]  /*caf30*/  @P6 FMUL R25, R25, 0.25 ;  /* 0x3e80000019196820 */ /* 0x000fe40000400000 */
[----:B------:R-:W-:Y:S02]  /*caf40*/  @P6 FMUL R26, R26, 0.25 ;  /* 0x3e8000001a1a6820 */ /* 0x000fe40000400000 */
[----:B------:R-:W-:Y:S02]  /*caf50*/  @P6 FMUL R29, R29, 0.25 ;  /* 0x3e8000001d1d6820 */ /* 0x000fe40000400000 */
[----:B------:R-:W-:-:S02]  /*caf60*/  @!P4 FMUL R25, R25, 16777216 ;  /* 0x4b8000001919c820 */ /* 0x000fc40000400000 */
[----:B------:R-:W-:Y:S02]  /*caf70*/  @P6 FMUL R24, R24, 0.25 ;  /* 0x3e80000018186820 */ /* 0x000fe40000400000 */
[----:B------:R-:W-:Y:S02]  /*caf80*/  @!P4 FMUL R26, R26, 16777216 ;  /* 0x4b8000001a1ac820 */ /* 0x000fe40000400000 */
[----:B------:R-:W-:Y:S02]  /*caf90*/  @P6 FMUL R27, R27, 0.25 ;  /* 0x3e8000001b1b6820 */ /* 0x000fe40000400000 */
[----:B------:R-:W-:Y:S02]  /*cafa0*/  @!P4 FMUL R29, R29, 16777216 ;  /* 0x4b8000001d1dc820 */ /* 0x000fe40000400000 */
[----:B------:R-:W-:Y:S02]  /*cafb0*/  @!P4 FMUL R24, R24, 16777216 ;  /* 0x4b8000001818c820 */ /* 0x000fe40000400000 */
[----:B------:R-:W-:-:S02]  /*cafc0*/  @!P4 FMUL R27, R27, 16777216 ;  /* 0x4b8000001b1bc820 */ /* 0x000fc40000400000 */
[----:B--2---:R-:W-:-:S05]  /*cafd0*/  @P6 FMUL R11, R11, 0.25 ;  /* 0x3e8000000b0b6820 */ /* 0x004fca0000400000 */
[----:B------:R1:W-:Y:S04]  /*cafe0*/  @P6 STL [R1+0xa8], R11 ;  /* 0x0000a80b01006387 */ /* 0x0003e80000100800 */
[----:B-1----:R-:W2:Y:S04]  /*caff0*/  LDL.LU R11, [R1+0x3c28] ;  /* 0x003c2800010b7983 */ /* 0x002ea80000300800 */
[----:B------:R1:W-:Y:S04]  /*cb000*/  STL [R1+0x39bc], R25 ;  /* 0x0039bc1901007387 */ /* 0x0003e80000100800 */
[----:B-1----:R-:W2:Y:S04]  /*cb010*/  LDL R25, [R1+0xa8] ;  /* 0x0000a80001197983 */ /* 0x002ea80000100800 */
[----:B------:R1:W-:Y:S04]  /*cb020*/  STL [R1+0x39c0], R26 ;  /* 0x0039c01a01007387 */ /* 0x0003e80000100800 */
[----:B-1----:R-:W2:Y:S04]  /*cb030*/  LDL R26, [R1+0xac] ;  /* 0x0000ac00011a7983 */ /* 0x002ea80000100800 */
[----:B------:R1:W-:Y:S04]  /*cb040*/  STL [R1+0x39c4], R29 ;  /* 0x0039c41d01007387 */ /* 0x0003e80000100800 */
[----:B-1----:R-:W2:Y:S04]  /*cb050*/  LDL R29, [R1+0xb0] ;  /* 0x0000b000011d7983 */ /* 0x002ea80000100800 */
[----:B------:R1:W-:Y:S04]  /*cb060*/  STL [R1+0x39c8], R24 ;  /* 0x0039c81801007387 */ /* 0x0003e80000100800 */
[----:B-1----:R-:W2:Y:S04]  /*cb070*/  LDL R24, [R1+0xb4] ;  /* 0x0000b40001187983 */ /* 0x002ea80000100800 */
[----:B------:R1:W-:Y:S04]  /*cb080*/  STL [R1+0x39cc], R27 ;  /* 0x0039cc1b01007387 */ /* 0x0003e80000100800 */
[----:B-1----:R-:W2:Y:S01]  /*cb090*/  LDL R27, [R1+0xb8] ;  /* 0x0000b800011b7983 */ /* 0x002ea20000100800 */
[----:B---3--:R-:W-:-:S02]  /*cb0a0*/  @P6 FMUL R20, R20, 0.25 ;  /* 0x3e80000014146820 */ /* 0x008fc40000400000 */
[----:B----4-:R-:W-:Y:S02]  /*cb0b0*/  @P6 FMUL R0, R0, 0.25 ;  /* 0x3e80000000006820 */ /* 0x010fe40000400000 */
[----:B------:R-:W-:Y:S02]  /*cb0c0*/  @P6 FMUL R19, R19, 0.25 ;  /* 0x3e80000013136820 */ /* 0x000fe40000400000 */
[----:B------:R-:W-:Y:S02]  /*cb0d0*/  @P6 FMUL R23, R23, 0.25 ;  /* 0x3e80000017176820 */ /* 0x000fe40000400000 */
[----:B------:R-:W-:Y:S02]  /*cb0e0*/  @P6 FMUL R28, R28, 0.25 ;  /* 0x3e8000001c1c6820 */ /* 0x000fe40000400000 */
[----:B------:R-:W-:Y:S02]  /*cb0f0*/  @!P4 FMUL R20, R20, 16777216 ;  /* 0x4b8000001414c820 */ /* 0x000fe40000400000 */
[----:B------:R-:W-:-:S02]  /*cb100*/  @P6 FMUL R21, R21, 0.25 ;  /* 0x3e80000015156820 */ /* 0x000fc40000400000 */
[----:B------:R-:W-:Y:S02]  /*cb110*/  @!P4 FMUL R0, R0, 16777216 ;  /* 0x4b8000000000c820 */ /* 0x000fe40000400000 */
[----:B------:R-:W-:Y:S02]  /*cb120*/  @P6 FMUL R12, R12, 0.25 ;  /* 0x3e8000000c0c6820 */ /* 0x000fe40000400000 */
[----:B------:R-:W-:Y:S02]  /*cb130*/  @!P4 FMUL R19, R19, 16777216 ;  /* 0x4b8000001313c820 */ /* 0x000fe40000400000 */
        /* <DEDUP_REMOVED lines=30> */
[----:B------:R-:W-:Y:S02]  /*cb320*/  @!P4 FMUL R7, R7, 16777216 ;  /* 0x4b8000000707c820 */ /* 0x000fe40000400000 */
[----:B------:R-:W-:Y:S02]  /*cb330*/  @!P4 FMUL R22, R22, 16777216 ;  /* 0x4b8000001616c820 */ /* 0x000fe40000400000 */
[----:B------:R-:W-:-:S02]  /*cb340*/  @!P4 FMUL R3, R3, 16777216 ;  /* 0x4b8000000303c820 */ /* 0x000fc40000400000 */
[----:B------:R-:W-:Y:S02]  /*cb350*/  @!P4 FMUL R2, R2, 16777216 ;  /* 0x4b8000000202c820 */ /* 0x000fe40000400000 */
[----:B--2---:R-:W-:Y:S02]  /*cb360*/  @!P4 FMUL R25, R25, 16777216 ;  /* 0x4b8000001919c820 */ /* 0x004fe40000400000 */
[----:B------:R-:W-:Y:S02]  /*cb370*/  @!P4 FMUL R26, R26, 16777216 ;  /* 0x4b8000001a1ac820 */ /* 0x000fe40000400000 */
[----:B------:R-:W-:Y:S02]  /*cb380*/  @!P4 FMUL R29, R29, 16777216 ;  /* 0x4b8000001d1dc820 */ /* 0x000fe40000400000 */
[----:B------:R-:W-:Y:S02]  /*cb390*/  @!P4 FMUL R24, R24, 16777216 ;  /* 0x4b8000001818c820 */ /* 0x000fe40000400000 */
[----:B------:R-:W-:-:S05]  /*cb3a0*/  @!P4 FMUL R27, R27, 16777216 ;  /* 0x4b8000001b1bc820 */ /* 0x000fca0000400000 */
[----:B------:R-:W-:Y:S04]  /*cb3b0*/  @!P4 STL [R1+0xb8], R27 ;  /* 0x0000b81b0100c387 */ /* 0x000fe80000100800 */
[----:B------:R-:W-:Y:S04]  /*cb3c0*/  @!P4 STL [R1+0xb4], R24 ;  /* 0x0000b4180100c387 */ /* 0x000fe80000100800 */
[----:B------:R-:W-:Y:S04]  /*cb3d0*/  @!P4 STL [R1+0xb0], R29 ;  /* 0x0000b01d0100c387 */ /* 0x000fe80000100800 */
[----:B------:R-:W-:Y:S04]  /*cb3e0*/  @!P4 STL [R1+0xac], R26 ;  /* 0x0000ac1a0100c387 */ /* 0x000fe80000100800 */
[----:B------:R-:W-:Y:S04]  /*cb3f0*/  @!P4 STL [R1+0xa8], R25 ;  /* 0x0000a8190100c387 */ /* 0x000fe80000100800 */
[----:B------:R-:W-:Y:S04]  /*cb400*/  STL [R1+0xa4], R20 ;  /* 0x0000a41401007387 */ /* 0x000fe80000100800 */
[----:B------:R-:W-:Y:S04]  /*cb410*/  STL [R1+0xa0], R0 ;  /* 0x0000a00001007387 */ /* 0x000fe80000100800 */
[----:B------:R-:W-:Y:S04]  /*cb420*/  STL [R1+0x9c], R19 ;  /* 0x00009c1301007387 */ /* 0x000fe80000100800 */
[----:B------:R-:W-:Y:S04]  /*cb430*/  STL [R1+0x98], R23 ;  /* 0x0000981701007387 */ /* 0x000fe80000100800 */
[----:B------:R-:W-:Y:S04]  /*cb440*/  STL [R1+0x94], R28 ;  /* 0x0000941c01007387 */ /* 0x000fe80000100800 */
[----:B------:R-:W-:Y:S04]  /*cb450*/  STL [R1+0x90], R21 ;  /* 0x0000901501007387 */ /* 0x000fe80000100800 */
[----:B------:R1:W-:Y:S04]  /*cb460*/  STL [R1+0x8c], R12 ;  /* 0x00008c0c01007387 */ /* 0x0003e80000100800 */
        /* <DEDUP_REMOVED lines=15> */
[----:B-1----:R-:W2:Y:S01]  /*cb560*/  LDL R12, [R1+0x138] ;  /* 0x00013800010c7983 */ /* 0x002ea20000100800 */
[----:B------:R-:W-:-:S04]  /*cb570*/  @P6 FMUL R10, R10, 0.25 ;  /* 0x3e8000000a0a6820 */ /* 0x000fc80000400000 */
[----:B------:R-:W-:Y:S01]  /*cb580*/  @!P4 FMUL R10, R10, 16777216 ;  /* 0x4b8000000a0ac820 */ /* 0x000fe20000400000 */
[----:B--2---:R1:W-:Y:S04]  /*cb590*/  STL [R1+0x3c18], R12 ;  /* 0x003c180c01007387 */ /* 0x0043e80000100800 */
[----:B-1----:R-:W2:Y:S04]  /*cb5a0*/  LDL R12, [R1+0x13c] ;  /* 0x00013c00010c7983 */ /* 0x002ea80000100800 */
[----:B------:R-:W-:Y:S04]  /*cb5b0*/  STL [R1+0x50], R10 ;  /* 0x0000500a01007387 */ /* 0x000fe80000100800 */
[----:B--2---:R1:W-:Y:S04]  /*cb5c0*/  STL [R1+0x3c1c], R12 ;  /* 0x003c1c0c01007387 */ /* 0x0043e80000100800 */
[----:B-1----:R-:W2:Y:S04]  /*cb5d0*/  LDL R12, [R1+0x140] ;  /* 0x00014000010c7983 */ /* 0x002ea80000100800 */
[----:B--2---:R1:W-:Y:S04]  /*cb5e0*/  STL [R1+0x3c20], R12 ;  /* 0x003c200c01007387 */ /* 0x0043e80000100800 */
[----:B-1----:R-:W2:Y:S01]  /*cb5f0*/  LDL R12, [R1+0x144] ;  /* 0x00014400010c7983 */ /* 0x002ea20000100800 */
[----:B------:R-:W-:-:S03]  /*cb600*/  FSETP.GT.AND P6, PT, |R11|, 8.50705917302346158658e+37, PT ;  /* 0x7e8000000b00780b */ /* 0x000fc60003fc4200 */
[----:B--2---:R1:W-:Y:S04]  /*cb610*/  STL [R1+0x3c24], R12 ;  /* 0x003c240c01007387 */ /* 0x0043e80000100800 */
[----:B-1----:R-:W2:Y:S04]  /*cb620*/  LDL R12, [R1+0x148] ;  /* 0x00014800010c7983 */ /* 0x002ea80000100800 */
        /* <DEDUP_REMOVED lines=26> */
[----:B------:R-:W3:Y:S01]  /*cb7d0*/  LDL.LU R10, [R1+0x4c] ;  /* 0x00004c00010a7983 */ /* 0x000ee20000300800 */
        /* <DEDUP_REMOVED lines=12> */
[----:B---3--:R-:W-:Y:S02]  /*cb8a0*/  @P6 FMUL R22, R22, 0.25 ;  /* 0x3e80000016166820 */ /* 0x008fe40000400000 */
[----:B--2---:R-:W-:-:S05]  /*cb8b0*/  @P6 FMUL R12, R12, 0.25 ;  /* 0x3e8000000c0c6820 */ /* 0x004fca0000400000 */
[----:B------:R1:W-:Y:S04]  /*cb8c0*/  @P6 STL [R1+0x138], R12 ;  /* 0x0001380c01006387 */ /* 0x0003e80000100800 */
[----:B-1----:R-:W2:Y:S04]  /*cb8d0*/  LDL.LU R12, [R1+0x3c14] ;  /* 0x003c1400010c7983 */ /* 0x002ea80000300800 */
[----:B------:R1:W-:Y:S04]  /*cb8e0*/  STL [R1+0x3c00], R22 ;  /* 0x003c001601007387 */ /* 0x0003e80000100800 */
[----:B-1----:R-:W3:Y:S04]  /*cb8f0*/  LDL R22, [R1+0x138] ;  /* 0x0001380001167983 */ /* 0x002ee80000100800 */
[----:B---3--:R1:W-:Y:S04]  /*cb900*/  STL [R1+0x3c04], R22 ;  /* 0x003c041601007387 */ /* 0x0083e80000100800 */
[----:B-1----:R-:W3:Y:S04]  /*cb910*/  LDL R22, [R1+0x13c] ;  /* 0x00013c0001167983 */ /* 0x002ee80000100800 */
[----:B---3--:R1:W-:Y:S04]  /*cb920*/  STL [R1+0x3c08], R22 ;  /* 0x003c081601007387 */ /* 0x0083e80000100800 */
[----:B-1----:R-:W3:Y:S04]  /*cb930*/  LDL R22, [R1+0x140] ;  /* 0x0001400001167983 */ /* 0x002ee80000100800 */
[----:B---3--:R1:W-:Y:S04]  /*cb940*/  STL [R1+0x3c0c], R22 ;  /* 0x003c0c1601007387 */ /* 0x0083e80000100800 */
[----:B-1----:R-:W3:Y:S01]  /*cb950*/  LDL R22, [R1+0x144] ;  /* 0x0001440001167983 */ /* 0x002ee20000100800 */
[----:B------:R-:W-:-:S03]  /*cb960*/  FSETP.GEU.AND P4, PT, |R11|, 1.175494350822287508e-38, PT ;  /* 0x008000000b00780b */ /* 0x000fc60003f8e200 */
[----:B---3--:R1:W-:Y:S04]  /*cb970*/  STL [R1+0x3c10], R22 ;  /* 0x003c101601007387 */ /* 0x0083e80000100800 */
[----:B-1----:R-:W3:Y:S06]  /*cb980*/  LDL R22, [R1+0x148] ;  /* 0x0001480001167983 */ /* 0x002eec0000100800 */
[----:B---3--:R-:W-:-:S05]  /*cb990*/  @!P4 FMUL R22, R22, 16777216 ;  /* 0x4b8000001616c820 */ /* 0x008fca0000400000 */
[----:B------:R1:W-:Y:S04]  /*cb9a0*/  @!P4 STL [R1+0x148], R22 ;  /* 0x000148160100c387 */ /* 0x0003e80000100800 */
[----:B-1----:R-:W3:Y:S02]  /*cb9b0*/  LDL.LU R22, [R1+0x3c10] ;  /* 0x003c100001167983 */ /* 0x002ee40000300800 */
        /* <DEDUP_REMOVED lines=11> */
[----:B-1----:R-:W3:Y:S01]  /*cba70*/  LDL.LU R22, [R1+0x3c00] ;  /* 0x003c000001167983 */ /* 0x002ee20000300800 */
[----:B----4-:R-:W-:Y:S02]  /*cba80*/  @P6 FMUL R27, R27, 0.25 ;  /* 0x3e8000001b1b6820 */ /* 0x010fe40000400000 */
[----:B------:R-:W-:Y:S02]  /*cba90*/  @P6 FMUL R24, R24, 0.25 ;  /* 0x3e80000018186820 */ /* 0x000fe40000400000 */
[----:B------:R-:W-:Y:S02]  /*cbaa0*/  @P6 FMUL R29, R29, 0.25 ;  /* 0x3e8000001d1d6820 */ /* 0x000fe40000400000 */
[----:B------:R-:W-:-:S02]  /*cbab0*/  @P6 FMUL R26, R26, 0.25 ;  /* 0x3e8000001a1a6820 */ /* 0x000fc40000400000 */
[----:B------:R-:W-:Y:S02]  /*cbac0*/  @P6 FMUL R25, R25, 0.25 ;  /* 0x3e80000019196820 */ /* 0x000fe40000400000 */
[----:B------:R-:W-:Y:S02]  /*cbad0*/  @!P4 FMUL R27, R27, 16777216 ;  /* 0x4b8000001b1bc820 */ /* 0x000fe40000400000 */
[----:B------:R-:W-:Y:S02]  /*cbae0*/  @P6 FMUL R20, R20, 0.25 ;  /* 0x3e80000014146820 */ /* 0x000fe40000400000 */
[----:B------:R-:W-:Y:S02]  /*cbaf0*/  @!P4 FMUL R24, R24, 16777216 ;  /* 0x4b8000001818c820 */ /* 0x000fe40000400000 */
[----:B------:R-:W-:Y:S02]  /*cbb00*/  @P6 FMUL R0, R0, 0.25 ;  /* 0x3e80000000006820 */ /* 0x000fe40000400000 */
[----:B------:R-:W-:-:S02]  /*cbb10*/  @!P4 FMUL R29, R29, 16777216 ;  /* 0x4b8000001d1dc820 */ /* 0x000fc40000400000 */
        /* <DEDUP_REMOVED lines=38> */
[----:B------:R-:W-:Y:S02]  /*cbd80*/  @!P4 FMUL R7, R7, 16777216 ;  /* 0x4b8000000707c820 */ /* 0x000fe40000400000 */
[----:B------:R-:W-:Y:S02]  /*cbd90*/  @!P4 FMUL R11, R11, 16777216 ;  /* 0x4b8000000b0bc820 */ /* 0x000fe40000400000 */
[----:B------:R-:W-:Y:S02]  /*cbda0*/  @!P4 FMUL R3, R3, 16777216 ;  /* 0x4b8000000303c820 */ /* 0x000fe40000400000 */
[----:B------:R-:W-:-:S02]  /*cbdb0*/  @!P4 FMUL R2, R2, 16777216 ;  /* 0x4b8000000202c820 */ /* 0x000fc40000400000 */
[----:B---3--:R-:W-:-:S05]  /*cbdc0*/  @!P4 FMUL R22, R22, 16777216 ;  /* 0x4b8000001616c820 */ /* 0x008fca0000400000 */
        /* <DEDUP_REMOVED lines=12> */
[----:B------:R1:W-:Y:S01]  /*cbe90*/  STL [R1+0x104], R13 ;  /* 0x0001040d01007387 */ /* 0x0003e20000100800 */
        /* <DEDUP_REMOVED lines=14> */
[----:B-1----:R-:W3:Y:S02]  /*cbf80*/  LDL R13, [R1+0x1bc] ;  /* 0x0001bc00010d7983 */ /* 0x002ee40000100800 */
[----:B------:R-:W-:-:S04]  /*cbf90*/  @P6 FMUL R10, R10, 0.25 ;  /* 0x3e8000000a0a6820 */ /* 0x000fc80000400000 */
[----:B------:R-:W-:Y:S01]  /*cbfa0*/  @!P4 FMUL R10, R10, 16777216 ;  /* 0x4b8000000a0ac820 */ /* 0x000fe20000400000 */
[----:B---3--:R1:W-:Y:S04]  /*cbfb0*/  STL [R1+0x3bf0], R13 ;  /* 0x003bf00d01007387 */ /* 0x0083e80000100800 */
[----:B-1----:R-:W3:Y:S01]  /*cbfc0*/  LDL R13, [R1+0x1c0] ;  /* 0x0001c000010d7983 */ /* 0x002ee20000100800 */
[----:B------:R-:W-:Y:S03]  /*cbfd0*/  STL [R1+0x4c], R10 ;  /* 0x00004c0a01007387 */ /* 0x000fe60000100800 */
[----:B---3--:R1:W-:Y:S04]  /*cbfe0*/  STL [R1+0x3bf4], R13 ;  /* 0x003bf40d01007387 */ /* 0x0083e80000100800 */
[----:B-1----:R-:W3:Y:S04]  /*cbff0*/  LDL R13, [R1+0x1c4] ;  /* 0x0001c400010d7983 */ /* 0x002ee80000100800 */
[----:B---3--:R1:W-:Y:S04]  /*cc000*/  STL [R1+0x3bf8], R13 ;  /* 0x003bf80d01007387 */ /* 0x0083e80000100800 */
[----:B-1----:R-:W3:Y:S01]  /*cc010*/  LDL R13, [R1+0x1c8] ;  /* 0x0001c800010d7983 */ /* 0x002ee20000100800 */
[----:B--2---:R-:W-:-:S03]  /*cc020*/  FSETP.GT.AND P6, PT, |R12|, 8.50705917302346158658e+37, PT ;  /* 0x7e8000000c00780b */ /* 0x004fc60003fc4200 */
[----:B---3--:R1:W-:Y:S04]  /*cc030*/  STL [R1+0x3bfc], R13 ;  /* 0x003bfc0d01007387 */ /* 0x0083e80000100800 */
[----:B-1----:R-:W2:Y:S01]  /*cc040*/  LDL R13, [R1+0x1cc] ;  /* 0x0001cc00010d7983 */ /* 0x002ea20000100800 */
        /* <DEDUP_REMOVED lines=26> */
[----:B------:R-:W3:Y:S02]  /*cc1f0*/  LDL.LU R10, [R1+0x150] ;  /* 0x00015000010a7983 */ /* 0x000ee40000300800 */
        /* <DEDUP_REMOVED lines=15> */
[----:B-1----:R-:W2:Y:S01]  /*cc2f0*/  LDL.LU R13, [R1+0x3bec] ;  /* 0x003bec00010d7983 */ /* 0x002ea20000300800 */
[----:B------:R1:W-:Y:S03]  /*cc300*/  STL [R1+0x3bd8], R11 ;  /* 0x003bd80b01007387 */ /* 0x0003e60000100800 */
        /* <DEDUP_REMOVED lines=91> */
[----:B------:R1:W-:Y:S02]  /*cc8c0*/  STL [R1+0x184], R14 ;  /* 0x0001840e01007387 */ /* 0x0003e40000100800 */
        /* <DEDUP_REMOVED lines=325> */
[----:B------:R1:W-:Y:S01]  /*cdd20*/  STL [R1+0x44], R16 ;  /* 0x0000441001007387 */ /* 0x0003e20000100800 */
        /* <DEDUP_REMOVED lines=496> */
[----:B------:R-:W-:Y:S01]  /*cfc30*/  STL [R1+0x420], R2 ;  /* 0x0004200201007387 */ /* 0x000fe20000100800 */
[----:B-1----:R-:W3:Y:S01]  /*cfc40*/  LDL R8, [R1+0x440] ;  /* 0x0004400001087983 */ /* 0x002ee20000100800 */
        /* <DEDUP_REMOVED lines=943> */
[----:B------:R-:W-:Y:S02]  /*d3740*/  @!P4 FMUL R2, R2, 16777216 ;  /* 0x4b8000000202c820 */ /* 0x000fe40000400000 */
[----:B------:R-:W-:Y:S02]  /*d3750*/  @!P4 FMUL R10, R10, 16777216 ;  /* 0x4b8000000a0ac820 */ /* 0x000fe40000400000 */
        /* <DEDUP_REMOVED lines=28> */
[----:B------:R1:W-:Y:S02]  /*d3920*/  STL [R1+0x73c], R10 ;  /* 0x00073c0a01007387 */ /* 0x0003e40000100800 */
[----:B-1----:R-:W3:Y:S04]  /*d3930*/  LDL R10, [R1+0x75c] ;  /* 0x00075c00010a7983 */ /* 0x002ee80000100800 */
[----:B---3--:R1:W-:Y:S04]  /*d3940*/  STL [R1+0x3a10], R10 ;  /* 0x003a100a01007387 */ /* 0x0083e80000100800 */
[----:B-1----:R-:W3:Y:S04]  /*d3950*/  LDL R10, [R1+0x758] ;  /* 0x00075800010a7983 */ /* 0x002ee80000100800 */
        /* <DEDUP_REMOVED lines=156> */
[----:B-1----:R-:W3:Y:S02]  /*d4320*/  LDL.LU R11, [R1+0x79c] ;  /* 0x00079c00010b7983 */ /* 0x002ee40000300800 */
        /* <DEDUP_REMOVED lines=52> */
[----:B------:R1:W-:Y:S04]  /*d4670*/  STL [R1+0x39d8], R11 ;  /* 0x0039d80b01007387 */ /* 0x0003e80000100800 */
[----:B-1----:R-:W2:Y:S04]  /*d4680*/  LDL R11, [R1+0x794] ;  /* 0x00079400010b7983 */ /* 0x002ea80000100800 */
[----:B--2---:R1:W-:Y:S04]  /*d4690*/  STL [R1+0x39dc], R11 ;  /* 0x0039dc0b01007387 */ /* 0x0043e80000100800 */
[----:B-1----:R-:W2:Y:S04]  /*d46a0*/  LDL R11, [R1+0x78c] ;  /* 0x00078c00010b7983 */ /* 0x002ea80000100800 */
[----:B--2---:R1:W-:Y:S04]  /*d46b0*/  STL [R1+0x39e0], R11 ;  /* 0x0039e00b01007387 */ /* 0x0043e80000100800 */
[----:B-1----:R-:W2:Y:S01]  /*d46c0*/  LDL R11, [R1+0x77c] ;  /* 0x00077c00010b7983 */ /* 0x002ea20000100800 */
[----:B------:R-:W-:-:S03]  /*d46d0*/  FSETP.GEU.AND P4, PT, |R10|, 1.175494350822287508e-38, PT ;  /* 0x008000000a00780b */ /* 0x000fc60003f8e200 */
[----:B--2---:R1:W-:Y:S04]  /*d46e0*/  STL [R1+0x39e4], R11 ;  /* 0x0039e40b01007387 */ /* 0x0043e80000100800 */
[----:B-1----:R-:W2:Y:S06]  /*d46f0*/  LDL R11, [R1+0x778] ;  /* 0x00077800010b7983 */ /* 0x002eac0000100800 */
[----:B--2---:R-:W-:-:S05]  /*d4700*/  @!P4 FMUL R11, R11, 16777216 ;  /* 0x4b8000000b0bc820 */ /* 0x004fca0000400000 */
[----:B------:R1:W-:Y:S04]  /*d4710*/  @!P4 STL [R1+0x778], R11 ;  /* 0x0007780b0100c387 */ /* 0x0003e80000100800 */
[----:B-1----:R-:W2:Y:S02]  /*d4720*/  LDL.LU R11, [R1+0x39e4] ;  /* 0x0039e400010b7983 */ /* 0x002ea40000300800 */
        /* <DEDUP_REMOVED lines=8> */
[----:B-1----:R-:W2:Y:S01]  /*d47b0*/  LDL.LU R11, [R1+0x39d8] ;  /* 0x0039d800010b7983 */ /* 0x002ea20000300800 */
[----:B---3--:R-:W-:Y:S02]  /*d47c0*/  @P6 FMUL R22, R22, 0.25 ;  /* 0x3e80000016166820 */ /* 0x008fe40000400000 */
[----:B----4-:R-:W-:Y:S02]  /*d47d0*/  @P6 FMUL R27, R27, 0.25 ;  /* 0x3e8000001b1b6820 */ /* 0x010fe40000400000 */
        /* <DEDUP_REMOVED lines=14> */
[----:B------:R-:W-:Y:S02]  /*d48c0*/  @!P4 FMUL R19, R19, 16777216 ;  /* 0x4b8000001313c820 */ /* 0x000fe40000400000 */
[----:B------:R-:W-:Y:S02]  /*d48d0*/  @!P4 FMUL R21, R21, 16777216 ;  /* 0x4b8000001515c820 */ /* 0x000fe40000400000 */
[----:B--2---:R-:W-:-:S05]  /*d48e0*/  @!P4 FMUL R11, R11, 16777216 ;  /* 0x4b8000000b0bc820 */ /* 0x004fca0000400000 */
[----:B------:R1:W-:Y:S04]  /*d48f0*/  STL [R1+0x79c], R11 ;  /* 0x00079c0b01007387 */ /* 0x0003e80000100800 */
[----:B-1----:R-:W2:Y:S01]  /*d4900*/  LDL.LU R11, [R1+0x39d4] ;  /* 0x0039d400010b7983 */ /* 0x002ea20000300800 */
[----:B------:R1:W-:Y:S03]  /*d4910*/  STL [R1+0x7f4], R22 ;  /* 0x0007f41601007387 */ /* 0x0003e60000100800 */
[----:B-1----:R-:W3:Y:S01]  /*d4920*/  LDL.LU R22, [R1+0x39d0] ;  /* 0x0039d00001167983 */ /* 0x002ee20000300800 */
[----:B------:R1:W-:Y:S03]  /*d4930*/  STL [R1+0x7fc], R27 ;  /* 0x0007fc1b01007387 */ /* 0x0003e60000100800 */
[----:B-1----:R-:W4:Y:S01]  /*d4940*/  LDL.LU R27, [R1+0x39cc] ;  /* 0x0039cc00011b7983 */ /* 0x002f220000300800 */
[----:B------:R1:W-:Y:S03]  /*d4950*/  STL [R1+0x800], R24 ;  /* 0x0008001801007387 */ /* 0x0003e60000100800 */
[----:B-1----:R-:W2:Y:S01]  /*d4960*/  LDL.LU R24, [R1+0x39c8] ;  /* 0x0039c80001187983 */ /* 0x002ea20000300800 */
[----:B------:R1:W-:Y:S03]  /*d4970*/  STL [R1+0x808], R29 ;  /* 0x0008081d01007387 */ /* 0x0003e60000100800 */
[----:B-1----:R-:W3:Y:S01]  /*d4980*/  LDL.LU R29, [R1+0x39c4] ;  /* 0x0039c400011d7983 */ /* 0x002ee20000300800 */
[----:B------:R1:W-:Y:S03]  /*d4990*/  STL [R1+0x80c], R26 ;  /* 0x00080c1a01007387 */ /* 0x0003e60000100800 */
[----:B-1----:R-:W3:Y:S01]  /*d49a0*/  LDL.LU R26, [R1+0x39c0] ;  /* 0x0039c000011a7983 */ /* 0x002ee20000300800 */
[----:B------:R1:W-:Y:S03]  /*d49b0*/  STL [R1+0x818], R25 ;  /* 0x0008181901007387 */ /* 0x0003e60000100800 */
[----:B-1----:R-:W3:Y:S01]  /*d49c0*/  LDL.LU R25, [R1+0x39bc] ;  /* 0x0039bc0001197983 */ /* 0x002ee20000300800 */
[----:B------:R1:W-:Y:S03]  /*d49d0*/  STL [R1+0x81c], R20 ;  /* 0x00081c1401007387 */ /* 0x0003e60000100800 */
[----:B-1----:R-:W3:Y:S01]  /*d49e0*/  LDL.LU R20, [R1+0x39b8] ;  /* 0x0039b80001147983 */ /* 0x002ee20000300800 */
[----:B------:R1:W-:Y:S03]  /*d49f0*/  STL [R1+0x824], R19 ;  /* 0x0008241301007387 */ /* 0x0003e60000100800 */
[----:B-1----:R0:W3:Y:S01]  /*d4a00*/  LDL.LU R19, [R1+0x39b4] ;  /* 0x0039b40001137983 */ /* 0x0020e20000300800 */
[----:B------:R1:W-:Y:S03]  /*d4a10*/  STL [R1+0x828], R21 ;  /* 0x0008281501007387 */ /* 0x0003e60000100800 */
[----:B-1----:R-:W3:Y:S01]  /*d4a20*/  LDL.LU R21, [R1+0x39b0] ;  /* 0x0039b00001157983 */ /* 0x002ee20000300800 */
[----:B------:R-:W-:-:S02]  /*d4a30*/  @P6 FMUL R2, R2, 0.25 ;  /* 0x3e80000002026820 */ /* 0x000fc40000400000 */
[----:B------:R-:W-:Y:S02]  /*d4a40*/  @P6 FMUL R3, R3, 0.25 ;  /* 0x3e80000003036820 */ /* 0x000fe40000400000 */
[----:B------:R-:W-:Y:S02]  /*d4a50*/  @P6 FMUL R28, R28, 0.25 ;  /* 0x3e8000001c1c6820 */ /* 0x000fe40000400000 */
[----:B------:R-:W-:Y:S02]  /*d4a60*/  @P6 FMUL R7, R7, 0.25 ;  /* 0x3e80000007076820 */ /* 0x000fe40000400000 */
[----:B------:R-:W-:Y:S02]  /*d4a70*/  @!P4 FMUL R2, R2, 16777216 ;  /* 0x4b8000000202c820 */ /* 0x000fe40000400000 */
[----:B------:R-:W-:Y:S02]  /*d4a80*/  @P6 FMUL R6, R6, 0.25 ;  /* 0x3e80000006066820 */ /* 0x000fe40000400000 */
[----:B------:R-:W-:-:S02]  /*d4a90*/  @!P4 FMUL R3, R3, 16777216 ;  /* 0x4b8000000303c820 */ /* 0x000fc40000400000 */
[----:B------:R-:W-:Y:S02]  /*d4aa0*/  @P6 FMUL R5, R5, 0.25 ;  /* 0x3e80000005056820 */ /* 0x000fe40000400000 */
[----:B------:R-:W-:Y:S02]  /*d4ab0*/  @P6 FMUL R4, R4, 0.25 ;  /* 0x3e80000004046820 */ /* 0x000fe40000400000 */
[----:B------:R-:W-:Y:S02]  /*d4ac0*/  @!P4 FMUL R28, R28, 16777216 ;  /* 0x4b8000001c1cc820 */ /* 0x000fe40000400000 */
[----:B------:R-:W-:Y:S01]  /*d4ad0*/  @P6 FMUL R9, R9, 0.25 ;  /* 0x3e80000009096820 */ /* 0x000fe20000400000 */
[----:B------:R1:W-:Y:S01]  /*d4ae0*/  STL [R1+0x830], R2 ;  /* 0x0008300201007387 */ /* 0x0003e20000100800 */
[----:B------:R-:W-:Y:S02]  /*d4af0*/  @!P4 FMUL R7, R7, 16777216 ;  /* 0x4b8000000707c820 */ /* 0x000fe40000400000 */
[----:B------:R-:W-:-:S02]  /*d4b00*/  @P6 FMUL R8, R8, 0.25 ;  /* 0x3e80000008086820 */ /* 0x000fc40000400000 */
[----:B------:R-:W-:Y:S02]  /*d4b10*/  @!P4 FMUL R6, R6, 16777216 ;  /* 0x4b8000000606c820 */ /* 0x000fe40000400000 */
[----:B------:R-:W-:Y:S02]  /*d4b20*/  @P6 FMUL R18, R18, 0.25 ;  /* 0x3e80000012126820 */ /* 0x000fe40000400000 */
[----:B------:R-:W-:Y:S02]  /*d4b30*/  @P6 FMUL R17, R17, 0.25 ;  /* 0x3e80000011116820 */ /* 0x000fe40000400000 */
[----:B------:R-:W-:Y:S02]  /*d4b40*/  @P6 FMUL R16, R16, 0.25 ;  /* 0x3e80000010106820 */ /* 0x000fe40000400000 */
[----:B------:R-:W-:Y:S02]  /*d4b50*/  @P6 FMUL R15, R15, 0.25 ;  /* 0x3e8000000f0f6820 */ /* 0x000fe40000400000 */
[----:B------:R-:W-:-:S02]  /*d4b60*/  @P6 FMUL R14, R14, 0.25 ;  /* 0x3e8000000e0e6820 */ /* 0x000fc40000400000 */
[----:B------:R-:W-:Y:S01]  /*d4b70*/  @P6 FMUL R13, R13, 0.25 ;  /* 0x3e8000000d0d6820 */ /* 0x000fe20000400000 */
[----:B-1----:R-:W3:Y:S01]  /*d4b80*/  LDL.LU R2, [R1+0x39ac] ;  /* 0x0039ac0001027983 */ /* 0x002ee20000300800 */
[----:B------:R-:W-:Y:S02]  /*d4b90*/  @P6 FMUL R0, R0, 0.25 ;  /* 0x3e80000000006820 */ /* 0x000fe40000400000 */
[----:B------:R-:W-:Y:S02]  /*d4ba0*/  @P6 FMUL R12, R12, 0.25 ;  /* 0x3e8000000c0c6820 */ /* 0x000fe40000400000 */
[----:B------:R-:W-:Y:S02]  /*d4bb0*/  @P6 FMUL R10, R10, 0.25 ;  /* 0x3e8000000a0a6820 */ /* 0x000fe40000400000 */
[----:B------:R-:W-:Y:S01]  /*d4bc0*/  @P6 FMUL R23, R23, 0.25 ;  /* 0x3e80000017176820 */ /* 0x000fe20000400000 */
[----:B------:R1:W-:Y:S01]  /*d4bd0*/  STL [R1+0x834], R3 ;  /* 0x0008340301007387 */ /* 0x0003e20000100800 */
[----:B------:R-:W-:-:S02]  /*d4be0*/  @!P4 FMUL R5, R5, 16777216 ;  /* 0x4b8000000505c820 */ /* 0x000fc40000400000 */
[----:B------:R-:W-:Y:S02]  /*d4bf0*/  @!P4 FMUL R4, R4, 16777216 ;  /* 0x4b8000000404c820 */ /* 0x000fe40000400000 */
[----:B------:R-:W-:Y:S02]  /*d4c00*/  @!P4 FMUL R9, R9, 16777216 ;  /* 0x4b8000000909c820 */ /* 0x000fe40000400000 */
[----:B------:R-:W-:Y:S02]  /*d4c10*/  @!P4 FMUL R8, R8, 16777216 ;  /* 0x4b8000000808c820 */ /* 0x000fe40000400000 */
[----:B------:R-:W-:Y:S02]  /*d4c20*/  @!P4 FMUL R18, R18, 16777216 ;  /* 0x4b8000001212c820 */ /* 0x000fe40000400000 */
[----:B------:R-:W-:Y:S01]  /*d4c30*/  @!P4 FMUL R17, R17, 16777216 ;  /* 0x4b8000001111c820 */ /* 0x000fe20000400000 */
[----:B-1----:R-:W3:Y:S01]  /*d4c40*/  LDL.LU R3, [R1+0x39a8] ;  /* 0x0039a80001037983 */ /* 0x002ee20000300800 */
[----:B------:R1:W-:Y:S02]  /*d4c50*/  STL [R1+0x840], R28 ;  /* 0x0008401c01007387 */ /* 0x0003e40000100800 */
[----:B------:R-:W-:Y:S02]  /*d4c60*/  STL [R1+0x844], R7 ;  /* 0x0008440701007387 */ /* 0x000fe40000100800 */
[----:B------:R-:W-:Y:S01]  /*d4c70*/  STL [R1+0x850], R6 ;  /* 0x0008500601007387 */ /* 0x000fe20000100800 */
[----:B------:R-:W-:Y:S01]  /*d4c80*/  STL [R1+0x854], R5 ;  /* 0x0008540501007387 */ /* 0x000fe20000100800 */
[----:B------:R0:W-:Y:S02]  /*d4c90*/  STL [R1+0x860], R4 ;  /* 0x0008600401007387 */ /* 0x0001e40000100800 */
[----:B------:R-:W-:-:S02]  /*d4ca0*/  @!P4 FMUL R16, R16, 16777216 ;  /* 0x4b8000001010c820 */ /* 0x000fc40000400000 */
[----:B------:R-:W-:Y:S02]  /*d4cb0*/  STL [R1+0x864], R9 ;  /* 0x0008640901007387 */ /* 0x000fe40000100800 */
[----:B------:R-:W-:Y:S01]  /*d4cc0*/  @!P4 FMUL R15, R15, 16777216 ;  /* 0x4b8000000f0fc820 */ /* 0x000fe20000400000 */
[----:B------:R-:W-:Y:S01]  /*d4cd0*/  STL [R1+0x870], R8 ;  /* 0x0008700801007387 */ /* 0x000fe20000100800 */
[----:B------:R-:W-:Y:S02]  /*d4ce0*/  @!P4 FMUL R0, R0, 16777216 ;  /* 0x4b8000000000c820 */ /* 0x000fe40000400000 */
[----:B------:R-:W-:Y:S02]  /*d4cf0*/  STL [R1+0x874], R18 ;  /* 0x0008741201007387 */ /* 0x000fe40000100800 */
[----:B------:R-:W-:Y:S02]  /*d4d00*/  STL [R1+0x880], R17 ;  /* 0x0008801101007387 */ /* 0x000fe40000100800 */
[----:B------:R-:W-:Y:S01]  /*d4d10*/  @!P4 FMUL R14, R14, 16777216 ;  /* 0x4b8000000e0ec820 */ /* 0x000fe20000400000 */
[----:B------:R-:W-:Y:S01]  /*d4d20*/  STL [R1+0x884], R16 ;  /* 0x0008841001007387 */ /* 0x000fe20000100800 */
[----:B------:R-:W-:-:S02]  /*d4d30*/  @!P4 FMUL R13, R13, 16777216 ;  /* 0x4b8000000d0dc820 */ /* 0x000fc40000400000 */
[----:B------:R-:W-:Y:S02]  /*d4d40*/  STL [R1+0x888], R15 ;  /* 0x0008880f01007387 */ /* 0x000fe40000100800 */
[----:B------:R-:W-:Y:S02]  /*d4d50*/  STL [R1+0x89c], R0 ;  /* 0x00089c0001007387 */ /* 0x000fe40000100800 */
[----:B------:R-:W-:Y:S02]  /*d4d60*/  @!P4 FMUL R10, R10, 16777216 ;  /* 0x4b8000000a0ac820 */ /* 0x000fe40000400000 */
[----:B------:R-:W-:Y:S01]  /*d4d70*/  @!P4 FMUL R12, R12, 16777216 ;  /* 0x4b8000000c0cc820 */ /* 0x000fe20000400000 */
[----:B-1----:R-:W-:Y:S01]  /*d4d80*/  MOV R28, c[0x0][0x1c8] ;  /* 0x00007200001c7a02 */ /* 0x002fe20000000f00 */
[----:B------:R-:W-:Y:S01]  /*d4d90*/  STL [R1+0x88c], R14 ;  /* 0x00088c0e01007387 */ /* 0x000fe20000100800 */
[----:B------:R-:W-:Y:S02]  /*d4da0*/  STL [R1+0x894], R13 ;  /* 0x0008940d01007387 */ /* 0x000fe40000100800 */
[----:B------:R-:W-:Y:S02]  /*d4db0*/  STL [R1+0x37e8], R10 ;  /* 0x0037e80a01007387 */ /* 0x000fe40000100800 */
[----:B------:R-:W-:Y:S01]  /*d4dc0*/  @!P4 FMUL R23, R23, 16777216 ;  /* 0x4b8000001717c820 */ /* 0x000fe20000400000 */
[----:B------:R4:W-:Y:S01]  /*d4dd0*/  STL [R1+0x890], R12 ;  /* 0x0008900c01007387 */ /* 0x0009e20000100800 */
[----:B0-----:R-:W-:-:S02]  /*d4de0*/  IMAD R4, R28, 0x232, RZ ;  /* 0x000002321c047824 */ /* 0x001fc400078e02ff */
[C---:B------:R-:W-:Y:S01]  /*d4df0*/  IMAD R5, R28.reuse, 0x2a8, RZ ;  /* 0x000002a81c057824 */ /* 0x040fe200078e02ff */
[----:B------:R-:W-:Y:S01]  /*d4e00*/  STL [R1+0x898], R23 ;  /* 0x0008981701007387 */ /* 0x000fe20000100800 */
[----:B----4-:R-:W-:Y:S01]  /*d4e10*/  MOV R12, R27 ;  /* 0x0000001b000c7202 */ /* 0x010fe20000000f00 */
[C---:B------:R-:W-:Y:S01]  /*d4e20*/  IMAD R27, R28.reuse, 0x10a, RZ ;  /* 0x0000010a1c1b7824 */ /* 0x040fe200078e02ff */
[----:B--2---:R-:W-:Y:S01]  /*d4e30*/  MOV R14, R24 ;  /* 0x00000018000e7202 */ /* 0x004fe20000000f00 */
[C---:B------:R-:W-:Y:S01]  /*d4e40*/  IMAD R24, R28.reuse, 0x42, RZ ;  /* 0x000000421c187824 */ /* 0x040fe200078e02ff */
[----:B---3--:R-:W-:Y:S01]  /*d4e50*/  MOV R16, R26 ;  /* 0x0000001a00107202 */ /* 0x008fe20000000f00 */
[C---:B------:R-:W-:Y:S01]  /*d4e60*/  IMAD R26, R28.reuse, 0x108, RZ ;  /* 0x000001081c1a7824 */ /* 0x040fe200078e02ff */
[----:B------:R-:W-:Y:S01]  /*d4e70*/  MOV R13, R25 ;  /* 0x00000019000d7202 */ /* 0x000fe20000000f00 */
[----:B------:R-:W-:Y:S01]  /*d4e80*/  IMAD R25, R28, 0x84, RZ ;  /* 0x000000841c197824 */ /* 0x000fe200078e02ff */
[----:B------:R-:W-:-:S13]  /*d4e90*/  ISETP.GE.U32.AND P6, PT, R21, 0x7f800000, PT ;  /* 0x7f8000001500780c */ /* 0x000fda0003fc6070 */
[----:B------:R-:W-:-:S05]  /*d4ea0*/  @P6 MOV R0, 0x7f800000 ;  /* 0x7f80000000006802 */ /* 0x000fca0000000f00 */
[----:B------:R-:W-:-:S05]  /*d4eb0*/  @P6 FFMA.FTZ R19, R21, R0, +INF ;  /* 0x7f80000015136423 */ /* 0x000fca0000010000 */
[----:B------:R-:W-:Y:S01]  /*d4ec0*/  STL [R1+0x13e4], R19 ;  /* 0x0013e41301007387 */ /* 0x000fe20000100800 */
[----:B------:R0:W-:Y:S02]  /*d4ed0*/  STL.64 [R1+0x3998], R24 ;  /* 0x0039981801007387 */ /* 0x0001e40000100a00 */
[----:B------:R1:W-:Y:S02]  /*d4ee0*/  STL.64 [R1+0x39a0], R26 ;  /* 0x0039a01a01007387 */ /* 0x0003e40000100a00 */
[----:B------:R2:W-:Y:S01]  /*d4ef0*/  STL.64 [R1+0x3990], R4 ;  /* 0x0039900401007387 */ /* 0x0005e20000100a00 */
[----:B0-----:R-:W2:Y:S01]  /*d4f00*/  LDL.LU R24, [R1+0x6e4] ;  /* 0x0006e40001187983 */ /* 0x001ea20000300800 */
[C---:B------:R-:W-:Y:S02]  /*d4f10*/  IMAD R25, R28.reuse, 0x202, RZ ;  /* 0x000002021c197824 */ /* 0x040fe400078e02ff */
[C---:B-1----:R-:W-:Y:S02]  /*d4f20*/  IMAD R27, R28.reuse, 0x101, RZ ;  /* 0x000001011c1b7824 */ /* 0x042fe400078e02ff */
[----:B------:R-:W-:-:S02]  /*d4f30*/  IMAD R10, R28, 0x2ba, RZ ;  /* 0x000002ba1c0a7824 */ /* 0x000fc400078e02ff */
[C---:B------:R-:W-:Y:S02]  /*d4f40*/  IMAD R0, R28.reuse, 0x102, RZ ;  /* 0x000001021c007824 */ /* 0x040fe400078e02ff */
[C---:B------:R-:W-:Y:S02]  /*d4f50*/  IMAD R8, R28.reuse, 0x204, RZ ;  /* 0x000002041c087824 */ /* 0x040fe400078e02ff */
[C---:B------:R-:W-:Y:S01]  /*d4f60*/  IMAD R26, R28.reuse, 0x81, RZ ;  /* 0x000000811c1a7824 */ /* 0x040fe200078e02ff */
[----:B------:R0:W-:Y:S01]  /*d4f70*/  STL.64 [R1+0x3968], R10 ;  /* 0x0039680a01007387 */ /* 0x0001e20000100a00 */
[C---:B------:R-:W-:Y:S02]  /*d4f80*/  IMAD R9, R28.reuse, 0x157, RZ ;  /* 0x000001571c097824 */ /* 0x040fe400078e02ff */
[----:B------:R-:W-:Y:S01]  /*d4f90*/  IMAD R19, R28, 0x82, RZ ;  /* 0x000000821c137824 */ /* 0x000fe200078e02ff */
[----:B------:R-:W-:Y:S01]  /*d4fa0*/  FSETP.NEU.AND P4, PT, R20, RZ, PT ;  /* 0x000000ff1400720b */ /* 0x000fe20003f8d000 */
[----:B------:R-:W-:-:S02]  /*d4fb0*/  IMAD R20, R28, 0x104, RZ ;  /* 0x000001041c147824 */ /* 0x000fc400078e02ff */
[----:B------:R-:W-:Y:S01]  /*d4fc0*/  IMAD R23, R28, 0x106, RZ ;  /* 0x000001061c177824 */ /* 0x000fe200078e02ff */
[----:B--2---:R-:W-:Y:S01]  /*d4fd0*/  FSEL R4, R24, -INF , P5 ;  /* 0xff80000018047808 */ /* 0x004fe20002800000 */
[----:B------:R-:W-:-:S04]  /*d4fe0*/  IADD3 R24, P6, R25, R2, RZ ;  /* 0x0000000219187210 */ /* 0x000fc80007fde0ff */
[----:B------:R-:W-:Y:S01]  /*d4ff0*/  LEA.HI.X.SX32 R25, R27, R3, 0x1, P6 ;  /* 0x000000031b197211 */ /* 0x000fe200030f0eff */
[----:B------:R-:W-:Y:S01]  /*d5000*/  STL [R1+0x16f4], R4 ;  /* 0x0016f40401007387 */ /* 0x000fe20000100800 */
[----:B0-----:R-:W-:-:S03]  /*d5010*/  IADD3 R10, P5, R0, R2, RZ ;  /* 0x00000002000a7210 */ /* 0x001fc60007fbe0ff */
[----:B------:R0:W-:Y:S01]  /*d5020*/  STL.64 [R1+0xeb8], R24 ;  /* 0x000eb81801007387 */ /* 0x0001e20000100a00 */
[----:B------:R-:W-:Y:S01]  /*d5030*/  LEA.HI.X.SX32 R11, R26, R3, 0x1, P5 ;  /* 0x000000031a0b7211 */ /* 0x000fe200028f0eff */
[----:B------:R-:W-:Y:S01]  /*d5040*/  IMAD R27, R28, 0x206, RZ ;  /* 0x000002061c1b7824 */ /* 0x000fe200078e02ff */
[----:B0-----:R-:W-:Y:S01]  /*d5050*/  IADD3 R24, P6, R8, R2, RZ ;  /* 0x0000000208187210 */ /* 0x001fe20007fde0ff */
[----:B------:R-:W-:-:S03]  /*d5060*/  IMAD R8, R28, 0x2bc, RZ ;  /* 0x000002bc1c087824 */ /* 0x000fc600078e02ff */
[-C--:B------:R-:W-:Y:S02]  /*d5070*/  LEA.HI.X.SX32 R25, R0, R3.reuse, 0x1, P6 ;  /* 0x0000000300197211 */ /* 0x080fe400030f0eff */
[----:B------:R-:W-:Y:S01]  /*d5080*/  STL.64 [R1+0x3978], R8 ;  /* 0x0039780801007387 */ /* 0x000fe20000100a00 */
[----:B------:R-:W-:Y:S02]  /*d5090*/  STL [R1+0x3980], R9 ;  /* 0x0039800901007387 */ /* 0x000fe40000100800 */
[----:B------:R0:W-:Y:S02]  /*d50a0*/  STL.64 [R1+0xc18], R10 ;  /* 0x000c180a01007387 */ /* 0x0001e40000100a00 */
[----:B------:R1:W-:Y:S01]  /*d50b0*/  STL.64 [R1+0xec0], R24 ;  /* 0x000ec01801007387 */ /* 0x0003e20000100a00 */
[-C--:B0-----:R-:W-:Y:S01]  /*d50c0*/  IADD3 R10, P5, R27, R2.reuse, RZ ;  /* 0x000000021b0a7210 */ /* 0x081fe20007fbe0ff */
[C---:B------:R-:W-:Y:S02]  /*d50d0*/  IMAD R27, R28.reuse, 0x103, RZ ;  /* 0x000001031c1b7824 */ /* 0x040fe400078e02ff */
[C---:B-1----:R-:W-:Y:S01]  /*d50e0*/  IMAD R24, R28.reuse, 0x41, RZ ;  /* 0x000000411c187824 */ /* 0x042fe200078e02ff */
[----:B------:R-:W-:Y:S01]  /*d50f0*/  IADD3 R8, P6, R19, R2, RZ ;  /* 0x0000000213087210 */ /* 0x000fe20007fde0ff */
[----:B------:R-:W-:Y:S01]  /*d5100*/  IMAD R25, R28, 0x208, RZ ;  /* 0x000002081c197824 */ /* 0x000fe200078e02ff */
[----:B------:R-:W-:-:S02]  /*d5110*/  LEA.HI.X.SX32 R11, R27, R3, 0x1, P5 ;  /* 0x000000031b0b7211 */ /* 0x000fc400028f0eff */
[----:B------:R-:W-:-:S03]  /*d5120*/  LEA.HI.X.SX32 R9, R24, R3, 0x1, P6 ;  /* 0x0000000318097211 */ /* 0x000fc600030f0eff */
[----:B------:R0:W-:Y:S02]  /*d5130*/  STL.64 [R1+0xed8], R10 ;  /* 0x000ed80a01007387 */ /* 0x0001e40000100a00 */
[----:B------:R1:W-:Y:S02]  /*d5140*/  STL.64 [R1+0xd28], R8 ;  /* 0x000d280801007387 */ /* 0x0003e40000100a00 */
[----:B------:R-:W-:Y:S01]  /*d5150*/  IMAD R24, R28, 0x105, RZ ;  /* 0x000001051c187824 */ /* 0x000fe200078e02ff */
[-C--:B0-----:R-:W-:Y:S02]  /*d5160*/  IADD3 R10, P5, R20, R2.reuse, RZ ;  /* 0x00000002140a7210 */ /* 0x081fe40007fbe0ff */
[----:B-1----:R-:W-:Y:S01]  /*d5170*/  IADD3 R8, P6, R25, R2, RZ ;  /* 0x0000000219087210 */ /* 0x002fe20007fde0ff */
[----:B------:R-:W-:Y:S01]  /*d5180*/  IMAD R25, R28, 0x20a, RZ ;  /* 0x0000020a1c197824 */ /* 0x000fe200078e02ff */
[-C--:B------:R-:W-:Y:S02]  /*d5190*/  LEA.HI.X.SX32 R11, R19, R3.reuse, 0x1, P5 ;  /* 0x00000003130b7211 */ /* 0x080fe400028f0eff */
[----:B------:R-:W-:-:S02]  /*d51a0*/  LEA.HI.X.SX32 R9, R20, R3, 0x1, P6 ;  /* 0x0000000314097211 */ /* 0x000fc400030f0eff */
[-C--:B------:R-:W-:Y:S01]  /*d51b0*/  IADD3 R26, P5, R25, R2.reuse, RZ ;  /* 0x00000002191a7210 */ /* 0x080fe20007fbe0ff */
[----:B------:R-:W-:Y:S02]  /*d51c0*/  IMAD R25, R28, 0x20c, RZ ;  /* 0x0000020c1c197824 */ /* 0x000fe400078e02ff */
[----:B------:R0:W-:Y:S01]  /*d51d0*/  STL.64 [R1+0xed0], R8 ;  /* 0x000ed00801007387 */ /* 0x0001e20000100a00 */
[----:B------:R1:W-:Y:S01]  /*d51e0*/  STL.64 [R1+0xc10], R10 ;  /* 0x000c100a01007387 */ /* 0x0003e20000100a00 */
[----:B------:R-:W-:Y:S01]  /*d51f0*/  LEA.HI.X.SX32 R27, R24, R3, 0x1, P5 ;  /* 0x00000003181b7211 */ /* 0x000fe200028f0eff */
[----:B------:R-:W-:-:S04]  /*d5200*/  IADD3 R24, P5, R25, R2, RZ ;  /* 0x0000000219187210 */ /* 0x000fc80007fbe0ff */
[CC--:B------:R-:W-:Y:S02]  /*d5210*/  LEA.HI.X.SX32 R25, R23.reuse, R3.reuse, 0x1, P5 ;  /* 0x0000000317197211 */ /* 0x0c0fe400028f0eff */
[----:B0-----:R-:W-:Y:S01]  /*d5220*/  IADD3 R8, P6, R23, R2, RZ ;  /* 0x0000000217087210 */ /* 0x001fe20007fde0ff */
[C---:B-1----:R-:W-:Y:S01]  /*d5230*/  IMAD R11, R28.reuse, 0x83, RZ ;  /* 0x000000831c0b7824 */ /* 0x042fe200078e02ff */
[----:B------:R0:W-:Y:S04]  /*d5240*/  STL.64 [R1+0xec8], R26 ;  /* 0x000ec81a01007387 */ /* 0x0001e80000100a00 */
[----:B------:R-:W-:Y:S01]  /*d5250*/  LEA.HI.X.SX32 R9, R11, R3, 0x1, P6 ;  /* 0x000000030b097211 */ /* 0x000fe200030f0eff */
[----:B0-----:R-:W2:Y:S04]  /*d5260*/  LDL.LU.64 R26, [R1+0x39a0] ;  /* 0x0039a000011a7983 */ /* 0x001ea80000300a00 */
[----:B------:R-:W-:Y:S02]  /*d5270*/  STL.64 [R1+0xc08], R8 ;  /* 0x000c080801007387 */ /* 0x000fe40000100a00 */
[----:B------:R0:W-:Y:S02]  /*d5280*/  STL.64 [R1+0xee0], R24 ;  /* 0x000ee01801007387 */ /* 0x0001e40000100a00 */
[----:B0-----:R-:W3:Y:S01]  /*d5290*/  LDL.LU.64 R24, [R1+0x3998] ;  /* 0x0039980001187983 */ /* 0x001ee20000300a00 */
[----:B------:R-:W-:-:S02]  /*d52a0*/  IMAD R4, R28, 0x20e, RZ ;  /* 0x0000020e1c047824 */ /* 0x000fc400078e02ff */
[----:B------:R-:W-:-:S03]  /*d52b0*/  IMAD R11, R28, 0x107, RZ ;  /* 0x000001071c0b7824 */ /* 0x000fc600078e02ff */
[----:B------:R-:W-:Y:S01]  /*d52c0*/  IADD3 R8, P6, R4, R2, RZ ;  /* 0x0000000204087210 */ /* 0x000fe20007fde0ff */
[C---:B------:R-:W-:Y:S02]  /*d52d0*/  IMAD R18, R28.reuse, 0x152, RZ ;  /* 0x000001521c127824 */ /* 0x040fe400078e02ff */
[C---:B------:R-:W-:Y:S01]  /*d52e0*/  IMAD R19, R28.reuse, 0x2c, RZ ;  /* 0x0000002c1c137824 */ /* 0x040fe200078e02ff */
[----:B------:R-:W-:Y:S01]  /*d52f0*/  LEA.HI.X.SX32 R9, R11, R3, 0x1, P6 ;  /* 0x000000030b097211 */ /* 0x000fe200030f0eff */
[C---:B------:R-:W-:Y:S02]  /*d5300*/  IMAD R10, R28.reuse, 0x21, RZ ;  /* 0x000000211c0a7824 */ /* 0x040fe400078e02ff */
[C---:B------:R-:W-:Y:S02]  /*d5310*/  IMAD R11, R28.reuse, 0x210, RZ ;  /* 0x000002101c0b7824 */ /* 0x040fe400078e02ff */
[C---:B------:R-:W-:Y:S01]  /*d5320*/  IMAD R23, R28.reuse, 0x58, RZ ;  /* 0x000000581c177824 */ /* 0x040fe200078e02ff */
[----:B------:R-:W-:Y:S01]  /*d5330*/  MOV R15, R29 ;  /* 0x0000001d000f7202 */ /* 0x000fe20000000f00 */
[----:B------:R-:W-:-:S02]  /*d5340*/  IMAD R29, R28, 0x86, RZ ;  /* 0x000000861c1d7824 */ /* 0x000fc400078e02ff */
[----:B------:R-:W-:Y:S01]  /*d5350*/  IMAD R6, R28, 0x116, RZ ;  /* 0x000001161c067824 */ /* 0x000fe200078e02ff */
[----:B---3--:R-:W-:-:S05]  /*d5360*/  IADD3 R4, P5, R24, R2, RZ ;  /* 0x0000000218047210 */ /* 0x008fca0007fbe0ff */
[----:B------:R-:W-:Y:S01]  /*d5370*/  STL [R1+0xdb0], R4 ;  /* 0x000db00401007387 */ /* 0x000fe20000100800 */
[----:B------:R-:W-:Y:S02]  /*d5380*/  STL.64 [R1+0xef8], R8 ;  /* 0x000ef80801007387 */ /* 0x000fe40000100a00 */
[----:B------:R0:W-:Y:S02]  /*d5390*/  STL.64 [R1+0x3988], R18 ;  /* 0x0039881201007387 */ /* 0x0001e40000100a00 */
[----:B0-----:R-:W-:Y:S02]  /*d53a0*/  MOV R18, R4 ;  /* 0x0000000400127202 */ /* 0x001fe40000000f00 */
[----:B------:R-:W-:Y:S02]  /*d53b0*/  MOV R19, R5 ;  /* 0x0000000500137202 */ /* 0x000fe40000000f00 */
[----:B------:R-:W3:Y:S01]  /*d53c0*/  LDL.LU.64 R4, [R1+0x3990] ;  /* 0x0039900001047983 */ /* 0x000ee20000300a00 */
[----:B------:R-:W-:-:S02]  /*d53d0*/  IADD3 R8, P6, R25, R2, RZ ;  /* 0x0000000219087210 */ /* 0x000fc40007fde0ff */
[-C--:B------:R-:W-:Y:S02]  /*d53e0*/  LEA.HI.X.SX32 R19, R10, R3.reuse, 0x1, P5 ;  /* 0x000000030a137211 */ /* 0x080fe400028f0eff */
[-C--:B------:R-:W-:Y:S01]  /*d53f0*/  LEA.HI.X.SX32 R9, R24, R3.reuse, 0x1, P6 ;  /* 0x0000000318097211 */ /* 0x080fe200030f0eff */
[----:B--2---:R-:W-:Y:S02]  /*d5400*/  IADD3 R18, P5, R26, R2, RZ ;  /* 0x000000021a127210 */ /* 0x004fe40007fbe0ff */
[----:B------:R0:W-:Y:S02]  /*d5410*/  STL [R1+0xdb4], R19 ;  /* 0x000db41301007387 */ /* 0x0001e40000100800 */
[----:B------:R1:W-:Y:S02]  /*d5420*/  STL.64 [R1+0xd20], R8 ;  /* 0x000d200801007387 */ /* 0x0003e40000100a00 */
[----:B------:R2:W-:Y:S01]  /*d5430*/  STL.64 [R1+0x3970], R22 ;  /* 0x0039701601007387 */ /* 0x0005e20000100a00 */
[----:B0-----:R-:W-:-:S02]  /*d5440*/  LEA.HI.X.SX32 R19, R25, R3, 0x1, P5 ;  /* 0x0000000319137211 */ /* 0x001fc400028f0eff */
[----:B-1----:R-:W-:Y:S01]  /*d5450*/  IADD3 R8, P6, R11, R2, RZ ;  /* 0x000000020b087210 */ /* 0x002fe20007fde0ff */
[----:B------:R-:W-:-:S03]  /*d5460*/  IMAD R11, R28, 0x212, RZ ;  /* 0x000002121c0b7824 */ /* 0x000fc600078e02ff */
[----:B------:R-:W-:Y:S01]  /*d5470*/  LEA.HI.X.SX32 R9, R26, R3, 0x1, P6 ;  /* 0x000000031a097211 */ /* 0x000fe200030f0eff */
[----:B------:R0:W-:Y:S01]  /*d5480*/  STL.64 [R1+0xc00], R18 ;  /* 0x000c001201007387 */ /* 0x0001e20000100a00 */
[-C--:B--2---:R-:W-:Y:S01]  /*d5490*/  IADD3 R22, P5, R11, R2.reuse, RZ ;  /* 0x000000020b167210 */ /* 0x084fe20007fbe0ff */
[C---:B------:R-:W-:Y:S02]  /*d54a0*/  IMAD R10, R28.reuse, 0x85, RZ ;  /* 0x000000851c0a7824 */ /* 0x040fe400078e02ff */
[----:B------:R1:W-:Y:S01]  /*d54b0*/  STL.64 [R1+0xef0], R8 ;  /* 0x000ef00801007387 */ /* 0x0003e20000100a00 */
[C---:B------:R-:W-:Y:S01]  /*d54c0*/  IMAD R11, R28.reuse, 0x216, RZ ;  /* 0x000002161c0b7824 */ /* 0x040fe200078e02ff */
[----:B0-----:R-:W-:Y:S01]  /*d54d0*/  IADD3 R18, P6, R27, R2, RZ ;  /* 0x000000021b127210 */ /* 0x001fe20007fde0ff */
[----:B-1----:R-:W-:-:S03]  /*d54e0*/  IMAD R9, R28, 0x109, RZ ;  /* 0x000001091c097824 */ /* 0x002fc600078e02ff */
[-C--:B------:R-:W-:Y:S01]  /*d54f0*/  LEA.HI.X.SX32 R19, R10, R3.reuse, 0x1, P6 ;  /* 0x000000030a137211 */ /* 0x080fe200030f0eff */
[----:B------:R-:W-:Y:S01]  /*d5500*/  IMAD R8, R28, 0x214, RZ ;  /* 0x000002141c087824 */ /* 0x000fe200078e02ff */
[-C--:B------:R-:W-:Y:S02]  /*d5510*/  LEA.HI.X.SX32 R23, R9, R3.reuse, 0x1, P5 ;  /* 0x0000000309177211 */ /* 0x080fe400028f0eff */
[-C--:B------:R-:W-:Y:S02]  /*d5520*/  IADD3 R10, P6, R11, R2.reuse, RZ ;  /* 0x000000020b0a7210 */ /* 0x080fe40007fde0ff */
[----:B------:R-:W-:Y:S01]  /*d5530*/  IADD3 R8, P5, R8, R2, RZ ;  /* 0x0000000208087210 */ /* 0x000fe20007fbe0ff */
[----:B------:R-:W-:Y:S01]  /*d5540*/  STL.64 [R1+0xee8], R22 ;  /* 0x000ee81601007387 */ /* 0x000fe20000100a00 */
[----:B------:R0:W-:Y:S02]  /*d5550*/  STL.64 [R1+0xbf8], R18 ;  /* 0x000bf81201007387 */ /* 0x0001e40000100a00 */
[----:B------:R-:W-:Y:S01]  /*d5560*/  LEA.HI.X.SX32 R9, R27, R3, 0x1, P5 ;  /* 0x000000031b097211 */ /* 0x000fe200028f0eff */
[----:B0-----:R-:W-:-:S02]  /*d5570*/  IMAD R19, R28, 0x10b, RZ ;  /* 0x0000010b1c137824 */ /* 0x001fc400078e02ff */
[----:B------:R-:W-:-:S03]  /*d5580*/  IMAD R23, R28, 0x10c, RZ ;  /* 0x0000010c1c177824 */ /* 0x000fc600078e02ff */
[----:B------:R-:W-:Y:S01]  /*d5590*/  LEA.HI.X.SX32 R11, R19, R3, 0x1, P6 ;  /* 0x00000003130b7211 */ /* 0x000fe200030f0eff */
[----:B------:R0:W-:Y:S01]  /*d55a0*/  STL.64 [R1+0xf00], R8 ;  /* 0x000f000801007387 */ /* 0x0001e20000100a00 */
[----:B------:R-:W-:-:S03]  /*d55b0*/  IADD3 R18, P6, R23, R2, RZ ;  /* 0x0000000217127210 */ /* 0x000fc60007fde0ff */
[----:B------:R1:W-:Y:S01]  /*d55c0*/  STL.64 [R1+0xf18], R10 ;  /* 0x000f180a01007387 */ /* 0x0003e20000100a00 */
[C---:B------:R-:W-:Y:S02]  /*d55d0*/  LEA.HI.X.SX32 R19, R29.reuse, R3, 0x1, P6 ;  /* 0x000000031d137211 */ /* 0x040fe400030f0eff */
[----:B0-----:R-:W-:Y:S01]  /*d55e0*/  IADD3 R8, P5, R29, R2, RZ ;  /* 0x000000021d087210 */ /* 0x001fe20007fbe0ff */
[C---:B-1----:R-:W-:Y:S02]  /*d55f0*/  IMAD R10, R28.reuse, 0x43, RZ ;  /* 0x000000431c0a7824 */ /* 0x042fe400078e02ff */
[----:B------:R-:W-:-:S03]  /*d5600*/  IMAD R11, R28, 0x218, RZ ;  /* 0x000002181c0b7824 */ /* 0x000fc600078e02ff */
[----:B------:R-:W-:Y:S01]  /*d5610*/  LEA.HI.X.SX32 R9, R10, R3, 0x1, P5 ;  /* 0x000000030a097211 */ /* 0x000fe200028f0eff */
[----:B------:R-:W-:-:S04]  /*d5620*/  IMAD R10, R28, 0x21a, RZ ;  /* 0x0000021a1c0a7824 */ /* 0x000fc800078e02ff */
[----:B------:R0:W-:Y:S01]  /*d5630*/  STL.64 [R1+0xd18], R8 ;  /* 0x000d180801007387 */ /* 0x0001e20000100a00 */
[----:B------:R1:W-:Y:S01]  /*d5640*/  STL.64 [R1+0xbf0], R18 ;  /* 0x000bf01201007387 */ /* 0x0003e20000100a00 */
[-C--:B0-----:R-:W-:Y:S02]  /*d5650*/  IADD3 R8, P5, R11, R2.reuse, RZ ;  /* 0x000000020b087210 */ /* 0x081fe40007fbe0ff */
[----:B-1----:R-:W-:Y:S01]  /*d5660*/  IADD3 R18, P6, R10, R2, RZ ;  /* 0x000000020a127210 */ /* 0x002fe20007fde0ff */
[C---:B------:R-:W-:Y:S02]  /*d5670*/  IMAD R10, R28.reuse, 0x10d, RZ ;  /* 0x0000010d1c0a7824 */ /* 0x040fe400078e02ff */
[----:B------:R-:W-:Y:S01]  /*d5680*/  IMAD R11, R28, 0x10e, RZ ;  /* 0x0000010e1c0b7824 */ /* 0x000fe200078e02ff */
[-C--:B------:R-:W-:Y:S02]  /*d5690*/  LEA.HI.X.SX32 R9, R23, R3.reuse, 0x1, P5 ;  /* 0x0000000317097211 */ /* 0x080fe400028f0eff */
[----:B------:R-:W-:Y:S01]  /*d56a0*/  LEA.HI.X.SX32 R19, R10, R3, 0x1, P6 ;  /* 0x000000030a137211 */ /* 0x000fe200030f0eff */
[----:B------:R-:W-:-:S02]  /*d56b0*/  IMAD R10, R28, 0x87, RZ ;  /* 0x000000871c0a7824 */ /* 0x000fc400078e02ff */
[----:B------:R0:W-:Y:S01]  /*d56c0*/  STL.64 [R1+0xf10], R8 ;  /* 0x000f100801007387 */ /* 0x0001e20000100a00 */
[----:B------:R-:W-:Y:S01]  /*d56d0*/  IADD3 R22, P5, R11, R2, RZ ;  /* 0x000000020b167210 */ /* 0x000fe20007fbe0ff */
[----:B------:R1:W-:Y:S03]  /*d56e0*/  STL.64 [R1+0xf08], R18 ;  /* 0x000f081201007387 */ /* 0x0003e60000100a00 */
[----:B------:R-:W-:Y:S01]  /*d56f0*/  LEA.HI.X.SX32 R23, R10, R3, 0x1, P5 ;  /* 0x000000030a177211 */ /* 0x000fe200028f0eff */
[C---:B0-----:R-:W-:Y:S02]  /*d5700*/  IMAD R8, R28.reuse, 0x21c, RZ ;  /* 0x0000021c1c087824 */ /* 0x041fe400078e02ff */
[----:B-1----:R-:W-:-:S03]  /*d5710*/  IMAD R19, R28, 0x21e, RZ ;  /* 0x0000021e1c137824 */ /* 0x002fc600078e02ff */
[-C--:B------:R-:W-:Y:S01]  /*d5720*/  IADD3 R8, P6, R8, R2.reuse, RZ ;  /* 0x0000000208087210 */ /* 0x080fe20007fde0ff */
[----:B------:R0:W-:Y:S01]  /*d5730*/  STL.64 [R1+0xbe8], R22 ;  /* 0x000be81601007387 */ /* 0x0001e20000100a00 */
[C---:B------:R-:W-:Y:S01]  /*d5740*/  IMAD R10, R28.reuse, 0x22, RZ ;  /* 0x000000221c0a7824 */ /* 0x040fe200078e02ff */
[----:B------:R-:W-:Y:S02]  /*d5750*/  IADD3 R18, P5, R19, R2, RZ ;  /* 0x0000000213127210 */ /* 0x000fe40007fbe0ff */
[----:B------:R-:W-:Y:S01]  /*d5760*/  LEA.HI.X.SX32 R9, R11, R3, 0x1, P6 ;  /* 0x000000030b097211 */ /* 0x000fe200030f0eff */
[C---:B------:R-:W-:Y:S02]  /*d5770*/  IMAD R11, R28.reuse, 0x11, RZ ;  /* 0x000000111c0b7824 */ /* 0x040fe400078e02ff */
[C---:B0-----:R-:W-:Y:S02]  /*d5780*/  IMAD R23, R28.reuse, 0x10f, RZ ;  /* 0x0000010f1c177824 */ /* 0x041fe400078e02ff */
[----:B------:R0:W-:Y:S01]  /*d5790*/  STL.64 [R1+0xf20], R8 ;  /* 0x000f200801007387 */ /* 0x0001e20000100a00 */
[----:B------:R-:W-:-:S02]  /*d57a0*/  IMAD R22, R28, 0x44, RZ ;  /* 0x000000441c167824 */ /* 0x000fc400078e02ff */
[----:B------:R-:W-:Y:S01]  /*d57b0*/  LEA.HI.X.SX32 R19, R23, R3, 0x1, P5 ;  /* 0x0000000317137211 */ /* 0x000fe200028f0eff */
[----:B------:R-:W-:Y:S01]  /*d57c0*/  IMAD R23, R28, 0x88, RZ ;  /* 0x000000881c177824 */ /* 0x000fe200078e02ff */
[----:B0-----:R-:W-:-:S03]  /*d57d0*/  IADD3 R8, P6, R10, R2, RZ ;  /* 0x000000020a087210 */ /* 0x001fc60007fde0ff */
[----:B------:R0:W-:Y:S01]  /*d57e0*/  STL.64 [R1+0xf38], R18 ;  /* 0x000f381201007387 */ /* 0x0001e20000100a00 */
[----:B------:R-:W-:Y:S01]  /*d57f0*/  LEA.HI.X.SX32 R9, R11, R3, 0x1, P6 ;  /* 0x000000030b097211 */ /* 0x000fe200030f0eff */
[----:B------:R-:W-:-:S04]  /*d5800*/  IMAD R11, R28, 0x110, RZ ;  /* 0x000001101c0b7824 */ /* 0x000fc800078e02ff */
[----:B------:R1:W-:Y:S01]  /*d5810*/  STL.64 [R1+0xdf0], R8 ;  /* 0x000df00801007387 */ /* 0x0003e20000100a00 */
[----:B0-----:R-:W-:-:S04]  /*d5820*/  IADD3 R18, P5, R22, R2, RZ ;  /* 0x0000000216127210 */ /* 0x001fc80007fbe0ff */
[----:B------:R-:W-:Y:S02]  /*d5830*/  LEA.HI.X.SX32 R19, R10, R3, 0x1, P5 ;  /* 0x000000030a137211 */ /* 0x000fe400028f0eff */
[----:B-1----:R-:W-:-:S03]  /*d5840*/  IADD3 R8, P6, R23, R2, RZ ;  /* 0x0000000217087210 */ /* 0x002fc60007fde0ff */
[----:B------:R0:W-:Y:S01]  /*d5850*/  STL.64 [R1+0xda8], R18 ;  /* 0x000da81201007387 */ /* 0x0001e20000100a00 */
[----:B------:R-:W-:Y:S01]  /*d5860*/  IMAD R10, R28, 0x220, RZ ;  /* 0x000002201c0a7824 */ /* 0x000fe200078e02ff */
[----:B------:R-:W-:-:S05]  /*d5870*/  LEA.HI.X.SX32 R9, R22, R3, 0x1, P6 ;  /* 0x0000000316097211 */ /* 0x000fca00030f0eff */
[----:B------:R1:W-:Y:S01]  /*d5880*/  STL.64 [R1+0xd10], R8 ;  /* 0x000d100801007387 */ /* 0x0003e20000100a00 */
[----:B0-----:R-:W-:-:S04]  /*d5890*/  IADD3 R18, P5, R11, R2, RZ ;  /* 0x000000020b127210 */ /* 0x001fc80007fbe0ff */
[-C--:B------:R-:W-:Y:S02]  /*d58a0*/  LEA.HI.X.SX32 R19, R23, R3.reuse, 0x1, P5 ;  /* 0x0000000317137211 */ /* 0x080fe400028f0eff */
[-C--:B-1----:R-:W-:Y:S01]  /*d58b0*/  IADD3 R8, P6, R10, R2.reuse, RZ ;  /* 0x000000020a087210 */ /* 0x082fe20007fde0ff */
[C---:B------:R-:W-:Y:S02]  /*d58c0*/  IMAD R10, R28.reuse, 0x222, RZ ;  /* 0x000002221c0a7824 */ /* 0x040fe400078e02ff */
[----:B------:R0:W-:Y:S01]  /*d58d0*/  STL.64 [R1+0xbe0], R18 ;  /* 0x000be01201007387 */ /* 0x0001e20000100a00 */
[-C--:B------:R-:W-:Y:S01]  /*d58e0*/  LEA.HI.X.SX32 R9, R11, R3.reuse, 0x1, P6 ;  /* 0x000000030b097211 */ /* 0x080fe200030f0eff */
[----:B------:R-:W-:Y:S01]  /*d58f0*/  IMAD R26, R28, 0x111, RZ ;  /* 0x000001111c1a7824 */ /* 0x000fe200078e02ff */
[----:B------:R-:W-:Y:S01]  /*d5900*/  IADD3 R22, P5, R10, R2, RZ ;  /* 0x000000020a167210 */ /* 0x000fe20007fbe0ff */
[C---:B------:R-:W-:Y:S02]  /*d5910*/  IMAD R10, R28.reuse, 0x89, RZ ;  /* 0x000000891c0a7824 */ /* 0x040fe400078e02ff */
[----:B------:R1:W-:Y:S01]  /*d5920*/  STL.64 [R1+0xf30], R8 ;  /* 0x000f300801007387 */ /* 0x0003e20000100a00 */
[----:B0-----:R-:W-:Y:S01]  /*d5930*/  IMAD R18, R28, 0x112, RZ ;  /* 0x000001121c127824 */ /* 0x001fe200078e02ff */
[----:B------:R-:W-:Y:S01]  /*d5940*/  LEA.HI.X.SX32 R23, R26, R3, 0x1, P5 ;  /* 0x000000031a177211 */ /* 0x000fe200028f0eff */
[----:B------:R-:W-:-:S03]  /*d5950*/  IMAD R19, R28, 0x224, RZ ;  /* 0x000002241c137824 */ /* 0x000fc600078e02ff */
[----:B-1----:R-:W-:Y:S01]  /*d5960*/  IADD3 R8, P6, R18, R2, RZ ;  /* 0x0000000212087210 */ /* 0x002fe20007fde0ff */
[----:B------:R-:W-:-:S03]  /*d5970*/  IMAD R11, R28, 0x226, RZ ;  /* 0x000002261c0b7824 */ /* 0x000fc600078e02ff */
[----:B------:R-:W-:Y:S01]  /*d5980*/  LEA.HI.X.SX32 R9, R10, R3, 0x1, P6 ;  /* 0x000000030a097211 */ /* 0x000fe200030f0eff */
[----:B------:R0:W-:Y:S01]  /*d5990*/  STL.64 [R1+0xf28], R22 ;  /* 0x000f281601007387 */ /* 0x0001e20000100a00 */
[----:B------:R-:W-:-:S03]  /*d59a0*/  IADD3 R10, P6, R11, R2, RZ ;  /* 0x000000020b0a7210 */ /* 0x000fc60007fde0ff */
[----:B------:R1:W-:Y:S01]  /*d59b0*/  STL.64 [R1+0xbd8], R8 ;  /* 0x000bd80801007387 */ /* 0x0003e20000100a00 */
[----:B0-----:R-:W-:Y:S01]  /*d59c0*/  IADD3 R22, P5, R19, R2, RZ ;  /* 0x0000000213167210 */ /* 0x001fe20007fbe0ff */
[----:B-1----:R-:W-:-:S03]  /*d59d0*/  IMAD R8, R28, 0x113, RZ ;  /* 0x000001131c087824 */ /* 0x002fc600078e02ff */
[-C--:B------:R-:W-:Y:S01]  /*d59e0*/  LEA.HI.X.SX32 R23, R18, R3.reuse, 0x1, P5 ;  /* 0x0000000312177211 */ /* 0x080fe200028f0eff */
[----:B------:R-:W-:Y:S01]  /*d59f0*/  IMAD R9, R28, 0x8a, RZ ;  /* 0x0000008a1c097824 */ /* 0x000fe200078e02ff */
[----:B------:R-:W-:-:S03]  /*d5a00*/  LEA.HI.X.SX32 R11, R8, R3, 0x1, P6 ;  /* 0x00000003080b7211 */ /* 0x000fc600030f0eff */
[----:B------:R-:W-:Y:S01]  /*d5a10*/  STL.64 [R1+0xf40], R22 ;  /* 0x000f401601007387 */ /* 0x000fe20000100a00 */
[C---:B------:R-:W-:Y:S01]  /*d5a20*/  IMAD R19, R28.reuse, 0x114, RZ ;  /* 0x000001141c137824 */ /* 0x040fe200078e02ff */
[-C--:B------:R-:W-:Y:S02]  /*d5a30*/  IADD3 R26, P5, R9, R2.reuse, RZ ;  /* 0x00000002091a7210 */ /* 0x080fe40007fbe0ff */
[----:B------:R0:W-:Y:S02]  /*d5a40*/  STL.64 [R1+0xf58], R10 ;  /* 0x000f580a01007387 */ /* 0x0001e40000100a00 */
[C---:B0-----:R-:W-:Y:S02]  /*d5a50*/  IMAD R10, R28.reuse, 0x45, RZ ;  /* 0x000000451c0a7824 */ /* 0x041fe400078e02ff */
[----:B------:R-:W-:Y:S01]  /*d5a60*/  IMAD R11, R28, 0x228, RZ ;  /* 0x000002281c0b7824 */ /* 0x000fe200078e02ff */
[----:B------:R-:W-:Y:S02]  /*d5a70*/  IADD3 R22, P6, R19, R2, RZ ;  /* 0x0000000213167210 */ /* 0x000fe40007fde0ff */
[----:B------:R-:W-:-:S02]  /*d5a80*/  LEA.HI.X.SX32 R27, R10, R3, 0x1, P5 ;  /* 0x000000030a1b7211 */ /* 0x000fc400028f0eff */
[-C--:B------:R-:W-:Y:S01]  /*d5a90*/  IADD3 R10, P5, R11, R2.reuse, RZ ;  /* 0x000000020b0a7210 */ /* 0x080fe20007fbe0ff */
[-C--:B------:R-:W-:Y:S01]  /*d5aa0*/  LEA.HI.X.SX32 R23, R9, R3.reuse, 0x1, P6 ;  /* 0x0000000309177211 */ /* 0x080fe200030f0eff */
[----:B------:R-:W-:Y:S02]  /*d5ab0*/  IMAD R8, R28, 0x22a, RZ ;  /* 0x0000022a1c087824 */ /* 0x000fe400078e02ff */
[----:B------:R-:W-:Y:S01]  /*d5ac0*/  LEA.HI.X.SX32 R11, R19, R3, 0x1, P5 ;  /* 0x00000003130b7211 */ /* 0x000fe200028f0eff */
[----:B------:R-:W-:Y:S01]  /*d5ad0*/  STL.64 [R1+0xd08], R26 ;  /* 0x000d081a01007387 */ /* 0x000fe20000100a00 */
[----:B------:R-:W-:Y:S01]  /*d5ae0*/  STL.64 [R1+0xbd0], R22 ;  /* 0x000bd01601007387 */ /* 0x000fe20000100a00 */
[-C--:B------:R-:W-:Y:S02]  /*d5af0*/  IADD3 R8, P6, R8, R2.reuse, RZ ;  /* 0x0000000208087210 */ /* 0x080fe40007fde0ff */
[----:B------:R0:W-:Y:S01]  /*d5b00*/  STL.64 [R1+0xf50], R10 ;  /* 0x000f500a01007387 */ /* 0x0001e20000100a00 */
[----:B------:R-:W-:Y:S01]  /*d5b10*/  IADD3 R18, P5, R6, R2, RZ ;  /* 0x0000000206127210 */ /* 0x000fe20007fbe0ff */
[----:B0-----:R-:W-:-:S02]  /*d5b20*/  IMAD R10, R28, 0x115, RZ ;  /* 0x000001151c0a7824 */ /* 0x001fc400078e02ff */
[----:B------:R-:W-:-:S03]  /*d5b30*/  IMAD R11, R28, 0x22c, RZ ;  /* 0x0000022c1c0b7824 */ /* 0x000fc600078e02ff */
[-C--:B------:R-:W-:Y:S01]  /*d5b40*/  LEA.HI.X.SX32 R9, R10, R3.reuse, 0x1, P6 ;  /* 0x000000030a097211 */ /* 0x080fe200030f0eff */
[C---:B------:R-:W-:Y:S02]  /*d5b50*/  IMAD R10, R28.reuse, 0x8b, RZ ;  /* 0x0000008b1c0a7824 */ /* 0x040fe400078e02ff */
[C---:B------:R-:W-:Y:S02]  /*d5b60*/  IMAD R26, R28.reuse, 0xb2, RZ ;  /* 0x000000b21c1a7824 */ /* 0x040fe400078e02ff */
[----:B------:R-:W-:Y:S01]  /*d5b70*/  IMAD R27, R28, 0x164, RZ ;  /* 0x000001641c1b7824 */ /* 0x000fe200078e02ff */
[----:B------:R0:W-:Y:S01]  /*d5b80*/  STL.64 [R1+0xf48], R8 ;  /* 0x000f480801007387 */ /* 0x0001e20000100a00 */
[----:B------:R-:W-:-:S03]  /*d5b90*/  LEA.HI.X.SX32 R19, R10, R3, 0x1, P5 ;  /* 0x000000030a137211 */ /* 0x000fc600028f0eff */
[----:B------:R-:W-:Y:S02]  /*d5ba0*/  STL.64 [R1+0x3950], R26 ;  /* 0x0039501a01007387 */ /* 0x000fe40000100a00 */
[C---:B------:R-:W-:Y:S02]  /*d5bb0*/  IMAD R10, R28.reuse, 0x117, RZ ;  /* 0x000001171c0a7824 */ /* 0x040fe400078e02ff */
[C---:B------:R-:W-:Y:S01]  /*d5bc0*/  IMAD R23, R28.reuse, 0x46, RZ ;  /* 0x000000461c177824 */ /* 0x040fe200078e02ff */
[----:B------:R1:W-:Y:S01]  /*d5bd0*/  STL.64 [R1+0xbc8], R18 ;  /* 0x000bc81201007387 */ /* 0x0003e20000100a00 */
[----:B0-----:R-:W-:Y:S01]  /*d5be0*/  IADD3 R8, P6, R11, R2, RZ ;  /* 0x000000020b087210 */ /* 0x001fe20007fde0ff */
[----:B------:R-:W-:-:S03]  /*d5bf0*/  IMAD R11, R28, 0x22e, RZ ;  /* 0x0000022e1c0b7824 */ /* 0x000fc600078e02ff */
[-C--:B------:R-:W-:Y:S02]  /*d5c00*/  LEA.HI.X.SX32 R9, R6, R3.reuse, 0x1, P6 ;  /* 0x0000000306097211 */ /* 0x080fe400030f0eff */
[-C--:B-1----:R-:W-:Y:S01]  /*d5c10*/  IADD3 R18, P5, R11, R2.reuse, RZ ;  /* 0x000000020b127210 */ /* 0x082fe20007fbe0ff */
[----:B------:R-:W-:Y:S02]  /*d5c20*/  IMAD R11, R28, 0x8c, RZ ;  /* 0x0000008c1c0b7824 */ /* 0x000fe400078e02ff */
[----:B------:R0:W-:Y:S01]  /*d5c30*/  STL.64 [R1+0xf60], R8 ;  /* 0x000f600801007387 */ /* 0x0001e20000100a00 */
[----:B------:R-:W-:Y:S01]  /*d5c40*/  LEA.HI.X.SX32 R19, R10, R3, 0x1, P5 ;  /* 0x000000030a137211 */ /* 0x000fe200028f0eff */
[C---:B------:R-:W-:Y:S02]  /*d5c50*/  IMAD R10, R28.reuse, 0x23, RZ ;  /* 0x000000231c0a7824 */ /* 0x040fe400078e02ff */
[----:B------:R-:W-:Y:S02]  /*d5c60*/  IMAD R22, R28, 0x118, RZ ;  /* 0x000001181c167824 */ /* 0x000fe400078e02ff */
[----:B------:R1:W-:Y:S01]  /*d5c70*/  STL.64 [R1+0xf78], R18 ;  /* 0x000f781201007387 */ /* 0x0003e20000100a00 */
[----:B0-----:R-:W-:-:S04]  /*d5c80*/  IADD3 R8, P6, R23, R2, RZ ;  /* 0x0000000217087210 */ /* 0x001fc80007fde0ff */
[-C--:B------:R-:W-:Y:S02]  /*d5c90*/  LEA.HI.X.SX32 R9, R10, R3.reuse, 0x1, P6 ;  /* 0x000000030a097211 */ /* 0x080fe400030f0eff */
[----:B-1----:R-:W-:Y:S01]  /*d5ca0*/  IADD3 R18, P5, R11, R2, RZ ;  /* 0x000000020b127210 */ /* 0x002fe20007fbe0ff */
[C---:B------:R-:W-:Y:S02]  /*d5cb0*/  IMAD R10, R28.reuse, 0x230, RZ ;  /* 0x000002301c0a7824 */ /* 0x040fe400078e02ff */
[----:B------:R0:W-:Y:S01]  /*d5cc0*/  STL.64 [R1+0xda0], R8 ;  /* 0x000da00801007387 */ /* 0x0001e20000100a00 */
[----:B------:R-:W-:Y:S01]  /*d5cd0*/  LEA.HI.X.SX32 R19, R23, R3, 0x1, P5 ;  /* 0x0000000317137211 */ /* 0x000fe200028f0eff */
[----:B------:R-:W-:-:S04]  /*d5ce0*/  IMAD R23, R28, 0x119, RZ ;  /* 0x000001191c177824 */ /* 0x000fc800078e02ff */
[----:B------:R1:W-:Y:S01]  /*d5cf0*/  STL.64 [R1+0xd00], R18 ;  /* 0x000d001201007387 */ /* 0x0003e20000100a00 */
[----:B0-----:R-:W-:-:S04]  /*d5d00*/  IADD3 R8, P6, R22, R2, RZ ;  /* 0x0000000216087210 */ /* 0x001fc80007fde0ff */
[-C--:B------:R-:W-:Y:S02]  /*d5d10*/  LEA.HI.X.SX32 R9, R11, R3.reuse, 0x1, P6 ;  /* 0x000000030b097211 */ /* 0x080fe400030f0eff */
[----:B-1----:R-:W-:Y:S01]  /*d5d20*/  IADD3 R18, P5, R10, R2, RZ ;  /* 0x000000020a127210 */ /* 0x002fe20007fbe0ff */
[----:B------:R-:W-:Y:S02]  /*d5d30*/  IMAD R11, R28, 0x11a, RZ ;  /* 0x0000011a1c0b7824 */ /* 0x000fe400078e02ff */
[----:B------:R3:W-:Y:S01]  /*d5d40*/  STL.64 [R1+0xbc0], R8 ;  /* 0x000bc00801007387 */ /* 0x0007e20000100a00 */
[----:B------:R-:W-:Y:S01]  /*d5d50*/  LEA.HI.X.SX32 R19, R22, R3, 0x1, P5 ;  /* 0x0000000316137211 */ /* 0x000fe200028f0eff */
[----:B------:R-:W-:-:S04]  /*d5d60*/  IMAD R10, R28, 0x234, RZ ;  /* 0x000002341c0a7824 */ /* 0x000fc800078e02ff */
[----:B------:R0:W-:Y:S01]  /*d5d70*/  STL.64 [R1+0xf70], R18 ;  /* 0x000f701201007387 */ /* 0x0001e20000100a00 */
[----:B---3--:R-:W-:-:S04]  /*d5d80*/  IADD3 R8, P6, R4, R2, RZ ;  /* 0x0000000204087210 */ /* 0x008fc80007fde0ff */
[----:B------:R-:W-:Y:S01]  /*d5d90*/  LEA.HI.X.SX32 R9, R23, R3, 0x1, P6 ;  /* 0x0000000317097211 */ /* 0x000fe200030f0eff */
[----:B------:R-:W-:Y:S01]  /*d5da0*/  IMAD R23, R28, 0x8d, RZ ;  /* 0x0000008d1c177824 */ /* 0x000fe200078e02ff */
[----:B0-----:R-:W-:-:S03]  /*d5db0*/  IADD3 R18, P5, R11, R2, RZ ;  /* 0x000000020b127210 */ /* 0x001fc60007fbe0ff */
[----:B------:R0:W-:Y:S01]  /*d5dc0*/  STL.64 [R1+0xf68], R8 ;  /* 0x000f680801007387 */ /* 0x0001e20000100a00 */
[----:B------:R-:W-:Y:S01]  /*d5dd0*/  LEA.HI.X.SX32 R19, R23, R3, 0x1, P5 ;  /* 0x0000000317137211 */ /* 0x000fe200028f0eff */
[----:B------:R-:W-:-:S04]  /*d5de0*/  IMAD R27, R28, 0x11b, RZ ;  /* 0x0000011b1c1b7824 */ /* 0x000fc800078e02ff */
[----:B------:R1:W-:Y:S01]  /*d5df0*/  STL.64 [R1+0xbb8], R18 ;  /* 0x000bb81201007387 */ /* 0x0003e20000100a00 */
[----:B0-----:R-:W-:Y:S01]  /*d5e00*/  IADD3 R8, P6, R10, R2, RZ ;  /* 0x000000020a087210 */ /* 0x001fe20007fde0ff */
[----:B------:R-:W-:-:S03]  /*d5e10*/  IMAD R10, R28, 0x236, RZ ;  /* 0x000002361c0a7824 */ /* 0x000fc600078e02ff */
[-C--:B------:R-:W-:Y:S01]  /*d5e20*/  LEA.HI.X.SX32 R9, R11, R3.reuse, 0x1, P6 ;  /* 0x000000030b097211 */ /* 0x080fe200030f0eff */
[----:B-1----:R-:W-:Y:S01]  /*d5e30*/  IMAD R18, R28, 0x8e, RZ ;  /* 0x0000008e1c127824 */ /* 0x002fe200078e02ff */
[-C--:B------:R-:W-:Y:S01]  /*d5e40*/  IADD3 R22, P5, R10, R2.reuse, RZ ;  /* 0x000000020a167210 */ /* 0x080fe20007fbe0ff */
[C---:B------:R-:W-:Y:S02]  /*d5e50*/  IMAD R19, R28.reuse, 0x47, RZ ;  /* 0x000000471c137824 */ /* 0x040fe400078e02ff */
[----:B------:R0:W-:Y:S01]  /*d5e60*/  STL.64 [R1+0xf80], R8 ;  /* 0x000f800801007387 */ /* 0x0001e20000100a00 */
[C---:B------:R-:W-:Y:S01]  /*d5e70*/  IMAD R10, R28.reuse, 0x11c, RZ ;  /* 0x0000011c1c0a7824 */ /* 0x040fe200078e02ff */
[----:B------:R-:W-:Y:S01]  /*d5e80*/  LEA.HI.X.SX32 R23, R27, R3, 0x1, P5 ;  /* 0x000000031b177211 */ /* 0x000fe200028f0eff */
[----:B------:R-:W-:Y:S01]  /*d5e90*/  IMAD R11, R28, 0x238, RZ ;  /* 0x000002381c0b7824 */ /* 0x000fe200078e02ff */
[----:B0-----:R-:W-:-:S04]  /*d5ea0*/  IADD3 R8, P6, R18, R2, RZ ;  /* 0x0000000212087210 */ /* 0x001fc80007fde0ff */
[-C--:B------:R-:W-:Y:S01]  /*d5eb0*/  LEA.HI.X.SX32 R9, R19, R3.reuse, 0x1, P6 ;  /* 0x0000000313097211 */ /* 0x080fe200030f0eff */
[----:B------:R0:W-:Y:S04]  /*d5ec0*/  STL.64 [R1+0xf98], R22 ;  /* 0x000f981601007387 */ /* 0x0001e80000100a00 */
[----:B------:R1:W-:Y:S01]  /*d5ed0*/  STL.64 [R1+0xcf8], R8 ;  /* 0x000cf80801007387 */ /* 0x0003e20000100a00 */
[----:B------:R-:W-:Y:S01]  /*d5ee0*/  IMAD R19, R28, 0x23a, RZ ;  /* 0x0000023a1c137824 */ /* 0x000fe200078e02ff */
[-C--:B0-----:R-:W-:Y:S02]  /*d5ef0*/  IADD3 R22, P5, R10, R2.reuse, RZ ;  /* 0x000000020a167210 */ /* 0x081fe40007fbe0ff */
[----:B-1----:R-:W-:Y:S02]  /*d5f00*/  IADD3 R8, P6, R11, R2, RZ ;  /* 0x000000020b087210 */ /* 0x002fe40007fde0ff */
[----:B------:R-:W-:-:S02]  /*d5f10*/  LEA.HI.X.SX32 R23, R18, R3, 0x1, P5 ;  /* 0x0000000312177211 */ /* 0x000fc400028f0eff */
[-C--:B------:R-:W-:Y:S01]  /*d5f20*/  LEA.HI.X.SX32 R9, R10, R3.reuse, 0x1, P6 ;  /* 0x000000030a097211 */ /* 0x080fe200030f0eff */
[C---:B------:R-:W-:Y:S02]  /*d5f30*/  IMAD R11, R28.reuse, 0x11e, RZ ;  /* 0x0000011e1c0b7824 */ /* 0x040fe400078e02ff */
[----:B------:R0:W-:Y:S02]  /*d5f40*/  STL.64 [R1+0xbb0], R22 ;  /* 0x000bb01601007387 */ /* 0x0001e40000100a00 */
[----:B------:R1:W-:Y:S02]  /*d5f50*/  STL.64 [R1+0xf90], R8 ;  /* 0x000f900801007387 */ /* 0x0003e40000100a00 */
[C---:B------:R-:W-:Y:S01]  /*d5f60*/  IMAD R10, R28.reuse, 0x8f, RZ ;  /* 0x0000008f1c0a7824 */ /* 0x040fe200078e02ff */
[-C--:B------:R-:W-:Y:S02]  /*d5f70*/  IADD3 R18, P6, R11, R2.reuse, RZ ;  /* 0x000000020b127210 */ /* 0x080fe40007fde0ff */
[----:B0-----:R-:W-:Y:S01]  /*d5f80*/  IADD3 R22, P5, R19, R2, RZ ;  /* 0x0000000213167210 */ /* 0x001fe20007fbe0ff */
[----:B-1----:R-:W-:Y:S01]  /*d5f90*/  IMAD R8, R28, 0x11d, RZ ;  /* 0x0000011d1c087824 */ /* 0x002fe200078e02ff */
[----:B------:R-:W-:Y:S01]  /*d5fa0*/  LEA.HI.X.SX32 R19, R10, R3, 0x1, P6 ;  /* 0x000000030a137211 */ /* 0x000fe200030f0eff */
[----:B------:R-:W-:-:S03]  /*d5fb0*/  IMAD R9, R28, 0x23c, RZ ;  /* 0x0000023c1c097824 */ /* 0x000fc600078e02ff */
[----:B------:R-:W-:Y:S01]  /*d5fc0*/  LEA.HI.X.SX32 R23, R8, R3, 0x1, P5 ;  /* 0x0000000308177211 */ /* 0x000fe200028f0eff */
[----:B------:R-:W-:-:S04]  /*d5fd0*/  IMAD R8, R28, 0x23e, RZ ;  /* 0x0000023e1c087824 */ /* 0x000fc800078e02ff */
[----:B------:R0:W-:Y:S01]  /*d5fe0*/  STL.64 [R1+0xf88], R22 ;  /* 0x000f881601007387 */ /* 0x0001e20000100a00 */
[----:B------:R1:W-:Y:S01]  /*d5ff0*/  STL.64 [R1+0xba8], R18 ;  /* 0x000ba81201007387 */ /* 0x0003e20000100a00 */
[-C--:B------:R-:W-:Y:S01]  /*d6000*/  IADD3 R8, P6, R8, R2.reuse, RZ ;  /* 0x0000000208087210 */ /* 0x080fe20007fde0ff */
[C---:B------:R-:W-:Y:S01]  /*d6010*/  IMAD R10, R28.reuse, 0x12, RZ ;  /* 0x000000121c0a7824 */ /* 0x040fe200078e02ff */
[----:B0-----:R-:W-:Y:S01]  /*d6020*/  IADD3 R22, P5, R9, R2, RZ ;  /* 0x0000000209167210 */ /* 0x001fe20007fbe0ff */
[----:B-1----:R-:W-:-:S03]  /*d6030*/  IMAD R19, R28, 0x11f, RZ ;  /* 0x0000011f1c137824 */ /* 0x002fc600078e02ff */
[-C--:B------:R-:W-:Y:S01]  /*d6040*/  LEA.HI.X.SX32 R23, R11, R3.reuse, 0x1, P5 ;  /* 0x000000030b177211 */ /* 0x080fe200028f0eff */
[C---:B------:R-:W-:Y:S01]  /*d6050*/  IMAD R11, R28.reuse, 0x24, RZ ;  /* 0x000000241c0b7824 */ /* 0x040fe200078e02ff */
[----:B------:R-:W-:Y:S01]  /*d6060*/  LEA.HI.X.SX32 R9, R19, R3, 0x1, P6 ;  /* 0x0000000313097211 */ /* 0x000fe200030f0eff */
[C---:B------:R-:W-:Y:S02]  /*d6070*/  IMAD R18, R28.reuse, 0x9, RZ ;  /* 0x000000091c127824 */ /* 0x040fe400078e02ff */
[----:B------:R0:W-:Y:S02]  /*d6080*/  STL.64 [R1+0xfa0], R22 ;  /* 0x000fa01601007387 */ /* 0x0001e40000100a00 */
[----:B------:R1:W-:Y:S02]  /*d6090*/  STL.64 [R1+0xfb8], R8 ;  /* 0x000fb80801007387 */ /* 0x0003e40000100a00 */
[----:B------:R-:W-:Y:S01]  /*d60a0*/  IMAD R19, R28, 0x48, RZ ;  /* 0x000000481c137824 */ /* 0x000fe200078e02ff */
[----:B0-----:R-:W-:-:S02]  /*d60b0*/  IADD3 R22, P5, R10, R2, RZ ;  /* 0x000000020a167210 */ /* 0x001fc40007fbe0ff */
[-C--:B-1----:R-:W-:Y:S02]  /*d60c0*/  IADD3 R8, P6, R11, R2.reuse, RZ ;  /* 0x000000020b087210 */ /* 0x082fe40007fde0ff */
[-C--:B------:R-:W-:Y:S02]  /*d60d0*/  LEA.HI.X.SX32 R23, R18, R3.reuse, 0x1, P5 ;  /* 0x0000000312177211 */ /* 0x080fe400028f0eff */
        /* <DEDUP_REMOVED lines=14> */
[-C--:B-1----:R-:W-:Y:S01]  /*d61c0*/  IADD3 R8, P6, R11, R2.reuse, RZ ;  /* 0x000000020b087210 */ /* 0x082fe20007fde0ff */
[----:B------:R-:W-:Y:S01]  /*d61d0*/  IMAD R11, R28, 0x122, RZ ;  /* 0x000001221c0b7824 */ /* 0x000fe200078e02ff */
[-C--:B------:R-:W-:Y:S02]  /*d61e0*/  LEA.HI.X.SX32 R23, R18, R3.reuse, 0x1, P5 ;  /* 0x0000000312177211 */ /* 0x080fe400028f0eff */
[----:B------:R-:W-:Y:S01]  /*d61f0*/  LEA.HI.X.SX32 R9, R10, R3, 0x1, P6 ;  /* 0x000000030a097211 */ /* 0x000fe200030f0eff */
[----:B------:R-:W-:Y:S01]  /*d6200*/  IMAD R10, R28, 0x121, RZ ;  /* 0x000001211c0a7824 */ /* 0x000fe200078e02ff */
[----:B------:R-:W-:-:S03]  /*d6210*/  IADD3 R26, P5, R19, R2, RZ ;  /* 0x00000002131a7210 */ /* 0x000fc60007fbe0ff */
[----:B------:R0:W-:Y:S01]  /*d6220*/  STL.64 [R1+0xfb0], R8 ;  /* 0x000fb00801007387 */ /* 0x0001e20000100a00 */
[----:B------:R1:W-:Y:S02]  /*d6230*/  STL.64 [R1+0xba0], R22 ;  /* 0x000ba01601007387 */ /* 0x0003e40000100a00 */
[----:B------:R-:W-:Y:S01]  /*d6240*/  IMAD R19, R28, 0x244, RZ ;  /* 0x000002441c137824 */ /* 0x000fe200078e02ff */
[----:B------:R-:W-:Y:S01]  /*d6250*/  LEA.HI.X.SX32 R27, R10, R3, 0x1, P5 ;  /* 0x000000030a1b7211 */ /* 0x000fe200028f0eff */
[C---:B------:R-:W-:Y:S01]  /*d6260*/  IMAD R10, R28.reuse, 0x246, RZ ;  /* 0x000002461c0a7824 */ /* 0x040fe200078e02ff */
[-C--:B0-----:R-:W-:Y:S01]  /*d6270*/  IADD3 R8, P6, R11, R2.reuse, RZ ;  /* 0x000000020b087210 */ /* 0x081fe20007fde0ff */
[----:B-1----:R-:W-:Y:S01]  /*d6280*/  IMAD R23, R28, 0x91, RZ ;  /* 0x000000911c177824 */ /* 0x002fe200078e02ff */
[----:B------:R-:W-:-:S04]  /*d6290*/  IADD3 R18, P5, R19, R2, RZ ;  /* 0x0000000213127210 */ /* 0x000fc80007fbe0ff */
[-C--:B------:R-:W-:Y:S01]  /*d62a0*/  LEA.HI.X.SX32 R9, R23, R3.reuse, 0x1, P6 ;  /* 0x0000000317097211 */ /* 0x080fe200030f0eff */
[----:B------:R-:W-:Y:S01]  /*d62b0*/  STL.64 [R1+0xfa8], R26 ;  /* 0x000fa81a01007387 */ /* 0x000fe20000100a00 */
[----:B------:R-:W-:-:S03]  /*d62c0*/  LEA.HI.X.SX32 R19, R11, R3, 0x1, P5 ;  /* 0x000000030b137211 */ /* 0x000fc600028f0eff */
[----:B------:R0:W-:Y:S01]  /*d62d0*/  STL.64 [R1+0xb98], R8 ;  /* 0x000b980801007387 */ /* 0x0001e20000100a00 */
[C---:B------:R-:W-:Y:S02]  /*d62e0*/  IMAD R23, R28.reuse, 0x92, RZ ;  /* 0x000000921c177824 */ /* 0x040fe400078e02ff */
[----:B------:R-:W-:Y:S02]  /*d62f0*/  IMAD R11, R28, 0x124, RZ ;  /* 0x000001241c0b7824 */ /* 0x000fe400078e02ff */
[----:B------:R1:W-:Y:S01]  /*d6300*/  STL.64 [R1+0xfc0], R18 ;  /* 0x000fc01201007387 */ /* 0x0003e20000100a00 */
[-C--:B0-----:R-:W-:Y:S01]  /*d6310*/  IADD3 R8, P6, R10, R2.reuse, RZ ;  /* 0x000000020a087210 */ /* 0x081fe20007fde0ff */
[C---:B------:R-:W-:Y:S01]  /*d6320*/  IMAD R10, R28.reuse, 0x123, RZ ;  /* 0x000001231c0a7824 */ /* 0x040fe200078e02ff */
[----:B------:R-:W-:Y:S01]  /*d6330*/  IADD3 R26, P5, R23, R2, RZ ;  /* 0x00000002171a7210 */ /* 0x000fe20007fbe0ff */
[----:B-1----:R-:W-:-:S03]  /*d6340*/  IMAD R18, R28, 0x49, RZ ;  /* 0x000000491c127824 */ /* 0x002fc600078e02ff */
[-C--:B------:R-:W-:Y:S01]  /*d6350*/  LEA.HI.X.SX32 R9, R10, R3.reuse, 0x1, P6 ;  /* 0x000000030a097211 */ /* 0x080fe200030f0eff */
[----:B------:R-:W-:Y:S01]  /*d6360*/  IMAD R19, R28, 0x248, RZ ;  /* 0x000002481c137824 */ /* 0x000fe200078e02ff */
[----:B------:R-:W-:-:S03]  /*d6370*/  LEA.HI.X.SX32 R27, R18, R3, 0x1, P5 ;  /* 0x00000003121b7211 */ /* 0x000fc600028f0eff */
[----:B------:R0:W-:Y:S01]  /*d6380*/  STL.64 [R1+0xfd8], R8 ;  /* 0x000fd80801007387 */ /* 0x0001e20000100a00 */
[----:B------:R-:W-:Y:S01]  /*d6390*/  IADD3 R18, P5, R19, R2, RZ ;  /* 0x0000000213127210 */ /* 0x000fe20007fbe0ff */
[----:B------:R-:W-:-:S03]  /*d63a0*/  IMAD R10, R28, 0x24a, RZ ;  /* 0x0000024a1c0a7824 */ /* 0x000fc600078e02ff */
[C---:B------:R-:W-:Y:S02]  /*d63b0*/  LEA.HI.X.SX32 R19, R11.reuse, R3, 0x1, P5 ;  /* 0x000000030b137211 */ /* 0x040fe400028f0eff */
[----:B0-----:R-:W-:-:S04]  /*d63c0*/  IADD3 R8, P6, R11, R2, RZ ;  /* 0x000000020b087210 */ /* 0x001fc80007fde0ff */
[----:B------:R-:W-:-:S05]  /*d63d0*/  LEA.HI.X.SX32 R9, R23, R3, 0x1, P6 ;  /* 0x0000000317097211 */ /* 0x000fca00030f0eff */
[----:B------:R0:W-:Y:S01]  /*d63e0*/  STL.64 [R1+0xb90], R8 ;  /* 0x000b900801007387 */ /* 0x0001e20000100a00 */
[----:B------:R-:W-:Y:S02]  /*d63f0*/  STL.64 [R1+0xce8], R26 ;  /* 0x000ce81a01007387 */ /* 0x000fe40000100a00 */
[----:B------:R1:W-:Y:S02]  /*d6400*/  STL.64 [R1+0xfd0], R18 ;  /* 0x000fd01201007387 */ /* 0x0003e40000100a00 */
[----:B------:R-:W-:Y:S01]  /*d6410*/  IMAD R11, R28, 0x24c, RZ ;  /* 0x0000024c1c0b7824 */ /* 0x000fe200078e02ff */
[----:B0-----:R-:W-:Y:S01]  /*d6420*/  IADD3 R8, P6, R10, R2, RZ ;  /* 0x000000020a087210 */ /* 0x001fe20007fde0ff */
[C---:B-1----:R-:W-:Y:S02]  /*d6430*/  IMAD R19, R28.reuse, 0x125, RZ ;  /* 0x000001251c137824 */ /* 0x042fe400078e02ff */
[----:B------:R-:W-:-:S03]  /*d6440*/  IMAD R10, R28, 0x126, RZ ;  /* 0x000001261c0a7824 */ /* 0x000fc600078e02ff */
[----:B------:R-:W-:Y:S01]  /*d6450*/  LEA.HI.X.SX32 R9, R19, R3, 0x1, P6 ;  /* 0x0000000313097211 */ /* 0x000fe200030f0eff */
[----:B------:R-:W-:-:S04]  /*d6460*/  IMAD R18, R28, 0x93, RZ ;  /* 0x000000931c127824 */ /* 0x000fc800078e02ff */
[----:B------:R0:W-:Y:S01]  /*d6470*/  STL.64 [R1+0xfc8], R8 ;  /* 0x000fc80801007387 */ /* 0x0001e20000100a00 */
[----:B------:R-:W-:Y:S01]  /*d6480*/  IADD3 R22, P5, R10, R2, RZ ;  /* 0x000000020a167210 */ /* 0x000fe20007fbe0ff */
[----:B------:R-:W-:-:S03]  /*d6490*/  IMAD R19, R28, 0x24e, RZ ;  /* 0x0000024e1c137824 */ /* 0x000fc600078e02ff */
[----:B------:R-:W-:Y:S02]  /*d64a0*/  LEA.HI.X.SX32 R23, R18, R3, 0x1, P5 ;  /* 0x0000000312177211 */ /* 0x000fe400028f0eff */
[----:B0-----:R-:W-:Y:S01]  /*d64b0*/  IADD3 R8, P6, R11, R2, RZ ;  /* 0x000000020b087210 */ /* 0x001fe20007fde0ff */
[----:B------:R-:W-:-:S03]  /*d64c0*/  IMAD R11, R28, 0x4a, RZ ;  /* 0x0000004a1c0b7824 */ /* 0x000fc600078e02ff */
[-C--:B------:R-:W-:Y:S02]  /*d64d0*/  LEA.HI.X.SX32 R9, R10, R3.reuse, 0x1, P6 ;  /* 0x000000030a097211 */ /* 0x080fe400030f0eff */
[-C--:B------:R-:W-:Y:S01]  /*d64e0*/  IADD3 R26, P5, R19, R2.reuse, RZ ;  /* 0x00000002131a7210 */ /* 0x080fe20007fbe0ff */
[C---:B------:R-:W-:Y:S02]  /*d64f0*/  IMAD R18, R28.reuse, 0x127, RZ ;  /* 0x000001271c127824 */ /* 0x040fe400078e02ff */
[----:B------:R-:W-:Y:S01]  /*d6500*/  IMAD R19, R28, 0x25, RZ ;  /* 0x000000251c137824 */ /* 0x000fe200078e02ff */
[----:B------:R0:W-:Y:S01]  /*d6510*/  STL.64 [R1+0xfe0], R8 ;  /* 0x000fe00801007387 */ /* 0x0001e20000100a00 */
[----:B------:R1:W-:Y:S01]  /*d6520*/  STL.64 [R1+0xb88], R22 ;  /* 0x000b881601007387 */ /* 0x0003e20000100a00 */
[----:B------:R-:W-:Y:S01]  /*d6530*/  LEA.HI.X.SX32 R27, R18, R3, 0x1, P5 ;  /* 0x00000003121b7211 */ /* 0x000fe200028f0eff */
[C---:B------:R-:W-:Y:S01]  /*d6540*/  IMAD R10, R28.reuse, 0x128, RZ ;  /* 0x000001281c0a7824 */ /* 0x040fe200078e02ff */
[----:B0-----:R-:W-:Y:S01]  /*d6550*/  IADD3 R8, P6, R11, R2, RZ ;  /* 0x000000020b087210 */ /* 0x001fe20007fde0ff */
[----:B-1----:R-:W-:-:S03]  /*d6560*/  IMAD R23, R28, 0x94, RZ ;  /* 0x000000941c177824 */ /* 0x002fc600078e02ff */
[----:B------:R-:W-:Y:S01]  /*d6570*/  LEA.HI.X.SX32 R9, R19, R3, 0x1, P6 ;  /* 0x0000000313097211 */ /* 0x000fe200030f0eff */
[----:B------:R0:W-:Y:S01]  /*d6580*/  STL.64 [R1+0xff8], R26 ;  /* 0x000ff81a01007387 */ /* 0x0001e20000100a00 */
[----:B------:R-:W-:-:S03]  /*d6590*/  IMAD R19, R28, 0x250, RZ ;  /* 0x000002501c137824 */ /* 0x000fc600078e02ff */
[----:B------:R1:W-:Y:S01]  /*d65a0*/  STL.64 [R1+0xd90], R8 ;  /* 0x000d900801007387 */ /* 0x0003e20000100a00 */
[-C--:B0-----:R-:W-:Y:S02]  /*d65b0*/  IADD3 R26, P5, R23, R2.reuse, RZ ;  /* 0x00000002171a7210 */ /* 0x081fe40007fbe0ff */
[-C--:B-1----:R-:W-:Y:S02]  /*d65c0*/  IADD3 R8, P6, R10, R2.reuse, RZ ;  /* 0x000000020a087210 */ /* 0x082fe40007fde0ff */
[-C--:B------:R-:W-:Y:S01]  /*d65d0*/  LEA.HI.X.SX32 R27, R11, R3.reuse, 0x1, P5 ;  /* 0x000000030b1b7211 */ /* 0x080fe200028f0eff */
[C---:B------:R-:W-:Y:S01]  /*d65e0*/  IMAD R11, R28.reuse, 0x252, RZ ;  /* 0x000002521c0b7824 */ /* 0x040fe200078e02ff */
[-C--:B------:R-:W-:Y:S02]  /*d65f0*/  LEA.HI.X.SX32 R9, R23, R3.reuse, 0x1, P6 ;  /* 0x0000000317097211 */ /* 0x080fe400030f0eff */
[----:B------:R-:W-:Y:S01]  /*d6600*/  IADD3 R18, P5, R19, R2, RZ ;  /* 0x0000000213127210 */ /* 0x000fe20007fbe0ff */
[----:B------:R-:W-:Y:S02]  /*d6610*/  STL.64 [R1+0xce0], R26 ;  /* 0x000ce01a01007387 */ /* 0x000fe40000100a00 */
[----:B------:R0:W-:Y:S02]  /*d6620*/  STL.64 [R1+0xb80], R8 ;  /* 0x000b800801007387 */ /* 0x0001e40000100a00 */
[----:B------:R-:W-:Y:S01]  /*d6630*/  IMAD R23, R28, 0x129, RZ ;  /* 0x000001291c177824 */ /* 0x000fe200078e02ff */
[----:B------:R-:W-:Y:S01]  /*d6640*/  LEA.HI.X.SX32 R19, R10, R3, 0x1, P5 ;  /* 0x000000030a137211 */ /* 0x000fe200028f0eff */
[----:B------:R-:W-:-:S04]  /*d6650*/  IMAD R10, R28, 0x254, RZ ;  /* 0x000002541c0a7824 */ /* 0x000fc800078e02ff */
[----:B------:R1:W-:Y:S01]  /*d6660*/  STL.64 [R1+0xff0], R18 ;  /* 0x000ff01201007387 */ /* 0x0003e20000100a00 */
[----:B0-----:R-:W-:Y:S01]  /*d6670*/  IADD3 R8, P6, R11, R2, RZ ;  /* 0x000000020b087210 */ /* 0x001fe20007fde0ff */
[----:B------:R-:W-:-:S03]  /*d6680*/  IMAD R11, R28, 0x12a, RZ ;  /* 0x0000012a1c0b7824 */ /* 0x000fc600078e02ff */
[----:B------:R-:W-:Y:S01]  /*d6690*/  LEA.HI.X.SX32 R9, R23, R3, 0x1, P6 ;  /* 0x0000000317097211 */ /* 0x000fe200030f0eff */
[----:B------:R-:W-:Y:S01]  /*d66a0*/  IMAD R23, R28, 0x95, RZ ;  /* 0x000000951c177824 */ /* 0x000fe200078e02ff */
[----:B-1----:R-:W-:-:S03]  /*d66b0*/  IADD3 R18, P5, R11, R2, RZ ;  /* 0x000000020b127210 */ /* 0x002fc60007fbe0ff */
[----:B------:R0:W-:Y:S01]  /*d66c0*/  STL.64 [R1+0xfe8], R8 ;  /* 0x000fe80801007387 */ /* 0x0001e20000100a00 */
[----:B------:R-:W-:Y:S01]  /*d66d0*/  LEA.HI.X.SX32 R19, R23, R3, 0x1, P5 ;  /* 0x0000000317137211 */ /* 0x000fe200028f0eff */
[----:B------:R-:W-:-:S04]  /*d66e0*/  IMAD R27, R28, 0x12b, RZ ;  /* 0x0000012b1c1b7824 */ /* 0x000fc800078e02ff */
[----:B------:R1:W-:Y:S01]  /*d66f0*/  STL.64 [R1+0xb78], R18 ;  /* 0x000b781201007387 */ /* 0x0003e20000100a00 */
[----:B0-----:R-:W-:Y:S01]  /*d6700*/  IADD3 R8, P6, R10, R2, RZ ;  /* 0x000000020a087210 */ /* 0x001fe20007fde0ff */
[----:B------:R-:W-:-:S03]  /*d6710*/  IMAD R10, R28, 0x256, RZ ;  /* 0x000002561c0a7824 */ /* 0x000fc600078e02ff */
[-C--:B------:R-:W-:Y:S02]  /*d6720*/  LEA.HI.X.SX32 R9, R11, R3.reuse, 0x1, P6 ;  /* 0x000000030b097211 */ /* 0x080fe400030f0eff */
[----:B------:R-:W-:Y:S01]  /*d6730*/  IADD3 R22, P5, R10, R2, RZ ;  /* 0x000000020a167210 */ /* 0x000fe20007fbe0ff */
[C---:B-1----:R-:W-:Y:S02]  /*d6740*/  IMAD R19, R28.reuse, 0x96, RZ ;  /* 0x000000961c137824 */ /* 0x042fe400078e02ff */
[C---:B------:R-:W-:Y:S01]  /*d6750*/  IMAD R18, R28.reuse, 0x4b, RZ ;  /* 0x0000004b1c127824 */ /* 0x040fe200078e02ff */
[----:B------:R0:W-:Y:S01]  /*d6760*/  STL.64 [R1+0x1000], R8 ;  /* 0x0010000801007387 */ /* 0x0001e20000100a00 */
[----:B------:R-:W-:Y:S01]  /*d6770*/  LEA.HI.X.SX32 R23, R27, R3, 0x1, P5 ;  /* 0x000000031b177211 */ /* 0x000fe200028f0eff */
[C---:B------:R-:W-:Y:S02]  /*d6780*/  IMAD R11, R28.reuse, 0x12c, RZ ;  /* 0x0000012c1c0b7824 */ /* 0x040fe400078e02ff */
[----:B------:R-:W-:-:S02]  /*d6790*/  IMAD R10, R28, 0x258, RZ ;  /* 0x000002581c0a7824 */ /* 0x000fc400078e02ff */
[----:B------:R1:W-:Y:S01]  /*d67a0*/  STL.64 [R1+0x1018], R22 ;  /* 0x0010181601007387 */ /* 0x0003e20000100a00 */
[----:B0-----:R-:W-:-:S04]  /*d67b0*/  IADD3 R8, P6, R19, R2, RZ ;  /* 0x0000000213087210 */ /* 0x001fc80007fde0ff */
[----:B------:R-:W-:Y:S02]  /*d67c0*/  LEA.HI.X.SX32 R9, R18, R3, 0x1, P6 ;  /* 0x0000000312097211 */ /* 0x000fe400030f0eff */
        /* <DEDUP_REMOVED lines=8> */
[----:B-1----:R-:W-:Y:S01]  /*d6850*/  IADD3 R22, P5, R10, R2, RZ ;  /* 0x000000020a167210 */ /* 0x002fe20007fbe0ff */
[C---:B------:R-:W-:Y:S02]  /*d6860*/  IMAD R10, R28.reuse, 0x12d, RZ ;  /* 0x0000012d1c0a7824 */ /* 0x040fe400078e02ff */
[----:B------:R-:W-:Y:S01]  /*d6870*/  IMAD R11, R28, 0x25c, RZ ;  /* 0x0000025c1c0b7824 */ /* 0x000fe200078e02ff */
[----:B------:R0:W-:Y:S02]  /*d6880*/  STL.64 [R1+0x1010], R8 ;  /* 0x0010100801007387 */ /* 0x0001e40000100a00 */
[----:B------:R-:W-:Y:S01]  /*d6890*/  LEA.HI.X.SX32 R23, R10, R3, 0x1, P5 ;  /* 0x000000030a177211 */ /* 0x000fe200028f0eff */
[----:B------:R-:W-:-:S04]  /*d68a0*/  IMAD R10, R28, 0x97, RZ ;  /* 0x000000971c0a7824 */ /* 0x000fc800078e02ff */
[----:B------:R1:W-:Y:S01]  /*d68b0*/  STL.64 [R1+0x1008], R22 ;  /* 0x0010081601007387 */ /* 0x0003e20000100a00 */
[----:B0-----:R-:W-:-:S04]  /*d68c0*/  IADD3 R8, P6, R18, R2, RZ ;  /* 0x0000000212087210 */ /* 0x001fc80007fde0ff */
[-C--:B------:R-:W-:Y:S02]  /*d68d0*/  LEA.HI.X.SX32 R9, R10, R3.reuse, 0x1, P6 ;  /* 0x000000030a097211 */ /* 0x080fe400030f0eff */
[-C--:B-1----:R-:W-:Y:S01]  /*d68e0*/  IADD3 R22, P5, R11, R2.reuse, RZ ;  /* 0x000000020b167210 */ /* 0x082fe20007fbe0ff */
[C---:B------:R-:W-:Y:S02]  /*d68f0*/  IMAD R11, R28.reuse, 0x25e, RZ ;  /* 0x0000025e1c0b7824 */ /* 0x040fe400078e02ff */
[----:B------:R0:W-:Y:S01]  /*d6900*/  STL.64 [R1+0xb68], R8 ;  /* 0x000b680801007387 */ /* 0x0001e20000100a00 */
[C---:B------:R-:W-:Y:S02]  /*d6910*/  IMAD R19, R28.reuse, 0x26, RZ ;  /* 0x000000261c137824 */ /* 0x040fe400078e02ff */
[----:B------:R-:W-:Y:S01]  /*d6920*/  IMAD R10, R28, 0x4c, RZ ;  /* 0x0000004c1c0a7824 */ /* 0x000fe200078e02ff */
[----:B------:R-:W-:Y:S02]  /*d6930*/  LEA.HI.X.SX32 R23, R18, R3, 0x1, P5 ;  /* 0x0000000312177211 */ /* 0x000fe400028f0eff */
[----:B0-----:R-:W-:Y:S01]  /*d6940*/  IADD3 R8, P6, R11, R2, RZ ;  /* 0x000000020b087210 */ /* 0x001fe20007fde0ff */
[----:B------:R-:W-:-:S02]  /*d6950*/  IMAD R11, R28, 0x12f, RZ ;  /* 0x0000012f1c0b7824 */ /* 0x000fc400078e02ff */
[----:B------:R-:W-:-:S03]  /*d6960*/  IMAD R18, R28, 0x13, RZ ;  /* 0x000000131c127824 */ /* 0x000fc600078e02ff */
[----:B------:R-:W-:Y:S02]  /*d6970*/  LEA.HI.X.SX32 R9, R11, R3, 0x1, P6 ;  /* 0x000000030b097211 */ /* 0x000fe400030f0eff */
[----:B------:R-:W-:-:S03]  /*d6980*/  IADD3 R26, P5, R19, R2, RZ ;  /* 0x00000002131a7210 */ /* 0x000fc60007fbe0ff */
[----:B------:R0:W-:Y:S01]  /*d6990*/  STL.64 [R1+0x1038], R8 ;  /* 0x0010380801007387 */ /* 0x0001e20000100a00 */
[----:B------:R-:W-:Y:S01]  /*d69a0*/  LEA.HI.X.SX32 R27, R18, R3, 0x1, P5 ;  /* 0x00000003121b7211 */ /* 0x000fe200028f0eff */
[----:B------:R1:W-:Y:S02]  /*d69b0*/  STL.64 [R1+0x1020], R22 ;  /* 0x0010201601007387 */ /* 0x0003e40000100a00 */
[----:B------:R-:W-:Y:S01]  /*d69c0*/  IMAD R11, R28, 0x98, RZ ;  /* 0x000000981c0b7824 */ /* 0x000fe200078e02ff */
[----:B0-----:R-:W-:Y:S01]  /*d69d0*/  IADD3 R8, P6, R10, R2, RZ ;  /* 0x000000020a087210 */ /* 0x001fe20007fde0ff */
[----:B-1----:R-:W-:-:S03]  /*d69e0*/  IMAD R22, R28, 0x130, RZ ;  /* 0x000001301c167824 */ /* 0x002fc600078e02ff */
[----:B------:R-:W-:Y:S01]  /*d69f0*/  LEA.HI.X.SX32 R9, R19, R3, 0x1, P6 ;  /* 0x0000000313097211 */ /* 0x000fe200030f0eff */
[----:B------:R0:W-:Y:S01]  /*d6a00*/  STL.64 [R1+0xde0], R26 ;  /* 0x000de01a01007387 */ /* 0x0001e20000100a00 */
[----:B------:R-:W-:-:S03]  /*d6a10*/  IMAD R19, R28, 0x260, RZ ;  /* 0x000002601c137824 */ /* 0x000fc600078e02ff */
[----:B------:R1:W-:Y:S01]  /*d6a20*/  STL.64 [R1+0xd88], R8 ;  /* 0x000d880801007387 */ /* 0x0003e20000100a00 */
[CC--:B0-----:R-:W-:Y:S02]  /*d6a30*/  IADD3 R26, P5, R11.reuse, R2.reuse, RZ ;  /* 0x000000020b1a7210 */ /* 0x0c1fe40007fbe0ff */
        /* <DEDUP_REMOVED lines=23> */
[-C--:B-1----:R-:W-:Y:S01]  /*d6bb0*/  IADD3 R18, P5, R10, R2.reuse, RZ ;  /* 0x000000020a127210 */ /* 0x082fe20007fbe0ff */
[C---:B------:R-:W-:Y:S02]  /*d6bc0*/  IMAD R10, R28.reuse, 0x133, RZ ;  /* 0x000001331c0a7824 */ /* 0x040fe400078e02ff */
[----:B------:R0:W-:Y:S01]  /*d6bd0*/  STL.64 [R1+0x1040], R8 ;  /* 0x0010400801007387 */ /* 0x0001e20000100a00 */
[C---:B------:R-:W-:Y:S02]  /*d6be0*/  IMAD R23, R28.reuse, 0x4d, RZ ;  /* 0x0000004d1c177824 */ /* 0x040fe400078e02ff */
[----:B------:R-:W-:Y:S01]  /*d6bf0*/  IMAD R11, R28, 0x134, RZ ;  /* 0x000001341c0b7824 */ /* 0x000fe200078e02ff */
        /* <DEDUP_REMOVED lines=8> */
[-C--:B------:R-:W-:Y:S02]  /*d6c80*/  LEA.HI.X.SX32 R19, R22, R3.reuse, 0x1, P5 ;  /* 0x0000000316137211 */ /* 0x080fe400028f0eff */
[-C--:B-1----:R-:W-:Y:S01]  /*d6c90*/  IADD3 R8, P6, R10, R2.reuse, RZ ;  /* 0x000000020a087210 */ /* 0x082fe20007fde0ff */
[----:B------:R-:W-:Y:S02]  /*d6ca0*/  IMAD R10, R28, 0x26a, RZ ;  /* 0x0000026a1c0a7824 */ /* 0x000fe400078e02ff */
[----:B------:R0:W-:Y:S01]  /*d6cb0*/  STL.64 [R1+0xb50], R18 ;  /* 0x000b501201007387 */ /* 0x0001e20000100a00 */
[----:B------:R-:W-:Y:S02]  /*d6cc0*/  LEA.HI.X.SX32 R9, R11, R3, 0x1, P6 ;  /* 0x000000030b097211 */ /* 0x000fe400030f0eff */
[-C--:B------:R-:W-:Y:S01]  /*d6cd0*/  IADD3 R26, P5, R10, R2.reuse, RZ ;  /* 0x000000020a1a7210 */ /* 0x080fe20007fbe0ff */
[C---:B------:R-:W-:Y:S02]  /*d6ce0*/  IMAD R10, R28.reuse, 0x9b, RZ ;  /* 0x0000009b1c0a7824 */ /* 0x040fe400078e02ff */
[----:B------:R-:W-:Y:S01]  /*d6cf0*/  IMAD R11, R28, 0x26e, RZ ;  /* 0x0000026e1c0b7824 */ /* 0x000fe200078e02ff */
[----:B------:R1:W-:Y:S01]  /*d6d00*/  STL.64 [R1+0x1050], R8 ;  /* 0x0010500801007387 */ /* 0x0003e20000100a00 */
[----:B0-----:R-:W-:-:S04]  /*d6d10*/  IADD3 R18, P6, R23, R2, RZ ;  /* 0x0000000217127210 */ /* 0x001fc80007fde0ff */
[-C--:B------:R-:W-:Y:S01]  /*d6d20*/  LEA.HI.X.SX32 R19, R10, R3.reuse, 0x1, P6 ;  /* 0x000000030a137211 */ /* 0x080fe200030f0eff */
[C---:B-1----:R-:W-:Y:S02]  /*d6d30*/  IMAD R9, R28.reuse, 0x135, RZ ;  /* 0x000001351c097824 */ /* 0x042fe400078e02ff */
[----:B------:R-:W-:Y:S02]  /*d6d40*/  IMAD R8, R28, 0x26c, RZ ;  /* 0x0000026c1c087824 */ /* 0x000fe400078e02ff */
[----:B------:R0:W-:Y:S01]  /*d6d50*/  STL.64 [R1+0xb48], R18 ;  /* 0x000b481201007387 */ /* 0x0001e20000100a00 */
[----:B------:R-:W-:Y:S02]  /*d6d60*/  LEA.HI.X.SX32 R27, R9, R3, 0x1, P5 ;  /* 0x00000003091b7211 */ /* 0x000fe400028f0eff */
[-C--:B------:R-:W-:Y:S01]  /*d6d70*/  IADD3 R8, P5, R8, R2.reuse, RZ ;  /* 0x0000000208087210 */ /* 0x080fe20007fbe0ff */
[----:B0-----:R-:W-:Y:S01]  /*d6d80*/  IADD3 R18, P6, R11, R2, RZ ;  /* 0x000000020b127210 */ /* 0x001fe20007fde0ff */
[----:B------:R-:W-:-:S02]  /*d6d90*/  IMAD R11, R28, 0x137, RZ ;  /* 0x000001371c0b7824 */ /* 0x000fc400078e02ff */
[-C--:B------:R-:W-:Y:S01]  /*d6da0*/  LEA.HI.X.SX32 R9, R23, R3.reuse, 0x1, P5 ;  /* 0x0000000317097211 */ /* 0x080fe200028f0eff */
[C---:B------:R-:W-:Y:S02]  /*d6db0*/  IMAD R10, R28.reuse, 0x4e, RZ ;  /* 0x0000004e1c0a7824 */ /* 0x040fe400078e02ff */
[----:B------:R-:W-:Y:S01]  /*d6dc0*/  LEA.HI.X.SX32 R19, R11, R3, 0x1, P6 ;  /* 0x000000030b137211 */ /* 0x000fe200030f0eff */
[----:B------:R-:W-:Y:S01]  /*d6dd0*/  STL.64 [R1+0x1048], R26 ;  /* 0x0010481a01007387 */ /* 0x000fe20000100a00 */
[----:B------:R0:W-:Y:S03]  /*d6de0*/  STL.64 [R1+0x1060], R8 ;  /* 0x0010600801007387 */ /* 0x0001e60000100a00 */
[----:B------:R1:W-:Y:S01]  /*d6df0*/  STL.64 [R1+0x1078], R18 ;  /* 0x0010781201007387 */ /* 0x0003e20000100a00 */
[----:B------:R-:W-:Y:S01]  /*d6e00*/  IMAD R23, R28, 0x9c, RZ ;  /* 0x0000009c1c177824 */ /* 0x000fe200078e02ff */
[----:B0-----:R-:W-:Y:S01]  /*d6e10*/  IADD3 R8, P5, R10, R2, RZ ;  /* 0x000000020a087210 */ /* 0x001fe20007fbe0ff */
[----:B-1----:R-:W-:-:S05]  /*d6e20*/  IMAD R19, R28, 0x27, RZ ;  /* 0x000000271c137824 */ /* 0x002fca00078e02ff */
[----:B------:R-:W-:Y:S01]  /*d6e30*/  LEA.HI.X.SX32 R9, R19, R3, 0x1, P5 ;  /* 0x0000000313097211 */ /* 0x000fe200028f0eff */
[----:B------:R-:W-:Y:S01]  /*d6e40*/  IMAD R11, R28, 0x138, RZ ;  /* 0x000001381c0b7824 */ /* 0x000fe200078e02ff */
[----:B------:R-:W-:-:S03]  /*d6e50*/  IADD3 R26, P6, R23, R2, RZ ;  /* 0x00000002171a7210 */ /* 0x000fc60007fde0ff */
[----:B------:R0:W-:Y:S01]  /*d6e60*/  STL.64 [R1+0xd80], R8 ;  /* 0x000d800801007387 */ /* 0x0001e20000100a00 */
[----:B------:R-:W-:Y:S02]  /*d6e70*/  IADD3 R18, P5, R11, R2, RZ ;  /* 0x000000020b127210 */ /* 0x000fe40007fbe0ff */
[-C--:B------:R-:W-:Y:S01]  /*d6e80*/  LEA.HI.X.SX32 R27, R10, R3.reuse, 0x1, P6 ;  /* 0x000000030a1b7211 */ /* 0x080fe200030f0eff */
[C---:B------:R-:W-:Y:S02]  /*d6e90*/  IMAD R10, R28.reuse, 0x272, RZ ;  /* 0x000002721c0a7824 */ /* 0x040fe400078e02ff */
[----:B0-----:R-:W-:Y:S01]  /*d6ea0*/  IMAD R8, R28, 0x270, RZ ;  /* 0x000002701c087824 */ /* 0x001fe200078e02ff */
[----:B------:R-:W-:-:S04]  /*d6eb0*/  LEA.HI.X.SX32 R19, R23, R3, 0x1, P5 ;  /* 0x0000000317137211 */ /* 0x000fc800028f0eff */
[----:B------:R-:W-:Y:S01]  /*d6ec0*/  IADD3 R8, P6, R8, R2, RZ ;  /* 0x0000000208087210 */ /* 0x000fe20007fde0ff */
[----:B------:R-:W-:-:S03]  /*d6ed0*/  IMAD R22, R28, 0x13a, RZ ;  /* 0x0000013a1c167824 */ /* 0x000fc600078e02ff */
[----:B------:R-:W-:Y:S01]  /*d6ee0*/  LEA.HI.X.SX32 R9, R11, R3, 0x1, P6 ;  /* 0x000000030b097211 */ /* 0x000fe200030f0eff */
[----:B------:R0:W-:Y:S01]  /*d6ef0*/  STL.64 [R1+0xcc0], R26 ;  /* 0x000cc01a01007387 */ /* 0x0001e20000100a00 */
[----:B------:R-:W-:Y:S03]  /*d6f00*/  STL.64 [R1+0xb40], R18 ;  /* 0x000b401201007387 */ /* 0x000fe60000100a00 */
[----:B------:R1:W-:Y:S01]  /*d6f10*/  STL.64 [R1+0x1070], R8 ;  /* 0x0010700801007387 */ /* 0x0003e20000100a00 */
[----:B------:R-:W-:Y:S01]  /*d6f20*/  IMAD R11, R28, 0x276, RZ ;  /* 0x000002761c0b7824 */ /* 0x000fe200078e02ff */
[-C--:B0-----:R-:W-:Y:S01]  /*d6f30*/  IADD3 R26, P5, R10, R2.reuse, RZ ;  /* 0x000000020a1a7210 */ /* 0x081fe20007fbe0ff */
[----:B------:R-:W-:Y:S01]  /*d6f40*/  IMAD R10, R28, 0x9d, RZ ;  /* 0x0000009d1c0a7824 */ /* 0x000fe200078e02ff */
[----:B-1----:R-:W-:-:S04]  /*d6f50*/  IADD3 R8, P6, R22, R2, RZ ;  /* 0x0000000216087210 */ /* 0x002fc80007fde0ff */
[-C--:B------:R-:W-:Y:S01]  /*d6f60*/  LEA.HI.X.SX32 R9, R10, R3.reuse, 0x1, P6 ;  /* 0x000000030a097211 */ /* 0x080fe200030f0eff */
[C---:B------:R-:W-:Y:S02]  /*d6f70*/  IMAD R18, R28.reuse, 0x139, RZ ;  /* 0x000001391c127824 */ /* 0x040fe400078e02ff */
[----:B------:R-:W-:Y:S02]  /*d6f80*/  IMAD R19, R28, 0x274, RZ ;  /* 0x000002741c137824 */ /* 0x000fe400078e02ff */
[----:B------:R0:W-:Y:S01]  /*d6f90*/  STL.64 [R1+0xb38], R8 ;  /* 0x000b380801007387 */ /* 0x0001e20000100a00 */
[-C--:B------:R-:W-:Y:S02]  /*d6fa0*/  LEA.HI.X.SX32 R27, R18, R3.reuse, 0x1, P5 ;  /* 0x00000003121b7211 */ /* 0x080fe400028f0eff */
[-C--:B------:R-:W-:Y:S02]  /*d6fb0*/  IADD3 R18, P5, R19, R2.reuse, RZ ;  /* 0x0000000213127210 */ /* 0x080fe40007fbe0ff */
[C---:B------:R-:W-:Y:S01]  /*d6fc0*/  IMAD R10, R28.reuse, 0x13c, RZ ;  /* 0x0000013c1c0a7824 */ /* 0x040fe200078e02ff */
[----:B0-----:R-:W-:Y:S01]  /*d6fd0*/  IADD3 R8, P6, R11, R2, RZ ;  /* 0x000000020b087210 */ /* 0x001fe20007fde0ff */
[----:B------:R-:W-:Y:S01]  /*d6fe0*/  IMAD R11, R28, 0x13b, RZ ;  /* 0x0000013b1c0b7824 */ /* 0x000fe200078e02ff */
[----:B------:R-:W-:-:S04]  /*d6ff0*/  LEA.HI.X.SX32 R19, R22, R3, 0x1, P5 ;  /* 0x0000000316137211 */ /* 0x000fc800028f0eff */
[----:B------:R-:W-:Y:S01]  /*d7000*/  LEA.HI.X.SX32 R9, R11, R3, 0x1, P6 ;  /* 0x000000030b097211 */ /* 0x000fe200030f0eff */
[----:B------:R0:W-:Y:S01]  /*d7010*/  STL.64 [R1+0x1068], R26 ;  /* 0x0010681a01007387 */ /* 0x0001e20000100a00 */
[----:B------:R-:W-:-:S03]  /*d7020*/  IMAD R23, R28, 0x9e, RZ ;  /* 0x0000009e1c177824 */ /* 0x000fc600078e02ff */
[----:B------:R1:W-:Y:S01]  /*d7030*/  STL.64 [R1+0x1098], R8 ;  /* 0x0010980801007387 */ /* 0x0003e20000100a00 */
[----:B------:R2:W-:Y:S02]  /*d7040*/  STL.64 [R1+0x1080], R18 ;  /* 0x0010801201007387 */ /* 0x0005e40000100a00 */
[----:B------:R-:W-:Y:S01]  /*d7050*/  IMAD R11, R28, 0x27a, RZ ;  /* 0x0000027a1c0b7824 */ /* 0x000fe200078e02ff */
[CC--:B0-----:R-:W-:Y:S02]  /*d7060*/  IADD3 R26, P5, R23.reuse, R2.reuse, RZ ;  /* 0x00000002171a7210 */ /* 0x0c1fe40007fbe0ff */
[----:B-1----:R-:W-:Y:S01]  /*d7070*/  IADD3 R8, P6, R10, R2, RZ ;  /* 0x000000020a087210 */ /* 0x002fe20007fde0ff */
[C---:B--2---:R-:W-:Y:S02]  /*d7080*/  IMAD R18, R28.reuse, 0x4f, RZ ;  /* 0x0000004f1c127824 */ /* 0x044fe400078e02ff */
[----:B------:R-:W-:Y:S01]  /*d7090*/  IMAD R19, R28, 0x278, RZ ;  /* 0x000002781c137824 */ /* 0x000fe200078e02ff */
[----:B------:R-:W-:-:S02]  /*d70a0*/  LEA.HI.X.SX32 R9, R23, R3, 0x1, P6 ;  /* 0x0000000317097211 */ /* 0x000fc400030f0eff */
[-C--:B------:R-:W-:Y:S02]  /*d70b0*/  LEA.HI.X.SX32 R27, R18, R3.reuse, 0x1, P5 ;  /* 0x00000003121b7211 */ /* 0x080fe400028f0eff */
[-C--:B------:R-:W-:Y:S02]  /*d70c0*/  IADD3 R18, P5, R19, R2.reuse, RZ ;  /* 0x0000000213127210 */ /* 0x080fe40007fbe0ff */
[----:B------:R-:W-:Y:S01]  /*d70d0*/  IMAD R23, R28, 0x13d, RZ ;  /* 0x0000013d1c177824 */ /* 0x000fe200078e02ff */
[----:B------:R0:W-:Y:S01]  /*d70e0*/  STL.64 [R1+0xb30], R8 ;  /* 0x000b300801007387 */ /* 0x0001e20000100a00 */
[----:B------:R-:W-:Y:S01]  /*d70f0*/  LEA.HI.X.SX32 R19, R10, R3, 0x1, P5 ;  /* 0x000000030a137211 */ /* 0x000fe200028f0eff */
[C---:B------:R-:W-:Y:S02]  /*d7100*/  IMAD R10, R28.reuse, 0x27c, RZ ;  /* 0x0000027c1c0a7824 */ /* 0x040fe400078e02ff */
[----:B------:R-:W-:Y:S02]  /*d7110*/  STL.64 [R1+0xcb8], R26 ;  /* 0x000cb81a01007387 */ /* 0x000fe40000100a00 */
        /* <DEDUP_REMOVED lines=8> */
[----:B------:R-:W-:Y:S01]  /*d71a0*/  IMAD R27, R28, 0xa, RZ ;  /* 0x0000000a1c1b7824 */ /* 0x000fe200078e02ff */
[----:B0-----:R-:W-:Y:S01]  /*d71b0*/  IADD3 R8, P6, R10, R2, RZ ;  /* 0x000000020a087210 */ /* 0x001fe20007fde0ff */
[----:B------:R-:W-:-:S03]  /*d71c0*/  IMAD R10, R28, 0x27e, RZ ;  /* 0x0000027e1c0a7824 */ /* 0x000fc600078e02ff */
[----:B------:R-:W-:Y:S01]  /*d71d0*/  LEA.HI.X.SX32 R9, R11, R3, 0x1, P6 ;  /* 0x000000030b097211 */ /* 0x000fe200030f0eff */
[----:B------:R0:W-:Y:S01]  /*d71e0*/  STL.64 [R1+0xb28], R18 ;  /* 0x000b281201007387 */ /* 0x0001e20000100a00 */
[-C--:B------:R-:W-:Y:S01]  /*d71f0*/  IADD3 R22, P5, R10, R2.reuse, RZ ;  /* 0x000000020a167210 */ /* 0x080fe20007fbe0ff */
[C---:B------:R-:W-:Y:S02]  /*d7200*/  IMAD R10, R28.reuse, 0x5, RZ ;  /* 0x000000051c0a7824 */ /* 0x040fe400078e02ff */
[----:B------:R1:W-:Y:S01]  /*d7210*/  STL.64 [R1+0x10a0], R8 ;  /* 0x0010a00801007387 */ /* 0x0003e20000100a00 */
[C---:B------:R-:W-:Y:S02]  /*d7220*/  IMAD R11, R28.reuse, 0x28, RZ ;  /* 0x000000281c0b7824 */ /* 0x040fe400078e02ff */
[----:B0-----:R-:W-:Y:S01]  /*d7230*/  IMAD R18, R28, 0x13f, RZ ;  /* 0x0000013f1c127824 */ /* 0x001fe200078e02ff */
[----:B-1----:R-:W-:-:S04]  /*d7240*/  IADD3 R8, P6, R27, R2, RZ ;  /* 0x000000021b087210 */ /* 0x002fc80007fde0ff */
[-C--:B------:R-:W-:Y:S01]  /*d7250*/  LEA.HI.X.SX32 R23, R18, R3.reuse, 0x1, P5 ;  /* 0x0000000312177211 */ /* 0x080fe200028f0eff */
[----:B------:R-:W-:Y:S01]  /*d7260*/  IMAD R19, R28, 0x14, RZ ;  /* 0x000000141c137824 */ /* 0x000fe200078e02ff */
[----:B------:R-:W-:-:S03]  /*d7270*/  LEA.HI.X.SX32 R9, R10, R3, 0x1, P6 ;  /* 0x000000030a097211 */ /* 0x000fc600030f0eff */
[----:B------:R0:W-:Y:S02]  /*d7280*/  STL.64 [R1+0x10b8], R22 ;  /* 0x0010b81601007387 */ /* 0x0001e40000100a00 */
[----:B------:R1:W-:Y:S02]  /*d7290*/  STL.64 [R1+0xe60], R8 ;  /* 0x000e600801007387 */ /* 0x0003e40000100a00 */
[C---:B------:R-:W-:Y:S02]  /*d72a0*/  IMAD R18, R28.reuse, 0x50, RZ ;  /* 0x000000501c127824 */ /* 0x040fe400078e02ff */
[----:B------:R-:W-:Y:S01]  /*d72b0*/  IMAD R10, R28, 0xa0, RZ ;  /* 0x000000a01c0a7824 */ /* 0x000fe200078e02ff */
[-C--:B0-----:R-:W-:Y:S02]  /*d72c0*/  IADD3 R22, P5, R19, R2.reuse, RZ ;  /* 0x0000000213167210 */ /* 0x081fe40007fbe0ff */
[----:B-1----:R-:W-:Y:S02]  /*d72d0*/  IADD3 R8, P6, R11, R2, RZ ;  /* 0x000000020b087210 */ /* 0x002fe40007fde0ff */
[----:B------:R-:W-:-:S02]  /*d72e0*/  LEA.HI.X.SX32 R23, R27, R3, 0x1, P5 ;  /* 0x000000031b177211 */ /* 0x000fc400028f0eff */
[----:B------:R-:W-:-:S03]  /*d72f0*/  LEA.HI.X.SX32 R9, R19, R3, 0x1, P6 ;  /* 0x0000000313097211 */ /* 0x000fc600030f0eff */
[----:B------:R0:W-:Y:S02]  /*d7300*/  STL.64 [R1+0xe08], R22 ;  /* 0x000e081601007387 */ /* 0x0001e40000100a00 */
[----:B------:R1:W-:Y:S02]  /*d7310*/  STL.64 [R1+0xdd8], R8 ;  /* 0x000dd80801007387 */ /* 0x0003e40000100a00 */
[----:B------:R-:W-:Y:S01]  /*d7320*/  IMAD R19, R28, 0x140, RZ ;  /* 0x000001401c137824 */ /* 0x000fe200078e02ff */
[-C--:B0-----:R-:W-:Y:S02]  /*d7330*/  IADD3 R22, P5, R18, R2.reuse, RZ ;  /* 0x0000000212167210 */ /* 0x081fe40007fbe0ff */
[----:B-1----:R-:W-:Y:S02]  /*d7340*/  IADD3 R8, P6, R10, R2, RZ ;  /* 0x000000020a087210 */ /* 0x002fe40007fde0ff */
[-C--:B------:R-:W-:Y:S02]  /*d7350*/  LEA.HI.X.SX32 R23, R11, R3.reuse, 0x1, P5 ;  /* 0x000000030b177211 */ /* 0x080fe400028f0eff */
[----:B------:R-:W-:Y:S01]  /*d7360*/  LEA.HI.X.SX32 R9, R18, R3, 0x1, P6 ;  /* 0x0000000312097211 */ /* 0x000fe200030f0eff */
[----:B------:R-:W-:-:S02]  /*d7370*/  IMAD R11, R28, 0x280, RZ ;  /* 0x000002801c0b7824 */ /* 0x000fc400078e02ff */
[----:B------:R-:W-:Y:S02]  /*d7380*/  STL.64 [R1+0xd78], R22 ;  /* 0x000d781601007387 */ /* 0x000fe40000100a00 */
[----:B------:R0:W-:Y:S01]  /*d7390*/  STL.64 [R1+0xcb0], R8 ;  /* 0x000cb00801007387 */ /* 0x0001e20000100a00 */
[----:B------:R-:W-:Y:S01]  /*d73a0*/  IADD3 R26, P5, R19, R2, RZ ;  /* 0x00000002131a7210 */ /* 0x000fe20007fbe0ff */
[----:B------:R-:W-:-:S03]  /*d73b0*/  IMAD R18, R28, 0x141, RZ ;  /* 0x000001411c127824 */ /* 0x000fc600078e02ff */
[----:B------:R-:W-:Y:S02]  /*d73c0*/  LEA.HI.X.SX32 R27, R10, R3, 0x1, P5 ;  /* 0x000000030a1b7211 */ /* 0x000fe400028f0eff */
[----:B0-----:R-:W-:Y:S01]  /*d73d0*/  IADD3 R8, P6, R11, R2, RZ ;  /* 0x000000020b087210 */ /* 0x001fe20007fde0ff */
[----:B------:R-:W-:-:S03]  /*d73e0*/  IMAD R11, R28, 0x282, RZ ;  /* 0x000002821c0b7824 */ /* 0x000fc600078e02ff */
[----:B------:R-:W-:Y:S02]  /*d73f0*/  LEA.HI.X.SX32 R9, R19, R3, 0x1, P6 ;  /* 0x0000000313097211 */ /* 0x000fe400030f0eff */
[----:B------:R-:W-:Y:S01]  /*d7400*/  IADD3 R10, P5, R11, R2, RZ ;  /* 0x000000020b0a7210 */ /* 0x000fe20007fbe0ff */
[----:B------:R-:W-:-:S03]  /*d7410*/  IMAD R22, R28, 0x142, RZ ;  /* 0x000001421c167824 */ /* 0x000fc600078e02ff */
[----:B------:R-:W-:Y:S01]  /*d7420*/  LEA.HI.X.SX32 R11, R18, R3, 0x1, P5 ;  /* 0x00000003120b7211 */ /* 0x000fe200028f0eff */
[----:B------:R0:W-:Y:S01]  /*d7430*/  STL.64 [R1+0x10b0], R8 ;  /* 0x0010b00801007387 */ /* 0x0001e20000100a00 */
[----:B------:R-:W-:Y:S03]  /*d7440*/  STL.64 [R1+0xb20], R26 ;  /* 0x000b201a01007387 */ /* 0x000fe60000100a00 */
[----:B------:R1:W-:Y:S01]  /*d7450*/  STL.64 [R1+0x10a8], R10 ;  /* 0x0010a80a01007387 */ /* 0x0003e20000100a00 */
        /* <DEDUP_REMOVED lines=10> */
[----:B------:R-:W-:-:S05]  /*d7500*/  IMAD R11, R28, 0x143, RZ ;  /* 0x000001431c0b7824 */ /* 0x000fca00078e02ff */
[----:B------:R-:W-:Y:S01]  /*d7510*/  LEA.HI.X.SX32 R9, R11, R3, 0x1, P6 ;  /* 0x000000030b097211 */ /* 0x000fe200030f0eff */
[----:B------:R-:W-:Y:S01]  /*d7520*/  IMAD R10, R28, 0x144, RZ ;  /* 0x000001441c0a7824 */ /* 0x000fe200078e02ff */
[----:B------:R-:W-:-:S03]  /*d7530*/  IADD3 R26, P5, R23, R2, RZ ;  /* 0x00000002171a7210 */ /* 0x000fc60007fbe0ff */
[----:B------:R-:W-:Y:S01]  /*d7540*/  STL.64 [R1+0x10d8], R8 ;  /* 0x0010d80801007387 */ /* 0x000fe20000100a00 */
[----:B------:R0:W-:Y:S02]  /*d7550*/  STL.64 [R1+0x10c0], R18 ;  /* 0x0010c01201007387 */ /* 0x0001e40000100a00 */
[C---:B0-----:R-:W-:Y:S02]  /*d7560*/  IMAD R18, R28.reuse, 0x51, RZ ;  /* 0x000000511c127824 */ /* 0x041fe400078e02ff */
[----:B------:R-:W-:Y:S01]  /*d7570*/  IMAD R19, R28, 0x288, RZ ;  /* 0x000002881c137824 */ /* 0x000fe200078e02ff */
[-C--:B------:R-:W-:Y:S02]  /*d7580*/  IADD3 R8, P6, R10, R2.reuse, RZ ;  /* 0x000000020a087210 */ /* 0x080fe40007fde0ff */
[-C--:B------:R-:W-:Y:S02]  /*d7590*/  LEA.HI.X.SX32 R27, R18, R3.reuse, 0x1, P5 ;  /* 0x00000003121b7211 */ /* 0x080fe400028f0eff */
[----:B------:R-:W-:Y:S01]  /*d75a0*/  IADD3 R18, P5, R19, R2, RZ ;  /* 0x0000000213127210 */ /* 0x000fe20007fbe0ff */
[----:B------:R-:W-:Y:S01]  /*d75b0*/  LEA.HI.X.SX32 R9, R23, R3, 0x1, P6 ;  /* 0x0000000317097211 */ /* 0x000fe200030f0eff */
[----:B------:R-:W-:-:S02]  /*d75c0*/  IMAD R11, R28, 0x28a, RZ ;  /* 0x0000028a1c0b7824 */ /* 0x000fc400078e02ff */
[----:B------:R-:W-:Y:S02]  /*d75d0*/  LEA.HI.X.SX32 R19, R10, R3, 0x1, P5 ;  /* 0x000000030a137211 */ /* 0x000fe400028f0eff */
[----:B------:R0:W-:Y:S01]  /*d75e0*/  STL.64 [R1+0xb10], R8 ;  /* 0x000b100801007387 */ /* 0x0001e20000100a00 */
[----:B------:R-:W-:Y:S02]  /*d75f0*/  STL.64 [R1+0xca8], R26 ;  /* 0x000ca81a01007387 */ /* 0x000fe40000100a00 */
[----:B------:R1:W-:Y:S02]  /*d7600*/  STL.64 [R1+0x10d0], R18 ;  /* 0x0010d01201007387 */ /* 0x0003e40000100a00 */
[C---:B------:R-:W-:Y:S01]  /*d7610*/  IMAD R10, R28.reuse, 0x28c, RZ ;  /* 0x0000028c1c0a7824 */ /* 0x040fe200078e02ff */
[----:B0-----:R-:W-:Y:S01]  /*d7620*/  IADD3 R8, P6, R11, R2, RZ ;  /* 0x000000020b087210 */ /* 0x001fe20007fde0ff */
[C---:B-1----:R-:W-:Y:S02]  /*d7630*/  IMAD R19, R28.reuse, 0x145, RZ ;  /* 0x000001451c137824 */ /* 0x042fe400078e02ff */
[----:B------:R-:W-:-:S02]  /*d7640*/  IMAD R11, R28, 0x146, RZ ;  /* 0x000001461c0b7824 */ /* 0x000fc400078e02ff */
[C---:B------:R-:W-:Y:S01]  /*d7650*/  IMAD R18, R28.reuse, 0xa3, RZ ;  /* 0x000000a31c127824 */ /* 0x040fe200078e02ff */
[-C--:B------:R-:W-:Y:S02]  /*d7660*/  LEA.HI.X.SX32 R9, R19, R3.reuse, 0x1, P6 ;  /* 0x0000000313097211 */ /* 0x080fe400030f0eff */
[----:B------:R-:W-:Y:S01]  /*d7670*/  IADD3 R22, P5, R11, R2, RZ ;  /* 0x000000020b167210 */ /* 0x000fe20007fbe0ff */
[----:B------:R-:W-:Y:S02]  /*d7680*/  IMAD R19, R28, 0x28e, RZ ;  /* 0x0000028e1c137824 */ /* 0x000fe400078e02ff */
        /* <DEDUP_REMOVED lines=9> */
[C---:B------:R-:W-:Y:S01]  /*d7720*/  IMAD R11, R28.reuse, 0xa4, RZ ;  /* 0x000000a41c0b7824 */ /* 0x040fe200078e02ff */
[----:B------:R0:W-:Y:S01]  /*d7730*/  STL.64 [R1+0x10e0], R8 ;  /* 0x0010e00801007387 */ /* 0x0001e20000100a00 */
[----:B------:R-:W-:Y:S01]  /*d7740*/  LEA.HI.X.SX32 R23, R27, R3, 0x1, P5 ;  /* 0x000000031b177211 */ /* 0x000fe200028f0eff */
[----:B------:R-:W-:Y:S02]  /*d7750*/  IMAD R19, R28, 0x148, RZ ;  /* 0x000001481c137824 */ /* 0x000fe400078e02ff */
[----:B------:R-:W-:-:S02]  /*d7760*/  IADD3 R26, P5, R11, R2, RZ ;  /* 0x000000020b1a7210 */ /* 0x000fc40007fbe0ff */
[----:B------:R1:W-:Y:S01]  /*d7770*/  STL.64 [R1+0x10f8], R22 ;  /* 0x0010f81601007387 */ /* 0x0003e20000100a00 */
[----:B0-----:R-:W-:-:S04]  /*d7780*/  IADD3 R8, P6, R10, R2, RZ ;  /* 0x000000020a087210 */ /* 0x001fc80007fde0ff */
[-C--:B------:R-:W-:Y:S02]  /*d7790*/  LEA.HI.X.SX32 R9, R18, R3.reuse, 0x1, P6 ;  /* 0x0000000312097211 */ /* 0x080fe400030f0eff */
[----:B-1----:R-:W-:Y:S02]  /*d77a0*/  IADD3 R22, P6, R19, R2, RZ ;  /* 0x0000000213167210 */ /* 0x002fe40007fde0ff */
[-C--:B------:R-:W-:Y:S01]  /*d77b0*/  LEA.HI.X.SX32 R27, R10, R3.reuse, 0x1, P5 ;  /* 0x000000030a1b7211 */ /* 0x080fe200028f0eff */
[----:B------:R0:W-:Y:S01]  /*d77c0*/  STL.64 [R1+0xd70], R8 ;  /* 0x000d700801007387 */ /* 0x0001e20000100a00 */
[----:B------:R-:W-:Y:S01]  /*d77d0*/  LEA.HI.X.SX32 R23, R11, R3, 0x1, P6 ;  /* 0x000000030b177211 */ /* 0x000fe200030f0eff */
[C---:B------:R-:W-:Y:S02]  /*d77e0*/  IMAD R10, R28.reuse, 0x292, RZ ;  /* 0x000002921c0a7824 */ /* 0x040fe400078e02ff */
[----:B------:R-:W-:Y:S02]  /*d77f0*/  STL.64 [R1+0xca0], R26 ;  /* 0x000ca01a01007387 */ /* 0x000fe40000100a00 */
[----:B------:R1:W-:Y:S01]  /*d7800*/  STL.64 [R1+0xb00], R22 ;  /* 0x000b001601007387 */ /* 0x0003e20000100a00 */
[----:B0-----:R-:W-:-:S05]  /*d7810*/  IMAD R8, R28, 0x290, RZ ;  /* 0x000002901c087824 */ /* 0x001fca00078e02ff */
[-C--:B------:R-:W-:Y:S02]  /*d7820*/  IADD3 R8, P5, R8, R2.reuse, RZ ;  /* 0x0000000208087210 */ /* 0x080fe40007fbe0ff */
[----:B-1----:R-:W-:Y:S01]  /*d7830*/  IADD3 R22, P6, R10, R2, RZ ;  /* 0x000000020a167210 */ /* 0x002fe20007fde0ff */
[C---:B------:R-:W-:Y:S01]  /*d7840*/  IMAD R10, R28.reuse, 0x149, RZ ;  /* 0x000001491c0a7824 */ /* 0x040fe200078e02ff */
[----:B------:R-:W-:Y:S01]  /*d7850*/  LEA.HI.X.SX32 R9, R19, R3, 0x1, P5 ;  /* 0x0000000313097211 */ /* 0x000fe200028f0eff */
[----:B------:R-:W-:-:S03]  /*d7860*/  IMAD R11, R28, 0x14a, RZ ;  /* 0x0000014a1c0b7824 */ /* 0x000fc600078e02ff */
[----:B------:R-:W-:Y:S01]  /*d7870*/  LEA.HI.X.SX32 R23, R10, R3, 0x1, P6 ;  /* 0x000000030a177211 */ /* 0x000fe200030f0eff */
[----:B------:R0:W-:Y:S04]  /*d7880*/  STL.64 [R1+0x10f0], R8 ;  /* 0x0010f00801007387 */ /* 0x0001e80000100a00 */
[----:B------:R1:W-:Y:S01]  /*d7890*/  STL.64 [R1+0x10e8], R22 ;  /* 0x0010e81601007387 */ /* 0x0003e20000100a00 */
[----:B------:R-:W-:Y:S01]  /*d78a0*/  IADD3 R18, P5, R11, R2, RZ ;  /* 0x000000020b127210 */ /* 0x000fe20007fbe0ff */
[C---:B------:R-:W-:Y:S02]  /*d78b0*/  IMAD R10, R28.reuse, 0x296, RZ ;  /* 0x000002961c0a7824 */ /* 0x040fe400078e02ff */
[C---:B0-----:R-:W-:Y:S02]  /*d78c0*/  IMAD R8, R28.reuse, 0x294, RZ ;  /* 0x000002941c087824 */ /* 0x041fe400078e02ff */
[----:B-1----:R-:W-:-:S03]  /*d78d0*/  IMAD R23, R28, 0xa5, RZ ;  /* 0x000000a51c177824 */ /* 0x002fc600078e02ff */
[----:B------:R-:W-:Y:S02]  /*d78e0*/  IADD3 R8, P6, R8, R2, RZ ;  /* 0x0000000208087210 */ /* 0x000fe40007fde0ff */
[-C--:B------:R-:W-:Y:S01]  /*d78f0*/  LEA.HI.X.SX32 R19, R23, R3.reuse, 0x1, P5 ;  /* 0x0000000317137211 */ /* 0x080fe200028f0eff */
[C---:B------:R-:W-:Y:S01]  /*d7900*/  IMAD R23, R28.reuse, 0xa6, RZ ;  /* 0x000000a61c177824 */ /* 0x040fe200078e02ff */
[----:B------:R-:W-:Y:S01]  /*d7910*/  LEA.HI.X.SX32 R9, R11, R3, 0x1, P6 ;  /* 0x000000030b097211 */ /* 0x000fe200030f0eff */
[C---:B------:R-:W-:Y:S02]  /*d7920*/  IMAD R27, R28.reuse, 0x14b, RZ ;  /* 0x0000014b1c1b7824 */ /* 0x040fe400078e02ff */
[----:B------:R0:W-:Y:S02]  /*d7930*/  STL.64 [R1+0xaf8], R18 ;  /* 0x000af81201007387 */ /* 0x0001e40000100a00 */
[----:B------:R1:W-:Y:S02]  /*d7940*/  STL.64 [R1+0x1100], R8 ;  /* 0x0011000801007387 */ /* 0x0003e40000100a00 */
[----:B------:R-:W-:-:S02]  /*d7950*/  IMAD R22, R28, 0x53, RZ ;  /* 0x000000531c167824 */ /* 0x000fc400078e02ff */
[----:B------:R-:W-:Y:S01]  /*d7960*/  IMAD R11, R28, 0x14c, RZ ;  /* 0x0000014c1c0b7824 */ /* 0x000fe200078e02ff */
[-C--:B0-----:R-:W-:Y:S02]  /*d7970*/  IADD3 R18, P5, R10, R2.reuse, RZ ;  /* 0x000000020a127210 */ /* 0x081fe40007fbe0ff */
[----:B-1----:R-:W-:Y:S01]  /*d7980*/  IADD3 R8, P6, R23, R2, RZ ;  /* 0x0000000217087210 */ /* 0x002fe20007fde0ff */
[----:B------:R-:W-:Y:S01]  /*d7990*/  IMAD R10, R28, 0x298, RZ ;  /* 0x000002981c0a7824 */ /* 0x000fe200078e02ff */
[-C--:B------:R-:W-:Y:S02]  /*d79a0*/  LEA.HI.X.SX32 R19, R27, R3.reuse, 0x1, P5 ;  /* 0x000000031b137211 */ /* 0x080fe400028f0eff */
[----:B------:R-:W-:-:S03]  /*d79b0*/  LEA.HI.X.SX32 R9, R22, R3, 0x1, P6 ;  /* 0x0000000316097211 */ /* 0x000fc600030f0eff */
[----:B------:R-:W-:Y:S02]  /*d79c0*/  STL.64 [R1+0x1118], R18 ;  /* 0x0011181201007387 */ /* 0x000fe40000100a00 */
[----:B------:R0:W-:Y:S02]  /*d79d0*/  STL.64 [R1+0xc98], R8 ;  /* 0x000c980801007387 */ /* 0x0001e40000100a00 */
[----:B------:R-:W-:Y:S01]  /*d79e0*/  IMAD R22, R28, 0x14e, RZ ;  /* 0x0000014e1c167824 */ /* 0x000fe200078e02ff */
[-C--:B0-----:R-:W-:Y:S02]  /*d79f0*/  IADD3 R8, P6, R10, R2.reuse, RZ ;  /* 0x000000020a087210 */ /* 0x081fe40007fde0ff */
[C---:B------:R-:W-:Y:S01]  /*d7a00*/  IADD3 R18, P5, R11.reuse, R2, RZ ;  /* 0x000000020b127210 */ /* 0x040fe20007fbe0ff */
[----:B------:R-:W-:Y:S01]  /*d7a10*/  IMAD R10, R28, 0x29a, RZ ;  /* 0x0000029a1c0a7824 */ /* 0x000fe200078e02ff */
[-C--:B------:R-:W-:Y:S02]  /*d7a20*/  LEA.HI.X.SX32 R9, R11, R3.reuse, 0x1, P6 ;  /* 0x000000030b097211 */ /* 0x080fe400030f0eff */
[----:B------:R-:W-:-:S02]  /*d7a30*/  LEA.HI.X.SX32 R19, R23, R3, 0x1, P5 ;  /* 0x0000000317137211 */ /* 0x000fc400028f0eff */
[-C--:B------:R-:W-:Y:S01]  /*d7a40*/  IADD3 R26, P5, R10, R2.reuse, RZ ;  /* 0x000000020a1a7210 */ /* 0x080fe20007fbe0ff */
[C---:B------:R-:W-:Y:S01]  /*d7a50*/  IMAD R10, R28.reuse, 0xa7, RZ ;  /* 0x000000a71c0a7824 */ /* 0x040fe200078e02ff */
[----:B------:R0:W-:Y:S01]  /*d7a60*/  STL.64 [R1+0x1110], R8 ;  /* 0x0011100801007387 */ /* 0x0001e20000100a00 */
[----:B------:R1:W-:Y:S02]  /*d7a70*/  STL.64 [R1+0xaf0], R18 ;  /* 0x000af01201007387 */ /* 0x0003e40000100a00 */
[----:B------:R-:W-:Y:S01]  /*d7a80*/  IMAD R11, R28, 0x29e, RZ ;  /* 0x0000029e1c0b7824 */ /* 0x000fe200078e02ff */
[----:B0-----:R-:W-:Y:S01]  /*d7a90*/  IADD3 R8, P6, R22, R2, RZ ;  /* 0x0000000216087210 */ /* 0x001fe20007fde0ff */
[C---:B-1----:R-:W-:Y:S02]  /*d7aa0*/  IMAD R18, R28.reuse, 0x14d, RZ ;  /* 0x0000014d1c127824 */ /* 0x042fe400078e02ff */
[----:B------:R-:W-:Y:S01]  /*d7ab0*/  IMAD R19, R28, 0x29c, RZ ;  /* 0x0000029c1c137824 */ /* 0x000fe200078e02ff */
[----:B------:R-:W-:-:S02]  /*d7ac0*/  LEA.HI.X.SX32 R9, R10, R3, 0x1, P6 ;  /* 0x000000030a097211 */ /* 0x000fc400030f0eff */
[-C--:B------:R-:W-:Y:S02]  /*d7ad0*/  LEA.HI.X.SX32 R27, R18, R3.reuse, 0x1, P5 ;  /* 0x00000003121b7211 */ /* 0x080fe400028f0eff */
[-C--:B------:R-:W-:Y:S01]  /*d7ae0*/  IADD3 R18, P5, R19, R2.reuse, RZ ;  /* 0x0000000213127210 */ /* 0x080fe20007fbe0ff */
[----:B------:R0:W-:Y:S01]  /*d7af0*/  STL.64 [R1+0xae8], R8 ;  /* 0x000ae80801007387 */ /* 0x0001e20000100a00 */
[----:B------:R-:W-:Y:S02]  /*d7b00*/  IMAD R23, R28, 0x2a, RZ ;  /* 0x0000002a1c177824 */ /* 0x000fe400078e02ff */
[-C--:B------:R-:W-:Y:S01]  /*d7b10*/  LEA.HI.X.SX32 R19, R22, R3.reuse, 0x1, P5 ;  /* 0x0000000316137211 */ /* 0x080fe200028f0eff */
[----:B------:R1:W-:Y:S01]  /*d7b20*/  STL.64 [R1+0x1108], R26 ;  /* 0x0011081a01007387 */ /* 0x0003e20000100a00 */
[----:B0-----:R-:W-:Y:S01]  /*d7b30*/  IADD3 R8, P6, R11, R2, RZ ;  /* 0x000000020b087210 */ /* 0x001fe20007fde0ff */
[C---:B------:R-:W-:Y:S02]  /*d7b40*/  IMAD R11, R28.reuse, 0x14f, RZ ;  /* 0x0000014f1c0b7824 */ /* 0x040fe400078e02ff */
[----:B------:R0:W-:Y:S03]  /*d7b50*/  STL.64 [R1+0x1120], R18 ;  /* 0x0011201201007387 */ /* 0x0001e60000100a00 */
[----:B------:R-:W-:Y:S01]  /*d7b60*/  LEA.HI.X.SX32 R9, R11, R3, 0x1, P6 ;  /* 0x000000030b097211 */ /* 0x000fe200030f0eff */
[----:B------:R-:W-:-:S02]  /*d7b70*/  IMAD R11, R28, 0x15, RZ ;  /* 0x000000151c0b7824 */ /* 0x000fc400078e02ff */
[C---:B------:R-:W-:Y:S02]  /*d7b80*/  IMAD R10, R28.reuse, 0x54, RZ ;  /* 0x000000541c0a7824 */ /* 0x040fe400078e02ff */
[----:B-1----:R-:W-:Y:S01]  /*d7b90*/  IMAD R27, R28, 0xa8, RZ ;  /* 0x000000a81c1b7824 */ /* 0x002fe200078e02ff */
[----:B0-----:R-:W-:-:S04]  /*d7ba0*/  IADD3 R18, P5, R23, R2, RZ ;  /* 0x0000000217127210 */ /* 0x001fc80007fbe0ff */
[-C--:B------:R-:W-:Y:S01]  /*d7bb0*/  LEA.HI.X.SX32 R19, R11, R3.reuse, 0x1, P5 ;  /* 0x000000030b137211 */ /* 0x080fe200028f0eff */
[----:B------:R0:W-:Y:S04]  /*d7bc0*/  STL.64 [R1+0x1138], R8 ;  /* 0x0011380801007387 */ /* 0x0001e80000100a00 */
[----:B------:R1:W-:Y:S01]  /*d7bd0*/  STL.64 [R1+0xdd0], R18 ;  /* 0x000dd01201007387 */ /* 0x0003e20000100a00 */
[-C--:B0-----:R-:W-:Y:S02]  /*d7be0*/  IADD3 R8, P6, R10, R2.reuse, RZ ;  /* 0x000000020a087210 */ /* 0x081fe40007fde0ff */
[----:B-1----:R-:W-:Y:S02]  /*d7bf0*/  IADD3 R18, P5, R27, R2, RZ ;  /* 0x000000021b127210 */ /* 0x002fe40007fbe0ff */
[----:B------:R-:W-:-:S02]  /*d7c00*/  LEA.HI.X.SX32 R9, R23, R3, 0x1, P6 ;  /* 0x0000000317097211 */ /* 0x000fc400030f0eff */
[----:B------:R-:W-:-:S03]  /*d7c10*/  LEA.HI.X.SX32 R19, R10, R3, 0x1, P5 ;  /* 0x000000030a137211 */ /* 0x000fc600028f0eff */
[----:B------:R-:W-:Y:S02]  /*d7c20*/  STL.64 [R1+0xd68], R8 ;  /* 0x000d680801007387 */ /* 0x000fe40000100a00 */
[----:B------:R0:W-:Y:S02]  /*d7c30*/  STL.64 [R1+0xc90], R18 ;  /* 0x000c901201007387 */ /* 0x0001e40000100a00 */
[----:B0-----:R-:W2:Y:S01]  /*d7c40*/  LDL.LU.64 R18, [R1+0x3988] ;  /* 0x0039880001127983 */ /* 0x001ea20000300a00 */
[----:B------:R-:W-:-:S05]  /*d7c50*/  IMAD R11, R28, 0x150, RZ ;  /* 0x000001501c0b7824 */ /* 0x000fca00078e02ff */
[----:B------:R-:W-:Y:S01]  /*d7c60*/  IADD3 R8, P6, R11, R2, RZ ;  /* 0x000000020b087210 */ /* 0x000fe20007fde0ff */
[C---:B------:R-:W-:Y:S02]  /*d7c70*/  IMAD R10, R28.reuse, 0x2a2, RZ ;  /* 0x000002a21c0a7824 */ /* 0x040fe400078e02ff */
[----:B------:R-:W-:Y:S01]  /*d7c80*/  IMAD R23, R28, 0x2a0, RZ ;  /* 0x000002a01c177824 */ /* 0x000fe200078e02ff */
[----:B------:R-:W-:-:S04]  /*d7c90*/  LEA.HI.X.SX32 R9, R27, R3, 0x1, P6 ;  /* 0x000000031b097211 */ /* 0x000fc800030f0eff */
[-C--:B------:R-:W-:Y:S01]  /*d7ca0*/  IADD3 R22, P5, R23, R2.reuse, RZ ;  /* 0x0000000217167210 */ /* 0x080fe20007fbe0ff */
[----:B------:R0:W-:Y:S03]  /*d7cb0*/  STL.64 [R1+0xae0], R8 ;  /* 0x000ae00801007387 */ /* 0x0001e60000100a00 */
[-C--:B------:R-:W-:Y:S02]  /*d7cc0*/  LEA.HI.X.SX32 R23, R11, R3.reuse, 0x1, P5 ;  /* 0x000000030b177211 */ /* 0x080fe400028f0eff */
[----:B0-----:R-:W-:Y:S01]  /*d7cd0*/  IADD3 R8, P6, R10, R2, RZ ;  /* 0x000000020a087210 */ /* 0x001fe20007fde0ff */
[----:B------:R-:W-:Y:S02]  /*d7ce0*/  IMAD R10, R28, 0x151, RZ ;  /* 0x000001511c0a7824 */ /* 0x000fe400078e02ff */
[----:B------:R-:W-:Y:S03]  /*d7cf0*/  STL.64 [R1+0x1130], R22 ;  /* 0x0011301601007387 */ /* 0x000fe60000100a00 */
[----:B------:R-:W-:Y:S01]  /*d7d00*/  LEA.HI.X.SX32 R9, R10, R3, 0x1, P6 ;  /* 0x000000030a097211 */ /* 0x000fe200030f0eff */
[----:B------:R-:W-:-:S04]  /*d7d10*/  IMAD R11, R28, 0x2a4, RZ ;  /* 0x000002a41c0b7824 */ /* 0x000fc800078e02ff */
[----:B------:R0:W-:Y:S01]  /*d7d20*/  STL.64 [R1+0x1128], R8 ;  /* 0x0011280801007387 */ /* 0x0001e20000100a00 */
[-C--:B------:R-:W-:Y:S01]  /*d7d30*/  IADD3 R10, P6, R11, R2.reuse, RZ ;  /* 0x000000020b0a7210 */ /* 0x080fe20007fde0ff */
[C---:B------:R-:W-:Y:S02]  /*d7d40*/  IMAD R27, R28.reuse, 0x153, RZ ;  /* 0x000001531c1b7824 */ /* 0x040fe400078e02ff */
[C---:B0-----:R-:W-:Y:S02]  /*d7d50*/  IMAD R9, R28.reuse, 0xa9, RZ ;  /* 0x000000a91c097824 */ /* 0x041fe400078e02ff */
[----:B------:R-:W-:Y:S01]  /*d7d60*/  IMAD R8, R28, 0x2a6, RZ ;  /* 0x000002a61c087824 */ /* 0x000fe200078e02ff */
[----:B--2---:R-:W-:-:S04]  /*d7d70*/  IADD3 R22, P5, R18, R2, RZ ;  /* 0x0000000212167210 */ /* 0x004fc80007fbe0ff */
[-C--:B------:R-:W-:Y:S01]  /*d7d80*/  LEA.HI.X.SX32 R23, R9, R3.reuse, 0x1, P5 ;  /* 0x0000000309177211 */ /* 0x080fe200028f0eff */
[----:B------:R-:W-:Y:S01]  /*d7d90*/  IADD3 R8, P5, R8, R2, RZ ;  /* 0x0000000208087210 */ /* 0x000fe20007fbe0ff */
[----:B------:R-:W-:-:S03]  /*d7da0*/  LEA.HI.X.SX32 R11, R18, R3, 0x1, P6 ;  /* 0x00000003120b7211 */ /* 0x000fc600030f0eff */
[----:B------:R-:W-:Y:S01]  /*d7db0*/  LEA.HI.X.SX32 R9, R27, R3, 0x1, P5 ;  /* 0x000000031b097211 */ /* 0x000fe200028f0eff */
[----:B------:R-:W-:Y:S01]  /*d7dc0*/  STL.64 [R1+0xad8], R22 ;  /* 0x000ad81601007387 */ /* 0x000fe20000100a00 */
[----:B------:R-:W-:Y:S03]  /*d7dd0*/  STL.64 [R1+0x1140], R10 ;  /* 0x0011400a01007387 */ /* 0x000fe60000100a00 */
[----:B------:R0:W-:Y:S04]  /*d7de0*/  STL.64 [R1+0x1158], R8 ;  /* 0x0011580801007387 */ /* 0x0001e80000100a00 */
[----:B0-----:R-:W2:Y:S01]  /*d7df0*/  LDL.LU R9, [R1+0x3980] ;  /* 0x0039800001097983 */ /* 0x001ea20000300800 */
[----:B------:R-:W-:-:S02]  /*d7e00*/  IMAD R26, R28, 0xaa, RZ ;  /* 0x000000aa1c1a7824 */ /* 0x000fc400078e02ff */
[----:B------:R-:W-:-:S03]  /*d7e10*/  IMAD R11, R28, 0x55, RZ ;  /* 0x000000551c0b7824 */ /* 0x000fc600078e02ff */
[----:B------:R-:W-:Y:S01]  /*d7e20*/  IADD3 R22, P6, R26, R2, RZ ;  /* 0x000000021a167210 */ /* 0x000fe20007fde0ff */
[----:B------:R-:W-:-:S03]  /*d7e30*/  IMAD R10, R28, 0x154, RZ ;  /* 0x000001541c0a7824 */ /* 0x000fc600078e02ff */
[----:B------:R-:W-:Y:S01]  /*d7e40*/  LEA.HI.X.SX32 R23, R11, R3, 0x1, P6 ;  /* 0x000000030b177211 */ /* 0x000fe200030f0eff */
[----:B------:R-:W-:Y:S01]  /*d7e50*/  IMAD R4, R28, 0x2ca, RZ ;  /* 0x000002ca1c047824 */ /* 0x000fe200078e02ff */
[----:B------:R-:W-:-:S03]  /*d7e60*/  IADD3 R8, P5, R10, R2, RZ ;  /* 0x000000020a087210 */ /* 0x000fc60007fbe0ff */
[----:B------:R0:W-:Y:S02]  /*d7e70*/  STL.64 [R1+0xc88], R22 ;  /* 0x000c881601007387 */ /* 0x0001e40000100a00 */
[----:B------:R-:W-:Y:S01]  /*d7e80*/  STL [R1+0xad0], R8 ;  /* 0x000ad00801007387 */ /* 0x000fe20000100800 */
[----:B0-----:R-:W-:Y:S01]  /*d7e90*/  IADD3 R22, P6, R5, R2, RZ ;  /* 0x0000000205167210 */ /* 0x001fe20007fde0ff */
[----:B------:R-:W-:-:S05]  /*d7ea0*/  IMAD R5, R28, 0x2f2, RZ ;  /* 0x000002f21c057824 */ /* 0x000fca00078e02ff */
[----:B------:R0:W-:Y:S02]  /*d7eb0*/  STL.64 [R1+0x3958], R4 ;  /* 0x0039580401007387 */ /* 0x0001e40000100a00 */
[----:B0-----:R-:W-:Y:S01]  /*d7ec0*/  IMAD.MOV.U32 R4, RZ, RZ, R8 ;  /* 0x000000ffff047224 */ /* 0x001fe200078e0008 */
[----:B--2---:R-:W-:Y:S02]  /*d7ed0*/  MOV R5, R9 ;  /* 0x0000000900057202 */ /* 0x004fe40000000f00 */
[----:B------:R-:W2:Y:S01]  /*d7ee0*/  LDL.LU.64 R8, [R1+0x3978] ;  /* 0x0039780001087983 */ /* 0x000ea20000300a00 */
[----:B------:R-:W-:Y:S01]  /*d7ef0*/  IMAD R27, R28, 0x2aa, RZ ;  /* 0x000002aa1c1b7824 */ /* 0x000fe200078e02ff */
[-C--:B------:R-:W-:Y:S02]  /*d7f00*/  LEA.HI.X.SX32 R5, R26, R3.reuse, 0x1, P5 ;  /* 0x000000031a057211 */ /* 0x080fe400028f0eff */
[----:B------:R-:W-:Y:S01]  /*d7f10*/  LEA.HI.X.SX32 R23, R10, R3, 0x1, P6 ;  /* 0x000000030a177211 */ /* 0x000fe200030f0eff */
[----:B------:R-:W-:-:S02]  /*d7f20*/  IMAD R11, R28, 0x156, RZ ;  /* 0x000001561c0b7824 */ /* 0x000fc400078e02ff */
[C---:B------:R-:W-:Y:S01]  /*d7f30*/  IMAD R26, R28.reuse, 0x155, RZ ;  /* 0x000001551c1a7824 */ /* 0x040fe200078e02ff */
[----:B------:R-:W-:Y:S01]  /*d7f40*/  IADD3 R4, P5, R27, R2, RZ ;  /* 0x000000021b047210 */ /* 0x000fe20007fbe0ff */
[----:B------:R0:W-:Y:S01]  /*d7f50*/  STL [R1+0xad4], R5 ;  /* 0x000ad40501007387 */ /* 0x0001e20000100800 */
[----:B------:R1:W-:Y:S02]  /*d7f60*/  STL.64 [R1+0x1150], R22 ;  /* 0x0011501601007387 */ /* 0x0003e40000100a00 */
[C---:B------:R-:W-:Y:S02]  /*d7f70*/  IMAD R10, R28.reuse, 0xab, RZ ;  /* 0x000000ab1c0a7824 */ /* 0x040fe400078e02ff */
[C---:B------:R-:W-:Y:S02]  /*d7f80*/  IMAD R27, R28.reuse, 0x2ac, RZ ;  /* 0x000002ac1c1b7824 */ /* 0x040fe400078e02ff */
[----:B------:R-:W-:Y:S01]  /*d7f90*/  IMAD R7, R28, 0x2ae, RZ ;  /* 0x000002ae1c077824 */ /* 0x000fe200078e02ff */
[----:B0-----:R-:W-:-:S02]  /*d7fa0*/  LEA.HI.X.SX32 R5, R26, R3, 0x1, P5 ;  /* 0x000000031a057211 */ /* 0x001fc400028f0eff */
[----:B-1----:R-:W-:-:S04]  /*d7fb0*/  IADD3 R22, P6, R11, R2, RZ ;  /* 0x000000020b167210 */ /* 0x002fc80007fde0ff */
[----:B------:R-:W-:Y:S01]  /*d7fc0*/  LEA.HI.X.SX32 R23, R10, R3, 0x1, P6 ;  /* 0x000000030a177211 */ /* 0x000fe200030f0eff */
[----:B------:R0:W-:Y:S01]  /*d7fd0*/  STL.64 [R1+0x1148], R4 ;  /* 0x0011480401007387 */ /* 0x0001e20000100a00 */
[----:B------:R-:W-:-:S03]  /*d7fe0*/  IMAD R6, R28, 0x2c8, RZ ;  /* 0x000002c81c067824 */ /* 0x000fc600078e02ff */
[----:B------:R1:W-:Y:S01]  /*d7ff0*/  STL.64 [R1+0xac8], R22 ;  /* 0x000ac81601007387 */ /* 0x0003e20000100a00 */
[C---:B------:R-:W-:Y:S01]  /*d8000*/  IMAD R10, R28.reuse, 0x56, RZ ;  /* 0x000000561c0a7824 */ /* 0x040fe200078e02ff */
[-C--:B0-----:R-:W-:Y:S02]  /*d8010*/  IADD3 R4, P5, R27, R2.reuse, RZ ;  /* 0x000000021b047210 */ /* 0x081fe40007fbe0ff */
[----:B-1----:R-:W-:Y:S01]  /*d8020*/  IADD3 R22, P6, R7, R2, RZ ;  /* 0x0000000207167210 */ /* 0x002fe20007fde0ff */
[C---:B------:R-:W-:Y:S01]  /*d8030*/  IMAD R7, R28.reuse, 0x17a, RZ ;  /* 0x0000017a1c077824 */ /* 0x040fe200078e02ff */
[----:B------:R-:W-:Y:S01]  /*d8040*/  LEA.HI.X.SX32 R5, R11, R3, 0x1, P5 ;  /* 0x000000030b057211 */ /* 0x000fe200028f0eff */
[----:B------:R-:W-:-:S03]  /*d8050*/  IMAD R26, R28, 0x2b, RZ ;  /* 0x0000002b1c1a7824 */ /* 0x000fc600078e02ff */
[----:B------:R-:W-:Y:S01]  /*d8060*/  STL.64 [R1+0x3960], R6 ;  /* 0x0039600601007387 */ /* 0x000fe20000100a00 */
[----:B------:R0:W-:Y:S02]  /*d8070*/  STL.64 [R1+0x1160], R4 ;  /* 0x0011600401007387 */ /* 0x0001e40000100a00 */
[C---:B------:R-:W-:Y:S02]  /*d8080*/  IMAD R27, R28.reuse, 0x158, RZ ;  /* 0x000001581c1b7824 */ /* 0x040fe400078e02ff */
[----:B------:R-:W-:Y:S01]  /*d8090*/  IMAD R11, R28, 0x2b0, RZ ;  /* 0x000002b01c0b7824 */ /* 0x000fe200078e02ff */
[----:B0-----:R-:W-:Y:S01]  /*d80a0*/  IADD3 R4, P5, R10, R2, RZ ;  /* 0x000000020a047210 */ /* 0x001fe20007fbe0ff */
[----:B------:R-:W-:-:S03]  /*d80b0*/  IMAD R7, R28, 0xac, RZ ;  /* 0x000000ac1c077824 */ /* 0x000fc600078e02ff */
[-C--:B------:R-:W-:Y:S01]  /*d80c0*/  LEA.HI.X.SX32 R5, R26, R3.reuse, 0x1, P5 ;  /* 0x000000031a057211 */ /* 0x080fe200028f0eff */
[C---:B------:R-:W-:Y:S02]  /*d80d0*/  IMAD R26, R28.reuse, 0x2b2, RZ ;  /* 0x000002b21c1a7824 */ /* 0x040fe400078e02ff */
[C---:B------:R-:W-:Y:S02]  /*d80e0*/  IMAD R6, R28.reuse, 0x159, RZ ;  /* 0x000001591c067824 */ /* 0x040fe400078e02ff */
[----:B------:R-:W-:Y:S01]  /*d80f0*/  IMAD R17, R28, 0x2b6, RZ ;  /* 0x000002b61c117824 */ /* 0x000fe200078e02ff */
[----:B--2---:R-:W-:-:S05]  /*d8100*/  LEA.HI.X.SX32 R23, R9, R3, 0x1, P6 ;  /* 0x0000000309177211 */ /* 0x004fca00030f0eff */
[----:B------:R0:W-:Y:S01]  /*d8110*/  STL.64 [R1+0x1178], R22 ;  /* 0x0011781601007387 */ /* 0x0001e20000100a00 */
[----:B------:R1:W-:Y:S01]  /*d8120*/  STL.64 [R1+0xd60], R4 ;  /* 0x000d600401007387 */ /* 0x0003e20000100a00 */
[-C--:B0-----:R-:W-:Y:S02]  /*d8130*/  IADD3 R22, P6, R7, R2.reuse, RZ ;  /* 0x0000000207167210 */ /* 0x081fe40007fde0ff */
[-C--:B-1----:R-:W-:Y:S02]  /*d8140*/  IADD3 R4, P5, R27, R2.reuse, RZ ;  /* 0x000000021b047210 */ /* 0x082fe40007fbe0ff */
[-C--:B------:R-:W-:Y:S01]  /*d8150*/  LEA.HI.X.SX32 R23, R10, R3.reuse, 0x1, P6 ;  /* 0x000000030a177211 */ /* 0x080fe200030f0eff */
[----:B------:R-:W-:Y:S01]  /*d8160*/  IADD3 R10, P6, R11, R2, RZ ;  /* 0x000000020b0a7210 */ /* 0x000fe20007fde0ff */
[-C--:B------:R-:W-:Y:S01]  /*d8170*/  LEA.HI.X.SX32 R5, R7, R3.reuse, 0x1, P5 ;  /* 0x0000000307057211 */ /* 0x080fe200028f0eff */
[C---:B------:R-:W-:Y:S02]  /*d8180*/  IMAD R7, R28.reuse, 0x15a, RZ ;  /* 0x0000015a1c077824 */ /* 0x040fe400078e02ff */
[----:B------:R-:W-:Y:S01]  /*d8190*/  LEA.HI.X.SX32 R11, R27, R3, 0x1, P6 ;  /* 0x000000031b0b7211 */ /* 0x000fe200030f0eff */
[----:B------:R0:W-:Y:S01]  /*d81a0*/  STL.64 [R1+0xc80], R22 ;  /* 0x000c801601007387 */ /* 0x0001e20000100a00 */
[----:B------:R-:W-:-:S03]  /*d81b0*/  IMAD R27, R28, 0xad, RZ ;  /* 0x000000ad1c1b7824 */ /* 0x000fc600078e02ff */
[----:B0-----:R-:W2:Y:S01]  /*d81c0*/  LDL.LU.64 R22, [R1+0x3970] ;  /* 0x0039700001167983 */ /* 0x001ea20000300a00 */
[----:B------:R0:W-:Y:S02]  /*d81d0*/  STL.64 [R1+0xac0], R4 ;  /* 0x000ac00401007387 */ /* 0x0001e40000100a00 */
[----:B------:R1:W-:Y:S01]  /*d81e0*/  STL.64 [R1+0x1170], R10 ;  /* 0x0011700a01007387 */ /* 0x0003e20000100a00 */
[-C--:B0-----:R-:W-:Y:S02]  /*d81f0*/  IADD3 R4, P5, R26, R2.reuse, RZ ;  /* 0x000000021a047210 */ /* 0x081fe40007fbe0ff */
[----:B-1----:R-:W-:Y:S01]  /*d8200*/  IADD3 R10, P6, R7, R2, RZ ;  /* 0x00000002070a7210 */ /* 0x002fe20007fde0ff */
[----:B------:R-:W-:Y:S01]  /*d8210*/  IMAD R26, R28, 0x2b4, RZ ;  /* 0x000002b41c1a7824 */ /* 0x000fe200078e02ff */
[-C--:B------:R-:W-:Y:S02]  /*d8220*/  LEA.HI.X.SX32 R5, R6, R3.reuse, 0x1, P5 ;  /* 0x0000000306057211 */ /* 0x080fe400028f0eff */
[----:B------:R-:W-:-:S03]  /*d8230*/  LEA.HI.X.SX32 R11, R27, R3, 0x1, P6 ;  /* 0x000000031b0b7211 */ /* 0x000fc600030f0eff */
[----:B------:R0:W-:Y:S02]  /*d8240*/  STL.64 [R1+0x1168], R4 ;  /* 0x0011680401007387 */ /* 0x0001e40000100a00 */
[----:B------:R1:W-:Y:S01]  /*d8250*/  STL.64 [R1+0xab8], R10 ;  /* 0x000ab80a01007387 */ /* 0x0003e20000100a00 */
[-C--:B0-----:R-:W-:Y:S01]  /*d8260*/  IADD3 R4, P5, R26, R2.reuse, RZ ;  /* 0x000000021a047210 */ /* 0x081fe20007fbe0ff */
[----:B------:R-:W-:Y:S01]  /*d8270*/  IMAD R26, R28, 0x15b, RZ ;  /* 0x0000015b1c1a7824 */ /* 0x000fe200078e02ff */
[----:B-1----:R-:W-:Y:S02]  /*d8280*/  IADD3 R10, P6, R17, R2, RZ ;  /* 0x00000002110a7210 */ /* 0x002fe40007fde0ff */
[-C--:B------:R-:W-:Y:S02]  /*d8290*/  LEA.HI.X.SX32 R5, R7, R3.reuse, 0x1, P5 ;  /* 0x0000000307057211 */ /* 0x080fe400028f0eff */
[----:B------:R-:W-:-:S03]  /*d82a0*/  LEA.HI.X.SX32 R11, R26, R3, 0x1, P6 ;  /* 0x000000031a0b7211 */ /* 0x000fc600030f0eff */
[----:B------:R-:W-:Y:S02]  /*d82b0*/  STL.64 [R1+0x1180], R4 ;  /* 0x0011800401007387 */ /* 0x000fe40000100a00 */
[----:B------:R0:W-:Y:S02]  /*d82c0*/  STL.64 [R1+0x1198], R10 ;  /* 0x0011980a01007387 */ /* 0x0001e40000100a00 */
[----:B0-----:R-:W3:Y:S01]  /*d82d0*/  LDL.LU.64 R10, [R1+0x3968] ;  /* 0x00396800010a7983 */ /* 0x001ee20000300a00 */
[C---:B------:R-:W-:Y:S02]  /*d82e0*/  IMAD R27, R28.reuse, 0xae, RZ ;  /* 0x000000ae1c1b7824 */ /* 0x040fe400078e02ff */
[C---:B------:R-:W-:Y:S02]  /*d82f0*/  IMAD R7, R28.reuse, 0x15c, RZ ;  /* 0x0000015c1c077824 */ /* 0x040fe400078e02ff */
[----:B------:R-:W-:Y:S01]  /*d8300*/  IMAD R5, R28, 0x57, RZ ;  /* 0x000000571c057824 */ /* 0x000fe200078e02ff */
[----:B------:R-:W-:-:S02]  /*d8310*/  IADD3 R4, P5, R27, R2, RZ ;  /* 0x000000021b047210 */ /* 0x000fc40007fbe0ff */
[----:B------:R-:W-:Y:S01]  /*d8320*/  IADD3 R6, P6, R7, R2, RZ ;  /* 0x0000000207067210 */ /* 0x000fe20007fde0ff */
[----:B------:R-:W-:Y:S01]  /*d8330*/  IMAD R26, R28, 0x2b8, RZ ;  /* 0x000002b81c1a7824 */ /* 0x000fe200078e02ff */
[-C--:B------:R-:W-:Y:S02]  /*d8340*/  LEA.HI.X.SX32 R5, R5, R3.reuse, 0x1, P5 ;  /* 0x0000000305057211 */ /* 0x080fe400028f0eff */
[----:B------:R-:W-:-:S03]  /*d8350*/  LEA.HI.X.SX32 R7, R27, R3, 0x1, P6 ;  /* 0x000000031b077211 */ /* 0x000fc600030f0eff */
[----:B------:R0:W-:Y:S02]  /*d8360*/  STL.64 [R1+0xc78], R4 ;  /* 0x000c780401007387 */ /* 0x0001e40000100a00 */
[----:B------:R3:W-:Y:S02]  /*d8370*/  STL.64 [R1+0xab0], R6 ;  /* 0x000ab00601007387 */ /* 0x0007e40000100a00 */
[C---:B------:R-:W-:Y:S02]  /*d8380*/  IMAD R27, R28.reuse, 0x15e, RZ ;  /* 0x0000015e1c1b7824 */ /* 0x040fe400078e02ff */
[----:B0-----:R-:W-:Y:S01]  /*d8390*/  IMAD R5, R28, 0x15c, RZ ;  /* 0x0000015c1c057824 */ /* 0x001fe200078e02ff */
[----:B------:R-:W-:Y:S01]  /*d83a0*/  IADD3 R4, P5, R26, R2, RZ ;  /* 0x000000021a047210 */ /* 0x000fe20007fbe0ff */
[----:B------:R-:W-:-:S03]  /*d83b0*/  IMAD R26, R28, 0x15d, RZ ;  /* 0x0000015d1c1a7824 */ /* 0x000fc600078e02ff */
[----:B------:R-:W-:Y:S01]  /*d83c0*/  LEA.HI.X.SX32 R5, R5, R3, 0x1, P5 ;  /* 0x0000000305057211 */ /* 0x000fe200028f0eff */
[C---:B------:R-:W-:Y:S02]  /*d83d0*/  IMAD R0, R28.reuse, 0x16, RZ ;  /* 0x000000161c007824 */ /* 0x040fe400078e02ff */
[C---:B------:R-:W-:Y:S02]  /*d83e0*/  IMAD R20, R28.reuse, 0xb0, RZ ;  /* 0x000000b01c147824 */ /* 0x040fe400078e02ff */
[C---:B------:R-:W-:Y:S02]  /*d83f0*/  IMAD R24, R28.reuse, 0x160, RZ ;  /* 0x000001601c187824 */ /* 0x040fe400078e02ff */
[----:B------:R-:W-:Y:S01]  /*d8400*/  IMAD R25, R28, 0x162, RZ ;  /* 0x000001621c197824 */ /* 0x000fe200078e02ff */
[----:B---3--:R-:W-:Y:S01]  /*d8410*/  IADD3 R6, P6, R10, R2, RZ ;  /* 0x000000020a067210 */ /* 0x008fe20007fde0ff */
[----:B------:R-:W-:-:S03]  /*d8420*/  IMAD R10, R28, 0x17c, RZ ;  /* 0x0000017c1c0a7824 */ /* 0x000fc600078e02ff */
[----:B------:R-:W-:Y:S02]  /*d8430*/  LEA.HI.X.SX32 R7, R26, R3, 0x1, P6 ;  /* 0x000000031a077211 */ /* 0x000fe400030f0eff */
[----:B------:R0:W-:Y:S01]  /*d8440*/  STL.64 [R1+0x3940], R10 ;  /* 0x0039400a01007387 */ /* 0x0001e20000100a00 */
[----:B------:R1:W-:Y:S02]  /*d8450*/  STL.64 [R1+0x1190], R4 ;  /* 0x0011900401007387 */ /* 0x0003e40000100a00 */
[----:B------:R3:W-:Y:S02]  /*d8460*/  STL.64 [R1+0x1188], R6 ;  /* 0x0011880601007387 */ /* 0x0007e40000100a00 */
[C---:B------:R-:W-:Y:S02]  /*d8470*/  IMAD R26, R28.reuse, 0x2be, RZ ;  /* 0x000002be1c1a7824 */ /* 0x040fe400078e02ff */
[----:B0-----:R-:W-:Y:S01]  /*d8480*/  IMAD R10, R28, 0xaf, RZ ;  /* 0x000000af1c0a7824 */ /* 0x001fe200078e02ff */
[----:B-1----:R-:W-:-:S02]  /*d8490*/  IADD3 R4, P5, R27, R2, RZ ;  /* 0x000000021b047210 */ /* 0x002fc40007fbe0ff */
[----:B---3--:R-:W-:Y:S01]  /*d84a0*/  IADD3 R6, P6, R8, R2, RZ ;  /* 0x0000000208067210 */ /* 0x008fe20007fde0ff */
[----:B------:R-:W-:Y:S01]  /*d84b0*/  IMAD R8, R28, 0x2f8, RZ ;  /* 0x000002f81c087824 */ /* 0x000fe200078e02ff */
[----:B------:R-:W-:-:S04]  /*d84c0*/  LEA.HI.X.SX32 R5, R10, R3, 0x1, P5 ;  /* 0x000000030a057211 */ /* 0x000fc800028f0eff */
[----:B------:R-:W-:Y:S01]  /*d84d0*/  STL [R1+0x3938], R8 ;  /* 0x0039380801007387 */ /* 0x000fe20000100800 */
[----:B------:R0:W-:Y:S01]  /*d84e0*/  STL.64 [R1+0xaa8], R4 ;  /* 0x000aa80401007387 */ /* 0x0001e20000100a00 */
[-C--:B------:R-:W-:Y:S01]  /*d84f0*/  LEA.HI.X.SX32 R7, R27, R3.reuse, 0x1, P6 ;  /* 0x000000031b077211 */ /* 0x080fe200030f0eff */
[----:B------:R-:W-:Y:S01]  /*d8500*/  IMAD R27, R28, 0xb, RZ ;  /* 0x0000000b1c1b7824 */ /* 0x000fe200078e02ff */
[----:B0-----:R-:W-:Y:S01]  /*d8510*/  IADD3 R4, P5, R26, R2, RZ ;  /* 0x000000021a047210 */ /* 0x001fe20007fbe0ff */
[----:B------:R-:W-:Y:S02]  /*d8520*/  IMAD R26, R28, 0x15f, RZ ;  /* 0x0000015f1c1a7824 */ /* 0x000fe400078e02ff */
[----:B------:R0:W-:Y:S03]  /*d8530*/  STL.64 [R1+0x11a0], R6 ;  /* 0x0011a00601007387 */ /* 0x0001e60000100a00 */
[----:B------:R-:W-:-:S05]  /*d8540*/  LEA.HI.X.SX32 R5, R26, R3, 0x1, P5 ;  /* 0x000000031a057211 */ /* 0x000fca00028f0eff */
[----:B------:R1:W-:Y:S01]  /*d8550*/  STL.64 [R1+0x11b8], R4 ;  /* 0x0011b80401007387 */ /* 0x0003e20000100a00 */
[----:B0-----:R-:W-:-:S04]  /*d8560*/  IADD3 R6, P6, R0, R2, RZ ;  /* 0x0000000200067210 */ /* 0x001fc80007fde0ff */
[----:B------:R-:W-:Y:S02]  /*d8570*/  LEA.HI.X.SX32 R7, R27, R3, 0x1, P6 ;  /* 0x000000031b077211 */ /* 0x000fe400030f0eff */
[----:B-1----:R-:W-:-:S03]  /*d8580*/  IADD3 R4, P5, R19, R2, RZ ;  /* 0x0000000213047210 */ /* 0x002fc60007fbe0ff */
[----:B------:R2:W-:Y:S01]  /*d8590*/  STL.64 [R1+0xe00], R6 ;  /* 0x000e000601007387 */ /* 0x0005e20000100a00 */
[----:B------:R-:W-:-:S05]  /*d85a0*/  LEA.HI.X.SX32 R5, R0, R3, 0x1, P5 ;  /* 0x0000000300057211 */ /* 0x000fca00028f0eff */
[----:B------:R0:W-:Y:S01]  /*d85b0*/  STL.64 [R1+0xdc8], R4 ;  /* 0x000dc80401007387 */ /* 0x0001e20000100a00 */
[----:B--2---:R-:W-:-:S04]  /*d85c0*/  IADD3 R6, P6, R23, R2, RZ ;  /* 0x0000000217067210 */ /* 0x004fc80007fde0ff */
[----:B------:R-:W-:Y:S02]  /*d85d0*/  LEA.HI.X.SX32 R7, R19, R3, 0x1, P6 ;  /* 0x0000000313077211 */ /* 0x000fe400030f0eff */
[----:B0-----:R-:W-:-:S03]  /*d85e0*/  IADD3 R4, P5, R20, R2, RZ ;  /* 0x0000000214047210 */ /* 0x001fc60007fbe0ff */
[----:B------:R0:W-:Y:S01]  /*d85f0*/  STL.64 [R1+0xd58], R6 ;  /* 0x000d580601007387 */ /* 0x0001e20000100a00 */
[C---:B------:R-:W-:Y:S01]  /*d8600*/  IMAD R26, R28.reuse, 0x2c0, RZ ;  /* 0x000002c01c1a7824 */ /* 0x040fe200078e02ff */
        /* <DEDUP_REMOVED lines=8> */
[----:B------:R-:W-:Y:S01]  /*d8690*/  LEA.HI.X.SX32 R5, R24, R3, 0x1, P5 ;  /* 0x0000000318057211 */ /* 0x000fe200028f0eff */
[----:B------:R-:W-:-:S04]  /*d86a0*/  IMAD R8, R28, 0xb1, RZ ;  /* 0x000000b11c087824 */ /* 0x000fc800078e02ff */
[----:B------:R1:W-:Y:S01]  /*d86b0*/  STL.64 [R1+0x11b0], R4 ;  /* 0x0011b00401007387 */ /* 0x0003e20000100a00 */
[----:B0-----:R-:W-:Y:S01]  /*d86c0*/  IADD3 R6, P6, R27, R2, RZ ;  /* 0x000000021b067210 */ /* 0x001fe20007fde0ff */
[----:B------:R-:W-:-:S03]  /*d86d0*/  IMAD R27, R28, 0x2c4, RZ ;  /* 0x000002c41c1b7824 */ /* 0x000fc600078e02ff */
[-C--:B------:R-:W-:Y:S02]  /*d86e0*/  LEA.HI.X.SX32 R7, R26, R3.reuse, 0x1, P6 ;  /* 0x000000031a077211 */ /* 0x080fe400030f0eff */
[-C--:B------:R-:W-:Y:S02]  /*d86f0*/  IADD3 R26, P6, R27, R2.reuse, RZ ;  /* 0x000000021b1a7210 */ /* 0x080fe40007fde0ff */
[C---:B-1----:R-:W-:Y:S01]  /*d8700*/  IADD3 R4, P5, R25.reuse, R2, RZ ;  /* 0x0000000219047210 */ /* 0x042fe20007fbe0ff */
[----:B------:R0:W-:Y:S01]  /*d8710*/  STL.64 [R1+0x11a8], R6 ;  /* 0x0011a80601007387 */ /* 0x0001e20000100a00 */
[-C--:B------:R-:W-:Y:S02]  /*d8720*/  LEA.HI.X.SX32 R27, R25, R3.reuse, 0x1, P6 ;  /* 0x00000003191b7211 */ /* 0x080fe400030f0eff */
[----:B------:R-:W-:Y:S01]  /*d8730*/  LEA.HI.X.SX32 R5, R8, R3, 0x1, P5 ;  /* 0x0000000308057211 */ /* 0x000fe200028f0eff */
[----:B0-----:R-:W2:Y:S04]  /*d8740*/  LDL.LU.64 R6, [R1+0x3960] ;  /* 0x0039600001067983 */ /* 0x001ea80000300a00 */
[----:B------:R0:W-:Y:S02]  /*d8750*/  STL.64 [R1+0xa98], R4 ;  /* 0x000a980401007387 */ /* 0x0001e40000100a00 */
[----:B0-----:R-:W3:Y:S01]  /*d8760*/  LDL.LU.64 R4, [R1+0x3958] ;  /* 0x0039580001047983 */ /* 0x001ee20000300a00 */
[----:B------:R0:W-:Y:S03]  /*d8770*/  STL.64 [R1+0x11c0], R26 ;  /* 0x0011c01a01007387 */ /* 0x0001e60000100a00 */
[----:B0-----:R-:W4:Y:S01]  /*d8780*/  LDL.LU.64 R26, [R1+0x3950] ;  /* 0x00395000011a7983 */ /* 0x001f220000300a00 */
[----:B------:R-:W-:-:S02]  /*d8790*/  IMAD R10, R28, 0x2c6, RZ ;  /* 0x000002c61c0a7824 */ /* 0x000fc400078e02ff */
[----:B------:R-:W-:-:S03]  /*d87a0*/  IMAD R19, R28, 0x163, RZ ;  /* 0x000001631c137824 */ /* 0x000fc600078e02ff */
[----:B------:R-:W-:Y:S01]  /*d87b0*/  IADD3 R10, P5, R10, R2, RZ ;  /* 0x000000020a0a7210 */ /* 0x000fe20007fbe0ff */
[----:B------:R-:W-:-:S03]  /*d87c0*/  IMAD R8, R28, 0x59, RZ ;  /* 0x000000591c087824 */ /* 0x000fc600078e02ff */
[----:B------:R-:W-:Y:S01]  /*d87d0*/  MOV R24, R10 ;  /* 0x0000000a00187202 */ /* 0x000fe20000000f00 */
[----:B------:R4:W-:Y:S01]  /*d87e0*/  STL [R1+0x11d8], R10 ;  /* 0x0011d80a01007387 */ /* 0x0009e20000100800 */
[----:B------:R-:W-:Y:S01]  /*d87f0*/  MOV R25, R11 ;  /* 0x0000000b00197202 */ /* 0x000fe20000000f00 */
[----:B------:R-:W-:-:S05]  /*d8800*/  LEA.HI.X.SX32 R25, R19, R3, 0x1, P5 ;  /* 0x0000000313197211 */ /* 0x000fca00028f0eff */
[----:B------:R0:W-:Y:S01]  /*d8810*/  STL [R1+0x11dc], R25 ;  /* 0x0011dc1901007387 */ /* 0x0001e20000100800 */
[C---:B------:R-:W-:Y:S02]  /*d8820*/  IMAD R29, R28.reuse, 0x166, RZ ;  /* 0x000001661c1d7824 */ /* 0x040fe400078e02ff */
[C---:B------:R-:W-:Y:S02]  /*d8830*/  IMAD R23, R28.reuse, 0x5a, RZ ;  /* 0x0000005a1c177824 */ /* 0x040fe400078e02ff */
[----:B------:R-:W-:Y:S01]  /*d8840*/  IMAD R20, R28, 0xc, RZ ;  /* 0x0000000c1c147824 */ /* 0x000fe200078e02ff */
[----:B----4-:R-:W-:-:S04]  /*d8850*/  IADD3 R10, P6, R26, R2, RZ ;  /* 0x000000021a0a7210 */ /* 0x010fc80007fde0ff */
[----:B------:R-:W-:Y:S02]  /*d8860*/  LEA.HI.X.SX32 R11, R8, R3, 0x1, P6 ;  /* 0x00000003080b7211 */ /* 0x000fe400030f0eff */
[----:B------:R-:W-:-:S03]  /*d8870*/  IADD3 R24, P5, R27, R2, RZ ;  /* 0x000000021b187210 */ /* 0x000fc60007fbe0ff */
[----:B------:R2:W-:Y:S01]  /*d8880*/  STL.64 [R1+0xc68], R10 ;  /* 0x000c680a01007387 */ /* 0x0005e20000100a00 */
[----:B0-----:R-:W-:Y:S02]  /*d8890*/  LEA.HI.X.SX32 R25, R26, R3, 0x1, P5 ;  /* 0x000000031a197211 */ /* 0x001fe400028f0eff */
[----:B--2---:R-:W-:Y:S01]  /*d88a0*/  IADD3 R10, P6, R6, R2, RZ ;  /* 0x00000002060a7210 */ /* 0x004fe20007fde0ff */
[----:B------:R-:W-:-:S03]  /*d88b0*/  IMAD R6, R28, 0x2fe, RZ ;  /* 0x000002fe1c067824 */ /* 0x000fc600078e02ff */
[----:B------:R-:W-:Y:S02]  /*d88c0*/  LEA.HI.X.SX32 R11, R27, R3, 0x1, P6 ;  /* 0x000000031b0b7211 */ /* 0x000fe400030f0eff */
[----:B------:R0:W-:Y:S01]  /*d88d0*/  STL.64 [R1+0x3948], R6 ;  /* 0x0039480601007387 */ /* 0x0001e20000100a00 */
[----:B------:R3:W-:Y:S02]  /*d88e0*/  STL.64 [R1+0xa90], R24 ;  /* 0x000a901801007387 */ /* 0x0007e40000100a00 */
[----:B------:R1:W-:Y:S02]  /*d88f0*/  STL.64 [R1+0x11d0], R10 ;  /* 0x0011d00a01007387 */ /* 0x0003e40000100a00 */
[----:B------:R-:W-:Y:S01]  /*d8900*/  IMAD R8, R28, 0x2cc, RZ ;  /* 0x000002cc1c087824 */ /* 0x000fe200078e02ff */
[-C--:B0-----:R-:W-:Y:S02]  /*d8910*/  IADD3 R6, P6, R29, R2.reuse, RZ ;  /* 0x000000021d067210 */ /* 0x081fe40007fde0ff */
[----:B---3--:R-:W-:Y:S01]  /*d8920*/  IADD3 R24, P5, R4, R2, RZ ;  /* 0x0000000204187210 */ /* 0x008fe20007fbe0ff */
[----:B-1----:R-:W-:-:S02]  /*d8930*/  IMAD R11, R28, 0x165, RZ ;  /* 0x000001651c0b7824 */ /* 0x002fc400078e02ff */
[----:B------:R-:W-:-:S03]  /*d8940*/  IMAD R10, R28, 0xb3, RZ ;  /* 0x000000b31c0a7824 */ /* 0x000fc600078e02ff */
[-C--:B------:R-:W-:Y:S02]  /*d8950*/  LEA.HI.X.SX32 R25, R11, R3.reuse, 0x1, P5 ;  /* 0x000000030b197211 */ /* 0x080fe400028f0eff */
[-C--:B------:R-:W-:Y:S01]  /*d8960*/  LEA.HI.X.SX32 R7, R10, R3.reuse, 0x1, P6 ;  /* 0x000000030a077211 */ /* 0x080fe200030f0eff */
[----:B------:R-:W-:Y:S02]  /*d8970*/  IMAD R11, R28, 0x2ce, RZ ;  /* 0x000002ce1c0b7824 */ /* 0x000fe400078e02ff */
[----:B------:R0:W-:Y:S02]  /*d8980*/  STL.64 [R1+0x11c8], R24 ;  /* 0x0011c81801007387 */ /* 0x0001e40000100a00 */
[----:B------:R1:W-:Y:S01]  /*d8990*/  STL.64 [R1+0xa88], R6 ;  /* 0x000a880601007387 */ /* 0x0003e20000100a00 */
[-C--:B0-----:R-:W-:Y:S02]  /*d89a0*/  IADD3 R24, P5, R8, R2.reuse, RZ ;  /* 0x0000000208187210 */ /* 0x081fe40007fbe0ff */
[----:B-1----:R-:W-:Y:S01]  /*d89b0*/  IADD3 R6, P6, R11, R2, RZ ;  /* 0x000000020b067210 */ /* 0x002fe20007fde0ff */
[C---:B------:R-:W-:Y:S01]  /*d89c0*/  IMAD R11, R28.reuse, 0x167, RZ ;  /* 0x000001671c0b7824 */ /* 0x040fe200078e02ff */
[----:B------:R-:W-:Y:S01]  /*d89d0*/  LEA.HI.X.SX32 R25, R29, R3, 0x1, P5 ;  /* 0x000000031d197211 */ /* 0x000fe200028f0eff */
[----:B------:R-:W-:-:S03]  /*d89e0*/  IMAD R8, R28, 0xb4, RZ ;  /* 0x000000b41c087824 */ /* 0x000fc600078e02ff */
[----:B------:R-:W-:Y:S01]  /*d89f0*/  LEA.HI.X.SX32 R7, R11, R3, 0x1, P6 ;  /* 0x000000030b077211 */ /* 0x000fe200030f0eff */
[----:B------:R0:W-:Y:S04]  /*d8a00*/  STL.64 [R1+0x11e0], R24 ;  /* 0x0011e01801007387 */ /* 0x0001e80000100a00 */
[----:B------:R1:W-:Y:S02]  /*d8a10*/  STL.64 [R1+0x11f8], R6 ;  /* 0x0011f80601007387 */ /* 0x0003e40000100a00 */
[C---:B------:R-:W-:Y:S02]  /*d8a20*/  IMAD R26, R28.reuse, 0x2d, RZ ;  /* 0x0000002d1c1a7824 */ /* 0x040fe400078e02ff */
[C---:B------:R-:W-:Y:S01]  /*d8a30*/  IMAD R11, R28.reuse, 0x168, RZ ;  /* 0x000001681c0b7824 */ /* 0x040fe200078e02ff */
[----:B------:R2:W-:Y:S01]  /*d8a40*/  STL.64 [R1+0x3930], R20 ;  /* 0x0039301401007387 */ /* 0x0005e20000100a00 */
[----:B------:R-:W-:Y:S01]  /*d8a50*/  IMAD R10, R28, 0x2d0, RZ ;  /* 0x000002d01c0a7824 */ /* 0x000fe200078e02ff */
[----:B0-----:R-:W-:-:S02]  /*d8a60*/  IADD3 R24, P5, R23, R2, RZ ;  /* 0x0000000217187210 */ /* 0x001fc40007fbe0ff */
[-C--:B-1----:R-:W-:Y:S02]  /*d8a70*/  IADD3 R6, P6, R8, R2.reuse, RZ ;  /* 0x0000000208067210 */ /* 0x082fe40007fde0ff */
[-C--:B------:R-:W-:Y:S02]  /*d8a80*/  LEA.HI.X.SX32 R25, R26, R3.reuse, 0x1, P5 ;  /* 0x000000031a197211 */ /* 0x080fe400028f0eff */
[----:B------:R-:W-:Y:S01]  /*d8a90*/  LEA.HI.X.SX32 R7, R23, R3, 0x1, P6 ;  /* 0x0000000317077211 */ /* 0x000fe200030f0eff */
[----:B--2---:R-:W-:-:S04]  /*d8aa0*/  IADD3 R20, P5, R11, R2, RZ ;  /* 0x000000020b147210 */ /* 0x004fc80007fbe0ff */
[----:B------:R0:W-:Y:S01]  /*d8ab0*/  STL.64 [R1+0xc60], R6 ;  /* 0x000c600601007387 */ /* 0x0001e20000100a00 */
[----:B------:R-:W-:Y:S01]  /*d8ac0*/  LEA.HI.X.SX32 R21, R8, R3, 0x1, P5 ;  /* 0x0000000308157211 */ /* 0x000fe200028f0eff */
[----:B------:R-:W-:Y:S02]  /*d8ad0*/  STL.64 [R1+0xd50], R24 ;  /* 0x000d501801007387 */ /* 0x000fe40000100a00 */
[C---:B------:R-:W-:Y:S02]  /*d8ae0*/  IMAD R8, R28.reuse, 0x16a, RZ ;  /* 0x0000016a1c087824 */ /* 0x040fe400078e02ff */
[----:B------:R-:W-:Y:S01]  /*d8af0*/  IMAD R26, R28, 0x169, RZ ;  /* 0x000001691c1a7824 */ /* 0x000fe200078e02ff */
[----:B------:R1:W-:Y:S01]  /*d8b00*/  STL.64 [R1+0xa80], R20 ;  /* 0x000a801401007387 */ /* 0x0003e20000100a00 */
[----:B0-----:R-:W-:Y:S01]  /*d8b10*/  IADD3 R6, P6, R10, R2, RZ ;  /* 0x000000020a067210 */ /* 0x001fe20007fde0ff */
[----:B------:R-:W-:-:S03]  /*d8b20*/  IMAD R10, R28, 0x2d2, RZ ;  /* 0x000002d21c0a7824 */ /* 0x000fc600078e02ff */
[-C--:B------:R-:W-:Y:S02]  /*d8b30*/  LEA.HI.X.SX32 R7, R11, R3.reuse, 0x1, P6 ;  /* 0x000000030b077211 */ /* 0x080fe400030f0eff */
[-C--:B-1----:R-:W-:Y:S01]  /*d8b40*/  IADD3 R20, P5, R10, R2.reuse, RZ ;  /* 0x000000020a147210 */ /* 0x082fe20007fbe0ff */
[C---:B------:R-:W-:Y:S02]  /*d8b50*/  IMAD R23, R28.reuse, 0x30, RZ ;  /* 0x000000301c177824 */ /* 0x040fe400078e02ff */
[----:B------:R-:W-:Y:S01]  /*d8b60*/  IMAD R10, R28, 0xb5, RZ ;  /* 0x000000b51c0a7824 */ /* 0x000fe200078e02ff */
[----:B------:R0:W-:Y:S01]  /*d8b70*/  STL.64 [R1+0x11f0], R6 ;  /* 0x0011f00601007387 */ /* 0x0001e20000100a00 */
[----:B------:R-:W-:Y:S01]  /*d8b80*/  LEA.HI.X.SX32 R21, R26, R3, 0x1, P5 ;  /* 0x000000031a157211 */ /* 0x000fe200028f0eff */
[C---:B------:R-:W-:Y:S02]  /*d8b90*/  IMAD R25, R28.reuse, 0x2d4, RZ ;  /* 0x000002d41c197824 */ /* 0x040fe400078e02ff */
[----:B------:R-:W-:Y:S02]  /*d8ba0*/  STL.64 [R1+0x3928], R22 ;  /* 0x0039281601007387 */ /* 0x000fe40000100a00 */
[----:B------:R-:W-:Y:S01]  /*d8bb0*/  IMAD R11, R28, 0x2d6, RZ ;  /* 0x000002d61c0b7824 */ /* 0x000fe200078e02ff */
[----:B------:R1:W-:Y:S01]  /*d8bc0*/  STL.64 [R1+0x11e8], R20 ;  /* 0x0011e81401007387 */ /* 0x0003e20000100a00 */
[----:B0-----:R-:W-:-:S04]  /*d8bd0*/  IADD3 R6, P6, R8, R2, RZ ;  /* 0x0000000208067210 */ /* 0x001fc80007fde0ff */
[-C--:B------:R-:W-:Y:S02]  /*d8be0*/  LEA.HI.X.SX32 R7, R10, R3.reuse, 0x1, P6 ;  /* 0x000000030a077211 */ /* 0x080fe400030f0eff */
[-C--:B-1----:R-:W-:Y:S01]  /*d8bf0*/  IADD3 R20, P5, R25, R2.reuse, RZ ;  /* 0x0000000219147210 */ /* 0x082fe20007fbe0ff */
[----:B------:R-:W-:Y:S02]  /*d8c00*/  IMAD R10, R28, 0x16b, RZ ;  /* 0x0000016b1c0a7824 */ /* 0x000fe400078e02ff */
[----:B------:R0:W-:Y:S01]  /*d8c10*/  STL.64 [R1+0xa78], R6 ;  /* 0x000a780601007387 */ /* 0x0001e20000100a00 */
[----:B------:R-:W-:Y:S01]  /*d8c20*/  LEA.HI.X.SX32 R21, R8, R3, 0x1, P5 ;  /* 0x0000000308157211 */ /* 0x000fe200028f0eff */
[C---:B------:R-:W-:Y:S02]  /*d8c30*/  IMAD R8, R28.reuse, 0x5b, RZ ;  /* 0x0000005b1c087824 */ /* 0x040fe400078e02ff */
[C---:B------:R-:W-:Y:S02]  /*d8c40*/  IMAD R27, R28.reuse, 0x16c, RZ ;  /* 0x0000016c1c1b7824 */ /* 0x040fe400078e02ff */
[----:B------:R1:W-:Y:S01]  /*d8c50*/  STL.64 [R1+0x1200], R20 ;  /* 0x0012001401007387 */ /* 0x0003e20000100a00 */
[----:B0-----:R-:W-:Y:S01]  /*d8c60*/  IADD3 R6, P6, R11, R2, RZ ;  /* 0x000000020b067210 */ /* 0x001fe20007fde0ff */
[----:B------:R-:W-:-:S03]  /*d8c70*/  IMAD R11, R28, 0xb6, RZ ;  /* 0x000000b61c0b7824 */ /* 0x000fc600078e02ff */
[-C--:B------:R-:W-:Y:S02]  /*d8c80*/  LEA.HI.X.SX32 R7, R10, R3.reuse, 0x1, P6 ;  /* 0x000000030a077211 */ /* 0x080fe400030f0eff */
[----:B-1----:R-:W-:Y:S01]  /*d8c90*/  IADD3 R20, P5, R11, R2, RZ ;  /* 0x000000020b147210 */ /* 0x002fe20007fbe0ff */
[----:B------:R-:W-:Y:S02]  /*d8ca0*/  IMAD R10, R28, 0x2d8, RZ ;  /* 0x000002d81c0a7824 */ /* 0x000fe400078e02ff */
[----:B------:R0:W-:Y:S01]  /*d8cb0*/  STL.64 [R1+0x1218], R6 ;  /* 0x0012180601007387 */ /* 0x0001e20000100a00 */
[----:B------:R-:W-:-:S05]  /*d8cc0*/  LEA.HI.X.SX32 R21, R8, R3, 0x1, P5 ;  /* 0x0000000308157211 */ /* 0x000fca00028f0eff */
[----:B------:R1:W-:Y:S01]  /*d8cd0*/  STL.64 [R1+0xc58], R20 ;  /* 0x000c581401007387 */ /* 0x0003e20000100a00 */
[----:B0-----:R-:W-:-:S04]  /*d8ce0*/  IADD3 R6, P6, R27, R2, RZ ;  /* 0x000000021b067210 */ /* 0x001fc80007fde0ff */
[-C--:B------:R-:W-:Y:S02]  /*d8cf0*/  LEA.HI.X.SX32 R7, R11, R3.reuse, 0x1, P6 ;  /* 0x000000030b077211 */ /* 0x080fe400030f0eff */
[----:B-1----:R-:W-:Y:S01]  /*d8d00*/  IADD3 R20, P5, R10, R2, RZ ;  /* 0x000000020a147210 */ /* 0x002fe20007fbe0ff */
[C---:B------:R-:W-:Y:S02]  /*d8d10*/  IMAD R10, R28.reuse, 0x2da, RZ ;  /* 0x000002da1c0a7824 */ /* 0x040fe400078e02ff */
[C---:B------:R-:W-:Y:S01]  /*d8d20*/  IMAD R8, R28.reuse, 0x16d, RZ ;  /* 0x0000016d1c087824 */ /* 0x040fe200078e02ff */
[----:B------:R0:W-:Y:S01]  /*d8d30*/  STL.64 [R1+0xa70], R6 ;  /* 0x000a700601007387 */ /* 0x0001e20000100a00 */
        /* <DEDUP_REMOVED lines=29> */
[----:B------:R-:W-:Y:S02]  /*d8f10*/  LEA.HI.X.SX32 R21, R23, R3, 0x1, P5 ;  /* 0x0000000317157211 */ /* 0x000fe400028f0eff */
[----:B-1----:R-:W-:-:S03]  /*d8f20*/  IADD3 R6, P6, R8, R2, RZ ;  /* 0x0000000208067210 */ /* 0x002fc60007fde0ff */
[----:B------:R0:W-:Y:S01]  /*d8f30*/  STL.64 [R1+0xd48], R20 ;  /* 0x000d481401007387 */ /* 0x0001e20000100a00 */
[----:B------:R-:W-:-:S05]  /*d8f40*/  LEA.HI.X.SX32 R7, R27, R3, 0x1, P6 ;  /* 0x000000031b077211 */ /* 0x000fca00030f0eff */
[----:B------:R1:W-:Y:S01]  /*d8f50*/  STL.64 [R1+0xc50], R6 ;  /* 0x000c500601007387 */ /* 0x0003e20000100a00 */
[----:B0-----:R-:W-:-:S04]  /*d8f60*/  IADD3 R20, P5, R11, R2, RZ ;  /* 0x000000020b147210 */ /* 0x001fc80007fbe0ff */
[-C--:B------:R-:W-:Y:S02]  /*d8f70*/  LEA.HI.X.SX32 R21, R8, R3.reuse, 0x1, P5 ;  /* 0x0000000308157211 */ /* 0x080fe400028f0eff */
[-C--:B-1----:R-:W-:Y:S01]  /*d8f80*/  IADD3 R6, P6, R10, R2.reuse, RZ ;  /* 0x000000020a067210 */ /* 0x082fe20007fde0ff */
[C---:B------:R-:W-:Y:S02]  /*d8f90*/  IMAD R10, R28.reuse, 0x2e2, RZ ;  /* 0x000002e21c0a7824 */ /* 0x040fe400078e02ff */
[----:B------:R-:W-:Y:S01]  /*d8fa0*/  IMAD R8, R28, 0x172, RZ ;  /* 0x000001721c087824 */ /* 0x000fe200078e02ff */
[----:B------:R-:W-:Y:S01]  /*d8fb0*/  LEA.HI.X.SX32 R7, R11, R3, 0x1, P6 ;  /* 0x000000030b077211 */ /* 0x000fe200030f0eff */
[----:B------:R0:W-:Y:S01]  /*d8fc0*/  STL.64 [R1+0xa60], R20 ;  /* 0x000a601401007387 */ /* 0x0001e20000100a00 */
[-C--:B------:R-:W-:Y:S01]  /*d8fd0*/  IADD3 R22, P5, R10, R2.reuse, RZ ;  /* 0x000000020a167210 */ /* 0x080fe20007fbe0ff */
[C---:B------:R-:W-:Y:S02]  /*d8fe0*/  IMAD R10, R28.reuse, 0xb9, RZ ;  /* 0x000000b91c0a7824 */ /* 0x040fe400078e02ff */
[----:B------:R1:W-:Y:S01]  /*d8ff0*/  STL.64 [R1+0x1230], R6 ;  /* 0x0012300601007387 */ /* 0x0003e20000100a00 */
[----:B0-----:R-:W-:Y:S01]  /*d9000*/  IMAD R20, R28, 0x171, RZ ;  /* 0x000001711c147824 */ /* 0x001fe200078e02ff */
[----:B-1----:R-:W-:-:S04]  /*d9010*/  IADD3 R6, P6, R8, R2, RZ ;  /* 0x0000000208067210 */ /* 0x002fc80007fde0ff */
[-C--:B------:R-:W-:Y:S01]  /*d9020*/  LEA.HI.X.SX32 R23, R20, R3.reuse, 0x1, P5 ;  /* 0x0000000314177211 */ /* 0x080fe200028f0eff */
[----:B------:R-:W-:Y:S01]  /*d9030*/  IMAD R21, R28, 0x2e4, RZ ;  /* 0x000002e41c157824 */ /* 0x000fe200078e02ff */
[----:B------:R-:W-:Y:S01]  /*d9040*/  LEA.HI.X.SX32 R7, R10, R3, 0x1, P6 ;  /* 0x000000030a077211 */ /* 0x000fe200030f0eff */
[----:B------:R-:W-:Y:S02]  /*d9050*/  IMAD R11, R28, 0x2e6, RZ ;  /* 0x000002e61c0b7824 */ /* 0x000fe400078e02ff */
[----:B------:R-:W-:Y:S02]  /*d9060*/  STL.64 [R1+0x1228], R22 ;  /* 0x0012281601007387 */ /* 0x000fe40000100a00 */
[----:B------:R0:W-:Y:S01]  /*d9070*/  STL.64 [R1+0xa58], R6 ;  /* 0x000a580601007387 */ /* 0x0001e20000100a00 */
[-C--:B------:R-:W-:Y:S02]  /*d9080*/  IADD3 R20, P5, R21, R2.reuse, RZ ;  /* 0x0000000215147210 */ /* 0x080fe40007fbe0ff */
[----:B------:R-:W-:-:S02]  /*d9090*/  IADD3 R10, P6, R11, R2, RZ ;  /* 0x000000020b0a7210 */ /* 0x000fc40007fde0ff */
[-C--:B------:R-:W-:Y:S01]  /*d90a0*/  LEA.HI.X.SX32 R21, R8, R3.reuse, 0x1, P5 ;  /* 0x0000000308157211 */ /* 0x080fe200028f0eff */
[C---:B0-----:R-:W-:Y:S02]  /*d90b0*/  IMAD R7, R28.reuse, 0x173, RZ ;  /* 0x000001731c077824 */ /* 0x041fe400078e02ff */
[C---:B------:R-:W-:Y:S02]  /*d90c0*/  IMAD R6, R28.reuse, 0xba, RZ ;  /* 0x000000ba1c067824 */ /* 0x040fe400078e02ff */
[----:B------:R-:W-:Y:S01]  /*d90d0*/  IMAD R8, R28, 0x174, RZ ;  /* 0x000001741c087824 */ /* 0x000fe200078e02ff */
[----:B------:R-:W-:Y:S01]  /*d90e0*/  LEA.HI.X.SX32 R11, R7, R3, 0x1, P6 ;  /* 0x00000003070b7211 */ /* 0x000fe200030f0eff */
[----:B------:R0:W-:Y:S01]  /*d90f0*/  STL.64 [R1+0x1248], R20 ;  /* 0x0012481401007387 */ /* 0x0001e20000100a00 */
[----:B------:R-:W-:-:S03]  /*d9100*/  IADD3 R22, P5, R6, R2, RZ ;  /* 0x0000000206167210 */ /* 0x000fc60007fbe0ff */
[----:B------:R1:W-:Y:S01]  /*d9110*/  STL.64 [R1+0x1240], R10 ;  /* 0x0012400a01007387 */ /* 0x0003e20000100a00 */
[----:B------:R-:W-:Y:S01]  /*d9120*/  IMAD R7, R28, 0x2ea, RZ ;  /* 0x000002ea1c077824 */ /* 0x000fe200078e02ff */
        /* <DEDUP_REMOVED lines=10> */
[----:B0-----:R-:W-:-:S04]  /*d91d0*/  IMAD R20, R28, 0x175, RZ ;  /* 0x000001751c147824 */ /* 0x001fc800078e02ff */
[----:B------:R-:W-:Y:S01]  /*d91e0*/  STL.64 [R1+0x1258], R10 ;  /* 0x0012580a01007387 */ /* 0x000fe20000100a00 */
[----:B------:R-:W-:-:S05]  /*d91f0*/  LEA.HI.X.SX32 R7, R20, R3, 0x1, P6 ;  /* 0x0000000314077211 */ /* 0x000fca00030f0eff */
[----:B------:R0:W-:Y:S04]  /*d9200*/  STL.64 [R1+0x1250], R6 ;  /* 0x0012500601007387 */ /* 0x0001e80000100a00 */
[----:B0-----:R-:W2:Y:S01]  /*d9210*/  LDL.LU.64 R6, [R1+0x3948] ;  /* 0x0039480001067983 */ /* 0x001ea20000300a00 */
[C---:B------:R-:W-:Y:S02]  /*d9220*/  IMAD R23, R28.reuse, 0x176, RZ ;  /* 0x000001761c177824 */ /* 0x040fe400078e02ff */
[----:B------:R-:W-:-:S03]  /*d9230*/  IMAD R8, R28, 0xbb, RZ ;  /* 0x000000bb1c087824 */ /* 0x000fc600078e02ff */
[----:B------:R-:W-:Y:S01]  /*d9240*/  IADD3 R10, P5, R23, R2, RZ ;  /* 0x00000002170a7210 */ /* 0x000fe20007fbe0ff */
[----:B------:R-:W-:-:S03]  /*d9250*/  IMAD R21, R28, 0x2ec, RZ ;  /* 0x000002ec1c157824 */ /* 0x000fc600078e02ff */
[----:B------:R-:W-:Y:S02]  /*d9260*/  LEA.HI.X.SX32 R11, R8, R3, 0x1, P5 ;  /* 0x00000003080b7211 */ /* 0x000fe400028f0eff */
[----:B------:R-:W-:-:S03]  /*d9270*/  IADD3 R20, P6, R21, R2, RZ ;  /* 0x0000000215147210 */ /* 0x000fc60007fde0ff */
[----:B------:R0:W-:Y:S01]  /*d9280*/  STL.64 [R1+0xa48], R10 ;  /* 0x000a480a01007387 */ /* 0x0001e20000100a00 */
[C---:B------:R-:W-:Y:S01]  /*d9290*/  IMAD R8, R28.reuse, 0x177, RZ ;  /* 0x000001771c087824 */ /* 0x040fe200078e02ff */
[----:B------:R-:W-:Y:S01]  /*d92a0*/  LEA.HI.X.SX32 R21, R23, R3, 0x1, P6 ;  /* 0x0000000317157211 */ /* 0x000fe200030f0eff */
[C---:B------:R-:W-:Y:S02]  /*d92b0*/  IMAD R22, R28.reuse, 0x5e, RZ ;  /* 0x0000005e1c167824 */ /* 0x040fe400078e02ff */
[----:B0-----:R-:W-:-:S05]  /*d92c0*/  IMAD R11, R28, 0x2ee, RZ ;  /* 0x000002ee1c0b7824 */ /* 0x001fca00078e02ff */
[----:B------:R-:W-:Y:S01]  /*d92d0*/  IADD3 R10, P5, R11, R2, RZ ;  /* 0x000000020b0a7210 */ /* 0x000fe20007fbe0ff */
[----:B------:R0:W-:Y:S01]  /*d92e0*/  STL.64 [R1+0x1260], R20 ;  /* 0x0012601401007387 */ /* 0x0001e20000100a00 */
[----:B------:R-:W-:Y:S02]  /*d92f0*/  IMAD R23, R28, 0x2f, RZ ;  /* 0x0000002f1c177824 */ /* 0x000fe400078e02ff */
[----:B------:R-:W-:Y:S01]  /*d9300*/  LEA.HI.X.SX32 R11, R8, R3, 0x1, P5 ;  /* 0x00000003080b7211 */ /* 0x000fe200028f0eff */
[----:B------:R-:W-:-:S04]  /*d9310*/  IMAD R8, R28, 0x178, RZ ;  /* 0x000001781c087824 */ /* 0x000fc800078e02ff */
[----:B------:R1:W-:Y:S01]  /*d9320*/  STL.64 [R1+0x1268], R10 ;  /* 0x0012680a01007387 */ /* 0x0003e20000100a00 */
[----:B0-----:R-:W-:-:S04]  /*d9330*/  IADD3 R20, P6, R22, R2, RZ ;  /* 0x0000000216147210 */ /* 0x001fc80007fde0ff */
[----:B------:R-:W-:Y:S01]  /*d9340*/  LEA.HI.X.SX32 R21, R23, R3, 0x1, P6 ;  /* 0x0000000317157211 */ /* 0x000fe200030f0eff */
[----:B-1----:R-:W-:-:S04]  /*d9350*/  IMAD R11, R28, 0xbc, RZ ;  /* 0x000000bc1c0b7824 */ /* 0x002fc800078e02ff */
[----:B------:R0:W-:Y:S01]  /*d9360*/  STL.64 [R1+0xd40], R20 ;  /* 0x000d401401007387 */ /* 0x0001e20000100a00 */
[----:B------:R-:W-:Y:S01]  /*d9370*/  IMAD R23, R28, 0x2f0, RZ ;  /* 0x000002f01c177824 */ /* 0x000fe200078e02ff */
[----:B------:R-:W-:-:S04]  /*d9380*/  IADD3 R10, P5, R11, R2, RZ ;  /* 0x000000020b0a7210 */ /* 0x000fc80007fbe0ff */
[-C--:B------:R-:W-:Y:S01]  /*d9390*/  LEA.HI.X.SX32 R11, R22, R3.reuse, 0x1, P5 ;  /* 0x00000003160b7211 */ /* 0x080fe200028f0eff */
[----:B0-----:R-:W-:Y:S01]  /*d93a0*/  IMAD R21, R28, 0xbc, RZ ;  /* 0x000000bc1c157824 */ /* 0x001fe200078e02ff */
[CC--:B------:R-:W-:Y:S02]  /*d93b0*/  IADD3 R20, P6, R8.reuse, R2.reuse, RZ ;  /* 0x0000000208147210 */ /* 0x0c0fe40007fde0ff */
[-C--:B------:R-:W-:Y:S02]  /*d93c0*/  IADD3 R22, P5, R23, R2.reuse, RZ ;  /* 0x0000000217167210 */ /* 0x080fe40007fbe0ff */
[-C--:B------:R-:W-:Y:S01]  /*d93d0*/  LEA.HI.X.SX32 R21, R21, R3.reuse, 0x1, P6 ;  /* 0x0000000315157211 */ /* 0x080fe200030f0eff */
[----:B------:R0:W-:Y:S01]  /*d93e0*/  STL.64 [R1+0xc40], R10 ;  /* 0x000c400a01007387 */ /* 0x0001e20000100a00 */
[----:B------:R-:W-:Y:S01]  /*d93f0*/  LEA.HI.X.SX32 R23, R8, R3, 0x1, P5 ;  /* 0x0000000308177211 */ /* 0x000fe200028f0eff */
[C---:B------:R-:W-:Y:S02]  /*d9400*/  IMAD R18, R28.reuse, 0x179, RZ ;  /* 0x000001791c127824 */ /* 0x040fe400078e02ff */
[C---:B------:R-:W-:Y:S01]  /*d9410*/  IMAD R9, R28.reuse, 0x2f4, RZ ;  /* 0x000002f41c097824 */ /* 0x040fe200078e02ff */
[----:B0-----:R-:W3:Y:S01]  /*d9420*/  LDL.LU.64 R10, [R1+0x3940] ;  /* 0x00394000010a7983 */ /* 0x001ee20000300a00 */
[----:B------:R0:W-:Y:S02]  /*d9430*/  STL.64 [R1+0xa40], R20 ;  /* 0x000a401401007387 */ /* 0x0001e40000100a00 */
[----:B------:R1:W-:Y:S01]  /*d9440*/  STL.64 [R1+0x1280], R22 ;  /* 0x0012801601007387 */ /* 0x0003e20000100a00 */
[----:B0-----:R-:W-:Y:S01]  /*d9450*/  IADD3 R20, P6, R5, R2, RZ ;  /* 0x0000000205147210 */ /* 0x001fe20007fde0ff */
[----:B-1----:R-:W-:-:S03]  /*d9460*/  IMAD R23, R28, 0xbd, RZ ;  /* 0x000000bd1c177824 */ /* 0x002fc600078e02ff */
[----:B------:R-:W-:Y:S01]  /*d9470*/  LEA.HI.X.SX32 R21, R18, R3, 0x1, P6 ;  /* 0x0000000312157211 */ /* 0x000fe200030f0eff */
[----:B------:R-:W-:-:S04]  /*d9480*/  IADD3 R8, P6, R9, R2, RZ ;  /* 0x0000000209087210 */ /* 0x000fc80007fde0ff */
[----:B------:R0:W-:Y:S01]  /*d9490*/  STL.64 [R1+0x1278], R20 ;  /* 0x0012781401007387 */ /* 0x0001e20000100a00 */
[C---:B------:R-:W-:Y:S02]  /*d94a0*/  IMAD R17, R28.reuse, 0x5f, RZ ;  /* 0x0000005f1c117824 */ /* 0x040fe400078e02ff */
[C---:B0-----:R-:W-:Y:S02]  /*d94b0*/  IMAD R21, R28.reuse, 0x2f6, RZ ;  /* 0x000002f61c157824 */ /* 0x041fe400078e02ff */
[----:B------:R-:W-:Y:S01]  /*d94c0*/  IMAD R20, R28, 0xbe, RZ ;  /* 0x000000be1c147824 */ /* 0x000fe200078e02ff */
[C---:B--2---:R-:W-:Y:S02]  /*d94d0*/  IADD3 R22, P5, R7.reuse, R2, RZ ;  /* 0x0000000207167210 */ /* 0x044fe40007fbe0ff */
[-C--:B------:R-:W-:Y:S02]  /*d94e0*/  LEA.HI.X.SX32 R9, R7, R3.reuse, 0x1, P6 ;  /* 0x0000000307097211 */ /* 0x080fe400030f0eff */
[----:B------:R-:W-:-:S05]  /*d94f0*/  LEA.HI.X.SX32 R23, R23, R3, 0x1, P5 ;  /* 0x0000000317177211 */ /* 0x000fca00028f0eff */
[----:B------:R0:W-:Y:S01]  /*d9500*/  STL.64 [R1+0xa38], R22 ;  /* 0x000a381601007387 */ /* 0x0001e20000100a00 */
[----:B------:R1:W-:Y:S01]  /*d9510*/  STL.64 [R1+0x1288], R8 ;  /* 0x0012880801007387 */ /* 0x0003e20000100a00 */
[-C--:B0-----:R-:W-:Y:S01]  /*d9520*/  IADD3 R22, P5, R21, R2.reuse, RZ ;  /* 0x0000000215167210 */ /* 0x081fe20007fbe0ff */
[----:B------:R-:W-:Y:S01]  /*d9530*/  IMAD R21, R28, 0x17b, RZ ;  /* 0x0000017b1c157824 */ /* 0x000fe200078e02ff */
[----:B-1----:R-:W-:-:S04]  /*d9540*/  IADD3 R8, P6, R20, R2, RZ ;  /* 0x0000000214087210 */ /* 0x002fc80007fde0ff */
[-C--:B------:R-:W-:Y:S02]  /*d9550*/  LEA.HI.X.SX32 R23, R21, R3.reuse, 0x1, P5 ;  /* 0x0000000315177211 */ /* 0x080fe400028f0eff */
[----:B------:R-:W-:-:S03]  /*d9560*/  LEA.HI.X.SX32 R9, R17, R3, 0x1, P6 ;  /* 0x0000000311097211 */ /* 0x000fc600030f0eff */
[----:B------:R-:W-:Y:S02]  /*d9570*/  STL.64 [R1+0x1290], R22 ;  /* 0x0012901601007387 */ /* 0x000fe40000100a00 */
[----:B------:R0:W-:Y:S02]  /*d9580*/  STL.64 [R1+0xc38], R8 ;  /* 0x000c380801007387 */ /* 0x0001e40000100a00 */
[----:B0-----:R-:W2:Y:S01]  /*d9590*/  LDL.LU R8, [R1+0x3938] ;  /* 0x0039380001087983 */ /* 0x001ea20000300800 */
[C---:B------:R-:W-:Y:S02]  /*d95a0*/  IMAD R21, R28.reuse, 0x2fa, RZ ;  /* 0x000002fa1c157824 */ /* 0x040fe400078e02ff */
[C---:B------:R-:W-:Y:S02]  /*d95b0*/  IMAD R0, R28.reuse, 0x17e, RZ ;  /* 0x0000017e1c007824 */ /* 0x040fe400078e02ff */
[----:B------:R-:W-:Y:S01]  /*d95c0*/  IMAD R7, R28, 0x30a, RZ ;  /* 0x0000030a1c077824 */ /* 0x000fe200078e02ff */
[----:B---3--:R-:W-:-:S04]  /*d95d0*/  IADD3 R22, P5, R10, R2, RZ ;  /* 0x000000020a167210 */ /* 0x008fc80007fbe0ff */
[----:B------:R-:W-:Y:S01]  /*d95e0*/  LEA.HI.X.SX32 R23, R20, R3, 0x1, P5 ;  /* 0x0000000314177211 */ /* 0x000fe200028f0eff */
[----:B------:R-:W-:-:S04]  /*d95f0*/  IADD3 R20, P5, R21, R2, RZ ;  /* 0x0000000215147210 */ /* 0x000fc80007fbe0ff */
[----:B------:R0:W-:Y:S02]  /*d9600*/  STL.64 [R1+0xa30], R22 ;  /* 0x000a301601007387 */ /* 0x0001e40000100a00 */
[C---:B0-----:R-:W-:Y:S02]  /*d9610*/  IMAD R22, R28.reuse, 0x17d, RZ ;  /* 0x0000017d1c167824 */ /* 0x041fe400078e02ff */
[----:B------:R-:W-:-:S03]  /*d9620*/  IMAD R23, R28, 0x2fc, RZ ;  /* 0x000002fc1c177824 */ /* 0x000fc600078e02ff */
[----:B------:R-:W-:Y:S02]  /*d9630*/  LEA.HI.X.SX32 R21, R22, R3, 0x1, P5 ;  /* 0x0000000316157211 */ /* 0x000fe400028f0eff */
[----:B------:R-:W-:-:S04]  /*d9640*/  IADD3 R22, P5, R23, R2, RZ ;  /* 0x0000000217167210 */ /* 0x000fc80007fbe0ff */
[----:B------:R-:W-:Y:S02]  /*d9650*/  LEA.HI.X.SX32 R23, R0, R3, 0x1, P5 ;  /* 0x0000000300177211 */ /* 0x000fe400028f0eff */
[----:B--2---:R-:W-:-:S04]  /*d9660*/  IADD3 R8, P6, R8, R2, RZ ;  /* 0x0000000208087210 */ /* 0x004fc80007fde0ff */
[----:B------:R-:W-:Y:S01]  /*d9670*/  LEA.HI.X.SX32 R9, R10, R3, 0x1, P6 ;  /* 0x000000030a097211 */ /* 0x000fe200030f0eff */
[----:B------:R-:W-:-:S04]  /*d9680*/  IMAD R10, R28, 0x186, RZ ;  /* 0x000001861c0a7824 */ /* 0x000fc800078e02ff */
[----:B------:R0:W-:Y:S01]  /*d9690*/  STL.64 [R1+0x1298], R8 ;  /* 0x0012980801007387 */ /* 0x0001e20000100a00 */
[----:B------:R-:W-:Y:S02]  /*d96a0*/  STL.64 [R1+0x3908], R10 ;  /* 0x0039080a01007387 */ /* 0x000fe40000100a00 */
[----:B------:R-:W-:Y:S02]  /*d96b0*/  STL [R1+0x3920], R11 ;  /* 0x0039200b01007387 */ /* 0x000fe40000100800 */
[----:B------:R1:W-:Y:S02]  /*d96c0*/  STL.64 [R1+0x12a0], R20 ;  /* 0x0012a01401007387 */ /* 0x0003e40000100a00 */
[----:B0-----:R-:W-:Y:S01]  /*d96d0*/  IMAD R9, R28, 0xbf, RZ ;  /* 0x000000bf1c097824 */ /* 0x001fe200078e02ff */
[----:B------:R-:W-:Y:S01]  /*d96e0*/  IADD3 R8, P6, R0, R2, RZ ;  /* 0x0000000200087210 */ /* 0x000fe20007fde0ff */
[----:B-1----:R-:W2:Y:S03]  /*d96f0*/  LDL.LU.64 R20, [R1+0x3930] ;  /* 0x0039300001147983 */ /* 0x002ea60000300a00 */
[----:B------:R-:W-:-:S05]  /*d9700*/  LEA.HI.X.SX32 R9, R9, R3, 0x1, P6 ;  /* 0x0000000309097211 */ /* 0x000fca00030f0eff */
[----:B------:R0:W-:Y:S02]  /*d9710*/  STL.64 [R1+0xe80], R8 ;  /* 0x000e800801007387 */ /* 0x0001e40000100a00 */
[----:B0-----:R-:W-:Y:S01]  /*d9720*/  IADD3 R8, P6, R6, R2, RZ ;  /* 0x0000000206087210 */ /* 0x001fe20007fde0ff */
[----:B------:R-:W-:-:S05]  /*d9730*/  IMAD R6, R28, 0x30c, RZ ;  /* 0x0000030c1c067824 */ /* 0x000fca00078e02ff */
[----:B------:R-:W-:Y:S01]  /*d9740*/  STL [R1+0x3904], R6 ;  /* 0x0039040601007387 */ /* 0x000fe20000100800 */
[----:B------:R-:W-:Y:S02]  /*d9750*/  STL [R1+0x3910], R7 ;  /* 0x0039100701007387 */ /* 0x000fe40000100800 */
[----:B------:R0:W-:Y:S02]  /*d9760*/  STL.64 [R1+0x12a8], R22 ;  /* 0x0012a81601007387 */ /* 0x0001e40000100a00 */
[----:B0-----:R-:W3:Y:S01]  /*d9770*/  LDL.LU.64 R22, [R1+0x3928] ;  /* 0x0039280001167983 */ /* 0x001ee20000300a00 */
[C---:B------:R-:W-:Y:S02]  /*d9780*/  IMAD R19, R28.reuse, 0x6, RZ ;  /* 0x000000061c137824 */ /* 0x040fe400078e02ff */
[C---:B------:R-:W-:Y:S02]  /*d9790*/  IMAD R10, R28.reuse, 0x17f, RZ ;  /* 0x0000017f1c0a7824 */ /* 0x040fe400078e02ff */
[----:B------:R-:W-:Y:S01]  /*d97a0*/  IMAD R4, R28, 0x3, RZ ;  /* 0x000000031c047824 */ /* 0x000fe200078e02ff */
[----:B------:R-:W-:-:S02]  /*d97b0*/  IADD3 R6, P5, R19, R2, RZ ;  /* 0x0000000213067210 */ /* 0x000fc40007fbe0ff */
[-C--:B------:R-:W-:Y:S01]  /*d97c0*/  LEA.HI.X.SX32 R9, R10, R3.reuse, 0x1, P6 ;  /* 0x000000030a097211 */ /* 0x080fe200030f0eff */
[----:B------:R-:W-:Y:S01]  /*d97d0*/  IMAD R17, R28, 0xc3, RZ ;  /* 0x000000c31c117824 */ /* 0x000fe200078e02ff */
[----:B------:R-:W-:Y:S01]  /*d97e0*/  LEA.HI.X.SX32 R7, R4, R3, 0x1, P5 ;  /* 0x0000000304077211 */ /* 0x000fe200028f0eff */
[C---:B------:R-:W-:Y:S02]  /*d97f0*/  IMAD R24, R28.reuse, 0x18, RZ ;  /* 0x000000181c187824 */ /* 0x040fe400078e02ff */
[----:B------:R-:W-:Y:S02]  /*d9800*/  STL.64 [R1+0x12b0], R8 ;  /* 0x0012b00801007387 */ /* 0x000fe40000100a00 */
[----:B------:R0:W-:Y:S02]  /*d9810*/  STL.64 [R1+0xe68], R6 ;  /* 0x000e680601007387 */ /* 0x0001e40000100a00 */
[----:B------:R-:W-:Y:S02]  /*d9820*/  STL.64 [R1+0x3918], R16 ;  /* 0x0039181001007387 */ /* 0x000fe40000100a00 */
[----:B------:R-:W-:-:S02]  /*d9830*/  IMAD R4, R28, 0x30e, RZ ;  /* 0x0000030e1c047824 */ /* 0x000fc400078e02ff */
[C---:B------:R-:W-:Y:S02]  /*d9840*/  IMAD R25, R28.reuse, 0x60, RZ ;  /* 0x000000601c197824 */ /* 0x040fe400078e02ff */
[----:B------:R-:W-:Y:S01]  /*d9850*/  IMAD R26, R28, 0xc0, RZ ;  /* 0x000000c01c1a7824 */ /* 0x000fe200078e02ff */
[-C--:B0-----:R-:W-:Y:S02]  /*d9860*/  IADD3 R6, P5, R24, R2.reuse, RZ ;  /* 0x0000000218067210 */ /* 0x081fe40007fbe0ff */
[----:B--2---:R-:W-:-:S04]  /*d9870*/  IADD3 R10, P6, R20, R2, RZ ;  /* 0x00000002140a7210 */ /* 0x004fc80007fde0ff */
[-C--:B------:R-:W-:Y:S02]  /*d9880*/  LEA.HI.X.SX32 R11, R19, R3.reuse, 0x1, P6 ;  /* 0x00000003130b7211 */ /* 0x080fe400030f0eff */
[----:B------:R-:W-:-:S03]  /*d9890*/  LEA.HI.X.SX32 R7, R20, R3, 0x1, P5 ;  /* 0x0000000314077211 */ /* 0x000fc600028f0eff */
[----:B------:R-:W-:Y:S01]  /*d98a0*/  STL.64 [R1+0xe58], R10 ;  /* 0x000e580a01007387 */ /* 0x000fe20000100a00 */
[----:B------:R-:W-:Y:S02]  /*d98b0*/  STL [R1+0x3900], R4 ;  /* 0x0039000401007387 */ /* 0x000fe40000100800 */
[----:B------:R0:W-:Y:S02]  /*d98c0*/  STL.64 [R1+0xdf8], R6 ;  /* 0x000df80601007387 */ /* 0x0001e40000100a00 */
[-C--:B0-----:R-:W-:Y:S02]  /*d98d0*/  IADD3 R6, P5, R25, R2.reuse, RZ ;  /* 0x0000000219067210 */ /* 0x081fe40007fbe0ff */
[----:B---3--:R-:W-:-:S04]  /*d98e0*/  IADD3 R10, P6, R23, R2, RZ ;  /* 0x00000002170a7210 */ /* 0x008fc80007fde0ff */
[-C--:B------:R-:W-:Y:S02]  /*d98f0*/  LEA.HI.X.SX32 R11, R24, R3.reuse, 0x1, P6 ;  /* 0x00000003180b7211 */ /* 0x080fe400030f0eff */
[----:B------:R-:W-:-:S03]  /*d9900*/  LEA.HI.X.SX32 R7, R23, R3, 0x1, P5 ;  /* 0x0000000317077211 */ /* 0x000fc600028f0eff */
[----:B------:R0:W-:Y:S02]  /*d9910*/  STL.64 [R1+0xdb8], R10 ;  /* 0x000db80a01007387 */ /* 0x0001e40000100a00 */
[----:B------:R-:W-:Y:S01]  /*d9920*/  STL.64 [R1+0xd38], R6 ;  /* 0x000d380601007387 */ /* 0x000fe20000100a00 */
[----:B0-----:R-:W-:-:S04]  /*d9930*/  IADD3 R10, P6, R26, R2, RZ ;  /* 0x000000021a0a7210 */ /* 0x001fc80007fde0ff */
[----:B------:R-:W-:-:S05]  /*d9940*/  LEA.HI.X.SX32 R11, R25, R3, 0x1, P6 ;  /* 0x00000003190b7211 */ /* 0x000fca00030f0eff */
[----:B------:R0:W-:Y:S04]  /*d9950*/  STL.64 [R1+0xc30], R10 ;  /* 0x000c300a01007387 */ /* 0x0001e80000100a00 */
[----:B0-----:R-:W2:Y:S01]  /*d9960*/  LDL.LU R11, [R1+0x3920] ;  /* 0x00392000010b7983 */ /* 0x001ea20000300800 */
[C---:B------:R-:W-:Y:S02]  /*d9970*/  IMAD R29, R28.reuse, 0x180, RZ ;  /* 0x000001801c1d7824 */ /* 0x040fe400078e02ff */
[----:B------:R-:W-:Y:S01]  /*d9980*/  IMAD R6, R28, 0x300, RZ ;  /* 0x000003001c067824 */ /* 0x000fe200078e02ff */
[----:B------:R-:W-:Y:S02]  /*d9990*/  MOV R25, R17 ;  /* 0x0000001100197202 */ /* 0x000fe40000000f00 */
[----:B------:R-:W-:-:S02]  /*d99a0*/  IADD3 R16, P5, R29, R2, RZ ;  /* 0x000000021d107210 */ /* 0x000fc40007fbe0ff */
[----:B------:R-:W-:Y:S01]  /*d99b0*/  IADD3 R6, P6, R6, R2, RZ ;  /* 0x0000000206067210 */ /* 0x000fe20007fde0ff */
[----:B------:R-:W-:Y:S01]  /*d99c0*/  IMAD R10, R28, 0x302, RZ ;  /* 0x000003021c0a7824 */ /* 0x000fe200078e02ff */
[-C--:B------:R-:W-:Y:S02]  /*d99d0*/  LEA.HI.X.SX32 R25, R26, R3.reuse, 0x1, P5 ;  /* 0x000000031a197211 */ /* 0x080fe400028f0eff */
[----:B------:R-:W-:Y:S01]  /*d99e0*/  LEA.HI.X.SX32 R7, R29, R3, 0x1, P6 ;  /* 0x000000031d077211 */ /* 0x000fe200030f0eff */
[C---:B------:R-:W-:Y:S01]  /*d99f0*/  IMAD R27, R28.reuse, 0x182, RZ ;  /* 0x000001821c1b7824 */ /* 0x040fe200078e02ff */
[----:B------:R0:W-:Y:S01]  /*d9a00*/  STL [R1+0xe78], R16 ;  /* 0x000e781001007387 */ /* 0x0001e20000100800 */
[----:B------:R-:W-:Y:S01]  /*d9a10*/  MOV R24, R16 ;  /* 0x0000001000187202 */ /* 0x000fe20000000f00 */
[----:B------:R-:W-:Y:S01]  /*d9a20*/  IMAD R23, R28, 0x181, RZ ;  /* 0x000001811c177824 */ /* 0x000fe200078e02ff */
[----:B------:R-:W-:Y:S01]  /*d9a30*/  IADD3 R24, P5, R10, R2, RZ ;  /* 0x000000020a187210 */ /* 0x000fe20007fbe0ff */
[----:B------:R-:W-:-:S02]  /*d9a40*/  IMAD R4, R28, 0xc1, RZ ;  /* 0x000000c11c047824 */ /* 0x000fc400078e02ff */
[C---:B------:R-:W-:Y:S01]  /*d9a50*/  IMAD R20, R28.reuse, 0x304, RZ ;  /* 0x000003041c147824 */ /* 0x040fe200078e02ff */
[----:B0-----:R-:W3:Y:S01]  /*d9a60*/  LDL.LU.64 R16, [R1+0x3918] ;  /* 0x0039180001107983 */ /* 0x001ee20000300a00 */
[----:B------:R0:W-:Y:S02]  /*d9a70*/  STL [R1+0xe7c], R25 ;  /* 0x000e7c1901007387 */ /* 0x0001e40000100800 */
[----:B------:R1:W-:Y:S02]  /*d9a80*/  STL.64 [R1+0x12b8], R6 ;  /* 0x0012b80601007387 */ /* 0x0003e40000100a00 */
[----:B------:R-:W-:Y:S01]  /*d9a90*/  IMAD R10, R28, 0x306, RZ ;  /* 0x000003061c0a7824 */ /* 0x000fe200078e02ff */
[----:B0-----:R-:W-:Y:S02]  /*d9aa0*/  LEA.HI.X.SX32 R25, R23, R3, 0x1, P5 ;  /* 0x0000000317197211 */ /* 0x001fe400028f0eff */
[----:B-1----:R-:W-:-:S03]  /*d9ab0*/  IADD3 R6, P6, R27, R2, RZ ;  /* 0x000000021b067210 */ /* 0x002fc60007fde0ff */
[----:B------:R0:W-:Y:S01]  /*d9ac0*/  STL.64 [R1+0x12c0], R24 ;  /* 0x0012c01801007387 */ /* 0x0001e20000100a00 */
[----:B------:R-:W-:Y:S01]  /*d9ad0*/  LEA.HI.X.SX32 R7, R4, R3, 0x1, P6 ;  /* 0x0000000304077211 */ /* 0x000fe200030f0eff */
[----:B------:R-:W-:Y:S01]  /*d9ae0*/  IMAD R4, R28, 0x183, RZ ;  /* 0x000001831c047824 */ /* 0x000fe200078e02ff */
[----:B------:R-:W-:-:S03]  /*d9af0*/  IADD3 R10, P6, R10, R2, RZ ;  /* 0x000000020a0a7210 */ /* 0x000fc60007fde0ff */
[----:B------:R1:W-:Y:S01]  /*d9b00*/  STL.64 [R1+0xe70], R6 ;  /* 0x000e700601007387 */ /* 0x0003e20000100a00 */
[----:B0-----:R-:W-:Y:S02]  /*d9b10*/  IADD3 R24, P5, R20, R2, RZ ;  /* 0x0000000214187210 */ /* 0x001fe40007fbe0ff */
[----:B------:R-:W-:Y:S02]  /*d9b20*/  MOV R26, R10 ;  /* 0x0000000a001a7202 */ /* 0x000fe40000000f00 */
[----:B------:R-:W-:Y:S01]  /*d9b30*/  LEA.HI.X.SX32 R25, R27, R3, 0x1, P5 ;  /* 0x000000031b197211 */ /* 0x000fe200028f0eff */
[----:B-1----:R-:W-:Y:S01]  /*d9b40*/  IMAD R6, R28, 0xc2, RZ ;  /* 0x000000c21c067824 */ /* 0x002fe200078e02ff */
[----:B------:R-:W4:Y:S01]  /*d9b50*/  LDL.LU R7, [R1+0x3910] ;  /* 0x0039100001077983 */ /* 0x000f220000300800 */
[----:B------:R0:W-:Y:S02]  /*d9b60*/  STL [R1+0x12c8], R10 ;  /* 0x0012c80a01007387 */ /* 0x0001e40000100800 */
[----:B------:R-:W-:Y:S01]  /*d9b70*/  STL.64 [R1+0x12d0], R24 ;  /* 0x0012d01801007387 */ /* 0x000fe20000100a00 */
[----:B0-----:R-:W-:-:S02]  /*d9b80*/  IADD3 R10, P5, R6, R2, RZ ;  /* 0x00000002060a7210 */ /* 0x001fc40007fbe0ff */
[----:B--2---:R-:W-:Y:S01]  /*d9b90*/  MOV R27, R11 ;  /* 0x0000000b001b7202 */ /* 0x004fe20000000f00 */
[----:B------:R-:W-:Y:S02]  /*d9ba0*/  LEA.HI.X.SX32 R27, R4, R3, 0x1, P6 ;  /* 0x00000003041b7211 */ /* 0x000fe400030f0eff */
[----:B------:R-:W-:-:S05]  /*d9bb0*/  IMAD R4, R28, 0x61, RZ ;  /* 0x000000611c047824 */ /* 0x000fca00078e02ff */
[----:B------:R-:W-:Y:S01]  /*d9bc0*/  LEA.HI.X.SX32 R11, R4, R3, 0x1, P5 ;  /* 0x00000003040b7211 */ /* 0x000fe200028f0eff */
[----:B------:R-:W-:Y:S04]  /*d9bd0*/  STL [R1+0x12cc], R27 ;  /* 0x0012cc1b01007387 */ /* 0x000fe80000100800 */
[----:B------:R0:W-:Y:S04]  /*d9be0*/  STL.64 [R1+0xc28], R10 ;  /* 0x000c280a01007387 */ /* 0x0001e80000100a00 */
[----:B0-----:R-:W2:Y:S01]  /*d9bf0*/  LDL.LU.64 R10, [R1+0x3908] ;  /* 0x00390800010a7983 */ /* 0x001ea20000300a00 */
[----:B------:R-:W-:-:S02]  /*d9c00*/  IMAD R24, R28, 0x184, RZ ;  /* 0x000001841c187824 */ /* 0x000fc400078e02ff */
[----:B------:R-:W-:-:S03]  /*d9c10*/  IMAD R5, R28, 0x308, RZ ;  /* 0x000003081c057824 */ /* 0x000fc600078e02ff */
[-C--:B------:R-:W-:Y:S02]  /*d9c20*/  IADD3 R26, P6, R24, R2.reuse, RZ ;  /* 0x00000002181a7210 */ /* 0x080fe40007fde0ff */
[-C--:B------:R-:W-:Y:S02]  /*d9c30*/  IADD3 R4, P5, R5, R2.reuse, RZ ;  /* 0x0000000205047210 */ /* 0x080fe40007fbe0ff */
[-C--:B------:R-:W-:Y:S02]  /*d9c40*/  LEA.HI.X.SX32 R27, R6, R3.reuse, 0x1, P6 ;  /* 0x00000003061b7211 */ /* 0x080fe400030f0eff */
[----:B------:R-:W-:Y:S01]  /*d9c50*/  LEA.HI.X.SX32 R5, R24, R3, 0x1, P5 ;  /* 0x0000000318057211 */ /* 0x000fe200028f0eff */
[----:B------:R-:W-:Y:S02]  /*d9c60*/  IMAD R18, R28, 0x185, RZ ;  /* 0x000001851c127824 */ /* 0x000fe400078e02ff */
[----:B------:R-:W-:Y:S02]  /*d9c70*/  STL.64 [R1+0xe88], R26 ;  /* 0x000e881a01007387 */ /* 0x000fe40000100a00 */
[----:B------:R-:W-:Y:S01]  /*d9c80*/  STL.64 [R1+0x12d8], R4 ;  /* 0x0012d80401007387 */ /* 0x000fe20000100a00 */
[----:B----4-:R-:W-:-:S04]  /*d9c90*/  IADD3 R6, P6, R7, R2, RZ ;  /* 0x0000000207067210 */ /* 0x010fc80007fde0ff */
[----:B------:R-:W-:-:S05]  /*d9ca0*/  LEA.HI.X.SX32 R7, R18, R3, 0x1, P6 ;  /* 0x0000000312077211 */ /* 0x000fca00030f0eff */
[----:B------:R0:W-:Y:S04]  /*d9cb0*/  STL.64 [R1+0x12f0], R6 ;  /* 0x0012f00601007387 */ /* 0x0001e80000100a00 */
[----:B0-----:R-:W4:Y:S01]  /*d9cc0*/  LDL.LU R6, [R1+0x3904] ;  /* 0x0039040001067983 */ /* 0x001f220000300800 */
[----:B--2---:R-:W-:-:S04]  /*d9cd0*/  IADD3 R4, P5, R10, R2, RZ ;  /* 0x000000020a047210 */ /* 0x004fc80007fbe0ff */
[----:B---3--:R-:W-:-:S05]  /*d9ce0*/  LEA.HI.X.SX32 R5, R17, R3, 0x1, P5 ;  /* 0x0000000311057211 */ /* 0x008fca00028f0eff */
[----:B------:R0:W-:Y:S04]  /*d9cf0*/  STL.64 [R1+0xeb0], R4 ;  /* 0x000eb00401007387 */ /* 0x0001e80000100a00 */
[----:B0-----:R-:W2:Y:S01]  /*d9d00*/  LDL.LU R4, [R1+0x3900] ;  /* 0x0039000001047983 */ /* 0x001ea20000300800 */
[C---:B------:R-:W-:Y:S02]  /*d9d10*/  IMAD R9, R28.reuse, 0x187, RZ ;  /* 0x000001871c097824 */ /* 0x040fe400078e02ff */
[C---:B------:R-:W-:Y:S02]  /*d9d20*/  IMAD R19, R28.reuse, 0x62, RZ ;  /* 0x000000621c137824 */ /* 0x040fe400078e02ff */
[C---:B------:R-:W-:Y:S02]  /*d9d30*/  IMAD R0, R28.reuse, 0xc4, RZ ;  /* 0x000000c41c007824 */ /* 0x040fe400078e02ff */
[----:B------:R-:W-:-:S02]  /*d9d40*/  IMAD R8, R28, 0x31, RZ ;  /* 0x000000311c087824 */ /* 0x000fc400078e02ff */
[C---:B------:R-:W-:Y:S02]  /*d9d50*/  IMAD R20, R28.reuse, 0x188, RZ ;  /* 0x000001881c147824 */ /* 0x040fe400078e02ff */
[C---:B------:R-:W-:Y:S02]  /*d9d60*/  IMAD R25, R28.reuse, 0x310, RZ ;  /* 0x000003101c197824 */ /* 0x040fe400078e02ff */
[C---:B------:R-:W-:Y:S02]  /*d9d70*/  IMAD R24, R28.reuse, 0x312, RZ ;  /* 0x000003121c187824 */ /* 0x040fe400078e02ff */
[----:B------:R-:W-:Y:S01]  /*d9d80*/  IMAD R23, R28, 0x18a, RZ ;  /* 0x0000018a1c177824 */ /* 0x000fe200078e02ff */
[----:B----4-:R-:W-:-:S04]  /*d9d90*/  IADD3 R6, P6, R6, R2, RZ ;  /* 0x0000000206067210 */ /* 0x010fc80007fde0ff */
[----:B------:R-:W-:-:S05]  /*d9da0*/  LEA.HI.X.SX32 R7, R10, R3, 0x1, P6 ;  /* 0x000000030a077211 */ /* 0x000fca00030f0eff */
[----:B------:R0:W-:Y:S02]  /*d9db0*/  STL.64 [R1+0x12e8], R6 ;  /* 0x0012e80601007387 */ /* 0x0001e40000100a00 */
[----:B0-----:R-:W-:-:S04]  /*d9dc0*/  IADD3 R6, P6, R19, R2, RZ ;  /* 0x0000000213067210 */ /* 0x001fc80007fde0ff */
[----:B------:R-:W-:Y:S01]  /*d9dd0*/  LEA.HI.X.SX32 R7, R8, R3, 0x1, P6 ;  /* 0x0000000308077211 */ /* 0x000fe200030f0eff */
[C---:B------:R-:W-:Y:S02]  /*d9de0*/  IMAD R27, R28.reuse, 0x189, RZ ;  /* 0x000001891c1b7824 */ /* 0x040fe400078e02ff */
[----:B------:R-:W-:Y:S01]  /*d9df0*/  IMAD R26, R28, 0xc5, RZ ;  /* 0x000000c51c1a7824 */ /* 0x000fe200078e02ff */
[----:B------:R-:W0:Y:S04]  /*d9e00*/  S2R R17, SR_TID.X ;  /* 0x0000000000117919 */ /* 0x000e280000002100 */
[----:B------:R-:W1:Y:S01]  /*d9e10*/  S2R R18, SR_TID.X ;  /* 0x0000000000127919 */ /* 0x000e620000002100 */
[----:B------:R-:W3:Y:S08]  /*d9e20*/  MUFU.RCP R22, R22 ;  /* 0x0000001600167308 */ /* 0x000ef00000001000 */
[----:B------:R-:W4:Y:S01]  /*d9e30*/  MUFU.RCP R11, R11 ;  /* 0x0000000b000b7308 */ /* 0x000f220000001000 */
[----:B--2---:R-:W-:-:S04]  /*d9e40*/  IADD3 R4, P5, R4, R2, RZ ;  /* 0x0000000204047210 */ /* 0x004fc80007fbe0ff */
[----:B------:R-:W-:-:S05]  /*d9e50*/  LEA.HI.X.SX32 R5, R9, R3, 0x1, P5 ;  /* 0x0000000309057211 */ /* 0x000fca00028f0eff */
[----:B------:R2:W-:Y:S01]  /*d9e60*/  STL.64 [R1+0x12e0], R4 ;  /* 0x0012e00401007387 */ /* 0x0005e20000100a00 */
[----:B------:R0:W-:Y:S01]  /*d9e70*/  STL.64 [R1+0xd30], R6 ;  /* 0x000d300601007387 */ /* 0x0001e20000100a00 */
[----:B--2---:R-:W-:-:S04]  /*d9e80*/  IADD3 R4, P5, R0, R2, RZ ;  /* 0x0000000200047210 */ /* 0x004fc80007fbe0ff */
[----:B------:R-:W-:Y:S02]  /*d9e90*/  LEA.HI.X.SX32 R5, R19, R3, 0x1, P5 ;  /* 0x0000000313057211 */ /* 0x000fe400028f0eff */
[----:B0-----:R-:W-:-:S03]  /*d9ea0*/  IADD3 R6, P6, R20, R2, RZ ;  /* 0x0000000214067210 */ /* 0x001fc60007fde0ff */
[----:B------:R0:W-:Y:S01]  /*d9eb0*/  STL.64 [R1+0xc20], R4 ;  /* 0x000c200401007387 */ /* 0x0001e20000100a00 */
[----:B------:R-:W-:Y:S02]  /*d9ec0*/  LEA.HI.X.SX32 R7, R0, R3, 0x1, P6 ;  /* 0x0000000300077211 */ /* 0x000fe400030f0eff */
[----:B0-----:R-:W-:-:S04]  /*d9ed0*/  IADD3 R4, P5, R25, R2, RZ ;  /* 0x0000000219047210 */ /* 0x001fc80007fbe0ff */
[-C--:B------:R-:W-:Y:S01]  /*d9ee0*/  LEA.HI.X.SX32 R5, R20, R3.reuse, 0x1, P5 ;  /* 0x0000000314057211 */ /* 0x080fe200028f0eff */
[----:B------:R0:W-:Y:S04]  /*d9ef0*/  STL.64 [R1+0xea8], R6 ;  /* 0x000ea80601007387 */ /* 0x0001e80000100a00 */
[----:B------:R2:W-:Y:S01]  /*d9f00*/  STL.64 [R1+0x12f8], R4 ;  /* 0x0012f80401007387 */ /* 0x0005e20000100a00 */
[----:B------:R-:W-:Y:S01]  /*d9f10*/  IMAD R0, R28, 0x314, RZ ;  /* 0x000003141c007824 */ /* 0x000fe200078e02ff */
[-C--:B0-----:R-:W-:Y:S02]  /*d9f20*/  IADD3 R6, P6, R24, R2.reuse, RZ ;  /* 0x0000000218067210 */ /* 0x081fe40007fde0ff */
[----:B--2---:R-:W-:Y:S02]  /*d9f30*/  IADD3 R4, P5, R23, R2, RZ ;  /* 0x0000000217047210 */ /* 0x004fe40007fbe0ff */
[----:B------:R-:W-:-:S02]  /*d9f40*/  LEA.HI.X.SX32 R7, R27, R3, 0x1, P6 ;  /* 0x000000031b077211 */ /* 0x000fc400030f0eff */
[----:B------:R-:W-:-:S03]  /*d9f50*/  LEA.HI.X.SX32 R5, R26, R3, 0x1, P5 ;  /* 0x000000031a057211 */ /* 0x000fc600028f0eff */
[----:B------:R-:W-:Y:S02]  /*d9f60*/  STL.64 [R1+0x1308], R6 ;  /* 0x0013080601007387 */ /* 0x000fe40000100a00 */
[----:B------:R0:W-:Y:S02]  /*d9f70*/  STL.64 [R1+0xea0], R4 ;  /* 0x000ea00401007387 */ /* 0x0001e40000100a00 */
[C---:B------:R-:W-:Y:S02]  /*d9f80*/  IMAD R19, R28.reuse, 0x316, RZ ;  /* 0x000003161c137824 */ /* 0x040fe400078e02ff */
[----:B------:R-:W-:Y:S01]  /*d9f90*/  IMAD R20, R28, 0x18b, RZ ;  /* 0x0000018b1c147824 */ /* 0x000fe200078e02ff */
[----:B0-----:R-:W-:-:S04]  /*d9fa0*/  IADD3 R4, P5, R0, R2, RZ ;  /* 0x0000000200047210 */ /* 0x001fc80007fbe0ff */
[----:B------:R-:W-:-:S05]  /*d9fb0*/  LEA.HI.X.SX32 R5, R23, R3, 0x1, P5 ;  /* 0x0000000317057211 */ /* 0x000fca00028f0eff */
[----:B------:R0:W-:Y:S01]  /*d9fc0*/  STL.64 [R1+0x1300], R4 ;  /* 0x0013000401007387 */ /* 0x0001e20000100a00 */
[C---:B------:R-:W-:Y:S02]  /*d9fd0*/  IMAD R0, R28.reuse, 0xc6, RZ ;  /* 0x000000c61c007824 */ /* 0x040fe400078e02ff */
[----:B------:R-:W-:Y:S01]  /*d9fe0*/  IMAD R24, R28, 0x63, RZ ;  /* 0x000000631c187824 */ /* 0x000fe200078e02ff */
[----:B0-----:R-:W-:-:S04]  /*d9ff0*/  IADD3 R4, P5, R19, R2, RZ ;  /* 0x0000000213047210 */ /* 0x001fc80007fbe0ff */
[----:B------:R-:W-:-:S05]  /*da000*/  LEA.HI.X.SX32 R5, R20, R3, 0x1, P5 ;  /* 0x0000000314057211 */ /* 0x000fca00028f0eff */
[----:B------:R0:W-:Y:S01]  /*da010*/  STL.64 [R1+0x1310], R4 ;  /* 0x0013100401007387 */ /* 0x0001e20000100a00 */
[----:B------:R-:W-:Y:S01]  /*da020*/  IMAD R23, R28, 0x18c, RZ ;  /* 0x0000018c1c177824 */ /* 0x000fe200078e02ff */
[----:B0-----:R-:W-:-:S04]  /*da030*/  IADD3 R4, P5, R0, R2, RZ ;  /* 0x0000000200047210 */ /* 0x001fc80007fbe0ff */
[----:B------:R-:W-:-:S05]  /*da040*/  LEA.HI.X.SX32 R5, R24, R3, 0x1, P5 ;  /* 0x0000000318057211 */ /* 0x000fca00028f0eff */
[----:B------:R0:W-:Y:S01]  /*da050*/  STL.64 [R1+0xa28], R4 ;  /* 0x000a280401007387 */ /* 0x0001e20000100a00 */
[----:B------:R-:W-:Y:S01]  /*da060*/  IMAD R26, R28, 0x318, RZ ;  /* 0x000003181c1a7824 */ /* 0x000fe200078e02ff */
[----:B------:R-:W-:Y:S02]  /*da070*/  SHF.L.U32 R19, R17, 0x4, RZ ;  /* 0x0000000411137819 */ /* 0x000fe400000006ff */
[----:B0-----:R-:W-:-:S04]  /*da080*/  IADD3 R4, P5, R23, R2, RZ ;  /* 0x0000000217047210 */ /* 0x001fc80007fbe0ff */
[----:B------:R-:W-:Y:S02]  /*da090*/  LEA.HI.X.SX32 R5, R0, R3, 0x1, P5 ;  /* 0x0000000300057211 */ /* 0x000fe400028f0eff */
[----:B------:R-:W-:-:S03]  /*da0a0*/  FSETP.NEU.AND P6, PT, R21, RZ, PT ;  /* 0x000000ff1500720b */ /* 0x000fc60003fcd000 */
[----:B------:R0:W-:Y:S01]  /*da0b0*/  STL.64 [R1+0xe98], R4 ;  /* 0x000e980401007387 */ /* 0x0001e20000100a00 */
[----:B------:R-:W-:Y:S02]  /*da0c0*/  LOP3.LUT R21, R17, 0x18, RZ, 0xc0, !PT ;  /* 0x0000001811157812 */ /* 0x000fe400078ec0ff */
[----:B------:R-:W-:Y:S02]  /*da0d0*/  LOP3.LUT R19, R19, 0x70, RZ, 0xc0, !PT ;  /* 0x0000007013137812 */ /* 0x000fe400078ec0ff */
[----:B-1----:R-:W-:Y:S02]  /*da0e0*/  LOP3.LUT R6, R18, 0x60, RZ, 0xc0, !PT ;  /* 0x0000006012067812 */ /* 0x002fe400078ec0ff */
[----:B------:R-:W-:Y:S01]  /*da0f0*/  SHF.L.U32 R25, R17, 0x5, RZ ;  /* 0x0000000511197819 */ /* 0x000fe200000006ff */
[----:B------:R-:W-:Y:S01]  /*da100*/  IMAD R27, R28, 0x31a, RZ ;  /* 0x0000031a1c1b7824 */ /* 0x000fe200078e02ff */
[----:B0-----:R-:W-:-:S04]  /*da110*/  IADD3 R4, P5, R26, R2, RZ ;  /* 0x000000021a047210 */ /* 0x001fc80007fbe0ff */
[----:B------:R-:W-:Y:S02]  /*da120*/  LEA.HI.X.SX32 R5, R23, R3, 0x1, P5 ;  /* 0x0000000317057211 */ /* 0x000fe400028f0eff */
[----:B------:R-:W-:Y:S02]  /*da130*/  LEA R19, R6, R19, 0x2 ;  /* 0x0000001306137211 */ /* 0x000fe400078e10ff */
[----:B------:R-:W-:Y:S02]  /*da140*/  LEA R20, R21, R6, 0x4 ;  /* 0x0000000615147211 */ /* 0x000fe400078e20ff */
[----:B------:R-:W-:Y:S01]  /*da150*/  LOP3.LUT R25, R25, 0x60, RZ, 0xc0, !PT ;  /* 0x0000006019197812 */ /* 0x000fe200078ec0ff */
[C---:B------:R-:W-:Y:S01]  /*da160*/  IMAD R26, R28.reuse, 0x18d, RZ ;  /* 0x0000018d1c1a7824 */ /* 0x040fe200078e02ff */
[----:B------:R-:W-:Y:S01]  /*da170*/  SHF.L.U32 R6, R17, 0x2, RZ ;  /* 0x0000000211067819 */ /* 0x000fe200000006ff */
[----:B------:R0:W-:Y:S01]  /*da180*/  STL.64 [R1+0x1320], R4 ;  /* 0x0013200401007387 */ /* 0x0001e20000100a00 */
[----:B------:R-:W-:-:S02]  /*da190*/  IMAD R24, R28, 0x18e, RZ ;  /* 0x0000018e1c187824 */ /* 0x000fc400078e02ff */
[----:B------:R-:W-:Y:S02]  /*da1a0*/  LOP3.LUT R0, R25, 0x70, R6, 0x78, !PT ;  /* 0x0000007019007812 */ /* 0x000fe400078e7806 */
[----:B0-----:R-:W-:Y:S02]  /*da1b0*/  IADD3 R4, P5, R27, R2, RZ ;  /* 0x000000021b047210 */ /* 0x001fe40007fbe0ff */
[----:B------:R-:W-:Y:S02]  /*da1c0*/  LEA R0, R20, R0, 0x6 ;  /* 0x0000000014007211 */ /* 0x000fe400078e30ff */
[----:B------:R-:W-:Y:S01]  /*da1d0*/  LEA.HI.X.SX32 R5, R26, R3, 0x1, P5 ;  /* 0x000000031a057211 */ /* 0x000fe200028f0eff */
[----:B------:R-:W-:-:S04]  /*da1e0*/  IMAD R27, R28, 0xc7, RZ ;  /* 0x000000c71c1b7824 */ /* 0x000fc800078e02ff */
[----:B------:R0:W-:Y:S01]  /*da1f0*/  STL.64 [R1+0x1318], R4 ;  /* 0x0013180401007387 */ /* 0x0001e20000100a00 */
[----:B------:R1:W-:Y:S02]  /*da200*/  STL [R1+0x3790], R0 ;  /* 0x0037900001007387 */ /* 0x0003e40000100800 */
[----:B------:R-:W-:Y:S01]  /*da210*/  IMAD R23, R28, 0x31c, RZ ;  /* 0x0000031c1c177824 */ /* 0x000fe200078e02ff */
[----:B0-----:R-:W-:Y:S02]  /*da220*/  IADD3 R4, P5, R24, R2, RZ ;  /* 0x0000000218047210 */ /* 0x001fe40007fbe0ff */
[----:B-1----:R-:W-:Y:S02]  /*da230*/  LEA.HI R0, R21, R19, RZ, 0x1f ;  /* 0x0000001315007211 */ /* 0x002fe400078ff8ff */
[----:B------:R-:W-:-:S03]  /*da240*/  LEA.HI.X.SX32 R5, R27, R3, 0x1, P5 ;  /* 0x000000031b057211 */ /* 0x000fc600028f0eff */
[----:B------:R-:W-:Y:S02]  /*da250*/  STL [R1+0x16f8], R0 ;  /* 0x0016f80001007387 */ /* 0x000fe40000100800 */
[----:B------:R0:W-:Y:S02]  /*da260*/  STL.64 [R1+0xe90], R4 ;  /* 0x000e900401007387 */ /* 0x0001e40000100a00 */
[----:B0-----:R-:W-:Y:S01]  /*da270*/  IADD3 R4, P5, R23, R2, RZ ;  /* 0x0000000217047210 */ /* 0x001fe20007fbe0ff */
[----:B---3--:R-:W-:-:S04]  /*da280*/  FMUL R0, R22, R13 ;  /* 0x0000000d16007220 */ /* 0x008fc80000400000 */
[----:B------:R0:W-:Y:S01]  /*da290*/  STL [R1+0x38f8], R4 ;  /* 0x0038f80401007387 */ /* 0x0001e20000100800 */
[----:B------:R1:W-:Y:S02]  /*da2a0*/  STL [R1+0x38f4], R2 ;  /* 0x0038f40201007387 */ /* 0x0003e40000100800 */
[----:B------:R2:W-:Y:S02]  /*da2b0*/  STL [R1+0x38f0], R3 ;  /* 0x0038f00301007387 */ /* 0x0005e40000100800 */
[----:B----4-:R3:W-:Y:S01]  /*da2c0*/  STL [R1+0x38fc], R11 ;  /* 0x0038fc0b01007387 */ /* 0x0107e20000100800 */
[----:B0-----:R-:W4:Y:S01]  /*da2d0*/  LDL.LU R4, [R1+0xb8] ;  /* 0x0000b80001047983 */ /* 0x001f220000300800 */
[----:B------:R0:W-:Y:S02]  /*da2e0*/  STL [R1+0x16c0], R0 ;  /* 0x0016c00001007387 */ /* 0x0001e40000100800 */
[----:B-1----:R-:W4:Y:S02]  /*da2f0*/  LDL.LU R2, [R1+0xb4] ;  /* 0x0000b40001027983 */ /* 0x002f240000300800 */
[----:B--2---:R-:W2:Y:S02]  /*da300*/  LDL.LU R3, [R1+0xb0] ;  /* 0x0000b00001037983 */ /* 0x004ea40000300800 */
[----:B---3--:R-:W-:-:S02]  /*da310*/  IMAD.MOV.U32 R11, RZ, RZ, R12 ;  /* 0x000000ffff0b7224 */ /* 0x008fc400078e000c */
[----:B------:R-:W3:Y:S01]  /*da320*/  LDL.LU R12, [R1+0xac] ;  /* 0x0000ac00010c7983 */ /* 0x000ee20000300800 */
[----:B------:R-:W3:Y:S02]  /*da330*/  LDL.LU R20, [R1+0xa8] ;  /* 0x0000a80001147983 */ /* 0x000ee40000300800 */
[----:B------:R-:W3:Y:S02]  /*da340*/  LDL.LU R24, [R1+0xa4] ;  /* 0x0000a40001187983 */ /* 0x000ee40000300800 */
[----:B------:R-:W3:Y:S01]  /*da350*/  LDL.LU R13, [R1+0xa0] ;  /* 0x0000a000010d7983 */ /* 0x000ee20000300800 */
[----:B------:R-:W3:Y:S01]  /*da360*/  LDL.LU R5, [R1+0x9c] ;  /* 0x00009c0001057983 */ /* 0x000ee20000300800 */
[C---:B0-----:R-:W-:Y:S02]  /*da370*/  FMUL R0, R22.reuse, R16 ;  /* 0x0000001016007220 */ /* 0x041fe40000400000 */
[----:B------:R-:W3:Y:S03]  /*da380*/  LDL.LU R23, [R1+0x98] ;  /* 0x0000980001177983 */ /* 0x000ee60000300800 */
[----:B------:R0:W-:Y:S01]  /*da390*/  STL [R1+0x16bc], R0 ;  /* 0x0016bc0001007387 */ /* 0x0001e20000100800 */
[----:B------:R-:W3:Y:S02]  /*da3a0*/  LDL.LU R27, [R1+0x94] ;  /* 0x00009400011b7983 */ /* 0x000ee40000300800 */
[----:B------:R-:W3:Y:S02]  /*da3b0*/  LDL.LU R28, [R1+0x90] ;  /* 0x00009000011c7983 */ /* 0x000ee40000300800 */
[----:B------:R-:W3:Y:S01]  /*da3c0*/  LDL.LU R21, [R1+0x8c] ;  /* 0x00008c0001157983 */ /* 0x000ee20000300800 */
[----:B------:R-:W3:Y:S01]  /*da3d0*/  LDL.LU R19, [R1+0x88] ;  /* 0x0000880001137983 */ /* 0x000ee20000300800 */
[----:B------:R-:W-:-:S03]  /*da3e0*/  FMUL R6, R22, R15 ;  /* 0x0000000f16067220 */ /* 0x000fc60000400000 */
[----:B0-----:R-:W3:Y:S01]  /*da3f0*/  LDL.LU R0, [R1+0x84] ;  /* 0x0000840001007983 */ /* 0x001ee20000300800 */
[----:B------:R-:W3:Y:S02]  /*da400*/  LDL.LU R17, [R1+0x80] ;  /* 0x0000800001117983 */ /* 0x000ee40000300800 */
[----:B------:R-:W3:Y:S02]  /*da410*/  LDL.LU R26, [R1+0x7c] ;  /* 0x00007c00011a7983 */ /* 0x000ee40000300800 */
[----:B------:R-:W3:Y:S01]  /*da420*/  LDL.LU R25, [R1+0x78] ;  /* 0x0000780001197983 */ /* 0x000ee20000300800 */
[----:B------:R0:W-:Y:S01]  /*da430*/  STL [R1+0x16b8], R6 ;  /* 0x0016b80601007387 */ /* 0x0001e20000100800 */
[----:B------:R-:W3:Y:S02]  /*da440*/  LDL.LU R29, [R1+0x74] ;  /* 0x00007400011d7983 */ /* 0x000ee40000300800 */
[----:B------:R-:W3:Y:S02]  /*da450*/  LDL.LU R10, [R1+0x70] ;  /* 0x00007000010a7983 */ /* 0x000ee40000300800 */
[----:B------:R-:W3:Y:S02]  /*da460*/  LDL.LU R7, [R1+0x6c] ;  /* 0x00006c0001077983 */ /* 0x000ee40000300800 */
[----:B------:R-:W-:-:S02]  /*da470*/  FMUL R14, R22, R14 ;  /* 0x0000000e160e7220 */ /* 0x000fc40000400000 */
[C---:B------:R-:W-:Y:S01]  /*da480*/  FMUL R11, R22.reuse, R11 ;  /* 0x0000000b160b7220 */ /* 0x040fe20000400000 */
[----:B0-----:R-:W3:Y:S01]  /*da490*/  LDL.LU R6, [R1+0x68] ;  /* 0x0000680001067983 */ /* 0x001ee20000300800 */
[----:B------:R-:W3:Y:S02]  /*da4a0*/  LDL.LU R9, [R1+0x64] ;  /* 0x0000640001097983 */ /* 0x000ee40000300800 */
[----:B------:R-:W3:Y:S02]  /*da4b0*/  LDL.LU R16, [R1+0x60] ;  /* 0x0000600001107983 */ /* 0x000ee40000300800 */
[----:B------:R-:W3:Y:S01]  /*da4c0*/  LDL.LU R8, [R1+0x5c] ;  /* 0x00005c0001087983 */ /* 0x000ee20000300800 */
[----:B------:R-:W3:Y:S01]  /*da4d0*/  LDL.LU R18, [R1+0x58] ;  /* 0x0000580001127983 */ /* 0x000ee20000300800 */
[----:B------:R0:W-:Y:S02]  /*da4e0*/  STL [R1+0x16b4], R14 ;  /* 0x0016b40e01007387 */ /* 0x0001e40000100800 */
[----:B------:R-:W3:Y:S01]  /*da4f0*/  LDL.LU R15, [R1+0x54] ;  /* 0x00005400010f7983 */ /* 0x000ee20000300800 */
[----:B0-----:R-:W3:Y:S01]  /*da500*/  LDL.LU R14, [R1+0x50] ;  /* 0x00005000010e7983 */ /* 0x001ee20000300800 */
[----:B------:R0:W-:Y:S03]  /*da510*/  STL [R1+0x16b0], R11 ;  /* 0x0016b00b01007387 */ /* 0x0001e60000100800 */
[----:B0-----:R-:W3:Y:S01]  /*da520*/  LDL.LU R11, [R1+0x38fc] ;  /* 0x0038fc00010b7983 */ /* 0x001ee20000300800 */
[----:B----4-:R-:W-:-:S02]  /*da530*/  FMUL R4, R22, R4 ;  /* 0x0000000416047220 */ /* 0x010fc40000400000 */
[C---:B------:R-:W-:Y:S02]  /*da540*/  FMUL R2, R22.reuse, R2 ;  /* 0x0000000216027220 */ /* 0x040fe40000400000 */
[C---:B--2---:R-:W-:Y:S01]  /*da550*/  FMUL R3, R22.reuse, R3 ;  /* 0x0000000316037220 */ /* 0x044fe20000400000 */
[----:B------:R0:W-:Y:S01]  /*da560*/  STL [R1+0x16ac], R4 ;  /* 0x0016ac0401007387 */ /* 0x0001e20000100800 */
[----:B---3--:R-:W-:-:S03]  /*da570*/  FMUL R12, R22, R12 ;  /* 0x0000000c160c7220 */ /* 0x008fc60000400000 */
[----:B0-----:R-:W2:Y:S01]  /*da580*/  LDL.LU R4, [R1+0x38f8] ;  /* 0x0038f80001047983 */ /* 0x001ea20000300800 */
[----:B------:R0:W-:Y:S03]  /*da590*/  STL [R1+0x16a8], R2 ;  /* 0x0016a80201007387 */ /* 0x0001e60000100800 */
[----:B0-----:R-:W3:Y:S01]  /*da5a0*/  LDL.LU R2, [R1+0x38f4] ;  /* 0x0038f40001027983 */ /* 0x001ee20000300800 */
[----:B------:R0:W-:Y:S02]  /*da5b0*/  STL [R1+0x16a4], R3 ;  /* 0x0016a40301007387 */ /* 0x0001e40000100800 */
[C---:B------:R-:W-:Y:S01]  /*da5c0*/  FMUL R20, R22.reuse, R20 ;  /* 0x0000001416147220 */ /* 0x040fe20000400000 */
[----:B0-----:R-:W4:Y:S01]  /*da5d0*/  LDL.LU R3, [R1+0x38f0] ;  /* 0x0038f00001037983 */ /* 0x001f220000300800 */
[----:B------:R0:W-:Y:S02]  /*da5e0*/  STL [R1+0x1600], R12 ;  /* 0x0016000c01007387 */ /* 0x0001e40000100800 */
[C---:B------:R-:W-:Y:S01]  /*da5f0*/  FMUL R24, R22.reuse, R24 ;  /* 0x0000001816187220 */ /* 0x040fe20000400000 */
[----:B0-----:R-:W2:Y:S01]  /*da600*/  LDL.LU R12, [R1+0x38ec] ;  /* 0x0038ec00010c7983 */ /* 0x001ea20000300800 */
[----:B------:R-:W-:-:S02]  /*da610*/  FMUL R13, R22, R13 ;  /* 0x0000000d160d7220 */ /* 0x000fc40000400000 */
[----:B------:R-:W-:Y:S02]  /*da620*/  STL [R1+0x15fc], R20 ;  /* 0x0015fc1401007387 */ /* 0x000fe40000100800 */
[----:B------:R-:W-:Y:S01]  /*da630*/  STL [R1+0x15f8], R24 ;  /* 0x0015f81801007387 */ /* 0x000fe20000100800 */
[----:B------:R0:W-:Y:S04]  /*da640*/  STL [R1+0x15f4], R13 ;  /* 0x0015f40d01007387 */ /* 0x0001e80000100800 */
[----:B0-----:R-:W3:Y:S01]  /*da650*/  LDL.LU R13, [R1+0x148] ;  /* 0x00014800010d7983 */ /* 0x001ee20000300800 */
[----:B------:R-:W-:-:S05]  /*da660*/  FMUL R5, R22, R5 ;  /* 0x0000000516057220 */ /* 0x000fca0000400000 */
[----:B------:R0:W-:Y:S01]  /*da670*/  STL [R1+0x15f0], R5 ;  /* 0x0015f00501007387 */ /* 0x0001e20000100800 */
[C---:B------:R-:W-:Y:S02]  /*da680*/  FMUL R27, R22.reuse, R27 ;  /* 0x0000001b161b7220 */ /* 0x040fe40000400000 */
[C---:B0-----:R-:W-:Y:S02]  /*da690*/  FMUL R5, R22.reuse, R23 ;  /* 0x0000001716057220 */ /* 0x041fe40000400000 */
[----:B------:R-:W-:-:S03]  /*da6a0*/  FMUL R23, R22, R28 ;  /* 0x0000001c16177220 */ /* 0x000fc60000400000 */
[----:B------:R0:W-:Y:S01]  /*da6b0*/  STL [R1+0x15ec], R5 ;  /* 0x0015ec0501007387 */ /* 0x0001e20000100800 */
[----:B------:R-:W-:Y:S02]  /*da6c0*/  STL [R1+0x15e8], R27 ;  /* 0x0015e81b01007387 */ /* 0x000fe40000100800 */
[C---:B------:R-:W-:Y:S02]  /*da6d0*/  FMUL R19, R22.reuse, R19 ;  /* 0x0000001316137220 */ /* 0x040fe40000400000 */
[----:B------:R-:W-:Y:S02]  /*da6e0*/  STL [R1+0x15e4], R23 ;  /* 0x0015e41701007387 */ /* 0x000fe40000100800 */
[C---:B------:R-:W-:Y:S02]  /*da6f0*/  FMUL R0, R22.reuse, R0 ;  /* 0x0000000016007220 */ /* 0x040fe40000400000 */
[----:B0-----:R-:W-:-:S05]  /*da700*/  FMUL R5, R22, R21 ;  /* 0x0000001516057220 */ /* 0x001fca0000400000 */
[----:B------:R0:W-:Y:S01]  /*da710*/  STL [R1+0x149c], R5 ;  /* 0x00149c0501007387 */ /* 0x0001e20000100800 */
[----:B------:R1:W-:Y:S02]  /*da720*/  STL [R1+0x1494], R19 ;  /* 0x0014941301007387 */ /* 0x0003e40000100800 */
[C---:B0-----:R-:W-:Y:S02]  /*da730*/  FMUL R5, R22.reuse, R17 ;  /* 0x0000001116057220 */ /* 0x041fe40000400000 */
[----:B------:R-:W3:Y:S01]  /*da740*/  LDL.LU R17, [R1+0x144] ;  /* 0x0001440001117983 */ /* 0x000ee20000300800 */
[----:B------:R0:W-:Y:S02]  /*da750*/  STL [R1+0x148c], R0 ;  /* 0x00148c0001007387 */ /* 0x0001e40000100800 */
[----:B------:R0:W-:Y:S02]  /*da760*/  STL [R1+0x1484], R5 ;  /* 0x0014840501007387 */ /* 0x0001e40000100800 */
[----:B-1----:R-:W-:-:S02]  /*da770*/  FMUL R19, R22, R29 ;  /* 0x0000001d16137220 */ /* 0x002fc40000400000 */
[C---:B0-----:R-:W-:Y:S02]  /*da780*/  FMUL R0, R22.reuse, R26 ;  /* 0x0000001a16007220 */ /* 0x041fe40000400000 */
[----:B------:R-:W-:-:S03]  /*da790*/  FMUL R5, R22, R25 ;  /* 0x0000001916057220 */ /* 0x000fc60000400000 */
[----:B------:R0:W-:Y:S02]  /*da7a0*/  STL [R1+0x1478], R0 ;  /* 0x0014780001007387 */ /* 0x0001e40000100800 */
[----:B------:R1:W-:Y:S02]  /*da7b0*/  STL [R1+0x1474], R5 ;  /* 0x0014740501007387 */ /* 0x0003e40000100800 */
[----:B------:R-:W-:Y:S02]  /*da7c0*/  STL [R1+0x146c], R19 ;  /* 0x00146c1301007387 */ /* 0x000fe40000100800 */
[C---:B------:R-:W-:Y:S02]  /*da7d0*/  FMUL R6, R22.reuse, R6 ;  /* 0x0000000616067220 */ /* 0x040fe40000400000 */
[C---:B0-----:R-:W-:Y:S02]  /*da7e0*/  FMUL R0, R22.reuse, R10 ;  /* 0x0000000a16007220 */ /* 0x041fe40000400000 */
[----:B-1----:R-:W-:-:S03]  /*da7f0*/  FMUL R5, R22, R7 ;  /* 0x0000000716057220 */ /* 0x002fc60000400000 */
[----:B------:R0:W-:Y:S02]  /*da800*/  STL [R1+0x1464], R0 ;  /* 0x0014640001007387 */ /* 0x0001e40000100800 */
[----:B------:R1:W-:Y:S01]  /*da810*/  STL [R1+0x7d4], R5 ;  /* 0x0007d40501007387 */ /* 0x0003e20000100800 */
[----:B------:R-:W-:Y:S01]  /*da820*/  MOV R24, c[0x0][0x1c8] ;  /* 0x0000720000187a02 */ /* 0x000fe20000000f00 */
[----:B------:R1:W-:Y:S02]  /*da830*/  STL [R1+0x7d0], R6 ;  /* 0x0007d00601007387 */ /* 0x0003e40000100800 */
[C---:B0-----:R-:W-:Y:S02]  /*da840*/  FMUL R0, R22.reuse, R9 ;  /* 0x0000000916007220 */ /* 0x041fe40000400000 */
[----:B-1----:R-:W-:Y:S02]  /*da850*/  FMUL R5, R22, R16 ;  /* 0x0000001016057220 */ /* 0x002fe40000400000 */
[----:B------:R-:W3:Y:S01]  /*da860*/  LDL.LU R16, [R1+0x140] ;  /* 0x0001400001107983 */ /* 0x000ee20000300800 */
[----:B------:R0:W-:Y:S02]  /*da870*/  STL [R1+0x7cc], R0 ;  /* 0x0007cc0001007387 */ /* 0x0001e40000100800 */
[----:B------:R1:W-:Y:S02]  /*da880*/  STL [R1+0x7c8], R5 ;  /* 0x0007c80501007387 */ /* 0x0003e40000100800 */
[----:B------:R-:W-:Y:S01]  /*da890*/  IMAD R24, R24, 0x18e, RZ ;  /* 0x0000018e18187824 */ /* 0x000fe200078e02ff */
[----:B------:R-:W-:Y:S01]  /*da8a0*/  MOV R20, c[0x0][0x1c8] ;  /* 0x0000720000147a02 */ /* 0x000fe20000000f00 */
[----:B------:R-:W-:-:S02]  /*da8b0*/  FMUL R6, R22, R15 ;  /* 0x0000000f16067220 */ /* 0x000fc40000400000 */
[C---:B0-----:R-:W-:Y:S02]  /*da8c0*/  FMUL R0, R22.reuse, R8 ;  /* 0x0000000816007220 */ /* 0x041fe40000400000 */
[----:B-1----:R-:W-:Y:S02]  /*da8d0*/  FMUL R5, R22, R18 ;  /* 0x0000001216057220 */ /* 0x002fe40000400000 */
[----:B------:R-:W-:Y:S01]  /*da8e0*/  IMAD R20, R20, 0x31e, RZ ;  /* 0x0000031e14147824 */ /* 0x000fe200078e02ff */
[----:B------:R0:W-:Y:S02]  /*da8f0*/  STL [R1+0x7c4], R0 ;  /* 0x0007c40001007387 */ /* 0x0001e40000100800 */
[----:B------:R4:W-:Y:S02]  /*da900*/  STL [R1+0x7c0], R5 ;  /* 0x0007c00501007387 */ /* 0x0009e40000100800 */
[----:B------:R-:W-:Y:S02]  /*da910*/  STL [R1+0x7bc], R6 ;  /* 0x0007bc0601007387 */ /* 0x000fe40000100800 */
[----:B------:R-:W3:Y:S02]  /*da920*/  LDL.LU R15, [R1+0x13c] ;  /* 0x00013c00010f7983 */ /* 0x000ee40000300800 */
[----:B0-----:R-:W-:-:S05]  /*da930*/  FMUL R0, R22, R14 ;  /* 0x0000000e16007220 */ /* 0x001fca0000400000 */
[----:B------:R-:W-:Y:S01]  /*da940*/  STL [R1+0x7b8], R0 ;  /* 0x0007b80001007387 */ /* 0x000fe20000100800 */
[----:B----4-:R-:W-:Y:S01]  /*da950*/  LEA.HI.X.SX32 R5, R24, R3, 0x1, P5 ;  /* 0x0000000318057211 */ /* 0x010fe200028f0eff */
[----:B--2---:R-:W0:Y:S04]  /*da960*/  MUFU.RCP R12, R12 ;  /* 0x0000000c000c7308 */ /* 0x004e280000001000 */
[----:B------:R3:W-:Y:S02]  /*da970*/  STL.64 [R1+0x1328], R4 ;  /* 0x0013280401007387 */ /* 0x0007e40000100a00 */
[----:B---3--:R-:W-:Y:S01]  /*da980*/  IADD3 R4, P5, R20, R2, RZ ;  /* 0x0000000214047210 */ /* 0x008fe20007fbe0ff */
[----:B------:R-:W-:-:S04]  /*da990*/  FMUL R0, R11, R13 ;  /* 0x0000000d0b007220 */ /* 0x000fc80000400000 */
[----:B------:R-:W-:Y:S01]  /*da9a0*/  STL [R1+0x38e4], R4 ;  /* 0x0038e40401007387 */ /* 0x000fe20000100800 */
[----:B------:R-:W-:Y:S02]  /*da9b0*/  STL [R1+0x38e0], R2 ;  /* 0x0038e00201007387 */ /* 0x000fe40000100800 */
[----:B------:R-:W-:Y:S02]  /*da9c0*/  STL [R1+0x38dc], R3 ;  /* 0x0038dc0301007387 */ /* 0x000fe40000100800 */
[----:B0-----:R0:W-:Y:S02]  /*da9d0*/  STL [R1+0x38e8], R12 ;  /* 0x0038e80c01007387 */ /* 0x0011e40000100800 */
[----:B0-----:R-:W2:Y:S01]  /*da9e0*/  LDL.LU R12, [R1+0x138] ;  /* 0x00013800010c7983 */ /* 0x001ea20000300800 */
[----:B------:R-:W3:Y:S02]  /*da9f0*/  LDL.LU R4, [R1+0x134] ;  /* 0x0001340001047983 */ /* 0x000ee40000300800 */
[----:B------:R0:W-:Y:S02]  /*daa00*/  STL [R1+0x16a0], R0 ;  /* 0x0016a00001007387 */ /* 0x0001e40000100800 */
        /* <DEDUP_REMOVED lines=8> */
[----:B0-----:R-:W-:-:S05]  /*daa90*/  FMUL R0, R11, R17 ;  /* 0x000000110b007220 */ /* 0x001fca0000400000 */
[----:B------:R0:W-:Y:S01]  /*daaa0*/  STL [R1+0x169c], R0 ;  /* 0x00169c0001007387 */ /* 0x0001e20000100800 */
[----:B------:R-:W4:Y:S02]  /*daab0*/  LDL.LU R24, [R1+0x110] ;  /* 0x0001100001187983 */ /* 0x000f240000300800 */
[----:B------:R-:W4:Y:S02]  /*daac0*/  LDL.LU R28, [R1+0x10c] ;  /* 0x00010c00011c7983 */ /* 0x000f240000300800 */
[----:B------:R-:W4:Y:S01]  /*daad0*/  LDL.LU R22, [R1+0x108] ;  /* 0x0001080001167983 */ /* 0x000f220000300800 */
[----:B------:R-:W4:Y:S01]  /*daae0*/  LDL.LU R23, [R1+0x104] ;  /* 0x0001040001177983 */ /* 0x000f220000300800 */
[----:B------:R-:W4:Y:S02]  /*daaf0*/  LDL.LU R27, [R1+0x100] ;  /* 0x00010000011b7983 */ /* 0x000f240000300800 */
[----:B------:R-:W4:Y:S01]  /*dab00*/  LDL.LU R18, [R1+0xfc] ;  /* 0x0000fc0001127983 */ /* 0x000f220000300800 */
[----:B0-----:R-:W4:Y:S01]  /*dab10*/  LDL.LU R0, [R1+0xf8] ;  /* 0x0000f80001007983 */ /* 0x001f220000300800 */
[----:B------:R-:W4:Y:S02]  /*dab20*/  LDL.LU R26, [R1+0xf4] ;  /* 0x0000f400011a7983 */ /* 0x000f240000300800 */
[----:B------:R-:W-:-:S05]  /*dab30*/  FMUL R6, R11, R16 ;  /* 0x000000100b067220 */ /* 0x000fca0000400000 */
[----:B------:R0:W-:Y:S01]  /*dab40*/  STL [R1+0x1698], R6 ;  /* 0x0016980601007387 */ /* 0x0001e20000100800 */
[----:B------:R-:W4:Y:S02]  /*dab50*/  LDL.LU R25, [R1+0xf0] ;  /* 0x0000f00001197983 */ /* 0x000f240000300800 */
[----:B------:R-:W4:Y:S02]  /*dab60*/  LDL.LU R29, [R1+0xec] ;  /* 0x0000ec00011d7983 */ /* 0x000f240000300800 */
[----:B------:R-:W4:Y:S01]  /*dab70*/  LDL.LU R10, [R1+0xe8] ;  /* 0x0000e800010a7983 */ /* 0x000f220000300800 */
[----:B------:R-:W4:Y:S04]  /*dab80*/  LDL.LU R7, [R1+0xe4] ;  /* 0x0000e40001077983 */ /* 0x000f280000300800 */
[----:B0-----:R-:W4:Y:S01]  /*dab90*/  LDL.LU R6, [R1+0xe0] ;  /* 0x0000e00001067983 */ /* 0x001f220000300800 */
[----:B------:R-:W4:Y:S02]  /*daba0*/  LDL.LU R17, [R1+0xdc] ;  /* 0x0000dc0001117983 */ /* 0x000f240000300800 */
[----:B------:R-:W4:Y:S02]  /*dabb0*/  LDL.LU R9, [R1+0xd8] ;  /* 0x0000d80001097983 */ /* 0x000f240000300800 */
[----:B------:R-:W4:Y:S02]  /*dabc0*/  LDL.LU R8, [R1+0xd4] ;  /* 0x0000d40001087983 */ /* 0x000f240000300800 */
[----:B------:R-:W-:-:S05]  /*dabd0*/  FMUL R15, R11, R15 ;  /* 0x0000000f0b0f7220 */ /* 0x000fca0000400000 */
[----:B------:R0:W-:Y:S01]  /*dabe0*/  STL [R1+0x1694], R15 ;  /* 0x0016940f01007387 */ /* 0x0001e20000100800 */
[----:B------:R-:W4:Y:S03]  /*dabf0*/  LDL.LU R16, [R1+0xd0] ;  /* 0x0000d00001107983 */ /* 0x000f260000300800 */
[----:B0-----:R-:W4:Y:S01]  /*dac00*/  LDL.LU R15, [R1+0x4c] ;  /* 0x00004c00010f7983 */ /* 0x001f220000300800 */
[C---:B--2---:R-:W-:Y:S02]  /*dac10*/  FMUL R12, R11.reuse, R12 ;  /* 0x0000000c0b0c7220 */ /* 0x044fe40000400000 */
[C---:B---3--:R-:W-:Y:S02]  /*dac20*/  FMUL R4, R11.reuse, R4 ;  /* 0x000000040b047220 */ /* 0x048fe40000400000 */
[C---:B----4-:R-:W-:Y:S02]  /*dac30*/  FMUL R2, R11.reuse, R2 ;  /* 0x000000020b027220 */ /* 0x050fe40000400000 */
[C---:B------:R-:W-:Y:S01]  /*dac40*/  FMUL R3, R11.reuse, R3 ;  /* 0x000000030b037220 */ /* 0x040fe20000400000 */
[----:B------:R0:W-:Y:S01]  /*dac50*/  STL [R1+0x1690], R12 ;  /* 0x0016900c01007387 */ /* 0x0001e20000100800 */
[----:B------:R-:W-:-:S03]  /*dac60*/  FMUL R13, R11, R13 ;  /* 0x0000000d0b0d7220 */ /* 0x000fc60000400000 */
[----:B0-----:R-:W2:Y:S01]  /*dac70*/  LDL.LU R12, [R1+0x38e8] ;  /* 0x0038e800010c7983 */ /* 0x001ea20000300800 */
[----:B------:R0:W-:Y:S03]  /*dac80*/  STL [R1+0x168c], R4 ;  /* 0x00168c0401007387 */ /* 0x0001e60000100800 */
[----:B0-----:R-:W3:Y:S01]  /*dac90*/  LDL.LU R4, [R1+0x38e4] ;  /* 0x0038e40001047983 */ /* 0x001ee20000300800 */
[----:B------:R0:W-:Y:S03]  /*daca0*/  STL [R1+0x1688], R2 ;  /* 0x0016880201007387 */ /* 0x0001e60000100800 */
[----:B0-----:R-:W4:Y:S01]  /*dacb0*/  LDL.LU R2, [R1+0x38e0] ;  /* 0x0038e00001027983 */ /* 0x001f220000300800 */
[----:B------:R0:W-:Y:S02]  /*dacc0*/  STL [R1+0x1684], R3 ;  /* 0x0016840301007387 */ /* 0x0001e40000100800 */
[C---:B------:R-:W-:Y:S01]  /*dacd0*/  FMUL R19, R11.reuse, R19 ;  /* 0x000000130b137220 */ /* 0x040fe20000400000 */
[----:B0-----:R-:W2:Y:S01]  /*dace0*/  LDL.LU R3, [R1+0x38dc] ;  /* 0x0038dc0001037983 */ /* 0x001ea20000300800 */
[----:B------:R0:W-:Y:S02]  /*dacf0*/  STL [R1+0x15c8], R13 ;  /* 0x0015c80d01007387 */ /* 0x0001e40000100800 */
[C---:B------:R-:W-:Y:S01]  /*dad00*/  FMUL R21, R11.reuse, R21 ;  /* 0x000000150b157220 */ /* 0x040fe20000400000 */
[----:B0-----:R-:W3:Y:S01]  /*dad10*/  LDL.LU R13, [R1+0x38d8] ;  /* 0x0038d800010d7983 */ /* 0x001ee20000300800 */
[----:B------:R-:W-:-:S02]  /*dad20*/  FMUL R14, R11, R14 ;  /* 0x0000000e0b0e7220 */ /* 0x000fc40000400000 */
[----:B------:R-:W-:Y:S02]  /*dad30*/  STL [R1+0x15c0], R19 ;  /* 0x0015c01301007387 */ /* 0x000fe40000100800 */
[----:B------:R-:W-:Y:S01]  /*dad40*/  STL [R1+0x15b8], R21 ;  /* 0x0015b81501007387 */ /* 0x000fe20000100800 */
[----:B------:R0:W-:Y:S04]  /*dad50*/  STL [R1+0x15b4], R14 ;  /* 0x0015b40e01007387 */ /* 0x0001e80000100800 */
[----:B0-----:R-:W4:Y:S01]  /*dad60*/  LDL.LU R14, [R1+0x1cc] ;  /* 0x0001cc00010e7983 */ /* 0x001f220000300800 */
[----:B------:R-:W-:-:S05]  /*dad70*/  FMUL R5, R11, R5 ;  /* 0x000000050b057220 */ /* 0x000fca0000400000 */
[----:B------:R0:W-:Y:S01]  /*dad80*/  STL [R1+0x15b0], R5 ;  /* 0x0015b00501007387 */ /* 0x0001e20000100800 */
[C---:B------:R-:W-:Y:S02]  /*dad90*/  FMUL R24, R11.reuse, R24 ;  /* 0x000000180b187220 */ /* 0x040fe40000400000 */
[C---:B0-----:R-:W-:Y:S02]  /*dada0*/  FMUL R5, R11.reuse, R20 ;  /* 0x000000140b057220 */ /* 0x041fe40000400000 */
[----:B------:R-:W-:-:S03]  /*dadb0*/  FMUL R20, R11, R28 ;  /* 0x0000001c0b147220 */ /* 0x000fc60000400000 */
[----:B------:R0:W-:Y:S01]  /*dadc0*/  STL [R1+0x15ac], R5 ;  /* 0x0015ac0501007387 */ /* 0x0001e20000100800 */
[----:B------:R-:W-:Y:S02]  /*dadd0*/  STL [R1+0x15a8], R24 ;  /* 0x0015a81801007387 */ /* 0x000fe40000100800 */
[----:B------:R1:W-:Y:S02]  /*dade0*/  STL [R1+0x15a4], R20 ;  /* 0x0015a41401007387 */ /* 0x0003e40000100800 */
[C---:B0-----:R-:W-:Y:S02]  /*dadf0*/  FMUL R5, R11.reuse, R22 ;  /* 0x000000160b057220 */ /* 0x041fe40000400000 */
[C---:B------:R-:W-:Y:S02]  /*dae00*/  FMUL R22, R11.reuse, R23 ;  /* 0x000000170b167220 */ /* 0x040fe40000400000 */
[C---:B-1----:R-:W-:Y:S01]  /*dae10*/  FMUL R20, R11.reuse, R27 ;  /* 0x0000001b0b147220 */ /* 0x042fe20000400000 */
[----:B------:R0:W-:Y:S02]  /*dae20*/  STL [R1+0x1444], R5 ;  /* 0x0014440501007387 */ /* 0x0001e40000100800 */
[----:B------:R-:W-:Y:S02]  /*dae30*/  STL [R1+0x1440], R22 ;  /* 0x0014401601007387 */ /* 0x000fe40000100800 */
[----:B------:R-:W-:-:S02]  /*dae40*/  FMUL R0, R11, R0 ;  /* 0x000000000b007220 */ /* 0x000fc40000400000 */
[C---:B0-----:R-:W-:Y:S02]  /*dae50*/  FMUL R5, R11.reuse, R18 ;  /* 0x000000120b057220 */ /* 0x041fe40000400000 */
[----:B------:R-:W4:Y:S01]  /*dae60*/  LDL.LU R18, [R1+0x1c8] ;  /* 0x0001c80001127983 */ /* 0x000f220000300800 */
[----:B------:R-:W-:Y:S02]  /*dae70*/  STL [R1+0x1434], R20 ;  /* 0x0014341401007387 */ /* 0x000fe40000100800 */
[----:B------:R0:W-:Y:S02]  /*dae80*/  STL [R1+0x1430], R5 ;  /* 0x0014300501007387 */ /* 0x0001e40000100800 */
[----:B------:R1:W-:Y:S02]  /*dae90*/  STL [R1+0x1424], R0 ;  /* 0x0014240001007387 */ /* 0x0003e40000100800 */
[C---:B0-----:R-:W-:Y:S02]  /*daea0*/  FMUL R5, R11.reuse, R26 ;  /* 0x0000001a0b057220 */ /* 0x041fe40000400000 */
[----:B------:R-:W-:-:S02]  /*daeb0*/  FMUL R20, R11, R25 ;  /* 0x000000190b147220 */ /* 0x000fc40000400000 */
[C---:B-1----:R-:W-:Y:S01]  /*daec0*/  FMUL R0, R11.reuse, R29 ;  /* 0x0000001d0b007220 */ /* 0x042fe20000400000 */
[----:B------:R0:W-:Y:S02]  /*daed0*/  STL [R1+0x1420], R5 ;  /* 0x0014200501007387 */ /* 0x0001e40000100800 */
[----:B------:R-:W-:Y:S02]  /*daee0*/  STL [R1+0x140c], R20 ;  /* 0x00140c1401007387 */ /* 0x000fe40000100800 */
[C---:B------:R-:W-:Y:S02]  /*daef0*/  FMUL R7, R11.reuse, R7 ;  /* 0x000000070b077220 */ /* 0x040fe40000400000 */
[----:B------:R1:W-:Y:S02]  /*daf00*/  STL [R1+0x1408], R0 ;  /* 0x0014080001007387 */ /* 0x0003e40000100800 */
[C---:B0-----:R-:W-:Y:S02]  /*daf10*/  FMUL R5, R11.reuse, R10 ;  /* 0x0000000a0b057220 */ /* 0x041fe40000400000 */
[----:B-1----:R-:W-:-:S03]  /*daf20*/  FMUL R0, R11, R6 ;  /* 0x000000060b007220 */ /* 0x002fc60000400000 */
[----:B------:R0:W-:Y:S01]  /*daf30*/  STL [R1+0x7b4], R5 ;  /* 0x0007b40501007387 */ /* 0x0001e20000100800 */
[----:B------:R-:W-:Y:S01]  /*daf40*/  MOV R21, c[0x0][0x1c8] ;  /* 0x0000720000157a02 */ /* 0x000fe20000000f00 */
[----:B------:R-:W-:Y:S02]  /*daf50*/  STL [R1+0x7b0], R7 ;  /* 0x0007b00701007387 */ /* 0x000fe40000100800 */
[----:B0-----:R-:W-:Y:S02]  /*daf60*/  FMUL R5, R11, R17 ;  /* 0x000000110b057220 */ /* 0x001fe40000400000 */
[----:B------:R-:W4:Y:S01]  /*daf70*/  LDL.LU R17, [R1+0x1c4] ;  /* 0x0001c40001117983 */ /* 0x000f220000300800 */
        /* <DEDUP_REMOVED lines=11> */
[----:B------:R-:W4:Y:S02]  /*db030*/  LDL.LU R16, [R1+0x1c0] ;  /* 0x0001c00001107983 */ /* 0x000f240000300800 */
[----:B0-----:R-:W-:-:S05]  /*db040*/  FMUL R0, R11, R15 ;  /* 0x0000000f0b007220 */ /* 0x001fca0000400000 */
[----:B------:R-:W-:Y:S01]  /*db050*/  STL [R1+0x754], R0 ;  /* 0x0007540001007387 */ /* 0x000fe20000100800 */
[----:B--2---:R-:W-:Y:S01]  /*db060*/  LEA.HI.X.SX32 R5, R21, R3, 0x1, P5 ;  /* 0x0000000315057211 */ /* 0x004fe200028f0eff */
[----:B---3--:R-:W0:Y:S04]  /*db070*/  MUFU.RCP R13, R13 ;  /* 0x0000000d000d7308 */ /* 0x008e280000001000 */
[----:B------:R4:W-:Y:S02]  /*db080*/  STL.64 [R1+0x1270], R4 ;  /* 0x0012700401007387 */ /* 0x0009e40000100a00 */
[----:B----4-:R-:W-:Y:S01]  /*db090*/  IADD3 R4, P5, R19, R2, RZ ;  /* 0x0000000213047210 */ /* 0x010fe20007fbe0ff */
        /* <DEDUP_REMOVED lines=23> */
[----:B------:R-:W4:Y:S02]  /*db210*/  LDL.LU R8, [R1+0x180] ;  /* 0x0001800001087983 */ /* 0x000f240000300800 */
[----:B------:R-:W4:Y:S01]  /*db220*/  LDL.LU R27, [R1+0x17c] ;  /* 0x00017c00011b7983 */ /* 0x000f220000300800 */
[----:B0-----:R-:W4:Y:S01]  /*db230*/  LDL.LU R0, [R1+0x178] ;  /* 0x0001780001007983 */ /* 0x001f220000300800 */
[----:B------:R-:W-:-:S05]  /*db240*/  FMUL R6, R12, R17 ;  /* 0x000000110c067220 */ /* 0x000fca0000400000 */
        /* <DEDUP_REMOVED lines=35> */
[C---:B------:R-:W-:Y:S02]  /*db480*/  FMUL R5, R12.reuse, R5 ;  /* 0x000000050c057220 */ /* 0x040fe40000400000 */
[----:B------:R-:W-:-:S03]  /*db490*/  FMUL R21, R12, R21 ;  /* 0x000000150c157220 */ /* 0x000fc60000400000 */
[----:B------:R0:W-:Y:S02]  /*db4a0*/  STL [R1+0x1570], R5 ;  /* 0x0015700501007387 */ /* 0x0001e40000100800 */
[C---:B0-----:R-:W-:Y:S02]  /*db4b0*/  FMUL R5, R12.reuse, R19 ;  /* 0x000000130c057220 */ /* 0x041fe40000400000 */
[----:B------:R-:W-:-:S03]  /*db4c0*/  FMUL R19, R12, R28 ;  /* 0x0000001c0c137220 */ /* 0x000fc60000400000 */
[----:B------:R0:W-:Y:S01]  /*db4d0*/  STL [R1+0x156c], R5 ;  /* 0x00156c0501007387 */ /* 0x0001e20000100800 */
[----:B------:R1:W-:Y:S02]  /*db4e0*/  STL [R1+0x1568], R21 ;  /* 0x0015681501007387 */ /* 0x0003e40000100800 */
[----:B------:R1:W-:Y:S02]  /*db4f0*/  STL [R1+0x1564], R19 ;  /* 0x0015641301007387 */ /* 0x0003e40000100800 */
[C---:B0-----:R-:W-:Y:S02]  /*db500*/  FMUL R5, R12.reuse, R24 ;  /* 0x000000180c057220 */ /* 0x041fe40000400000 */
[C---:B-1----:R-:W-:Y:S02]  /*db510*/  FMUL R21, R12.reuse, R22 ;  /* 0x000000160c157220 */ /* 0x042fe40000400000 */
[C---:B------:R-:W-:Y:S01]  /*db520*/  FMUL R19, R12.reuse, R23 ;  /* 0x000000170c137220 */ /* 0x040fe20000400000 */
[----:B------:R0:W-:Y:S02]  /*db530*/  STL [R1+0x13c8], R5 ;  /* 0x0013c80501007387 */ /* 0x0001e40000100800 */
[----:B------:R1:W-:Y:S02]  /*db540*/  STL [R1+0x13c4], R21 ;  /* 0x0013c41501007387 */ /* 0x0003e40000100800 */
[----:B0-----:R-:W-:-:S02]  /*db550*/  FMUL R5, R12, R8 ;  /* 0x000000080c057220 */ /* 0x001fc40000400000 */
[----:B------:R-:W4:Y:S01]  /*db560*/  LDL.LU R8, [R1+0x24c] ;  /* 0x00024c0001087983 */ /* 0x000f220000300800 */
[----:B------:R-:W-:Y:S02]  /*db570*/  STL [R1+0x13c0], R19 ;  /* 0x0013c01301007387 */ /* 0x000fe40000100800 */
[C---:B-1----:R-:W-:Y:S02]  /*db580*/  FMUL R21, R12.reuse, R27 ;  /* 0x0000001b0c157220 */ /* 0x042fe40000400000 */
[----:B------:R0:W-:Y:S03]  /*db590*/  STL [R1+0x13bc], R5 ;  /* 0x0013bc0501007387 */ /* 0x0001e60000100800 */
[----:B------:R-:W-:Y:S01]  /*db5a0*/  STL [R1+0x13b8], R21 ;  /* 0x0013b81501007387 */ /* 0x000fe20000100800 */
[C---:B0-----:R-:W-:Y:S02]  /*db5b0*/  FMUL R5, R12.reuse, R0 ;  /* 0x000000000c057220 */ /* 0x041fe40000400000 */
[----:B------:R-:W-:-:S02]  /*db5c0*/  FMUL R19, R12, R26 ;  /* 0x0000001a0c137220 */ /* 0x000fc40000400000 */
[C---:B------:R-:W-:Y:S01]  /*db5d0*/  FMUL R0, R12.reuse, R25 ;  /* 0x000000190c007220 */ /* 0x040fe20000400000 */
        /* <DEDUP_REMOVED lines=15> */
[----:B0-----:R-:W-:-:S02]  /*db6d0*/  FMUL R0, R12, R6 ;  /* 0x000000060c007220 */ /* 0x001fc40000400000 */
[C---:B-1----:R-:W-:Y:S02]  /*db6e0*/  FMUL R5, R12.reuse, R9 ;  /* 0x000000090c057220 */ /* 0x042fe40000400000 */
[C---:B------:R-:W-:Y:S01]  /*db6f0*/  FMUL R6, R12.reuse, R17 ;  /* 0x000000110c067220 */ /* 0x040fe20000400000 */
[----:B------:R0:W-:Y:S02]  /*db700*/  STL [R1+0x640], R0 ;  /* 0x0006400001007387 */ /* 0x0001e40000100800 */
[----:B------:R2:W-:Y:S02]  /*db710*/  STL [R1+0x638], R5 ;  /* 0x0006380501007387 */ /* 0x0005e40000100800 */
[----:B------:R-:W-:Y:S02]  /*db720*/  IMAD R11, R11, 0x64, RZ ;  /* 0x000000640b0b7824 */ /* 0x000fe400078e02ff */
[----:B------:R-:W-:Y:S01]  /*db730*/  STL [R1+0x634], R6 ;  /* 0x0006340601007387 */ /* 0x000fe20000100800 */
[----:B------:R-:W4:Y:S01]  /*db740*/  LDL.LU R17, [R1+0x244] ;  /* 0x0002440001117983 */ /* 0x000f220000300800 */
        /* <DEDUP_REMOVED lines=32> */
[----:B0-----:R-:W-:-:S05]  /*db950*/  FMUL R0, R13, R18 ;  /* 0x000000120d007220 */ /* 0x001fca0000400000 */
[----:B------:R0:W-:Y:S04]  /*db960*/  STL [R1+0x1658], R0 ;  /* 0x0016580001007387 */ /* 0x0001e80000100800 */
[----:B0-----:R-:W4:Y:S01]  /*db970*/  LDL.LU R0, [R1+0x1f8] ;  /* 0x0001f80001007983 */ /* 0x001f220000300800 */
[----:B------:R-:W4:Y:S02]  /*db980*/  LDL.LU R26, [R1+0x1f4] ;  /* 0x0001f400011a7983 */ /* 0x000f240000300800 */
[----:B------:R-:W4:Y:S02]  /*db990*/  LDL.LU R25, [R1+0x1f0] ;  /* 0x0001f00001197983 */ /* 0x000f240000300800 */
[----:B------:R-:W4:Y:S01]  /*db9a0*/  LDL.LU R29, [R1+0x1ec] ;  /* 0x0001ec00011d7983 */ /* 0x000f220000300800 */
[----:B------:R-:W4:Y:S01]  /*db9b0*/  LDL.LU R10, [R1+0x1e8] ;  /* 0x0001e800010a7983 */ /* 0x000f220000300800 */
[----:B------:R-:W-:-:S02]  /*db9c0*/  FMUL R17, R13, R17 ;  /* 0x000000110d117220 */ /* 0x000fc40000400000 */
[----:B------:R-:W4:Y:S02]  /*db9d0*/  LDL.LU R8, [R1+0x1e4] ;  /* 0x0001e40001087983 */ /* 0x000f240000300800 */
[----:B------:R-:W4:Y:S01]  /*db9e0*/  LDL.LU R7, [R1+0x1e0] ;  /* 0x0001e00001077983 */ /* 0x000f220000300800 */
[----:B------:R-:W4:Y:S01]  /*db9f0*/  LDL.LU R6, [R1+0x1dc] ;  /* 0x0001dc0001067983 */ /* 0x000f220000300800 */
[----:B------:R0:W-:Y:S02]  /*dba00*/  STL [R1+0x1654], R17 ;  /* 0x0016541101007387 */ /* 0x0001e40000100800 */
[----:B------:R-:W4:Y:S01]  /*dba10*/  LDL.LU R18, [R1+0x1d8] ;  /* 0x0001d80001127983 */ /* 0x000f220000300800 */
[----:B0-----:R-:W4:Y:S01]  /*dba20*/  LDL.LU R17, [R1+0x1d4] ;  /* 0x0001d40001117983 */ /* 0x001f220000300800 */
[C---:B--2---:R-:W-:Y:S02]  /*dba30*/  FMUL R14, R13.reuse, R14 ;  /* 0x0000000e0d0e7220 */ /* 0x044fe40000400000 */
[----:B---3--:R-:W-:-:S02]  /*dba40*/  FMUL R4, R13, R4 ;  /* 0x000000040d047220 */ /* 0x008fc40000400000 */
        /* <DEDUP_REMOVED lines=43> */
[----:B------:R1:W-:Y:S02]  /*dbd00*/  STL [R1+0x1384], R11 ;  /* 0x0013840b01007387 */ /* 0x0003e40000100800 */
[----:B------:R1:W-:Y:S02]  /*dbd10*/  STL [R1+0x1380], R0 ;  /* 0x0013800001007387 */ /* 0x0003e40000100800 */
[C---:B0-----:R-:W-:Y:S02]  /*dbd20*/  FMUL R5, R13.reuse, R25 ;  /* 0x000000190d057220 */ /* 0x041fe40000400000 */
[C---:B-1----:R-:W-:Y:S02]  /*dbd30*/  FMUL R11, R13.reuse, R29 ;  /* 0x0000001d0d0b7220 */ /* 0x042fe40000400000 */
[C---:B------:R-:W-:Y:S01]  /*dbd40*/  FMUL R0, R13.reuse, R10 ;  /* 0x0000000a0d007220 */ /* 0x040fe20000400000 */
[----:B------:R0:W-:Y:S01]  /*dbd50*/  STL [R1+0x20c], R5 ;  /* 0x00020c0501007387 */ /* 0x0001e20000100800 */
[----:B------:R-:W-:Y:S01]  /*dbd60*/  MOV R19, c[0x0][0x1c8] ;  /* 0x0000720000137a02 */ /* 0x000fe20000000f00 */
[----:B------:R-:W-:Y:S02]  /*dbd70*/  STL [R1+0x208], R11 ;  /* 0x0002080b01007387 */ /* 0x000fe40000100800 */
[----:B0-----:R-:W-:-:S02]  /*dbd80*/  FMUL R5, R13, R8 ;  /* 0x000000080d057220 */ /* 0x001fc40000400000 */
[----:B------:R-:W4:Y:S01]  /*dbd90*/  LDL.LU R8, [R1+0x2b0] ;  /* 0x0002b00001087983 */ /* 0x000f220000300800 */
[----:B------:R0:W-:Y:S02]  /*dbda0*/  STL [R1+0x204], R0 ;  /* 0x0002040001007387 */ /* 0x0001e40000100800 */
[----:B------:R1:W-:Y:S02]  /*dbdb0*/  STL [R1+0x200], R5 ;  /* 0x0002000501007387 */ /* 0x0003e40000100800 */
[----:B------:R-:W-:Y:S01]  /*dbdc0*/  IMAD R19, R19, 0x32, RZ ;  /* 0x0000003213137824 */ /* 0x000fe200078e02ff */
[----:B------:R-:W-:Y:S01]  /*dbdd0*/  MOV R12, c[0x0][0x1c8] ;  /* 0x00007200000c7a02 */ /* 0x000fe20000000f00 */
[C---:B0-----:R-:W-:Y:S02]  /*dbde0*/  FMUL R0, R13.reuse, R7 ;  /* 0x000000070d007220 */ /* 0x041fe40000400000 */
[C---:B-1----:R-:W-:Y:S02]  /*dbdf0*/  FMUL R5, R13.reuse, R6 ;  /* 0x000000060d057220 */ /* 0x042fe40000400000 */
[----:B------:R-:W-:Y:S01]  /*dbe00*/  FMUL R6, R13, R18 ;  /* 0x000000120d067220 */ /* 0x000fe20000400000 */
[----:B------:R0:W-:Y:S02]  /*dbe10*/  STL [R1+0x1fc], R0 ;  /* 0x0001fc0001007387 */ /* 0x0001e40000100800 */
[----:B------:R2:W-:Y:S02]  /*dbe20*/  STL [R1+0x1f8], R5 ;  /* 0x0001f80501007387 */ /* 0x0005e40000100800 */
[----:B------:R-:W-:-:S02]  /*dbe30*/  IMAD R12, R12, 0xc8, RZ ;  /* 0x000000c80c0c7824 */ /* 0x000fc400078e02ff */
        /* <DEDUP_REMOVED lines=35> */
[----:B------:R0:W-:Y:S01]  /*dc070*/  STL [R1+0x1638], R0 ;  /* 0x0016380001007387 */ /* 0x0001e20000100800 */
[----:B------:R-:W4:Y:S03]  /*dc080*/  LDL.LU R27, [R1+0x34] ;  /* 0x00003400011b7983 */ /* 0x000f260000300800 */
        /* <DEDUP_REMOVED lines=8> */
[----:B------:R0:W-:Y:S04]  /*dc110*/  STL [R1+0x1634], R8 ;  /* 0x0016340801007387 */ /* 0x0001e80000100800 */
[----:B0-----:R-:W4:Y:S01]  /*dc120*/  LDL.LU R8, [R1+0x314] ;  /* 0x0003140001087983 */ /* 0x001f220000300800 */
[----:B------:R-:W4:Y:S02]  /*dc130*/  LDL.LU R18, [R1+0x31c] ;  /* 0x00031c0001127983 */ /* 0x000f240000300800 */
[----:B--2---:R-:W-:-:S02]  /*dc140*/  FMUL R15, R14, R15 ;  /* 0x0000000f0e0f7220 */ /* 0x004fc40000400000 */
        /* <DEDUP_REMOVED lines=38> */
[----:B------:R0:W-:Y:S02]  /*dc3b0*/  STL [R1+0x1370], R5 ;  /* 0x0013700501007387 */ /* 0x0001e40000100800 */
[C---:B------:R-:W-:Y:S01]  /*dc3c0*/  FMUL R0, R14.reuse, R0 ;  /* 0x000000000e007220 */ /* 0x040fe20000400000 */
[----:B------:R-:W-:Y:S01]  /*dc3d0*/  STL [R1+0x136c], R19 ;  /* 0x00136c1301007387 */ /* 0x000fe20000100800 */
[C---:B0-----:R-:W-:Y:S02]  /*dc3e0*/  FMUL R5, R14.reuse, R23 ;  /* 0x000000170e057220 */ /* 0x041fe40000400000 */
[----:B------:R-:W-:-:S03]  /*dc3f0*/  FMUL R12, R14, R27 ;  /* 0x0000001b0e0c7220 */ /* 0x000fc60000400000 */
        /* <DEDUP_REMOVED lines=57> */
[----:B------:R-:W4:Y:S02]  /*dc790*/  LDL.LU R23, [R1+0x2c] ;  /* 0x00002c0001177983 */ /* 0x000f240000300800 */
[----:B------:R-:W4:Y:S01]  /*dc7a0*/  LDL.LU R27, [R1+0x28] ;  /* 0x00002800011b7983 */ /* 0x000f220000300800 */
[----:B0-----:R-:W4:Y:S01]  /*dc7b0*/  LDL.LU R0, [R1+0x2f0] ;  /* 0x0002f00001007983 */ /* 0x001f220000300800 */
[----:B------:R-:W4:Y:S02]  /*dc7c0*/  LDL.LU R26, [R1+0x2f8] ;  /* 0x0002f800011a7983 */ /* 0x000f240000300800 */
[----:B------:R-:W4:Y:S02]  /*dc7d0*/  LDL.LU R25, [R1+0x300] ;  /* 0x0003000001197983 */ /* 0x000f240000300800 */
[----:B------:R-:W4:Y:S01]  /*dc7e0*/  LDL.LU R6, [R1+0x308] ;  /* 0x0003080001067983 */ /* 0x000f220000300800 */
[----:B------:R-:W4:Y:S01]  /*dc7f0*/  LDL.LU R29, [R1+0x310] ;  /* 0x00031000011d7983 */ /* 0x000f220000300800 */
[----:B------:R-:W-:-:S02]  /*dc800*/  FMUL R8, R15, R8 ;  /* 0x000000080f087220 */ /* 0x000fc40000400000 */
[----:B------:R-:W4:Y:S03]  /*dc810*/  LDL.LU R10, [R1+0x318] ;  /* 0x00031800010a7983 */ /* 0x000f260000300800 */
[----:B------:R0:W-:Y:S01]  /*dc820*/  STL [R1+0x1614], R8 ;  /* 0x0016140801007387 */ /* 0x0001e20000100800 */
[----:B------:R-:W4:Y:S03]  /*dc830*/  LDL.LU R9, [R1+0x320] ;  /* 0x0003200001097983 */ /* 0x000f260000300800 */
        /* <DEDUP_REMOVED lines=24> */
[----:B------:R0:W-:Y:S02]  /*dc9c0*/  STL [R1+0x14b0], R5 ;  /* 0x0014b00501007387 */ /* 0x0001e40000100800 */
[C---:B0-----:R-:W-:Y:S02]  /*dc9d0*/  FMUL R5, R15.reuse, R13 ;  /* 0x0000000d0f057220 */ /* 0x041fe40000400000 */
[C---:B------:R-:W-:Y:S02]  /*dc9e0*/  FMUL R13, R15.reuse, R11 ;  /* 0x0000000b0f0d7220 */ /* 0x040fe40000400000 */
[C---:B------:R-:W-:Y:S01]  /*dc9f0*/  FMUL R11, R15.reuse, R28 ;  /* 0x0000001c0f0b7220 */ /* 0x040fe20000400000 */
[----:B------:R0:W-:Y:S02]  /*dca00*/  STL [R1+0x14ac], R5 ;  /* 0x0014ac0501007387 */ /* 0x0001e40000100800 */
[----:B------:R1:W-:Y:S02]  /*dca10*/  STL [R1+0x14a8], R13 ;  /* 0x0014a80d01007387 */ /* 0x0003e40000100800 */
[----:B------:R1:W-:Y:S02]  /*dca20*/  STL [R1+0x14a4], R11 ;  /* 0x0014a40b01007387 */ /* 0x0003e40000100800 */
[----:B0-----:R-:W-:-:S02]  /*dca30*/  FMUL R5, R15, R19 ;  /* 0x000000130f057220 */ /* 0x001fc40000400000 */
[C---:B-1----:R-:W-:Y:S02]  /*dca40*/  FMUL R13, R15.reuse, R20 ;  /* 0x000000140f0d7220 */ /* 0x042fe40000400000 */
[C---:B------:R-:W-:Y:S01]  /*dca50*/  FMUL R11, R15.reuse, R21 ;  /* 0x000000150f0b7220 */ /* 0x040fe20000400000 */
[----:B------:R0:W-:Y:S02]  /*dca60*/  STL [R1+0x135c], R5 ;  /* 0x00135c0501007387 */ /* 0x0001e40000100800 */
[----:B------:R1:W-:Y:S02]  /*dca70*/  STL [R1+0x1358], R13 ;  /* 0x0013580d01007387 */ /* 0x0003e40000100800 */
[C---:B0-----:R-:W-:Y:S02]  /*dca80*/  FMUL R5, R15.reuse, R7 ;  /* 0x000000070f057220 */ /* 0x041fe40000400000 */
[----:B------:R-:W4:Y:S01]  /*dca90*/  LDL.LU R7, [R1+0x32c] ;  /* 0x00032c0001077983 */ /* 0x000f220000300800 */
[----:B------:R-:W-:Y:S02]  /*dcaa0*/  STL [R1+0x1354], R11 ;  /* 0x0013540b01007387 */ /* 0x000fe40000100800 */
[----:B-1----:R-:W-:-:S02]  /*dcab0*/  FMUL R13, R15, R24 ;  /* 0x000000180f0d7220 */ /* 0x002fc40000400000 */
[----:B------:R0:W-:Y:S03]  /*dcac0*/  STL [R1+0x1350], R5 ;  /* 0x0013500501007387 */ /* 0x0001e60000100800 */
[----:B------:R1:W-:Y:S01]  /*dcad0*/  STL [R1+0x134c], R13 ;  /* 0x00134c0d01007387 */ /* 0x0003e20000100800 */
[C---:B0-----:R-:W-:Y:S02]  /*dcae0*/  FMUL R5, R15.reuse, R22 ;  /* 0x000000160f057220 */ /* 0x041fe40000400000 */
[C---:B------:R-:W-:Y:S02]  /*dcaf0*/  FMUL R11, R15.reuse, R23 ;  /* 0x000000170f0b7220 */ /* 0x040fe40000400000 */
[C---:B-1----:R-:W-:Y:S01]  /*dcb00*/  FMUL R13, R15.reuse, R27 ;  /* 0x0000001b0f0d7220 */ /* 0x042fe20000400000 */
[----:B------:R0:W-:Y:S02]  /*dcb10*/  STL [R1+0x1348], R5 ;  /* 0x0013480501007387 */ /* 0x0001e40000100800 */
[----:B------:R1:W-:Y:S02]  /*dcb20*/  STL [R1+0x1344], R11 ;  /* 0x0013440b01007387 */ /* 0x0003e40000100800 */
[----:B------:R-:W-:Y:S01]  /*dcb30*/  STL [R1+0x1340], R13 ;  /* 0x0013400d01007387 */ /* 0x000fe20000100800 */
[----:B0-----:R-:W-:-:S02]  /*dcb40*/  FMUL R5, R15, R0 ;  /* 0x000000000f057220 */ /* 0x001fc40000400000 */
[C---:B-1----:R-:W-:Y:S02]  /*dcb50*/  FMUL R11, R15.reuse, R26 ;  /* 0x0000001a0f0b7220 */ /* 0x042fe40000400000 */
[C---:B------:R-:W-:Y:S01]  /*dcb60*/  FMUL R0, R15.reuse, R25 ;  /* 0x000000190f007220 */ /* 0x040fe20000400000 */
[----:B------:R0:W-:Y:S01]  /*dcb70*/  STL [R1+0x1b8], R5 ;  /* 0x0001b80501007387 */ /* 0x0001e20000100800 */
[----:B------:R-:W-:Y:S01]  /*dcb80*/  MOV R12, c[0x0][0x1c8] ;  /* 0x00007200000c7a02 */ /* 0x000fe20000000f00 */
[----:B------:R-:W-:Y:S02]  /*dcb90*/  STL [R1+0x1b4], R11 ;  /* 0x0001b40b01007387 */ /* 0x000fe40000100800 */
[C---:B0-----:R-:W-:Y:S02]  /*dcba0*/  FMUL R5, R15.reuse, R6 ;  /* 0x000000060f057220 */ /* 0x041fe40000400000 */
[----:B------:R-:W4:Y:S01]  /*dcbb0*/  LDL.LU R6, [R1+0x334] ;  /* 0x0003340001067983 */ /* 0x000f220000300800 */
[----:B------:R0:W-:Y:S02]  /*dcbc0*/  STL [R1+0x1b0], R0 ;  /* 0x0001b00001007387 */ /* 0x0001e40000100800 */
[----:B------:R1:W-:Y:S02]  /*dcbd0*/  STL [R1+0x1ac], R5 ;  /* 0x0001ac0501007387 */ /* 0x0003e40000100800 */
[----:B------:R-:W-:Y:S01]  /*dcbe0*/  IMAD R12, R12, 0xc8, RZ ;  /* 0x000000c80c0c7824 */ /* 0x000fe200078e02ff */
[----:B------:R-:W-:Y:S01]  /*dcbf0*/  MOV R14, c[0x0][0x1c8] ;  /* 0x00007200000e7a02 */ /* 0x000fe20000000f00 */
[----:B------:R-:W-:-:S02]  /*dcc00*/  FMUL R9, R15, R9 ;  /* 0x000000090f097220 */ /* 0x000fc40000400000 */
[C---:B0-----:R-:W-:Y:S02]  /*dcc10*/  FMUL R0, R15.reuse, R29 ;  /* 0x0000001d0f007220 */ /* 0x041fe40000400000 */
[C---:B-1----:R-:W-:Y:S02]  /*dcc20*/  FMUL R5, R15.reuse, R10 ;  /* 0x0000000a0f057220 */ /* 0x042fe40000400000 */
[----:B------:R-:W-:Y:S01]  /*dcc30*/  IMAD R14, R14, 0x320, RZ ;  /* 0x000003200e0e7824 */ /* 0x000fe200078e02ff */
[----:B------:R0:W-:Y:S02]  /*dcc40*/  STL [R1+0x1a8], R0 ;  /* 0x0001a80001007387 */ /* 0x0001e40000100800 */
[----:B------:R-:W-:Y:S02]  /*dcc50*/  STL [R1+0x1a4], R5 ;  /* 0x0001a40501007387 */ /* 0x000fe40000100800 */
[----:B------:R1:W-:Y:S02]  /*dcc60*/  STL [R1+0x1a0], R9 ;  /* 0x0001a00901007387 */ /* 0x0003e40000100800 */
[----:B0-----:R-:W-:Y:S01]  /*dcc70*/  FMUL R0, R15, R8 ;  /* 0x000000080f007220 */ /* 0x001fe20000400000 */
[----:B-1----:R-:W4:Y:S04]  /*dcc80*/  LDL.LU R9, [R1+0x33c] ;  /* 0x00033c0001097983 */ /* 0x002f280000300800 */
        /* <DEDUP_REMOVED lines=34> */
[----:B------:R-:W4:Y:S02]  /*dceb0*/  LDL.LU R23, [R1+0x3dc] ;  /* 0x0003dc0001177983 */ /* 0x000f240000300800 */
[----:B------:R-:W4:Y:S01]  /*dcec0*/  LDL.LU R27, [R1+0x3e4] ;  /* 0x0003e400011b7983 */ /* 0x000f220000300800 */
[----:B0-----:R-:W4:Y:S01]  /*dced0*/  LDL.LU R0, [R1+0x3ec] ;  /* 0x0003ec0001007983 */ /* 0x001f220000300800 */
[----:B------:R-:W4:Y:S02]  /*dcee0*/  LDL.LU R26, [R1+0x3f4] ;  /* 0x0003f400011a7983 */ /* 0x000f240000300800 */
[----:B------:R-:W4:Y:S02]  /*dcef0*/  LDL.LU R6, [R1+0x3fc] ;  /* 0x0003fc0001067983 */ /* 0x000f240000300800 */
[----:B------:R-:W4:Y:S01]  /*dcf00*/  LDL.LU R25, [R1+0x404] ;  /* 0x0004040001197983 */ /* 0x000f220000300800 */
[----:B------:R-:W4:Y:S01]  /*dcf10*/  LDL.LU R29, [R1+0x40c] ;  /* 0x00040c00011d7983 */ /* 0x000f220000300800 */
        /* <DEDUP_REMOVED lines=33> */
[----:B------:R-:W-:Y:S02]  /*dd130*/  STL [R1+0x1428], R14 ;  /* 0x0014280e01007387 */ /* 0x000fe40000100800 */
        /* <DEDUP_REMOVED lines=10> */
[----:B------:R1:W-:Y:S01]  /*dd1e0*/  STL [R1+0x3bc], R12 ;  /* 0x0003bc0c01007387 */ /* 0x0003e20000100800 */
[C---:B0-----:R-:W-:Y:S02]  /*dd1f0*/  FMUL R5, R16.reuse, R24 ;  /* 0x0000001810057220 */ /* 0x041fe40000400000 */
[----:B------:R-:W-:-:S02]  /*dd200*/  FMUL R11, R16, R22 ;  /* 0x00000016100b7220 */ /* 0x000fc40000400000 */
[C---:B-1----:R-:W-:Y:S01]  /*dd210*/  FMUL R12, R16.reuse, R23 ;  /* 0x00000017100c7220 */ /* 0x042fe20000400000 */
[----:B------:R0:W-:Y:S02]  /*dd220*/  STL [R1+0x3b4], R5 ;  /* 0x0003b40501007387 */ /* 0x0001e40000100800 */
[----:B------:R1:W-:Y:S02]  /*dd230*/  STL [R1+0x3ac], R11 ;  /* 0x0003ac0b01007387 */ /* 0x0003e40000100800 */
[----:B------:R-:W-:Y:S01]  /*dd240*/  STL [R1+0x3a4], R12 ;  /* 0x0003a40c01007387 */ /* 0x000fe20000100800 */
[C---:B0-----:R-:W-:Y:S02]  /*dd250*/  FMUL R5, R16.reuse, R27 ;  /* 0x0000001b10057220 */ /* 0x041fe40000400000 */
[C---:B-1----:R-:W-:Y:S02]  /*dd260*/  FMUL R11, R16.reuse, R0 ;  /* 0x00000000100b7220 */ /* 0x042fe40000400000 */
[----:B------:R-:W-:Y:S01]  /*dd270*/  FMUL R0, R16, R26 ;  /* 0x0000001a10007220 */ /* 0x000fe20000400000 */
[----:B------:R0:W-:Y:S02]  /*dd280*/  STL [R1+0x158], R5 ;  /* 0x0001580501007387 */ /* 0x0001e40000100800 */
[----:B------:R-:W-:Y:S02]  /*dd290*/  STL [R1+0x154], R11 ;  /* 0x0001540b01007387 */ /* 0x000fe40000100800 */
[----:B------:R-:W-:-:S02]  /*dd2a0*/  IMAD.MOV.U32 R13, RZ, RZ, c[0x0][0x1c8] ;  /* 0x00007200ff0d7624 */ /* 0x000fc400078e00ff */
[C---:B0-----:R-:W-:Y:S02]  /*dd2b0*/  FMUL R5, R16.reuse, R6 ;  /* 0x0000000610057220 */ /* 0x041fe40000400000 */
[----:B------:R-:W4:Y:S01]  /*dd2c0*/  LDL.LU R6, [R1+0x340] ;  /* 0x0003400001067983 */ /* 0x000f220000300800 */
[----:B------:R0:W-:Y:S02]  /*dd2d0*/  STL [R1+0x150], R0 ;  /* 0x0001500001007387 */ /* 0x0001e40000100800 */
[----:B------:R1:W-:Y:S02]  /*dd2e0*/  STL [R1+0x14c], R5 ;  /* 0x00014c0501007387 */ /* 0x0003e40000100800 */
[----:B------:R-:W-:Y:S01]  /*dd2f0*/  IMAD R13, R13, 0x190, RZ ;  /* 0x000001900d0d7824 */ /* 0x000fe200078e02ff */
[----:B------:R-:W-:Y:S01]  /*dd300*/  MOV R15, c[0x0][0x1c8] ;  /* 0x00007200000f7a02 */ /* 0x000fe20000000f00 */
[C---:B------:R-:W-:Y:S02]  /*dd310*/  FMUL R10, R16.reuse, R10 ;  /* 0x0000000a100a7220 */ /* 0x040fe40000400000 */
[----:B0-----:R-:W-:-:S02]  /*dd320*/  FMUL R0, R16, R25 ;  /* 0x0000001910007220 */ /* 0x001fc40000400000 */
        /* <DEDUP_REMOVED lines=46> */
[----:B------:R-:W4:Y:S02]  /*dd610*/  LDL.LU R26, [R1+0x410] ;  /* 0x00041000011a7983 */ /* 0x000f240000300800 */
[----:B------:R-:W-:-:S05]  /*dd620*/  FMUL R10, R17, R10 ;  /* 0x0000000a110a7220 */ /* 0x000fca0000400000 */
[----:B------:R0:W-:Y:S01]  /*dd630*/  STL [R1+0x1594], R10 ;  /* 0x0015940a01007387 */ /* 0x0001e20000100800 */
[----:B------:R-:W4:Y:S02]  /*dd640*/  LDL.LU R25, [R1+0x418] ;  /* 0x0004180001197983 */ /* 0x000f240000300800 */
[----:B------:R-:W4:Y:S01]  /*dd650*/  LDL.LU R29, [R1+0x420] ;  /* 0x00042000011d7983 */ /* 0x000f220000300800 */
        /* <DEDUP_REMOVED lines=22> */
[----:B0-----:R-:W3:Y:S01]  /*dd7c0*/  LDL.LU R9, [R1+0x428] ;  /* 0x0004280001097983 */ /* 0x001ee20000300800 */
[C---:B------:R-:W-:Y:S02]  /*dd7d0*/  FMUL R5, R17.reuse, R5 ;  /* 0x0000000511057220 */ /* 0x040fe40000400000 */
        /* <DEDUP_REMOVED lines=8> */
[----:B------:R0:W-:Y:S02]  /*dd860*/  STL [R1+0x13cc], R5 ;  /* 0x0013cc0501007387 */ /* 0x0001e40000100800 */
[----:B------:R-:W-:Y:S02]  /*dd870*/  STL [R1+0x38c], R15 ;  /* 0x00038c0f01007387 */ /* 0x000fe40000100800 */
[----:B------:R-:W-:-:S02]  /*dd880*/  FMUL R12, R17, R7 ;  /* 0x00000007110c7220 */ /* 0x000fc40000400000 */
[----:B------:R1:W-:Y:S01]  /*dd890*/  STL [R1+0x388], R13 ;  /* 0x0003880d01007387 */ /* 0x0003e20000100800 */
[----:B------:R-:W3:Y:S01]  /*dd8a0*/  LDL.LU R7, [R1+0x42c] ;  /* 0x00042c0001077983 */ /* 0x000ee20000300800 */
[----:B0-----:R-:W-:-:S05]  /*dd8b0*/  FMUL R5, R17, R19 ;  /* 0x0000001311057220 */ /* 0x001fca0000400000 */
[----:B------:R0:W-:Y:S01]  /*dd8c0*/  STL [R1+0x37c], R5 ;  /* 0x00037c0501007387 */ /* 0x0001e20000100800 */
[C---:B-1----:R-:W-:Y:S02]  /*dd8d0*/  FMUL R13, R17.reuse, R21 ;  /* 0x00000015110d7220 */ /* 0x042fe40000400000 */
[----:B------:R1:W-:Y:S02]  /*dd8e0*/  STL [R1+0x378], R12 ;  /* 0x0003780c01007387 */ /* 0x0003e40000100800 */
[C---:B0-----:R-:W-:Y:S02]  /*dd8f0*/  FMUL R5, R17.reuse, R20 ;  /* 0x0000001411057220 */ /* 0x041fe40000400000 */
[----:B-1----:R-:W-:-:S03]  /*dd900*/  FMUL R12, R17, R24 ;  /* 0x00000018110c7220 */ /* 0x002fc60000400000 */
[----:B------:R0:W-:Y:S01]  /*dd910*/  STL [R1+0x36c], R5 ;  /* 0x00036c0501007387 */ /* 0x0001e20000100800 */
[----:B------:R1:W-:Y:S02]  /*dd920*/  STL [R1+0x368], R13 ;  /* 0x0003680d01007387 */ /* 0x0003e40000100800 */
[----:B------:R1:W-:Y:S02]  /*dd930*/  STL [R1+0x364], R12 ;  /* 0x0003640c01007387 */ /* 0x0003e40000100800 */
[C---:B0-----:R-:W-:Y:S02]  /*dd940*/  FMUL R5, R17.reuse, R22 ;  /* 0x0000001611057220 */ /* 0x041fe40000400000 */
[C---:B-1----:R-:W-:Y:S02]  /*dd950*/  FMUL R13, R17.reuse, R23 ;  /* 0x00000017110d7220 */ /* 0x042fe40000400000 */
[----:B------:R-:W-:Y:S01]  /*dd960*/  FMUL R12, R17, R27 ;  /* 0x0000001b110c7220 */ /* 0x000fe20000400000 */
[----:B------:R0:W-:Y:S02]  /*dd970*/  STL [R1+0x360], R5 ;  /* 0x0003600501007387 */ /* 0x0001e40000100800 */
[----:B------:R-:W-:Y:S01]  /*dd980*/  STL [R1+0x128], R13 ;  /* 0x0001280d01007387 */ /* 0x000fe20000100800 */
[----:B------:R-:W-:-:S02]  /*dd990*/  MOV R14, c[0x0][0x1c8] ;  /* 0x00007200000e7a02 */ /* 0x000fc40000000f00 */
[----:B------:R-:W-:Y:S01]  /*dd9a0*/  MOV R11, c[0x0][0x1c8] ;  /* 0x00007200000b7a02 */ /* 0x000fe20000000f00 */
[----:B0-----:R-:W-:Y:S02]  /*dd9b0*/  FMUL R5, R17, R6 ;  /* 0x0000000611057220 */ /* 0x001fe40000400000 */
[----:B------:R-:W3:Y:S01]  /*dd9c0*/  LDL.LU R6, [R1+0x430] ;  /* 0x0004300001067983 */ /* 0x000ee20000300800 */
[----:B------:R0:W-:Y:S02]  /*dd9d0*/  STL [R1+0x124], R12 ;  /* 0x0001240c01007387 */ /* 0x0001e40000100800 */
[----:B------:R1:W-:Y:S02]  /*dd9e0*/  STL [R1+0x118], R5 ;  /* 0x0001180501007387 */ /* 0x0003e40000100800 */
[----:B------:R-:W-:Y:S02]  /*dd9f0*/  IMAD R14, R14, 0x191, RZ ;  /* 0x000001910e0e7824 */ /* 0x000fe400078e02ff */
[----:B------:R-:W-:-:S02]  /*dda00*/  IMAD R11, R11, 0x192, RZ ;  /* 0x000001920b0b7824 */ /* 0x000fc400078e02ff */
[C---:B0-----:R-:W-:Y:S02]  /*dda10*/  FMUL R12, R17.reuse, R0 ;  /* 0x00000000110c7220 */ /* 0x041fe40000400000 */
[C---:B------:R-:W-:Y:S02]  /*dda20*/  FMUL R0, R17.reuse, R26 ;  /* 0x0000001a11007220 */ /* 0x040fe40000400000 */
[C---:B-1----:R-:W-:Y:S01]  /*dda30*/  FMUL R5, R17.reuse, R25 ;  /* 0x0000001911057220 */ /* 0x042fe20000400000 */
[----:B------:R0:W-:Y:S02]  /*dda40*/  STL [R1+0x114], R12 ;  /* 0x0001140c01007387 */ /* 0x0001e40000100800 */
[----:B------:R1:W-:Y:S02]  /*dda50*/  STL [R1+0x108], R0 ;  /* 0x0001080001007387 */ /* 0x0003e40000100800 */
[----:B------:R2:W-:Y:S02]  /*dda60*/  STL [R1+0x104], R5 ;  /* 0x0001040501007387 */ /* 0x0005e40000100800 */
[----:B0-----:R-:W-:-:S02]  /*dda70*/  FMUL R12, R17, R29 ;  /* 0x0000001d110c7220 */ /* 0x001fc40000400000 */
[----:B-1----:R-:W-:-:S03]  /*dda80*/  FMUL R0, R17, R10 ;  /* 0x0000000a11007220 */ /* 0x002fc60000400000 */
[----:B------:R-:W-:Y:S01]  /*dda90*/  STL [R1+0x100], R12 ;  /* 0x0001000c01007387 */ /* 0x000fe20000100800 */
[----:B--2---:R-:W-:Y:S01]  /*ddaa0*/  LEA.HI.X.SX32 R5, R14, R3, 0x1, P5 ;  /* 0x000000030e057211 */ /* 0x004fe200028f0eff */
[----:B----4-:R-:W-:Y:S01]  /*ddab0*/  IADD3 R16, P5, R11, R2, RZ ;  /* 0x000000020b107210 */ /* 0x010fe20007fbe0ff */
[----:B---3--:R-:W0:Y:S03]  /*ddac0*/  MUFU.RCP R8, R8 ;  /* 0x0000000800087308 */ /* 0x008e260000001000 */
[----:B------:R1:W-:Y:S01]  /*ddad0*/  STL.64 [R1+0xa10], R4 ;  /* 0x000a100401007387 */ /* 0x0003e20000100a00 */
[----:B------:R2:W-:Y:S03]  /*ddae0*/  STL [R1+0xfc], R0 ;  /* 0x0000fc0001007387 */ /* 0x0005e60000100800 */
[----:B-1----:R-:W3:Y:S01]  /*ddaf0*/  LDL.LU R5, [R1+0x434] ;  /* 0x0004340001057983 */ /* 0x002ee20000300800 */
[----:B------:R-:W-:Y:S02]  /*ddb00*/  STL [R1+0x3858], R16 ;  /* 0x0038581001007387 */ /* 0x000fe40000100800 */
[----:B------:R-:W-:Y:S02]  /*ddb10*/  STL [R1+0x3854], R2 ;  /* 0x0038540201007387 */ /* 0x000fe40000100800 */
[----:B------:R-:W-:Y:S02]  /*ddb20*/  STL [R1+0x3850], R3 ;  /* 0x0038500301007387 */ /* 0x000fe40000100800 */
[C---:B--2---:R-:W-:Y:S01]  /*ddb30*/  FMUL R0, R18.reuse, R9 ;  /* 0x0000000912007220 */ /* 0x044fe20000400000 */
[----:B0-----:R0:W-:Y:S04]  /*ddb40*/  STL [R1+0x385c], R8 ;  /* 0x00385c0801007387 */ /* 0x0011e80000100800 */
[----:B0-----:R-:W2:Y:S01]  /*ddb50*/  LDL.LU R8, [R1+0x440] ;  /* 0x0004400001087983 */ /* 0x001ea20000300800 */
        /* <DEDUP_REMOVED lines=18> */
[----:B------:R-:W4:Y:S02]  /*ddc80*/  LDL.LU R21, [R1+0x4c0] ;  /* 0x0004c00001157983 */ /* 0x000f240000300800 */
[----:B0-----:R-:W-:-:S05]  /*ddc90*/  FMUL R0, R18, R6 ;  /* 0x0000000612007220 */ /* 0x001fca0000400000 */
        /* <DEDUP_REMOVED lines=9> */
[----:B------:R-:W4:Y:S01]  /*ddd30*/  LDL.LU R29, [R1+0x504] ;  /* 0x00050400011d7983 */ /* 0x000f220000300800 */
[----:B---3--:R-:W-:-:S05]  /*ddd40*/  FMUL R5, R18, R5 ;  /* 0x0000000512057220 */ /* 0x008fca0000400000 */
[----:B------:R0:W-:Y:S01]  /*ddd50*/  STL [R1+0x1554], R5 ;  /* 0x0015540501007387 */ /* 0x0001e20000100800 */
[----:B------:R-:W3:Y:S02]  /*ddd60*/  LDL.LU R6, [R1+0x50c] ;  /* 0x00050c0001067983 */ /* 0x000ee40000300800 */
[C---:B--2---:R-:W-:Y:S02]  /*ddd70*/  FMUL R8, R18.reuse, R8 ;  /* 0x0000000812087220 */ /* 0x044fe40000400000 */
[C---:B----4-:R-:W-:Y:S01]  /*ddd80*/  FMUL R16, R18.reuse, R16 ;  /* 0x0000001012107220 */ /* 0x050fe20000400000 */
[----:B0-----:R-:W2:Y:S01]  /*ddd90*/  LDL.LU R5, [R1+0x514] ;  /* 0x0005140001057983 */ /* 0x001ea20000300800 */
[C---:B------:R-:W-:Y:S02]  /*ddda0*/  FMUL R2, R18.reuse, R2 ;  /* 0x0000000212027220 */ /* 0x040fe40000400000 */
[----:B------:R0:W-:Y:S02]  /*dddb0*/  STL [R1+0x1550], R8 ;  /* 0x0015500801007387 */ /* 0x0001e40000100800 */
[----:B------:R-:W-:-:S02]  /*dddc0*/  FMUL R3, R18, R3 ;  /* 0x0000000312037220 */ /* 0x000fc40000400000 */
[C---:B------:R-:W-:Y:S01]  /*dddd0*/  FMUL R9, R18.reuse, R9 ;  /* 0x0000000912097220 */ /* 0x040fe20000400000 */
[----:B0-----:R-:W4:Y:S01]  /*ddde0*/  LDL.LU R8, [R1+0x385c] ;  /* 0x00385c0001087983 */ /* 0x001f220000300800 */
[----:B------:R0:W-:Y:S03]  /*dddf0*/  STL [R1+0x154c], R16 ;  /* 0x00154c1001007387 */ /* 0x0001e60000100800 */
[----:B0-----:R-:W4:Y:S01]  /*dde00*/  LDL.LU R16, [R1+0x3858] ;  /* 0x0038580001107983 */ /* 0x001f220000300800 */
[----:B------:R0:W-:Y:S03]  /*dde10*/  STL [R1+0x1548], R2 ;  /* 0x0015480201007387 */ /* 0x0001e60000100800 */
[----:B0-----:R-:W4:Y:S01]  /*dde20*/  LDL.LU R2, [R1+0x3854] ;  /* 0x0038540001027983 */ /* 0x001f220000300800 */
[----:B------:R0:W-:Y:S02]  /*dde30*/  STL [R1+0x1544], R3 ;  /* 0x0015440301007387 */ /* 0x0001e40000100800 */
[C---:B------:R-:W-:Y:S01]  /*dde40*/  FMUL R12, R18.reuse, R12 ;  /* 0x0000000c120c7220 */ /* 0x040fe20000400000 */
[----:B0-----:R-:W4:Y:S01]  /*dde50*/  LDL.LU R3, [R1+0x3850] ;  /* 0x0038500001037983 */ /* 0x001f220000300800 */
[----:B------:R0:W-:Y:S02]  /*dde60*/  STL [R1+0x13a8], R9 ;  /* 0x0013a80901007387 */ /* 0x0001e40000100800 */
[C---:B------:R-:W-:Y:S01]  /*dde70*/  FMUL R13, R18.reuse, R13 ;  /* 0x0000000d120d7220 */ /* 0x040fe20000400000 */
[----:B0-----:R-:W4:Y:S01]  /*dde80*/  LDL.LU R9, [R1+0x384c] ;  /* 0x00384c0001097983 */ /* 0x001f220000300800 */
[----:B------:R-:W-:-:S02]  /*dde90*/  FMUL R4, R18, R4 ;  /* 0x0000000412047220 */ /* 0x000fc40000400000 */
[----:B------:R-:W-:Y:S02]  /*ddea0*/  STL [R1+0x13a4], R12 ;  /* 0x0013a40c01007387 */ /* 0x000fe40000100800 */
[----:B------:R-:W-:Y:S01]  /*ddeb0*/  STL [R1+0x13a0], R13 ;  /* 0x0013a00d01007387 */ /* 0x000fe20000100800 */
[----:B------:R0:W-:Y:S04]  /*ddec0*/  STL [R1+0x470], R4 ;  /* 0x0004700401007387 */ /* 0x0001e80000100800 */
[----:B0-----:R-:W4:Y:S01]  /*dded0*/  LDL.LU R4, [R1+0x438] ;  /* 0x0004380001047983 */ /* 0x001f220000300800 */
[C---:B------:R-:W-:Y:S02]  /*ddee0*/  FMUL R17, R18.reuse, R17 ;  /* 0x0000001112117220 */ /* 0x040fe40000400000 */
[----:B------:R-:W-:-:S03]  /*ddef0*/  FMUL R14, R18, R14 ;  /* 0x0000000e120e7220 */ /* 0x000fc60000400000 */
[----:B------:R0:W-:Y:S01]  /*ddf00*/  STL [R1+0x464], R17 ;  /* 0x0004641101007387 */ /* 0x0001e20000100800 */
[C---:B------:R-:W-:Y:S02]  /*ddf10*/  FMUL R15, R18.reuse, R15 ;  /* 0x0000000f120f7220 */ /* 0x040fe40000400000 */
[C---:B0-----:R-:W-:Y:S02]  /*ddf20*/  FMUL R17, R18.reuse, R11 ;  /* 0x0000000b12117220 */ /* 0x041fe40000400000 */
[----:B------:R-:W-:-:S03]  /*ddf30*/  FMUL R11, R18, R28 ;  /* 0x0000001c120b7220 */ /* 0x000fc60000400000 */
[----:B------:R-:W-:Y:S01]  /*ddf40*/  STL [R1+0x460], R17 ;  /* 0x0004601101007387 */ /* 0x000fe20000100800 */
[----:B------:R0:W-:Y:S02]  /*ddf50*/  STL [R1+0x454], R14 ;  /* 0x0004540e01007387 */ /* 0x0001e40000100800 */
[----:B------:R1:W-:Y:S02]  /*ddf60*/  STL [R1+0x450], R11 ;  /* 0x0004500b01007387 */ /* 0x0003e40000100800 */
[----:B------:R1:W-:Y:S02]  /*ddf70*/  STL [R1+0x33c], R15 ;  /* 0x00033c0f01007387 */ /* 0x0003e40000100800 */
[C---:B0-----:R-:W-:Y:S02]  /*ddf80*/  FMUL R14, R18.reuse, R19 ;  /* 0x00000013120e7220 */ /* 0x041fe40000400000 */
[C---:B-1----:R-:W-:Y:S02]  /*ddf90*/  FMUL R11, R18.reuse, R10 ;  /* 0x0000000a120b7220 */ /* 0x042fe40000400000 */
[----:B------:R-:W4:Y:S01]  /*ddfa0*/  LDL.LU R10, [R1+0x43c] ;  /* 0x00043c00010a7983 */ /* 0x000f220000300800 */
[----:B------:R0:W-:Y:S02]  /*ddfb0*/  STL [R1+0x338], R14 ;  /* 0x0003380e01007387 */ /* 0x0001e40000100800 */
[----:B------:R1:W-:Y:S02]  /*ddfc0*/  STL [R1+0x334], R11 ;  /* 0x0003340b01007387 */ /* 0x0003e40000100800 */
[----:B------:R-:W-:-:S02]  /*ddfd0*/  FMUL R15, R18, R21 ;  /* 0x00000015120f7220 */ /* 0x000fc40000400000 */
[C---:B0-----:R-:W-:Y:S02]  /*ddfe0*/  FMUL R14, R18.reuse, R20 ;  /* 0x00000014120e7220 */ /* 0x041fe40000400000 */
[----:B-1----:R-:W-:-:S03]  /*ddff0*/  FMUL R11, R18, R24 ;  /* 0x00000018120b7220 */ /* 0x002fc60000400000 */
[----:B------:R0:W-:Y:S01]  /*de000*/  STL [R1+0x330], R14 ;  /* 0x0003300e01007387 */ /* 0x0001e20000100800 */
[----:B------:R1:W-:Y:S02]  /*de010*/  STL [R1+0x32c], R15 ;  /* 0x00032c0f01007387 */ /* 0x0003e40000100800 */
[----:B------:R1:W-:Y:S02]  /*de020*/  STL [R1+0x328], R11 ;  /* 0x0003280b01007387 */ /* 0x0003e40000100800 */
[C---:B0-----:R-:W-:Y:S02]  /*de030*/  FMUL R14, R18.reuse, R22 ;  /* 0x00000016120e7220 */ /* 0x041fe40000400000 */
[C---:B-1----:R-:W-:Y:S02]  /*de040*/  FMUL R15, R18.reuse, R23 ;  /* 0x00000017120f7220 */ /* 0x042fe40000400000 */
[C---:B------:R-:W-:Y:S01]  /*de050*/  FMUL R11, R18.reuse, R27 ;  /* 0x0000001b120b7220 */ /* 0x040fe20000400000 */
[----:B------:R0:W-:Y:S02]  /*de060*/  STL [R1+0x324], R14 ;  /* 0x0003240e01007387 */ /* 0x0001e40000100800 */
[----:B------:R-:W-:Y:S02]  /*de070*/  STL [R1+0x320], R15 ;  /* 0x0003200f01007387 */ /* 0x000fe40000100800 */
[----:B------:R1:W-:Y:S01]  /*de080*/  STL [R1+0xd8], R11 ;  /* 0x0000d80b01007387 */ /* 0x0003e20000100800 */
[----:B------:R-:W-:Y:S01]  /*de090*/  MOV R13, c[0x0][0x1c8] ;  /* 0x00007200000d7a02 */ /* 0x000fe20000000f00 */
[----:B0-----:R-:W-:-:S02]  /*de0a0*/  FMUL R14, R18, R0 ;  /* 0x00000000120e7220 */ /* 0x001fc40000400000 */
[C---:B------:R-:W-:Y:S02]  /*de0b0*/  FMUL R0, R18.reuse, R26 ;  /* 0x0000001a12007220 */ /* 0x040fe40000400000 */
[C---:B-1----:R-:W-:Y:S01]  /*de0c0*/  FMUL R11, R18.reuse, R7 ;  /* 0x00000007120b7220 */ /* 0x042fe20000400000 */
[----:B------:R-:W-:Y:S01]  /*de0d0*/  STL [R1+0xd4], R14 ;  /* 0x0000d40e01007387 */ /* 0x000fe20000100800 */
[----:B------:R-:W4:Y:S02]  /*de0e0*/  LDL.LU R7, [R1+0x448] ;  /* 0x0004480001077983 */ /* 0x000f240000300800 */
[----:B------:R0:W-:Y:S02]  /*de0f0*/  STL [R1+0xd0], R0 ;  /* 0x0000d00001007387 */ /* 0x0001e40000100800 */
[----:B------:R-:W-:Y:S01]  /*de100*/  IMAD R13, R13, 0xc9, RZ ;  /* 0x000000c90d0d7824 */ /* 0x000fe200078e02ff */
[----:B------:R1:W-:Y:S01]  /*de110*/  STL [R1+0xcc], R11 ;  /* 0x0000cc0b01007387 */ /* 0x0003e20000100800 */
[----:B------:R-:W-:Y:S01]  /*de120*/  MOV R12, c[0x0][0x1c8] ;  /* 0x00007200000c7a02 */ /* 0x000fe20000000f00 */
[----:B0-----:R-:W-:-:S02]  /*de130*/  FMUL R0, R18, R25 ;  /* 0x0000001912007220 */ /* 0x001fc40000400000 */
[----:B-1----:R-:W-:-:S03]  /*de140*/  FMUL R11, R18, R29 ;  /* 0x0000001d120b7220 */ /* 0x002fc60000400000 */
[----:B------:R2:W-:Y:S01]  /*de150*/  STL [R1+0xc8], R0 ;  /* 0x0000c80001007387 */ /* 0x0005e20000100800 */
[----:B------:R-:W-:Y:S02]  /*de160*/  IMAD R12, R12, 0x324, RZ ;  /* 0x000003240c0c7824 */ /* 0x000fe400078e02ff */
[----:B------:R-:W-:Y:S02]  /*de170*/  STL [R1+0xc4], R11 ;  /* 0x0000c40b01007387 */ /* 0x000fe40000100800 */
[----:B---3--:R-:W-:-:S05]  /*de180*/  FMUL R6, R18, R6 ;  /* 0x0000000612067220 */ /* 0x008fca0000400000 */
[----:B------:R0:W-:Y:S01]  /*de190*/  STL [R1+0x70], R6 ;  /* 0x0000700601007387 */ /* 0x0001e20000100800 */
[----:B--2---:R-:W-:-:S03]  /*de1a0*/  FMUL R0, R18, R5 ;  /* 0x0000000512007220 */ /* 0x004fc60000400000 */
[----:B0-----:R-:W2:Y:S04]  /*de1b0*/  LDL.LU R6, [R1+0x44c] ;  /* 0x00044c0001067983 */ /* 0x001ea80000300800 */
[----:B------:R-:W-:Y:S01]  /*de1c0*/  STL [R1+0x64], R0 ;  /* 0x0000640001007387 */ /* 0x000fe20000100800 */
[----:B----4-:R-:W-:Y:S01]  /*de1d0*/  LEA.HI.X.SX32 R17, R13, R3, 0x1, P5 ;  /* 0x000000030d117211 */ /* 0x010fe200028f0eff */
[----:B------:R-:W0:Y:S04]  /*de1e0*/  MUFU.RCP R9, R9 ;  /* 0x0000000900097308 */ /* 0x000e280000001000 */
[----:B------:R1:W-:Y:S02]  /*de1f0*/  STL.64 [R1+0x9e0], R16 ;  /* 0x0009e01001007387 */ /* 0x0003e40000100a00 */
[----:B-1----:R-:W-:Y:S01]  /*de200*/  IADD3 R16, P5, R12, R2, RZ ;  /* 0x000000020c107210 */ /* 0x002fe20007fbe0ff */
[----:B------:R-:W-:-:S04]  /*de210*/  FMUL R0, R8, R4 ;  /* 0x0000000408007220 */ /* 0x000fc80000400000 */
[----:B------:R-:W-:Y:S01]  /*de220*/  STL [R1+0x3844], R16 ;  /* 0x0038441001007387 */ /* 0x000fe20000100800 */
[----:B------:R-:W-:Y:S02]  /*de230*/  STL [R1+0x3840], R2 ;  /* 0x0038400201007387 */ /* 0x000fe40000100800 */
[----:B------:R-:W-:Y:S02]  /*de240*/  STL [R1+0x383c], R3 ;  /* 0x00383c0301007387 */ /* 0x000fe40000100800 */
[----:B0-----:R0:W-:Y:S02]  /*de250*/  STL [R1+0x3848], R9 ;  /* 0x0038480901007387 */ /* 0x0011e40000100800 */
[----:B0-----:R-:W3:Y:S01]  /*de260*/  LDL.LU R9, [R1+0x458] ;  /* 0x0004580001097983 */ /* 0x001ee20000300800 */
        /* <DEDUP_REMOVED lines=31> */
[----:B--2---:R-:W-:-:S05]  /*de460*/  FMUL R6, R8, R6 ;  /* 0x0000000608067220 */ /* 0x004fca0000400000 */
[----:B------:R0:W-:Y:S04]  /*de470*/  STL [R1+0x1514], R6 ;  /* 0x0015140601007387 */ /* 0x0001e80000100800 */
[----:B0-----:R-:W2:Y:S01]  /*de480*/  LDL.LU R6, [R1+0x524] ;  /* 0x0005240001067983 */ /* 0x001ea20000300800 */
[C---:B---3--:R-:W-:Y:S02]  /*de490*/  FMUL R9, R8.reuse, R9 ;  /* 0x0000000908097220 */ /* 0x048fe40000400000 */
[C---:B----4-:R-:W-:Y:S02]  /*de4a0*/  FMUL R16, R8.reuse, R16 ;  /* 0x0000001008107220 */ /* 0x050fe40000400000 */
[C---:B------:R-:W-:Y:S02]  /*de4b0*/  FMUL R2, R8.reuse, R2 ;  /* 0x0000000208027220 */ /* 0x040fe40000400000 */
[C---:B------:R-:W-:Y:S01]  /*de4c0*/  FMUL R3, R8.reuse, R3 ;  /* 0x0000000308037220 */ /* 0x040fe20000400000 */
[----:B------:R0:W-:Y:S01]  /*de4d0*/  STL [R1+0x1510], R9 ;  /* 0x0015100901007387 */ /* 0x0001e20000100800 */
[----:B------:R-:W-:-:S03]  /*de4e0*/  FMUL R4, R8, R4 ;  /* 0x0000000408047220 */ /* 0x000fc60000400000 */
[----:B0-----:R-:W3:Y:S01]  /*de4f0*/  LDL.LU R9, [R1+0x3848] ;  /* 0x0038480001097983 */ /* 0x001ee20000300800 */
[----:B------:R0:W-:Y:S03]  /*de500*/  STL [R1+0x150c], R16 ;  /* 0x00150c1001007387 */ /* 0x0001e60000100800 */
[----:B0-----:R-:W4:Y:S01]  /*de510*/  LDL.LU R16, [R1+0x3844] ;  /* 0x0038440001107983 */ /* 0x001f220000300800 */
[----:B------:R0:W-:Y:S03]  /*de520*/  STL [R1+0x1508], R2 ;  /* 0x0015080201007387 */ /* 0x0001e60000100800 */
[----:B0-----:R-:W3:Y:S01]  /*de530*/  LDL.LU R2, [R1+0x3840] ;  /* 0x0038400001027983 */ /* 0x001ee20000300800 */
[----:B------:R0:W-:Y:S03]  /*de540*/  STL [R1+0x1504], R3 ;  /* 0x0015040301007387 */ /* 0x0001e60000100800 */
[----:B0-----:R-:W3:Y:S01]  /*de550*/  LDL.LU R3, [R1+0x383c] ;  /* 0x00383c0001037983 */ /* 0x001ee20000300800 */
[----:B------:R0:W-:Y:S03]  /*de560*/  STL [R1+0x42c], R4 ;  /* 0x00042c0401007387 */ /* 0x0001e60000100800 */
[----:B0-----:R-:W4:Y:S01]  /*de570*/  LDL.LU R4, [R1+0x3838] ;  /* 0x0038380001047983 */ /* 0x001f220000300800 */
[----:B------:R-:W-:-:S02]  /*de580*/  FMUL R14, R8, R14 ;  /* 0x0000000e080e7220 */ /* 0x000fc40000400000 */
[C---:B------:R-:W-:Y:S02]  /*de590*/  FMUL R5, R8.reuse, R5 ;  /* 0x0000000508057220 */ /* 0x040fe40000400000 */
[C---:B------:R-:W-:Y:S02]  /*de5a0*/  FMUL R11, R8.reuse, R11 ;  /* 0x0000000b080b7220 */ /* 0x040fe40000400000 */
[C---:B------:R-:W-:Y:S01]  /*de5b0*/  FMUL R17, R8.reuse, R17 ;  /* 0x0000001108117220 */ /* 0x040fe20000400000 */
[----:B------:R-:W-:Y:S01]  /*de5c0*/  STL [R1+0x428], R14 ;  /* 0x0004280e01007387 */ /* 0x000fe20000100800 */
[----:B------:R0:W-:Y:S02]  /*de5d0*/  STL [R1+0x424], R5 ;  /* 0x0004240501007387 */ /* 0x0001e40000100800 */
[C---:B------:R-:W-:Y:S02]  /*de5e0*/  FMUL R12, R8.reuse, R12 ;  /* 0x0000000c080c7220 */ /* 0x040fe40000400000 */
[C---:B------:R-:W-:Y:S01]  /*de5f0*/  FMUL R15, R8.reuse, R15 ;  /* 0x0000000f080f7220 */ /* 0x040fe20000400000 */
[----:B0-----:R-:W4:Y:S01]  /*de600*/  LDL.LU R5, [R1+0x528] ;  /* 0x0005280001057983 */ /* 0x001f220000300800 */
[----:B------:R-:W-:Y:S02]  /*de610*/  STL [R1+0x420], R11 ;  /* 0x0004200b01007387 */ /* 0x000fe40000100800 */
[----:B------:R0:W-:Y:S02]  /*de620*/  STL [R1+0x41c], R17 ;  /* 0x00041c1101007387 */ /* 0x0001e40000100800 */
[----:B------:R1:W-:Y:S02]  /*de630*/  STL [R1+0x418], R12 ;  /* 0x0004180c01007387 */ /* 0x0003e40000100800 */
[----:B0-----:R-:W-:-:S02]  /*de640*/  FMUL R17, R8, R13 ;  /* 0x0000000d08117220 */ /* 0x001fc40000400000 */
[C---:B------:R-:W-:Y:S02]  /*de650*/  FMUL R13, R8.reuse, R28 ;  /* 0x0000001c080d7220 */ /* 0x040fe40000400000 */
[C---:B-1----:R-:W-:Y:S01]  /*de660*/  FMUL R12, R8.reuse, R18 ;  /* 0x00000012080c7220 */ /* 0x042fe20000400000 */
[----:B------:R-:W-:Y:S02]  /*de670*/  STL [R1+0x414], R17 ;  /* 0x0004141101007387 */ /* 0x000fe40000100800 */
[----:B------:R0:W-:Y:S02]  /*de680*/  STL [R1+0x410], R13 ;  /* 0x0004100d01007387 */ /* 0x0001e40000100800 */
[----:B------:R1:W-:Y:S02]  /*de690*/  STL [R1+0x2fc], R12 ;  /* 0x0002fc0c01007387 */ /* 0x0003e40000100800 */
[----:B------:R1:W-:Y:S02]  /*de6a0*/  STL [R1+0x2f8], R15 ;  /* 0x0002f80f01007387 */ /* 0x0003e40000100800 */
[----:B0-----:R-:W-:-:S02]  /*de6b0*/  FMUL R13, R8, R19 ;  /* 0x00000013080d7220 */ /* 0x001fc40000400000 */
[C---:B-1----:R-:W-:Y:S02]  /*de6c0*/  FMUL R12, R8.reuse, R10 ;  /* 0x0000000a080c7220 */ /* 0x042fe40000400000 */
[----:B------:R-:W4:Y:S01]  /*de6d0*/  LDL.LU R10, [R1+0x52c] ;  /* 0x00052c00010a7983 */ /* 0x000f220000300800 */
[----:B------:R0:W-:Y:S02]  /*de6e0*/  STL [R1+0x2f4], R13 ;  /* 0x0002f40d01007387 */ /* 0x0001e40000100800 */
[----:B------:R1:W-:Y:S02]  /*de6f0*/  STL [R1+0x2f0], R12 ;  /* 0x0002f00c01007387 */ /* 0x0003e40000100800 */
[C---:B------:R-:W-:Y:S02]  /*de700*/  FMUL R15, R8.reuse, R24 ;  /* 0x00000018080f7220 */ /* 0x040fe40000400000 */
[C---:B0-----:R-:W-:Y:S02]  /*de710*/  FMUL R13, R8.reuse, R20 ;  /* 0x00000014080d7220 */ /* 0x041fe40000400000 */
[----:B-1----:R-:W-:-:S03]  /*de720*/  FMUL R12, R8, R21 ;  /* 0x00000015080c7220 */ /* 0x002fc60000400000 */
[----:B------:R0:W-:Y:S02]  /*de730*/  STL [R1+0x2ec], R13 ;  /* 0x0002ec0d01007387 */ /* 0x0001e40000100800 */
[----:B------:R1:W-:Y:S02]  /*de740*/  STL [R1+0x2e8], R12 ;  /* 0x0002e80c01007387 */ /* 0x0003e40000100800 */
[----:B------:R1:W-:Y:S01]  /*de750*/  STL [R1+0x2e4], R15 ;  /* 0x0002e40f01007387 */ /* 0x0003e20000100800 */
[----:B------:R-:W-:Y:S02]  /*de760*/  MOV R11, c[0x0][0x1c8] ;  /* 0x00007200000b7a02 */ /* 0x000fe40000000f00 */
[----:B------:R-:W-:Y:S01]  /*de770*/  MOV R14, c[0x0][0x1c8] ;  /* 0x00007200000e7a02 */ /* 0x000fe20000000f00 */
[C---:B0-----:R-:W-:Y:S02]  /*de780*/  FMUL R13, R8.reuse, R22 ;  /* 0x00000016080d7220 */ /* 0x041fe40000400000 */
[----:B-1----:R-:W-:-:S02]  /*de790*/  FMUL R12, R8, R23 ;  /* 0x00000017080c7220 */ /* 0x002fc40000400000 */
[----:B------:R-:W-:Y:S01]  /*de7a0*/  FMUL R15, R8, R27 ;  /* 0x0000001b080f7220 */ /* 0x000fe20000400000 */
[----:B------:R0:W-:Y:S02]  /*de7b0*/  STL [R1+0x2e0], R13 ;  /* 0x0002e00d01007387 */ /* 0x0001e40000100800 */
[----:B------:R1:W-:Y:S02]  /*de7c0*/  STL [R1+0x80], R12 ;  /* 0x0000800c01007387 */ /* 0x0003e40000100800 */
[----:B------:R-:W-:Y:S02]  /*de7d0*/  IMAD R11, R11, 0x192, RZ ;  /* 0x000001920b0b7824 */ /* 0x000fe400078e02ff */
[----:B------:R-:W-:Y:S02]  /*de7e0*/  STL [R1+0x7c], R15 ;  /* 0x00007c0f01007387 */ /* 0x000fe40000100800 */
[----:B------:R-:W-:Y:S02]  /*de7f0*/  IMAD R14, R14, 0x326, RZ ;  /* 0x000003260e0e7824 */ /* 0x000fe400078e02ff */
[----:B0-----:R-:W-:-:S02]  /*de800*/  FMUL R13, R8, R0 ;  /* 0x00000000080d7220 */ /* 0x001fc40000400000 */
[C---:B-1----:R-:W-:Y:S02]  /*de810*/  FMUL R12, R8.reuse, R26 ;  /* 0x0000001a080c7220 */ /* 0x042fe40000400000 */
[C---:B------:R-:W-:Y:S01]  /*de820*/  FMUL R0, R8.reuse, R7 ;  /* 0x0000000708007220 */ /* 0x040fe20000400000 */
[----:B------:R0:W-:Y:S01]  /*de830*/  STL [R1+0x78], R13 ;  /* 0x0000780d01007387 */ /* 0x0001e20000100800 */
[----:B------:R-:W4:Y:S02]  /*de840*/  LDL.LU R7, [R1+0x530] ;  /* 0x0005300001077983 */ /* 0x000f240000300800 */
[----:B------:R1:W-:Y:S02]  /*de850*/  STL [R1+0x74], R12 ;  /* 0x0000740c01007387 */ /* 0x0003e40000100800 */
[----:B------:R2:W-:Y:S02]  /*de860*/  STL [R1+0x6c], R0 ;  /* 0x00006c0001007387 */ /* 0x0005e40000100800 */
[----:B0-----:R-:W-:-:S02]  /*de870*/  FMUL R13, R8, R25 ;  /* 0x00000019080d7220 */ /* 0x001fc40000400000 */
[----:B-1----:R-:W-:-:S03]  /*de880*/  FMUL R12, R8, R29 ;  /* 0x0000001d080c7220 */ /* 0x002fc60000400000 */
[----:B------:R-:W-:Y:S02]  /*de890*/  STL [R1+0x68], R13 ;  /* 0x0000680d01007387 */ /* 0x000fe40000100800 */
[----:B------:R-:W-:Y:S02]  /*de8a0*/  STL [R1+0x60], R12 ;  /* 0x0000600c01007387 */ /* 0x000fe40000100800 */
[----:B--2---:R-:W-:-:S05]  /*de8b0*/  FMUL R0, R8, R6 ;  /* 0x0000000608007220 */ /* 0x004fca0000400000 */
[----:B------:R-:W-:Y:S01]  /*de8c0*/  STL [R1+0x5c], R0 ;  /* 0x00005c0001007387 */ /* 0x000fe20000100800 */
[----:B---3--:R-:W-:Y:S01]  /*de8d0*/  LEA.HI.X.SX32 R17, R11, R3, 0x1, P5 ;  /* 0x000000030b117211 */ /* 0x008fe200028f0eff */
[----:B------:R-:W-:Y:S01]  /*de8e0*/  IADD3 R14, P5, R14, R2, RZ ;  /* 0x000000020e0e7210 */ /* 0x000fe20007fbe0ff */
[----:B----4-:R-:W0:Y:S04]  /*de8f0*/  MUFU.RCP R4, R4 ;  /* 0x0000000400047308 */ /* 0x010e280000001000 */
[----:B------:R-:W-:Y:S01]  /*de900*/  STL [R1+0x382c], R14 ;  /* 0x00382c0e01007387 */ /* 0x000fe20000100800 */
[----:B------:R-:W-:Y:S02]  /*de910*/  STL [R1+0x3828], R2 ;  /* 0x0038280201007387 */ /* 0x000fe40000100800 */
[----:B------:R-:W-:Y:S02]  /*de920*/  STL.64 [R1+0x9f0], R16 ;  /* 0x0009f01001007387 */ /* 0x000fe40000100a00 */
[----:B------:R-:W-:Y:S01]  /*de930*/  STL [R1+0x3824], R3 ;  /* 0x0038240301007387 */ /* 0x000fe20000100800 */
[----:B0-----:R0:W-:Y:S04]  /*de940*/  STL [R1+0x3830], R4 ;  /* 0x0038300401007387 */ /* 0x0011e80000100800 */
[----:B0-----:R-:W2:Y:S01]  /*de950*/  LDL.LU R4, [R1+0x538] ;  /* 0x0005380001047983 */ /* 0x001ea20000300800 */
[----:B------:R-:W-:-:S03]  /*de960*/  FMUL R0, R9, R5 ;  /* 0x0000000509007220 */ /* 0x000fc60000400000 */
[----:B--2---:R0:W-:Y:S02]  /*de970*/  STL [R1+0x3834], R4 ;  /* 0x0038340401007387 */ /* 0x0041e40000100800 */
[----:B------:R1:W-:Y:S02]  /*de980*/  STL [R1+0x14e0], R0 ;  /* 0x0014e00001007387 */ /* 0x0003e40000100800 */
[----:B0-----:R-:W2:Y:S01]  /*de990*/  LDL.LU R4, [R1+0x534] ;  /* 0x0005340001047983 */ /* 0x001ea20000300800 */
[----:B------:R-:W3:Y:S02]  /*de9a0*/  LDL.LU R14, [R1+0x53c] ;  /* 0x00053c00010e7983 */ /* 0x000ee40000300800 */
[----:B------:R-:W4:Y:S02]  /*de9b0*/  LDL.LU R2, [R1+0x544] ;  /* 0x0005440001027983 */ /* 0x000f240000300800 */
[----:B------:R-:W3:Y:S01]  /*de9c0*/  LDL.LU R3, [R1+0x54c] ;  /* 0x00054c0001037983 */ /* 0x000ee20000300800 */
[----:B------:R-:W3:Y:S01]  /*de9d0*/  LDL.LU R5, [R1+0x554] ;  /* 0x0005540001057983 */ /* 0x000ee20000300800 */
[----:B-1----:R-:W-:-:S02]  /*de9e0*/  FMUL R0, R9, R10 ;  /* 0x0000000a09007220 */ /* 0x002fc40000400000 */
[----:B------:R-:W3:Y:S02]  /*de9f0*/  LDL.LU R8, [R1+0x55c] ;  /* 0x00055c0001087983 */ /* 0x000ee40000300800 */
[----:B------:R-:W3:Y:S01]  /*dea00*/  LDL.LU R6, [R1+0x564] ;  /* 0x0005640001067983 */ /* 0x000ee20000300800 */
[----:B------:R-:W3:Y:S01]  /*dea10*/  LDL.LU R13, [R1+0x56c] ;  /* 0x00056c00010d7983 */ /* 0x000ee20000300800 */
[----:B------:R-:W3:Y:S02]  /*dea20*/  LDL.LU R15, [R1+0x574] ;  /* 0x00057400010f7983 */ /* 0x000ee40000300800 */
[----:B------:R0:W-:Y:S02]  /*dea30*/  STL [R1+0x14dc], R0 ;  /* 0x0014dc0001007387 */ /* 0x0001e40000100800 */
[----:B------:R-:W3:Y:S01]  /*dea40*/  LDL.LU R11, [R1+0x57c] ;  /* 0x00057c00010b7983 */ /* 0x000ee20000300800 */
[----:B------:R-:W3:Y:S01]  /*dea50*/  LDL.LU R28, [R1+0x584] ;  /* 0x00058400011c7983 */ /* 0x000ee20000300800 */
[----:B------:R-:W3:Y:S02]  /*dea60*/  LDL.LU R12, [R1+0x58c] ;  /* 0x00058c00010c7983 */ /* 0x000ee40000300800 */
[----:B------:R-:W3:Y:S02]  /*dea70*/  LDL.LU R18, [R1+0x594] ;  /* 0x0005940001127983 */ /* 0x000ee40000300800 */
[----:B------:R-:W3:Y:S01]  /*dea80*/  LDL.LU R17, [R1+0x59c] ;  /* 0x00059c0001117983 */ /* 0x000ee20000300800 */
[----:B------:R-:W3:Y:S01]  /*dea90*/  LDL.LU R16, [R1+0x5a4] ;  /* 0x0005a40001107983 */ /* 0x000ee20000300800 */
        /* <DEDUP_REMOVED lines=21> */
[----:B------:R-:W-:-:S02]  /*debf0*/  FMUL R5, R9, R5 ;  /* 0x0000000509057220 */ /* 0x000fc40000400000 */
[C---:B------:R-:W-:Y:S02]  /*dec00*/  FMUL R8, R9.reuse, R8 ;  /* 0x0000000809087220 */ /* 0x040fe40000400000 */
[C---:B------:R-:W-:Y:S02]  /*dec10*/  FMUL R6, R9.reuse, R6 ;  /* 0x0000000609067220 */ /* 0x040fe40000400000 */
[C---:B------:R-:W-:Y:S02]  /*dec20*/  FMUL R13, R9.reuse, R13 ;  /* 0x0000000d090d7220 */ /* 0x040fe40000400000 */
[C---:B------:R-:W-:Y:S02]  /*dec30*/  FMUL R15, R9.reuse, R15 ;  /* 0x0000000f090f7220 */ /* 0x040fe40000400000 */
[C---:B------:R-:W-:Y:S02]  /*dec40*/  FMUL R11, R9.reuse, R11 ;  /* 0x0000000b090b7220 */ /* 0x040fe40000400000 */
[----:B--2---:R-:W-:-:S05]  /*dec50*/  FMUL R4, R9, R4 ;  /* 0x0000000409047220 */ /* 0x004fca0000400000 */
[----:B------:R0:W-:Y:S04]  /*dec60*/  STL [R1+0x14d0], R4 ;  /* 0x0014d00401007387 */ /* 0x0001e80000100800 */
[----:B0-----:R-:W2:Y:S01]  /*dec70*/  LDL.LU R4, [R1+0x3830] ;  /* 0x0038300001047983 */ /* 0x001ea20000300800 */
[----:B------:R0:W-:Y:S03]  /*dec80*/  STL [R1+0x14cc], R14 ;  /* 0x0014cc0e01007387 */ /* 0x0001e60000100800 */
[----:B0-----:R-:W3:Y:S01]  /*dec90*/  LDL.LU R14, [R1+0x382c] ;  /* 0x00382c00010e7983 */ /* 0x001ee20000300800 */
[----:B------:R0:W-:Y:S03]  /*deca0*/  STL [R1+0x14c0], R2 ;  /* 0x0014c00201007387 */ /* 0x0001e60000100800 */
[----:B0-----:R-:W4:Y:S01]  /*decb0*/  LDL.LU R2, [R1+0x3828] ;  /* 0x0038280001027983 */ /* 0x001f220000300800 */
[----:B------:R0:W-:Y:S03]  /*decc0*/  STL [R1+0x14bc], R3 ;  /* 0x0014bc0301007387 */ /* 0x0001e60000100800 */
[----:B0-----:R-:W2:Y:S01]  /*decd0*/  LDL.LU R3, [R1+0x3824] ;  /* 0x0038240001037983 */ /* 0x001ea20000300800 */
[----:B------:R0:W-:Y:S03]  /*dece0*/  STL [R1+0x40c], R5 ;  /* 0x00040c0501007387 */ /* 0x0001e60000100800 */
[----:B0-----:R-:W3:Y:S01]  /*decf0*/  LDL.LU R5, [R1+0x3820] ;  /* 0x0038200001057983 */ /* 0x001ee20000300800 */
[----:B------:R-:W-:Y:S02]  /*ded00*/  STL [R1+0x408], R8 ;  /* 0x0004080801007387 */ /* 0x000fe40000100800 */
[----:B------:R0:W-:Y:S02]  /*ded10*/  STL [R1+0x404], R6 ;  /* 0x0004040601007387 */ /* 0x0001e40000100800 */
[----:B0-----:R-:W3:Y:S01]  /*ded20*/  LDL.LU R6, [R1+0x540] ;  /* 0x0005400001067983 */ /* 0x001ee20000300800 */
[----:B------:R-:W-:Y:S02]  /*ded30*/  STL [R1+0x400], R13 ;  /* 0x0004000d01007387 */ /* 0x000fe40000100800 */
[----:B------:R0:W-:Y:S02]  /*ded40*/  STL [R1+0x3fc], R15 ;  /* 0x0003fc0f01007387 */ /* 0x0001e40000100800 */
[----:B------:R1:W-:Y:S02]  /*ded50*/  STL [R1+0x3f8], R11 ;  /* 0x0003f80b01007387 */ /* 0x0003e40000100800 */
[----:B0-----:R-:W-:-:S02]  /*ded60*/  FMUL R15, R9, R28 ;  /* 0x0000001c090f7220 */ /* 0x001fc40000400000 */
[C---:B-1----:R-:W-:Y:S02]  /*ded70*/  FMUL R11, R9.reuse, R12 ;  /* 0x0000000c090b7220 */ /* 0x042fe40000400000 */
[C---:B------:R-:W-:Y:S01]  /*ded80*/  FMUL R12, R9.reuse, R18 ;  /* 0x00000012090c7220 */ /* 0x040fe20000400000 */
[----:B------:R0:W-:Y:S02]  /*ded90*/  STL [R1+0x3f4], R15 ;  /* 0x0003f40f01007387 */ /* 0x0001e40000100800 */
[----:B------:R1:W-:Y:S02]  /*deda0*/  STL [R1+0x3f0], R11 ;  /* 0x0003f00b01007387 */ /* 0x0003e40000100800 */
[----:B------:R1:W-:Y:S02]  /*dedb0*/  STL [R1+0x2dc], R12 ;  /* 0x0002dc0c01007387 */ /* 0x0003e40000100800 */
[C---:B0-----:R-:W-:Y:S02]  /*dedc0*/  FMUL R15, R9.reuse, R17 ;  /* 0x00000011090f7220 */ /* 0x041fe40000400000 */
[----:B-1----:R-:W-:-:S02]  /*dedd0*/  FMUL R11, R9, R16 ;  /* 0x00000010090b7220 */ /* 0x002fc40000400000 */
[C---:B------:R-:W-:Y:S01]  /*dede0*/  FMUL R12, R9.reuse, R29 ;  /* 0x0000001d090c7220 */ /* 0x040fe20000400000 */
[----:B------:R-:W-:Y:S01]  /*dedf0*/  STL [R1+0x2d8], R15 ;  /* 0x0002d80f01007387 */ /* 0x000fe20000100800 */
[----:B------:R-:W3:Y:S02]  /*dee00*/  LDL.LU R29, [R1+0x548] ;  /* 0x00054800011d7983 */ /* 0x000ee40000300800 */
[----:B------:R0:W-:Y:S02]  /*dee10*/  STL [R1+0x2d4], R11 ;  /* 0x0002d40b01007387 */ /* 0x0001e40000100800 */
[----:B------:R1:W-:Y:S02]  /*dee20*/  STL [R1+0x1cc], R12 ;  /* 0x0001cc0c01007387 */ /* 0x0003e40000100800 */
[C---:B0-----:R-:W-:Y:S02]  /*dee30*/  FMUL R11, R9.reuse, R19 ;  /* 0x00000013090b7220 */ /* 0x041fe40000400000 */
[----:B-1----:R-:W-:-:S02]  /*dee40*/  FMUL R12, R9, R20 ;  /* 0x00000014090c7220 */ /* 0x002fc40000400000 */
[C---:B------:R-:W-:Y:S01]  /*dee50*/  FMUL R15, R9.reuse, R21 ;  /* 0x00000015090f7220 */ /* 0x040fe20000400000 */
[----:B------:R0:W-:Y:S02]  /*dee60*/  STL [R1+0x1c8], R11 ;  /* 0x0001c80b01007387 */ /* 0x0001e40000100800 */
[----:B------:R1:W-:Y:S02]  /*dee70*/  STL [R1+0x1c4], R12 ;  /* 0x0001c40c01007387 */ /* 0x0003e40000100800 */
[----:B------:R1:W-:Y:S02]  /*dee80*/  STL [R1+0x1c0], R15 ;  /* 0x0001c00f01007387 */ /* 0x0003e40000100800 */
[C---:B0-----:R-:W-:Y:S02]  /*dee90*/  FMUL R11, R9.reuse, R24 ;  /* 0x00000018090b7220 */ /* 0x041fe40000400000 */
[C---:B-1----:R-:W-:Y:S02]  /*deea0*/  FMUL R12, R9.reuse, R22 ;  /* 0x00000016090c7220 */ /* 0x042fe40000400000 */
[----:B------:R-:W-:Y:S01]  /*deeb0*/  FMUL R15, R9, R23 ;  /* 0x00000017090f7220 */ /* 0x000fe20000400000 */
[----:B------:R0:W-:Y:S01]  /*deec0*/  STL [R1+0x1bc], R11 ;  /* 0x0001bc0b01007387 */ /* 0x0001e20000100800 */
[----:B------:R-:W-:-:S02]  /*deed0*/  MOV R13, c[0x0][0x1c8] ;  /* 0x00007200000d7a02 */ /* 0x000fc40000000f00 */
[----:B------:R-:W-:Y:S01]  /*deee0*/  MOV R8, c[0x0][0x1c8] ;  /* 0x0000720000087a02 */ /* 0x000fe20000000f00 */
[----:B------:R1:W-:Y:S01]  /*deef0*/  STL [R1+0x58], R12 ;  /* 0x0000580c01007387 */ /* 0x0003e20000100800 */
[----:B------:R-:W-:Y:S01]  /*def00*/  STL [R1+0x54], R15 ;  /* 0x0000540f01007387 */ /* 0x000fe20000100800 */
[C---:B0-----:R-:W-:Y:S02]  /*def10*/  FMUL R11, R9.reuse, R27 ;  /* 0x0000001b090b7220 */ /* 0x041fe40000400000 */
[C---:B-1----:R-:W-:Y:S02]  /*def20*/  FMUL R12, R9.reuse, R0 ;  /* 0x00000000090c7220 */ /* 0x042fe40000400000 */
[----:B------:R-:W-:Y:S01]  /*def30*/  FMUL R0, R9, R26 ;  /* 0x0000001a09007220 */ /* 0x000fe20000400000 */
[----:B------:R0:W-:Y:S01]  /*def40*/  STL [R1+0x50], R11 ;  /* 0x0000500b01007387 */ /* 0x0001e20000100800 */
[----:B------:R-:W-:Y:S02]  /*def50*/  IMAD R13, R13, 0x193, RZ ;  /* 0x000001930d0d7824 */ /* 0x000fe400078e02ff */
[----:B------:R-:W-:-:S02]  /*def60*/  FMUL R10, R9, R10 ;  /* 0x0000000a090a7220 */ /* 0x000fc40000400000 */
[----:B------:R-:W-:Y:S01]  /*def70*/  IMAD R8, R8, 0xca, RZ ;  /* 0x000000ca08087824 */ /* 0x000fe200078e02ff */
[----:B------:R-:W-:Y:S01]  /*def80*/  STL [R1+0x4c], R12 ;  /* 0x00004c0c01007387 */ /* 0x000fe20000100800 */
[----:B------:R1:W-:Y:S02]  /*def90*/  STL [R1+0x40], R0 ;  /* 0x0000400001007387 */ /* 0x0003e40000100800 */
[----:B0-----:R-:W-:-:S05]  /*defa0*/  FMUL R11, R9, R25 ;  /* 0x00000019090b7220 */ /* 0x001fca0000400000 */
[----:B------:R-:W-:Y:S01]  /*defb0*/  STL [R1+0x3c], R11 ;  /* 0x00003c0b01007387 */ /* 0x000fe20000100800 */
[----:B-1----:R-:W-:Y:S02]  /*defc0*/  FMUL R0, R9, R7 ;  /* 0x0000000709007220 */ /* 0x002fe40000400000 */
[----:B------:R4:W-:Y:S02]  /*defd0*/  STL [R1+0x30], R10 ;  /* 0x0000300a01007387 */ /* 0x0009e40000100800 */
[----:B------:R-:W3:Y:S01]  /*defe0*/  LDL.LU R25, [R1+0x550] ;  /* 0x0005500001197983 */ /* 0x000ee20000300800 */
[----:B------:R-:W-:Y:S01]  /*deff0*/  STL [R1+0x24], R0 ;  /* 0x0000240001007387 */ /* 0x000fe20000100800 */
[----:B--2---:R-:W-:Y:S01]  /*df000*/  LEA.HI.X.SX32 R15, R13, R3, 0x1, P5 ;  /* 0x000000030d0f7211 */ /* 0x004fe200028f0eff */
[----:B----4-:R-:W-:Y:S01]  /*df010*/  IADD3 R10, P5, R8, R2, RZ ;  /* 0x00000002080a7210 */ /* 0x010fe20007fbe0ff */
[----:B---3--:R-:W0:Y:S04]  /*df020*/  MUFU.RCP R5, R5 ;  /* 0x0000000500057308 */ /* 0x008e280000001000 */
[----:B------:R-:W-:Y:S01]  /*df030*/  STL [R1+0x3814], R10 ;  /* 0x0038140a01007387 */ /* 0x000fe20000100800 */
[----:B------:R-:W-:Y:S02]  /*df040*/  STL.64 [R1+0x9e8], R14 ;  /* 0x0009e80e01007387 */ /* 0x000fe40000100a00 */
[----:B------:R-:W-:Y:S02]  /*df050*/  STL [R1+0x3810], R2 ;  /* 0x0038100201007387 */ /* 0x000fe40000100800 */
        /* <DEDUP_REMOVED lines=27> */
[----:B0-----:R-:W-:-:S02]  /*df210*/  FMUL R0, R4, R25 ;  /* 0x0000001904007220 */ /* 0x001fc40000400000 */
[----:B------:R-:W4:Y:S02]  /*df220*/  LDL.LU R21, [R1+0x5f4] ;  /* 0x0005f40001157983 */ /* 0x000f240000300800 */
[----:B------:R-:W4:Y:S01]  /*df230*/  LDL.LU R29, [R1+0x5f8] ;  /* 0x0005f800011d7983 */ /* 0x000f220000300800 */
[----:B------:R-:W4:Y:S01]  /*df240*/  LDL.LU R24, [R1+0x600] ;  /* 0x0006000001187983 */ /* 0x000f220000300800 */
[----:B------:R-:W4:Y:S02]  /*df250*/  LDL.LU R22, [R1+0x608] ;  /* 0x0006080001167983 */ /* 0x000f240000300800 */
[----:B------:R0:W-:Y:S02]  /*df260*/  STL [R1+0x1490], R0 ;  /* 0x0014900001007387 */ /* 0x0001e40000100800 */
[----:B------:R-:W4:Y:S01]  /*df270*/  LDL.LU R23, [R1+0x610] ;  /* 0x0006100001177983 */ /* 0x000f220000300800 */
[----:B------:R-:W4:Y:S04]  /*df280*/  LDL.LU R27, [R1+0x618] ;  /* 0x00061800011b7983 */ /* 0x000f280000300800 */
[----:B0-----:R-:W4:Y:S01]  /*df290*/  LDL.LU R0, [R1+0x61c] ;  /* 0x00061c0001007983 */ /* 0x001f220000300800 */
[----:B------:R-:W4:Y:S02]  /*df2a0*/  LDL.LU R26, [R1+0x620] ;  /* 0x00062000011a7983 */ /* 0x000f240000300800 */
[----:B------:R-:W4:Y:S02]  /*df2b0*/  LDL.LU R25, [R1+0x624] ;  /* 0x0006240001197983 */ /* 0x000f240000300800 */
        /* <DEDUP_REMOVED lines=45> */
[----:B------:R1:W-:Y:S02]  /*df590*/  STL [R1+0x16c], R8 ;  /* 0x00016c0801007387 */ /* 0x0003e40000100800 */
[----:B------:R1:W-:Y:S02]  /*df5a0*/  STL [R1+0x164], R13 ;  /* 0x0001640d01007387 */ /* 0x0003e40000100800 */
[----:B0-----:R-:W-:-:S02]  /*df5b0*/  FMUL R11, R4, R21 ;  /* 0x00000015040b7220 */ /* 0x001fc40000400000 */
[C---:B-1----:R-:W-:Y:S02]  /*df5c0*/  FMUL R8, R4.reuse, R29 ;  /* 0x0000001d04087220 */ /* 0x042fe40000400000 */
[C---:B------:R-:W-:Y:S01]  /*df5d0*/  FMUL R13, R4.reuse, R24 ;  /* 0x00000018040d7220 */ /* 0x040fe20000400000 */
[----:B------:R-:W3:Y:S01]  /*df5e0*/  LDL.LU R29, [R1+0x62c] ;  /* 0x00062c00011d7983 */ /* 0x000ee20000300800 */
[----:B------:R0:W-:Y:S01]  /*df5f0*/  STL [R1+0x15c], R11 ;  /* 0x00015c0b01007387 */ /* 0x0001e20000100800 */
[----:B------:R-:W-:Y:S01]  /*df600*/  MOV R9, c[0x0][0x1c8] ;  /* 0x0000720000097a02 */ /* 0x000fe20000000f00 */
[----:B------:R1:W-:Y:S01]  /*df610*/  STL [R1+0x48], R8 ;  /* 0x0000480801007387 */ /* 0x0003e20000100800 */
[----:B------:R1:W-:Y:S01]  /*df620*/  STL [R1+0x44], R13 ;  /* 0x0000440d01007387 */ /* 0x0003e20000100800 */
[----:B------:R-:W-:Y:S01]  /*df630*/  MOV R12, c[0x0][0x1c8] ;  /* 0x00007200000c7a02 */ /* 0x000fe20000000f00 */
[C---:B0-----:R-:W-:Y:S02]  /*df640*/  FMUL R11, R4.reuse, R22 ;  /* 0x00000016040b7220 */ /* 0x041fe40000400000 */
[----:B-1----:R-:W-:-:S02]  /*df650*/  FMUL R8, R4, R23 ;  /* 0x0000001704087220 */ /* 0x002fc40000400000 */
[----:B------:R-:W-:Y:S01]  /*df660*/  FMUL R13, R4, R27 ;  /* 0x0000001b040d7220 */ /* 0x000fe20000400000 */
[----:B------:R0:W-:Y:S01]  /*df670*/  STL [R1+0x38], R11 ;  /* 0x0000380b01007387 */ /* 0x0001e20000100800 */
[----:B------:R-:W-:Y:S02]  /*df680*/  IMAD R9, R9, 0x65, RZ ;  /* 0x0000006509097824 */ /* 0x000fe400078e02ff */
[----:B------:R1:W-:Y:S02]  /*df690*/  STL [R1+0x34], R8 ;  /* 0x0000340801007387 */ /* 0x0003e40000100800 */
[----:B------:R-:W-:Y:S01]  /*df6a0*/  IMAD R12, R12, 0x194, RZ ;  /* 0x000001940c0c7824 */ /* 0x000fe200078e02ff */
[----:B------:R-:W-:Y:S01]  /*df6b0*/  STL [R1+0x2c], R13 ;  /* 0x00002c0d01007387 */ /* 0x000fe20000100800 */
[C---:B0-----:R-:W-:Y:S02]  /*df6c0*/  FMUL R11, R4.reuse, R0 ;  /* 0x00000000040b7220 */ /* 0x041fe40000400000 */
[----:B-1----:R-:W-:-:S02]  /*df6d0*/  FMUL R8, R4, R26 ;  /* 0x0000001a04087220 */ /* 0x002fc40000400000 */
[----:B------:R-:W-:Y:S01]  /*df6e0*/  FMUL R0, R4, R25 ;  /* 0x0000001904007220 */ /* 0x000fe20000400000 */
[----:B------:R2:W-:Y:S02]  /*df6f0*/  STL [R1+0x28], R11 ;  /* 0x0000280b01007387 */ /* 0x0005e40000100800 */
[----:B------:R-:W-:Y:S01]  /*df700*/  STL [R1+0x20], R8 ;  /* 0x0000200801007387 */ /* 0x000fe20000100800 */
[----:B--2---:R-:W-:Y:S01]  /*df710*/  LEA.HI.X.SX32 R11, R9, R3, 0x1, P5 ;  /* 0x00000003090b7211 */ /* 0x004fe200028f0eff */
[----:B----4-:R-:W-:Y:S01]  /*df720*/  IADD3 R12, P5, R12, R2, RZ ;  /* 0x000000020c0c7210 */ /* 0x010fe20007fbe0ff */
[----:B---3--:R-:W0:Y:S03]  /*df730*/  MUFU.RCP R6, R6 ;  /* 0x0000000600067308 */ /* 0x008e260000001000 */
[----:B------:R1:W-:Y:S01]  /*df740*/  STL.64 [R1+0x9c8], R10 ;  /* 0x0009c80a01007387 */ /* 0x0003e20000100a00 */
[----:B------:R-:W-:Y:S03]  /*df750*/  STL [R1+0x1c], R0 ;  /* 0x00001c0001007387 */ /* 0x000fe60000100800 */
[----:B-1----:R-:W2:Y:S01]  /*df760*/  LDL.LU R10, [R1+0x63c] ;  /* 0x00063c00010a7983 */ /* 0x002ea20000300800 */
[----:B------:R-:W-:Y:S02]  /*df770*/  STL [R1+0x37fc], R12 ;  /* 0x0037fc0c01007387 */ /* 0x000fe40000100800 */
[----:B------:R-:W-:Y:S02]  /*df780*/  STL [R1+0x37f8], R2 ;  /* 0x0037f80201007387 */ /* 0x000fe40000100800 */
[----:B------:R-:W-:Y:S01]  /*df790*/  STL [R1+0x37f4], R3 ;  /* 0x0037f40301007387 */ /* 0x000fe20000100800 */
[----:B0-----:R0:W-:Y:S04]  /*df7a0*/  STL [R1+0x3800], R6 ;  /* 0x0038000601007387 */ /* 0x0011e80000100800 */
[----:B0-----:R-:W3:Y:S01]  /*df7b0*/  LDL.LU R6, [R1+0x64c] ;  /* 0x00064c0001067983 */ /* 0x001ee20000300800 */
[----:B------:R-:W-:-:S03]  /*df7c0*/  FMUL R0, R5, R7 ;  /* 0x0000000705007220 */ /* 0x000fc60000400000 */
[----:B---3--:R0:W-:Y:S02]  /*df7d0*/  STL [R1+0x3804], R6 ;  /* 0x0038040601007387 */ /* 0x0081e40000100800 */
[----:B------:R1:W-:Y:S02]  /*df7e0*/  STL [R1+0x141c], R0 ;  /* 0x00141c0001007387 */ /* 0x0003e40000100800 */
        /* <DEDUP_REMOVED lines=10> */
[----:B-1----:R-:W-:-:S02]  /*df890*/  FMUL R0, R5, R29 ;  /* 0x0000001d05007220 */ /* 0x002fc40000400000 */
[----:B------:R-:W4:Y:S01]  /*df8a0*/  LDL.LU R14, [R1+0x698] ;  /* 0x00069800010e7983 */ /* 0x000f220000300800 */
[----:B------:R-:W4:Y:S01]  /*df8b0*/  LDL.LU R25, [R1+0x6a0] ;  /* 0x0006a00001197983 */ /* 0x000f220000300800 */
[----:B------:R-:W4:Y:S02]  /*df8c0*/  LDL.LU R11, [R1+0x6a8] ;  /* 0x0006a800010b7983 */ /* 0x000f240000300800 */
[----:B------:R-:W4:Y:S02]  /*df8d0*/  LDL.LU R18, [R1+0x6b0] ;  /* 0x0006b00001127983 */ /* 0x000f240000300800 */
[----:B------:R0:W-:Y:S01]  /*df8e0*/  STL [R1+0x1418], R0 ;  /* 0x0014180001007387 */ /* 0x0001e20000100800 */
[----:B------:R-:W4:Y:S01]  /*df8f0*/  LDL.LU R17, [R1+0x6b8] ;  /* 0x0006b80001117983 */ /* 0x000f220000300800 */
[----:B------:R-:W4:Y:S02]  /*df900*/  LDL.LU R15, [R1+0x6c0] ;  /* 0x0006c000010f7983 */ /* 0x000f240000300800 */
[----:B------:R-:W4:Y:S02]  /*df910*/  LDL.LU R16, [R1+0x6c8] ;  /* 0x0006c80001107983 */ /* 0x000f240000300800 */
[----:B------:R-:W4:Y:S01]  /*df920*/  LDL.LU R19, [R1+0x6d0] ;  /* 0x0006d00001137983 */ /* 0x000f220000300800 */
[----:B------:R-:W4:Y:S01]  /*df930*/  LDL.LU R20, [R1+0x6d8] ;  /* 0x0006d80001147983 */ /* 0x000f220000300800 */
[----:B------:R-:W4:Y:S02]  /*df940*/  LDL.LU R21, [R1+0x6e0] ;  /* 0x0006e00001157983 */ /* 0x000f240000300800 */
[----:B------:R-:W4:Y:S02]  /*df950*/  LDL.LU R24, [R1+0x6ec] ;  /* 0x0006ec0001187983 */ /* 0x000f240000300800 */
[C---:B--2---:R-:W-:Y:S01]  /*df960*/  FMUL R10, R5.reuse, R10 ;  /* 0x0000000a050a7220 */ /* 0x044fe20000400000 */
[----:B------:R-:W2:Y:S01]  /*df970*/  LDL.LU R22, [R1+0x6f4] ;  /* 0x0006f40001167983 */ /* 0x000ea20000300800 */
[----:B------:R-:W2:Y:S02]  /*df980*/  LDL.LU R23, [R1+0x700] ;  /* 0x0007000001177983 */ /* 0x000ea40000300800 */
[----:B------:R-:W2:Y:S02]  /*df990*/  LDL.LU R27, [R1+0x708] ;  /* 0x00070800011b7983 */ /* 0x000ea40000300800 */
[----:B0-----:R-:W2:Y:S01]  /*df9a0*/  LDL.LU R0, [R1+0x714] ;  /* 0x0007140001007983 */ /* 0x001ea20000300800 */
[----:B------:R0:W-:Y:S01]  /*df9b0*/  STL [R1+0x1414], R10 ;  /* 0x0014140a01007387 */ /* 0x0001e20000100800 */
[----:B------:R-:W2:Y:S02]  /*df9c0*/  LDL.LU R26, [R1+0x71c] ;  /* 0x00071c00011a7983 */ /* 0x000ea40000300800 */
[----:B------:R-:W2:Y:S01]  /*df9d0*/  LDL.LU R29, [R1+0x724] ;  /* 0x00072400011d7983 */ /* 0x000ea20000300800 */
[----:B0-----:R-:W2:Y:S01]  /*df9e0*/  LDL.LU R10, [R1+0x72c] ;  /* 0x00072c00010a7983 */ /* 0x001ea20000300800 */
[----:B---3--:R-:W-:-:S05]  /*df9f0*/  FMUL R6, R5, R6 ;  /* 0x0000000605067220 */ /* 0x008fca0000400000 */
[----:B------:R0:W-:Y:S04]  /*dfa00*/  STL [R1+0x1410], R6 ;  /* 0x0014100601007387 */ /* 0x0001e80000100800 */
[----:B0-----:R-:W3:Y:S01]  /*dfa10*/  LDL.LU R6, [R1+0x3804] ;  /* 0x0038040001067983 */ /* 0x001ee20000300800 */
[C---:B----4-:R-:W-:Y:S02]  /*dfa20*/  FMUL R12, R5.reuse, R12 ;  /* 0x0000000c050c7220 */ /* 0x050fe40000400000 */
[C---:B------:R-:W-:Y:S02]  /*dfa30*/  FMUL R2, R5.reuse, R2 ;  /* 0x0000000205027220 */ /* 0x040fe40000400000 */
[C---:B------:R-:W-:Y:S02]  /*dfa40*/  FMUL R3, R5.reuse, R3 ;  /* 0x0000000305037220 */ /* 0x040fe40000400000 */
[----:B------:R-:W-:-:S02]  /*dfa50*/  FMUL R7, R5, R7 ;  /* 0x0000000705077220 */ /* 0x000fc40000400000 */
[C---:B------:R-:W-:Y:S02]  /*dfa60*/  FMUL R4, R5.reuse, R4 ;  /* 0x0000000405047220 */ /* 0x040fe40000400000 */
[C---:B------:R-:W-:Y:S02]  /*dfa70*/  FMUL R8, R5.reuse, R8 ;  /* 0x0000000805087220 */ /* 0x040fe40000400000 */
[C---:B------:R-:W-:Y:S02]  /*dfa80*/  FMUL R13, R5.reuse, R13 ;  /* 0x0000000d050d7220 */ /* 0x040fe40000400000 */
[C---:B------:R-:W-:Y:S02]  /*dfa90*/  FMUL R9, R5.reuse, R9 ;  /* 0x0000000905097220 */ /* 0x040fe40000400000 */
[C---:B------:R-:W-:Y:S02]  /*dfaa0*/  FMUL R28, R5.reuse, R28 ;  /* 0x0000001c051c7220 */ /* 0x040fe40000400000 */
[----:B------:R-:W-:-:S02]  /*dfab0*/  FMUL R11, R5, R11 ;  /* 0x0000000b050b7220 */ /* 0x000fc40000400000 */
[----:B---3--:R-:W-:-:S05]  /*dfac0*/  FMUL R6, R5, R6 ;  /* 0x0000000605067220 */ /* 0x008fca0000400000 */
[----:B------:R0:W-:Y:S04]  /*dfad0*/  STL [R1+0x1404], R6 ;  /* 0x0014040601007387 */ /* 0x0001e80000100800 */
        /* <DEDUP_REMOVED lines=8> */
[----:B0-----:R-:W3:Y:S01]  /*dfb60*/  LDL.LU R7, [R1+0x37f0] ;  /* 0x0037f00001077983 */ /* 0x001ee20000300800 */
[----:B------:R-:W-:Y:S02]  /*dfb70*/  STL [R1+0x398], R4 ;  /* 0x0003980401007387 */ /* 0x000fe40000100800 */
[----:B------:R-:W-:Y:S02]  /*dfb80*/  STL [R1+0x394], R8 ;  /* 0x0003940801007387 */ /* 0x000fe40000100800 */
[----:B------:R0:W-:Y:S01]  /*dfb90*/  STL [R1+0x390], R13 ;  /* 0x0003900d01007387 */ /* 0x0001e20000100800 */
[----:B------:R1:W-:Y:S01]  /*dfba0*/  STL [R1+0x384], R9 ;  /* 0x0003840901007387 */ /* 0x0003e20000100800 */
[----:B------:R-:W-:Y:S02]  /*dfbb0*/  STL [R1+0x380], R28 ;  /* 0x0003801c01007387 */ /* 0x000fe40000100800 */
[----:B0-----:R-:W-:-:S02]  /*dfbc0*/  FMUL R13, R5, R14 ;  /* 0x0000000e050d7220 */ /* 0x001fc40000400000 */
[C---:B-1----:R-:W-:Y:S02]  /*dfbd0*/  FMUL R9, R5.reuse, R25 ;  /* 0x0000001905097220 */ /* 0x042fe40000400000 */
[----:B------:R-:W3:Y:S01]  /*dfbe0*/  LDL.LU R25, [R1+0x654] ;  /* 0x0006540001197983 */ /* 0x000ee20000300800 */
[----:B------:R-:W-:Y:S02]  /*dfbf0*/  STL [R1+0x374], R13 ;  /* 0x0003740d01007387 */ /* 0x000fe40000100800 */
[----:B------:R0:W-:Y:S02]  /*dfc00*/  STL [R1+0x370], R9 ;  /* 0x0003700901007387 */ /* 0x0001e40000100800 */
[----:B------:R1:W-:Y:S02]  /*dfc10*/  STL [R1+0x138], R11 ;  /* 0x0001380b01007387 */ /* 0x0003e40000100800 */
[C---:B0-----:R-:W-:Y:S02]  /*dfc20*/  FMUL R9, R5.reuse, R18 ;  /* 0x0000001205097220 */ /* 0x041fe40000400000 */
[----:B------:R-:W-:-:S02]  /*dfc30*/  FMUL R13, R5, R17 ;  /* 0x00000011050d7220 */ /* 0x000fc40000400000 */
[C---:B-1----:R-:W-:Y:S01]  /*dfc40*/  FMUL R11, R5.reuse, R15 ;  /* 0x0000000f050b7220 */ /* 0x042fe20000400000 */
[----:B------:R0:W-:Y:S02]  /*dfc50*/  STL [R1+0x134], R9 ;  /* 0x0001340901007387 */ /* 0x0001e40000100800 */
[----:B------:R1:W-:Y:S02]  /*dfc60*/  STL [R1+0x130], R13 ;  /* 0x0001300d01007387 */ /* 0x0003e40000100800 */
[----:B------:R2:W-:Y:S02]  /*dfc70*/  STL [R1+0x12c], R11 ;  /* 0x00012c0b01007387 */ /* 0x0005e40000100800 */
[C---:B0-----:R-:W-:Y:S02]  /*dfc80*/  FMUL R9, R5.reuse, R16 ;  /* 0x0000001005097220 */ /* 0x041fe40000400000 */
[C---:B-1----:R-:W-:Y:S02]  /*dfc90*/  FMUL R13, R5.reuse, R19 ;  /* 0x00000013050d7220 */ /* 0x042fe40000400000 */
[C---:B--2---:R-:W-:Y:S01]  /*dfca0*/  FMUL R11, R5.reuse, R20 ;  /* 0x00000014050b7220 */ /* 0x044fe20000400000 */
[----:B------:R0:W-:Y:S02]  /*dfcb0*/  STL [R1+0x120], R9 ;  /* 0x0001200901007387 */ /* 0x0001e40000100800 */
[----:B------:R1:W-:Y:S02]  /*dfcc0*/  STL [R1+0x11c], R13 ;  /* 0x00011c0d01007387 */ /* 0x0003e40000100800 */
[----:B------:R2:W-:Y:S02]  /*dfcd0*/  STL [R1+0x110], R11 ;  /* 0x0001100b01007387 */ /* 0x0005e40000100800 */
[----:B0-----:R-:W-:-:S02]  /*dfce0*/  FMUL R9, R5, R21 ;  /* 0x0000001505097220 */ /* 0x001fc40000400000 */
[C---:B-1----:R-:W-:Y:S02]  /*dfcf0*/  FMUL R13, R5.reuse, R24 ;  /* 0x00000018050d7220 */ /* 0x042fe40000400000 */
[C---:B--2---:R-:W-:Y:S01]  /*dfd00*/  FMUL R11, R5.reuse, R22 ;  /* 0x00000016050b7220 */ /* 0x044fe20000400000 */
[----:B------:R0:W-:Y:S02]  /*dfd10*/  STL [R1+0x10c], R9 ;  /* 0x00010c0901007387 */ /* 0x0001e40000100800 */
[----:B------:R1:W-:Y:S02]  /*dfd20*/  STL [R1+0x18], R13 ;  /* 0x0000180d01007387 */ /* 0x0003e40000100800 */
[----:B------:R-:W2:Y:S02]  /*dfd30*/  LDL.LU R19, [R1+0x65c] ;  /* 0x00065c0001137983 */ /* 0x000ea40000300800 */
[----:B------:R1:W-:Y:S02]  /*dfd40*/  STL [R1+0x14], R11 ;  /* 0x0000140b01007387 */ /* 0x0003e40000100800 */
[----:B0-----:R-:W-:-:S02]  /*dfd50*/  FMUL R9, R5, R23 ;  /* 0x0000001705097220 */ /* 0x001fc40000400000 */
[C---:B-1----:R-:W-:Y:S02]  /*dfd60*/  FMUL R13, R5.reuse, R27 ;  /* 0x0000001b050d7220 */ /* 0x042fe40000400000 */
[C---:B------:R-:W-:Y:S01]  /*dfd70*/  FMUL R11, R5.reuse, R0 ;  /* 0x00000000050b7220 */ /* 0x040fe20000400000 */
[----:B------:R0:W-:Y:S01]  /*dfd80*/  STL [R1+0x10], R9 ;  /* 0x0000100901007387 */ /* 0x0001e20000100800 */
[C---:B------:R-:W-:Y:S02]  /*dfd90*/  FMUL R0, R5.reuse, R29 ;  /* 0x0000001d05007220 */ /* 0x040fe40000400000 */
[----:B------:R-:W-:Y:S02]  /*dfda0*/  STL [R1+0xc], R13 ;  /* 0x00000c0d01007387 */ /* 0x000fe40000100800 */
[----:B------:R-:W-:Y:S02]  /*dfdb0*/  STL [R1+0x8], R11 ;  /* 0x0000080b01007387 */ /* 0x000fe40000100800 */
[----:B0-----:R-:W-:-:S02]  /*dfdc0*/  FMUL R9, R5, R26 ;  /* 0x0000001a05097220 */ /* 0x001fc40000400000 */
[----:B------:R-:W-:-:S03]  /*dfdd0*/  FMUL R29, R5, R10 ;  /* 0x0000000a051d7220 */ /* 0x000fc60000400000 */
[----:B------:R-:W-:Y:S01]  /*dfde0*/  STL [R1+0x4], R9 ;  /* 0x0000040901007387 */ /* 0x000fe20000100800 */
[----:B------:R-:W2:Y:S02]  /*dfdf0*/  LDL.LU R20, [R1+0x664] ;  /* 0x0006640001147983 */ /* 0x000ea40000300800 */
[----:B------:R-:W-:Y:S02]  /*dfe00*/  STL [R1], R0 ;  /* 0x0000000001007387 */ /* 0x000fe40000100800 */
[----:B------:R-:W2:Y:S01]  /*dfe10*/  LDL.LU R10, [R1+0x674] ;  /* 0x00067400010a7983 */ /* 0x000ea20000300800 */
[----:B------:R-:W-:Y:S02]  /*dfe20*/  MOV R8, c[0x0][0x1c8] ;  /* 0x0000720000087a02 */ /* 0x000fe40000000f00 */
[----:B------:R-:W-:-:S03]  /*dfe30*/  MOV R4, c[0x0][0x1c8] ;  /* 0x0000720000047a02 */ /* 0x000fc60000000f00 */
[----:B------:R-:W-:Y:S02]  /*dfe40*/  IMAD R8, R8, 0xca, RZ ;  /* 0x000000ca08087824 */ /* 0x000fe400078e02ff */
[----:B------:R-:W-:Y:S01]  /*dfe50*/  IMAD R4, R4, 0x328, RZ ;  /* 0x0000032804047824 */ /* 0x000fe200078e02ff */
[----:B--2---:R0:W-:Y:S04]  /*dfe60*/  STL [R1+0x37ec], R10 ;  /* 0x0037ec0a01007387 */ /* 0x0041e80000100800 */
[----:B0-----:R-:W2:Y:S01]  /*dfe70*/  LDL.LU R10, [R1+0x66c] ;  /* 0x00066c00010a7983 */ /* 0x001ea20000300800 */
[----:B------:R-:W2:Y:S01]  /*dfe80*/  LDL.LU R21, [R1+0x67c] ;  /* 0x00067c0001157983 */ /* 0x000ea20000300800 */
[----:B---3--:R-:W-:Y:S01]  /*dfe90*/  LEA.HI.X.SX32 R13, R8, R3, 0x1, P5 ;  /* 0x00000003080d7211 */ /* 0x008fe200028f0eff */
[----:B------:R-:W-:Y:S01]  /*dfea0*/  STL [R1+0x3794], R29 ;  /* 0x0037941d01007387 */ /* 0x000fe20000100800 */
[----:B------:R-:W3:Y:S01]  /*dfeb0*/  LDL.LU R24, [R1+0x684] ;  /* 0x0006840001187983 */ /* 0x000ee20000300800 */
[----:B------:R-:W3:Y:S01]  /*dfec0*/  LDL.LU R22, [R1+0x68c] ;  /* 0x00068c0001167983 */ /* 0x000ee20000300800 */
[----:B------:R-:W-:Y:S01]  /*dfed0*/  IADD3 R26, P5, R4, R2, RZ ;  /* 0x00000002041a7210 */ /* 0x000fe20007fbe0ff */
[----:B------:R-:W3:Y:S02]  /*dfee0*/  LDL.LU R5, [R1+0x694] ;  /* 0x0006940001057983 */ /* 0x000ee40000300800 */
[C---:B------:R-:W-:Y:S01]  /*dfef0*/  FMUL R4, R6.reuse, R25 ;  /* 0x0000001906047220 */ /* 0x040fe20000400000 */
[----:B----4-:R0:W-:Y:S01]  /*dff00*/  STL.64 [R1+0x9c0], R12 ;  /* 0x0009c00c01007387 */ /* 0x0101e20000100a00 */
[----:B------:R-:W4:Y:S02]  /*dff10*/  LDL.LU R0, [R1+0x69c] ;  /* 0x00069c0001007983 */ /* 0x000f240000300800 */
[----:B------:R-:W3:Y:S01]  /*dff20*/  LDL.LU R28, [R1+0x6a4] ;  /* 0x0006a400011c7983 */ /* 0x000ee20000300800 */
[----:B------:R1:W2:Y:S01]  /*dff30*/  MUFU.RCP R23, R7 ;  /* 0x0000000700177308 */ /* 0x0002a20000001000 */
[C---:B------:R-:W-:Y:S01]  /*dff40*/  FMUL R15, R6.reuse, R19 ;  /* 0x00000013060f7220 */ /* 0x040fe20000400000 */
[----:B0-----:R-:W4:Y:S01]  /*dff50*/  LDL.LU R12, [R1+0x6ac] ;  /* 0x0006ac00010c7983 */ /* 0x001f220000300800 */
[----:B------:R0:W-:Y:S02]  /*dff60*/  STL [R1+0x484], R4 ;  /* 0x0004840401007387 */ /* 0x0001e40000100800 */
[----:B-1----:R-:W4:Y:S02]  /*dff70*/  LDL.LU R7, [R1+0x6b4] ;  /* 0x0006b40001077983 */ /* 0x002f240000300800 */
[----:B------:R-:W4:Y:S01]  /*dff80*/  LDL.LU R27, [R1+0x6bc] ;  /* 0x0006bc00011b7983 */ /* 0x000f220000300800 */
        /* <DEDUP_REMOVED lines=9> */
[----:B------:R0:W-:Y:S02]  /*e0020*/  STL [R1+0x47c], R15 ;  /* 0x00047c0f01007387 */ /* 0x0001e40000100800 */
[----:B------:R-:W-:-:S02]  /*e0030*/  FMUL R20, R6, R20 ;  /* 0x0000001406147220 */ /* 0x000fc40000400000 */
[----:B------:R-:W4:Y:S01]  /*e0040*/  LDL.LU R17, [R1+0x70c] ;  /* 0x00070c0001117983 */ /* 0x000f220000300800 */
[----:B------:R-:W4:Y:S04]  /*e0050*/  LDL.LU R16, [R1+0x710] ;  /* 0x0007100001107983 */ /* 0x000f280000300800 */
[----:B0-----:R-:W4:Y:S01]  /*e0060*/  LDL.LU R15, [R1+0x718] ;  /* 0x00071800010f7983 */ /* 0x001f220000300800 */
[----:B------:R-:W4:Y:S02]  /*e0070*/  LDL.LU R19, [R1+0x720] ;  /* 0x0007200001137983 */ /* 0x000f240000300800 */
[----:B------:R0:W-:Y:S02]  /*e0080*/  STL [R1+0x478], R20 ;  /* 0x0004781401007387 */ /* 0x0001e40000100800 */
[----:B0-----:R-:W4:Y:S01]  /*e0090*/  LDL.LU R20, [R1+0x728] ;  /* 0x0007280001147983 */ /* 0x001f220000300800 */
[----:B--2---:R-:W-:-:S05]  /*e00a0*/  FMUL R10, R6, R10 ;  /* 0x0000000a060a7220 */ /* 0x004fca0000400000 */
[----:B------:R0:W-:Y:S04]  /*e00b0*/  STL [R1+0x474], R10 ;  /* 0x0004740a01007387 */ /* 0x0001e80000100800 */
[----:B0-----:R-:W2:Y:S01]  /*e00c0*/  LDL.LU R10, [R1+0x37ec] ;  /* 0x0037ec00010a7983 */ /* 0x001ea20000300800 */
[C---:B------:R-:W-:Y:S02]  /*e00d0*/  FMUL R21, R6.reuse, R21 ;  /* 0x0000001506157220 */ /* 0x040fe40000400000 */
[C---:B---3--:R-:W-:Y:S02]  /*e00e0*/  FMUL R24, R6.reuse, R24 ;  /* 0x0000001806187220 */ /* 0x048fe40000400000 */
[C---:B------:R-:W-:Y:S02]  /*e00f0*/  FMUL R22, R6.reuse, R22 ;  /* 0x0000001606167220 */ /* 0x040fe40000400000 */
[----:B------:R-:W-:-:S02]  /*e0100*/  FMUL R5, R6, R5 ;  /* 0x0000000506057220 */ /* 0x000fc40000400000 */
[C---:B----4-:R-:W-:Y:S02]  /*e0110*/  FMUL R0, R6.reuse, R0 ;  /* 0x0000000006007220 */ /* 0x050fe40000400000 */
[C---:B------:R-:W-:Y:S02]  /*e0120*/  FMUL R28, R6.reuse, R28 ;  /* 0x0000001c061c7220 */ /* 0x040fe40000400000 */
[C---:B------:R-:W-:Y:S02]  /*e0130*/  FMUL R12, R6.reuse, R12 ;  /* 0x0000000c060c7220 */ /* 0x040fe40000400000 */
[C---:B------:R-:W-:Y:S02]  /*e0140*/  FMUL R7, R6.reuse, R7 ;  /* 0x0000000706077220 */ /* 0x040fe40000400000 */
[C---:B------:R-:W-:Y:S02]  /*e0150*/  FMUL R4, R6.reuse, R4 ;  /* 0x0000000406047220 */ /* 0x040fe40000400000 */
[----:B------:R-:W-:-:S02]  /*e0160*/  FMUL R8, R6, R8 ;  /* 0x0000000806087220 */ /* 0x000fc40000400000 */
        /* <DEDUP_REMOVED lines=9> */
[----:B------:R-:W-:Y:S02]  /*e0200*/  STL [R1+0x35c], R5 ;  /* 0x00035c0501007387 */ /* 0x000fe40000100800 */
[----:B------:R0:W-:Y:S02]  /*e0210*/  STL [R1+0x358], R0 ;  /* 0x0003580001007387 */ /* 0x0001e40000100800 */
[----:B0-----:R-:W2:Y:S01]  /*e0220*/  LDL.LU R0, [R1+0x73c] ;  /* 0x00073c0001007983 */ /* 0x001ea20000300800 */
[----:B------:R-:W-:Y:S02]  /*e0230*/  STL [R1+0x354], R28 ;  /* 0x0003541c01007387 */ /* 0x000fe40000100800 */
[----:B------:R-:W-:Y:S02]  /*e0240*/  STL [R1+0x350], R12 ;  /* 0x0003500c01007387 */ /* 0x000fe40000100800 */
[----:B------:R0:W-:Y:S02]  /*e0250*/  STL [R1+0x34c], R7 ;  /* 0x00034c0701007387 */ /* 0x0001e40000100800 */
[----:B0-----:R-:W-:-:S05]  /*e0260*/  FMUL R7, R6, R27 ;  /* 0x0000001b06077220 */ /* 0x001fca0000400000 */
[----:B------:R0:W-:Y:S01]  /*e0270*/  STL [R1+0x348], R7 ;  /* 0x0003480701007387 */ /* 0x0001e20000100800 */
[----:B------:R1:W-:Y:S02]  /*e0280*/  STL [R1+0x344], R4 ;  /* 0x0003440401007387 */ /* 0x0003e40000100800 */
[----:B------:R1:W-:Y:S02]  /*e0290*/  STL [R1+0x340], R8 ;  /* 0x0003400801007387 */ /* 0x0003e40000100800 */
[C---:B0-----:R-:W-:Y:S02]  /*e02a0*/  FMUL R7, R6.reuse, R29 ;  /* 0x0000001d06077220 */ /* 0x041fe40000400000 */
[C---:B-1----:R-:W-:Y:S02]  /*e02b0*/  FMUL R4, R6.reuse, R9 ;  /* 0x0000000906047220 */ /* 0x042fe40000400000 */
[C---:B------:R-:W-:Y:S01]  /*e02c0*/  FMUL R8, R6.reuse, R13 ;  /* 0x0000000d06087220 */ /* 0x040fe20000400000 */
[----:B------:R-:W-:Y:S02]  /*e02d0*/  STL [R1+0xf8], R7 ;  /* 0x0000f80701007387 */ /* 0x000fe40000100800 */
[----:B------:R0:W-:Y:S02]  /*e02e0*/  STL [R1+0xf4], R4 ;  /* 0x0000f40401007387 */ /* 0x0001e40000100800 */
[----:B------:R1:W-:Y:S02]  /*e02f0*/  STL [R1+0xf0], R8 ;  /* 0x0000f00801007387 */ /* 0x0003e40000100800 */
[----:B0-----:R-:W-:-:S02]  /*e0300*/  FMUL R4, R6, R25 ;  /* 0x0000001906047220 */ /* 0x001fc40000400000 */
[----:B------:R-:W2:Y:S01]  /*e0310*/  LDL.LU R25, [R1+0x744] ;  /* 0x0007440001197983 */ /* 0x000ea20000300800 */
[C---:B------:R-:W-:Y:S02]  /*e0320*/  FMUL R7, R6.reuse, R14 ;  /* 0x0000000e06077220 */ /* 0x040fe40000400000 */
[C---:B-1----:R-:W-:Y:S02]  /*e0330*/  FMUL R8, R6.reuse, R11 ;  /* 0x0000000b06087220 */ /* 0x042fe40000400000 */
[C---:B------:R-:W-:Y:S01]  /*e0340*/  FMUL R11, R6.reuse, R15 ;  /* 0x0000000f060b7220 */ /* 0x040fe20000400000 */
[----:B------:R0:W-:Y:S01]  /*e0350*/  STL [R1+0xec], R7 ;  /* 0x0000ec0701007387 */ /* 0x0001e20000100800 */
[----:B------:R1:W-:Y:S02]  /*e0360*/  STL [R1+0xe8], R4 ;  /* 0x0000e80401007387 */ /* 0x0003e40000100800 */
[----:B------:R-:W-:Y:S02]  /*e0370*/  STL [R1+0xe4], R8 ;  /* 0x0000e40801007387 */ /* 0x000fe40000100800 */
[----:B------:R-:W-:-:S02]  /*e0380*/  FMUL R16, R6, R16 ;  /* 0x0000001006107220 */ /* 0x000fc40000400000 */
[C---:B0-----:R-:W-:Y:S02]  /*e0390*/  FMUL R7, R6.reuse, R18 ;  /* 0x0000001206077220 */ /* 0x041fe40000400000 */
[C---:B-1----:R-:W-:Y:S02]  /*e03a0*/  FMUL R4, R6.reuse, R17 ;  /* 0x0000001106047220 */ /* 0x042fe40000400000 */
[C---:B------:R-:W-:Y:S02]  /*e03b0*/  FMUL R17, R6.reuse, R20 ;  /* 0x0000001406117220 */ /* 0x040fe40000400000 */
[----:B------:R-:W-:Y:S01]  /*e03c0*/  FMUL R18, R6, R19 ;  /* 0x0000001306127220 */ /* 0x000fe20000400000 */
[----:B------:R-:W-:Y:S01]  /*e03d0*/  STL [R1+0xe0], R7 ;  /* 0x0000e00701007387 */ /* 0x000fe20000100800 */
[----:B------:R0:W-:Y:S02]  /*e03e0*/  STL [R1+0xdc], R4 ;  /* 0x0000dc0401007387 */ /* 0x0001e40000100800 */
[----:B------:R-:W-:Y:S02]  /*e03f0*/  STL [R1+0x3798], R11 ;  /* 0x0037980b01007387 */ /* 0x000fe40000100800 */
[----:B------:R-:W-:Y:S01]  /*e0400*/  IMAD.MOV.U32 R28, RZ, RZ, c[0x0][0x1c8] ;  /* 0x00007200ff1c7624 */ /* 0x000fe200078e00ff */
[----:B0-----:R-:W2:Y:S01]  /*e0410*/  LDL.LU R4, [R1+0x748] ;  /* 0x0007480001047983 */ /* 0x001ea20000300800 */
[----:B------:R-:W-:Y:S02]  /*e0420*/  STL.64 [R1+0x3778], R16 ;  /* 0x0037781001007387 */ /* 0x000fe40000100a00 */
[----:B------:R-:W-:Y:S02]  /*e0430*/  STL [R1+0x3780], R17 ;  /* 0x0037801101007387 */ /* 0x000fe40000100800 */
[----:B------:R-:W-:-:S05]  /*e0440*/  IMAD R12, R28, 0x194, RZ ;  /* 0x000001941c0c7824 */ /* 0x000fca00078e02ff */
[----:B------:R-:W-:Y:S01]  /*e0450*/  LEA.HI.X.SX32 R27, R12, R3, 0x1, P5 ;  /* 0x000000030c1b7211 */ /* 0x000fe200028f0eff */
[----:B---3--:R-:W-:-:S05]  /*e0460*/  FMUL R19, R6, R21 ;  /* 0x0000001506137220 */ /* 0x008fca0000400000 */
[----:B------:R-:W-:Y:S01]  /*e0470*/  STL.64 [R1+0x3788], R18 ;  /* 0x0037881201007387 */ /* 0x000fe20000100a00 */
[----:B----4-:R-:W-:-:S05]  /*e0480*/  FMUL R9, R6, R24 ;  /* 0x0000001806097220 */ /* 0x010fca0000400000 */
[----:B------:R-:W-:Y:S01]  /*e0490*/  STL [R1+0x379c], R9 ;  /* 0x00379c0901007387 */ /* 0x000fe20000100800 */
[----:B------:R-:W3:Y:S02]  /*e04a0*/  LDL.LU R29, [R1+0x750] ;  /* 0x00075000011d7983 */ /* 0x000ee40000300800 */
[----:B--2---:R-:W-:-:S05]  /*e04b0*/  FMUL R20, R6, R22 ;  /* 0x0000001606147220 */ /* 0x004fca0000400000 */
[----:B------:R-:W-:Y:S01]  /*e04c0*/  STL [R1+0x37a0], R20 ;  /* 0x0037a01401007387 */ /* 0x000fe20000100800 */
[----:B------:R-:W2:Y:S02]  /*e04d0*/  LDL.LU R14, [R1+0x758] ;  /* 0x00075800010e7983 */ /* 0x000ea40000300800 */
[----:B------:R-:W4:Y:S02]  /*e04e0*/  LDL.LU R21, [R1+0x75c] ;  /* 0x00075c0001157983 */ /* 0x000f240000300800 */
[----:B------:R-:W4:Y:S02]  /*e04f0*/  LDL.LU R15, [R1+0x760] ;  /* 0x00076000010f7983 */ /* 0x000f240000300800 */
[----:B------:R-:W-:-:S05]  /*e0500*/  FMUL R8, R6, R0 ;  /* 0x0000000006087220 */ /* 0x000fca0000400000 */
[----:B------:R-:W-:Y:S01]  /*e0510*/  STL [R1+0x37a4], R8 ;  /* 0x0037a40801007387 */ /* 0x000fe20000100800 */
[----:B------:R-:W4:Y:S02]  /*e0520*/  LDL.LU R22, [R1+0x768] ;  /* 0x0007680001167983 */ /* 0x000f240000300800 */
[----:B------:R-:W4:Y:S02]  /*e0530*/  LDL.LU R24, [R1+0x76c] ;  /* 0x00076c0001187983 */ /* 0x000f240000300800 */
[----:B------:R0:W-:Y:S02]  /*e0540*/  STL.64 [R1+0x9d8], R26 ;  /* 0x0009d81a01007387 */ /* 0x0001e40000100a00 */
[----:B0-----:R-:W4:Y:S01]  /*e0550*/  LDL.LU R27, [R1+0x770] ;  /* 0x00077000011b7983 */ /* 0x001f220000300800 */
[----:B------:R-:W-:-:S05]  /*e0560*/  MOV R5, c[0x0][0x1c8] ;  /* 0x0000720000057a02 */ /* 0x000fca0000000f00 */
[----:B------:R-:W-:Y:S02]  /*e0570*/  IMAD R5, R5, 0x32a, RZ ;  /* 0x0000032a05057824 */ /* 0x000fe400078e02ff */
[----:B------:R-:W-:Y:S02]  /*e0580*/  IMAD R0, R28, 0x196, RZ ;  /* 0x000001961c007824 */ /* 0x000fe400078e02ff */
[----:B------:R-:W4:Y:S01]  /*e0590*/  LDL.LU R28, [R1+0x774] ;  /* 0x00077400011c7983 */ /* 0x000f220000300800 */
[----:B------:R-:W4:Y:S01]  /*e05a0*/  LDL.LU R13, [R1+0x780] ;  /* 0x00078000010d7983 */ /* 0x000f220000300800 */
[----:B------:R-:W-:Y:S01]  /*e05b0*/  IADD3 R8, P5, R5, R2, RZ ;  /* 0x0000000205087210 */ /* 0x000fe20007fbe0ff */
[----:B------:R0:W1:Y:S01]  /*e05c0*/  MUFU.RCP R26, R10 ;  /* 0x0000000a001a7308 */ /* 0x0000620000001000 */
[----:B------:R-:W-:-:S05]  /*e05d0*/  FMUL R5, R23, R25 ;  /* 0x0000001917057220 */ /* 0x000fca0000400000 */
[----:B------:R1:W-:Y:S01]  /*e05e0*/  STL [R1+0x44c], R5 ;  /* 0x00044c0501007387 */ /* 0x0003e20000100800 */
[----:B0-----:R-:W4:Y:S03]  /*e05f0*/  LDL.LU R10, [R1+0x784] ;  /* 0x00078400010a7983 */ /* 0x001f260000300800 */
[----:B------:R-:W4:Y:S04]  /*e0600*/  LDL.LU R9, [R1+0x788] ;  /* 0x0007880001097983 */ /* 0x000f280000300800 */
[----:B-1----:R-:W4:Y:S01]  /*e0610*/  LDL.LU R5, [R1+0x790] ;  /* 0x0007900001057983 */ /* 0x002f220000300800 */
[----:B------:R-:W4:Y:S02]  /*e0620*/  LDL.LU R12, [R1+0x798] ;  /* 0x00079800010c7983 */ /* 0x000f240000300800 */
[----:B------:R-:W4:Y:S02]  /*e0630*/  LDL.LU R6, [R1+0x7f0] ;  /* 0x0007f00001067983 */ /* 0x000f240000300800 */
[----:B------:R-:W4:Y:S01]  /*e0640*/  LDL.LU R20, [R1+0x7f8] ;  /* 0x0007f80001147983 */ /* 0x000f220000300800 */
[----:B------:R-:W4:Y:S01]  /*e0650*/  LDL.LU R18, [R1+0x804] ;  /* 0x0008040001127983 */ /* 0x000f220000300800 */
[----:B------:R-:W4:Y:S02]  /*e0660*/  LDL.LU R25, [R1+0x810] ;  /* 0x0008100001197983 */ /* 0x000f240000300800 */
[----:B------:R-:W4:Y:S02]  /*e0670*/  LDL.LU R19, [R1+0x814] ;  /* 0x0008140001137983 */ /* 0x000f240000300800 */
[----:B------:R-:W4:Y:S02]  /*e0680*/  LDL.LU R17, [R1+0x820] ;  /* 0x0008200001117983 */ /* 0x000f240000300800 */
[----:B------:R-:W-:-:S05]  /*e0690*/  FMUL R4, R23, R4 ;  /* 0x0000000417047220 */ /* 0x000fca0000400000 */
[----:B------:R0:W-:Y:S01]  /*e06a0*/  STL [R1+0x448], R4 ;  /* 0x0004480401007387 */ /* 0x0001e20000100800 */
[----:B------:R-:W4:Y:S02]  /*e06b0*/  LDL.LU R16, [R1+0x82c] ;  /* 0x00082c0001107983 */ /* 0x000f240000300800 */
[----:B------:R-:W4:Y:S02]  /*e06c0*/  LDL.LU R11, [R1+0x838] ;  /* 0x00083800010b7983 */ /* 0x000f240000300800 */
[----:B------:R-:W4:Y:S01]  /*e06d0*/  LDL.LU R7, [R1+0x83c] ;  /* 0x00083c0001077983 */ /* 0x000f220000300800 */
[----:B0-----:R-:W4:Y:S01]  /*e06e0*/  LDL.LU R4, [R1+0x848] ;  /* 0x0008480001047983 */ /* 0x001f220000300800 */
[----:B---3--:R-:W-:-:S05]  /*e06f0*/  FMUL R29, R23, R29 ;  /* 0x0000001d171d7220 */ /* 0x008fca0000400000 */
[----:B------:R0:W-:Y:S01]  /*e0700*/  STL [R1+0x444], R29 ;  /* 0x0004441d01007387 */ /* 0x0001e20000100800 */
[C---:B--2---:R-:W-:Y:S02]  /*e0710*/  FMUL R14, R23.reuse, R14 ;  /* 0x0000000e170e7220 */ /* 0x044fe40000400000 */
[C---:B----4-:R-:W-:Y:S02]  /*e0720*/  FMUL R21, R23.reuse, R21 ;  /* 0x0000001517157220 */ /* 0x050fe40000400000 */
[C---:B------:R-:W-:Y:S01]  /*e0730*/  FMUL R15, R23.reuse, R15 ;  /* 0x0000000f170f7220 */ /* 0x040fe20000400000 */
[----:B0-----:R-:W2:Y:S01]  /*e0740*/  LDL.LU R29, [R1+0x84c] ;  /* 0x00084c00011d7983 */ /* 0x001ea20000300800 */
[----:B------:R0:W-:Y:S02]  /*e0750*/  STL [R1+0x440], R14 ;  /* 0x0004400e01007387 */ /* 0x0001e40000100800 */
[C---:B------:R-:W-:Y:S02]  /*e0760*/  FMUL R22, R23.reuse, R22 ;  /* 0x0000001617167220 */ /* 0x040fe40000400000 */
[C---:B------:R-:W-:Y:S01]  /*e0770*/  FMUL R24, R23.reuse, R24 ;  /* 0x0000001817187220 */ /* 0x040fe20000400000 */
[----:B0-----:R-:W3:Y:S01]  /*e0780*/  LDL.LU R14, [R1+0x858] ;  /* 0x00085800010e7983 */ /* 0x001ee20000300800 */
[----:B------:R0:W-:Y:S03]  /*e0790*/  STL [R1+0x43c], R21 ;  /* 0x00043c1501007387 */ /* 0x0001e60000100800 */
[----:B0-----:R-:W4:Y:S01]  /*e07a0*/  LDL.LU R21, [R1+0x85c] ;  /* 0x00085c0001157983 */ /* 0x001f220000300800 */
[----:B------:R0:W-:Y:S02]  /*e07b0*/  STL [R1+0x438], R15 ;  /* 0x0004380f01007387 */ /* 0x0001e40000100800 */
[C---:B------:R-:W-:Y:S01]  /*e07c0*/  FMUL R27, R23.reuse, R27 ;  /* 0x0000001b171b7220 */ /* 0x040fe20000400000 */
[----:B0-----:R-:W4:Y:S01]  /*e07d0*/  LDL.LU R15, [R1+0x868] ;  /* 0x00086800010f7983 */ /* 0x001f220000300800 */
[----:B------:R0:W-:Y:S03]  /*e07e0*/  STL [R1+0x434], R22 ;  /* 0x0004341601007387 */ /* 0x0001e60000100800 */
[----:B0-----:R-:W4:Y:S01]  /*e07f0*/  LDL.LU R22, [R1+0x86c] ;  /* 0x00086c0001167983 */ /* 0x001f220000300800 */
[----:B------:R0:W-:Y:S03]  /*e0800*/  STL [R1+0x430], R24 ;  /* 0x0004301801007387 */ /* 0x0001e60000100800 */
[----:B0-----:R-:W4:Y:S01]  /*e0810*/  LDL.LU R24, [R1+0x878] ;  /* 0x0008780001187983 */ /* 0x001f220000300800 */
[----:B------:R0:W-:Y:S03]  /*e0820*/  STL [R1+0x31c], R27 ;  /* 0x00031c1b01007387 */ /* 0x0001e60000100800 */
[----:B0-----:R-:W4:Y:S01]  /*e0830*/  LDL.LU R27, [R1+0x87c] ;  /* 0x00087c00011b7983 */ /* 0x001f220000300800 */
[----:B------:R-:W-:-:S02]  /*e0840*/  FMUL R28, R23, R28 ;  /* 0x0000001c171c7220 */ /* 0x000fc40000400000 */
[C---:B------:R-:W-:Y:S02]  /*e0850*/  FMUL R13, R23.reuse, R13 ;  /* 0x0000000d170d7220 */ /* 0x040fe40000400000 */
[C---:B------:R-:W-:Y:S01]  /*e0860*/  FMUL R10, R23.reuse, R10 ;  /* 0x0000000a170a7220 */ /* 0x040fe20000400000 */
[----:B------:R-:W-:Y:S02]  /*e0870*/  STL [R1+0x318], R28 ;  /* 0x0003181c01007387 */ /* 0x000fe40000100800 */
[----:B------:R-:W-:Y:S02]  /*e0880*/  STL [R1+0x314], R13 ;  /* 0x0003140d01007387 */ /* 0x000fe40000100800 */
[----:B------:R0:W-:Y:S02]  /*e0890*/  STL [R1+0x310], R10 ;  /* 0x0003100a01007387 */ /* 0x0001e40000100800 */
[C---:B0-----:R-:W-:Y:S02]  /*e08a0*/  FMUL R10, R23.reuse, R9 ;  /* 0x00000009170a7220 */ /* 0x041fe40000400000 */
[----:B------:R-:W-:-:S02]  /*e08b0*/  FMUL R9, R23, R5 ;  /* 0x0000000517097220 */ /* 0x000fc40000400000 */
[C---:B------:R-:W-:Y:S01]  /*e08c0*/  FMUL R5, R23.reuse, R6 ;  /* 0x0000000617057220 */ /* 0x040fe20000400000 */
[----:B------:R0:W-:Y:S02]  /*e08d0*/  STL [R1+0x30c], R10 ;  /* 0x00030c0a01007387 */ /* 0x0001e40000100800 */
[----:B------:R1:W-:Y:S02]  /*e08e0*/  STL [R1+0x308], R9 ;  /* 0x0003080901007387 */ /* 0x0003e40000100800 */
[C---:B------:R-:W-:Y:S02]  /*e08f0*/  FMUL R6, R23.reuse, R18 ;  /* 0x0000001217067220 */ /* 0x040fe40000400000 */
[C---:B0-----:R-:W-:Y:S02]  /*e0900*/  FMUL R10, R23.reuse, R12 ;  /* 0x0000000c170a7220 */ /* 0x041fe40000400000 */
[----:B-1----:R-:W-:-:S03]  /*e0910*/  FMUL R9, R23, R20 ;  /* 0x0000001417097220 */ /* 0x002fc60000400000 */
[----:B------:R-:W-:Y:S01]  /*e0920*/  STL [R1+0x304], R10 ;  /* 0x0003040a01007387 */ /* 0x000fe20000100800 */
[----:B------:R0:W-:Y:S02]  /*e0930*/  STL [R1+0x300], R5 ;  /* 0x0003000501007387 */ /* 0x0001e40000100800 */
[----:B------:R1:W-:Y:S02]  /*e0940*/  STL [R1+0xc0], R9 ;  /* 0x0000c00901007387 */ /* 0x0003e40000100800 */
[C---:B0-----:R-:W-:Y:S02]  /*e0950*/  FMUL R5, R23.reuse, R25 ;  /* 0x0000001917057220 */ /* 0x041fe40000400000 */
[----:B------:R-:W4:Y:S01]  /*e0960*/  LDL.LU R25, [R1+0x778] ;  /* 0x0007780001197983 */ /* 0x000f220000300800 */
[----:B------:R0:W-:Y:S02]  /*e0970*/  STL [R1+0xbc], R6 ;  /* 0x0000bc0601007387 */ /* 0x0001e40000100800 */
[----:B------:R0:W-:Y:S02]  /*e0980*/  STL [R1+0xb8], R5 ;  /* 0x0000b80501007387 */ /* 0x0001e40000100800 */
[----:B-1----:R-:W-:-:S02]  /*e0990*/  FMUL R9, R23, R16 ;  /* 0x0000001017097220 */ /* 0x002fc40000400000 */
[C---:B0-----:R-:W-:Y:S02]  /*e09a0*/  FMUL R6, R23.reuse, R19 ;  /* 0x0000001317067220 */ /* 0x041fe40000400000 */
[----:B------:R-:W-:-:S03]  /*e09b0*/  FMUL R5, R23, R17 ;  /* 0x0000001117057220 */ /* 0x000fc60000400000 */
[----:B------:R0:W-:Y:S02]  /*e09c0*/  STL [R1+0xb4], R6 ;  /* 0x0000b40601007387 */ /* 0x0001e40000100800 */
[----:B------:R1:W-:Y:S01]  /*e09d0*/  STL [R1+0xb0], R5 ;  /* 0x0000b00501007387 */ /* 0x0003e20000100800 */
[----:B------:R-:W-:Y:S01]  /*e09e0*/  MOV R28, c[0x0][0x1c8] ;  /* 0x00007200001c7a02 */ /* 0x000fe20000000f00 */
[----:B------:R1:W-:Y:S02]  /*e09f0*/  STL [R1+0xac], R9 ;  /* 0x0000ac0901007387 */ /* 0x0003e40000100800 */
[C---:B0-----:R-:W-:Y:S02]  /*e0a00*/  FMUL R6, R23.reuse, R11 ;  /* 0x0000000b17067220 */ /* 0x041fe40000400000 */
[C---:B-1----:R-:W-:Y:S02]  /*e0a10*/  FMUL R5, R23.reuse, R7 ;  /* 0x0000000717057220 */ /* 0x042fe40000400000 */
[----:B------:R-:W-:Y:S01]  /*e0a20*/  FMUL R7, R23, R4 ;  /* 0x0000000417077220 */ /* 0x000fe20000400000 */
[----:B------:R3:W-:Y:S04]  /*e0a30*/  STL [R1+0xa8], R6 ;  /* 0x0000a80601007387 */ /* 0x0007e80000100800 */
[----:B------:R-:W-:Y:S02]  /*e0a40*/  STL [R1+0x37a8], R7 ;  /* 0x0037a80701007387 */ /* 0x000fe40000100800 */
[----:B------:R0:W-:Y:S02]  /*e0a50*/  STL [R1+0xa4], R5 ;  /* 0x0000a40501007387 */ /* 0x0001e40000100800 */
[----:B------:R-:W-:-:S02]  /*e0a60*/  IMAD R13, R28, 0x195, RZ ;  /* 0x000001951c0d7824 */ /* 0x000fc400078e02ff */
[C---:B------:R-:W-:Y:S02]  /*e0a70*/  IMAD R17, R28.reuse, 0xcb, RZ ;  /* 0x000000cb1c117824 */ /* 0x040fe400078e02ff */
[----:B------:R-:W-:Y:S01]  /*e0a80*/  IMAD R16, R28, 0x32c, RZ ;  /* 0x0000032c1c107824 */ /* 0x000fe200078e02ff */
[----:B------:R-:W-:Y:S01]  /*e0a90*/  LEA.HI.X.SX32 R9, R13, R3, 0x1, P5 ;  /* 0x000000030d097211 */ /* 0x000fe200028f0eff */
[----:B------:R-:W-:Y:S02]  /*e0aa0*/  IADD3 R18, P5, R0, R2, RZ ;  /* 0x0000000200127210 */ /* 0x000fe40007fbe0ff */
[----:B--2---:R-:W-:-:S05]  /*e0ab0*/  FMUL R10, R23, R29 ;  /* 0x0000001d170a7220 */ /* 0x004fca0000400000 */
[----:B------:R-:W-:Y:S01]  /*e0ac0*/  STL [R1+0x37ac], R10 ;  /* 0x0037ac0a01007387 */ /* 0x000fe20000100800 */
[----:B---3--:R-:W-:-:S05]  /*e0ad0*/  FMUL R6, R23, R14 ;  /* 0x0000000e17067220 */ /* 0x008fca0000400000 */
[----:B------:R-:W-:Y:S01]  /*e0ae0*/  STL [R1+0x37b0], R6 ;  /* 0x0037b00601007387 */ /* 0x000fe20000100800 */
[----:B----4-:R-:W-:-:S05]  /*e0af0*/  FMUL R21, R23, R21 ;  /* 0x0000001517157220 */ /* 0x010fca0000400000 */
[----:B------:R-:W-:Y:S01]  /*e0b00*/  STL [R1+0x37b4], R21 ;  /* 0x0037b41501007387 */ /* 0x000fe20000100800 */
[----:B0-----:R-:W-:-:S05]  /*e0b10*/  FMUL R5, R23, R15 ;  /* 0x0000000f17057220 */ /* 0x001fca0000400000 */
[----:B------:R-:W-:Y:S01]  /*e0b20*/  STL [R1+0x37b8], R5 ;  /* 0x0037b80501007387 */ /* 0x000fe20000100800 */
[----:B------:R-:W-:-:S05]  /*e0b30*/  FMUL R22, R23, R22 ;  /* 0x0000001617167220 */ /* 0x000fca0000400000 */
[----:B------:R-:W-:Y:S01]  /*e0b40*/  STL [R1+0x37bc], R22 ;  /* 0x0037bc1601007387 */ /* 0x000fe20000100800 */
[----:B------:R-:W-:-:S05]  /*e0b50*/  FMUL R4, R23, R24 ;  /* 0x0000001817047220 */ /* 0x000fca0000400000 */
[----:B------:R-:W-:Y:S01]  /*e0b60*/  STL [R1+0x37c0], R4 ;  /* 0x0037c00401007387 */ /* 0x000fe20000100800 */
[----:B------:R-:W-:-:S05]  /*e0b70*/  FMUL R23, R23, R27 ;  /* 0x0000001b17177220 */ /* 0x000fca0000400000 */
[----:B------:R-:W-:Y:S01]  /*e0b80*/  STL [R1+0x37c4], R23 ;  /* 0x0037c41701007387 */ /* 0x000fe20000100800 */
[----:B------:R-:W-:Y:S02]  /*e0b90*/  STL [R1+0x37c8], R17 ;  /* 0x0037c81101007387 */ /* 0x000fe40000100800 */
[----:B------:R-:W-:Y:S02]  /*e0ba0*/  STL [R1+0x37cc], R16 ;  /* 0x0037cc1001007387 */ /* 0x000fe40000100800 */
[----:B------:R0:W-:Y:S01]  /*e0bb0*/  STL [R1+0x37d8], R18 ;  /* 0x0037d81201007387 */ /* 0x0001e20000100800 */
[----:B------:R-:W-:Y:S01]  /*e0bc0*/  STL [R1+0x37d4], R2 ;  /* 0x0037d40201007387 */ /* 0x000fe20000100800 */
[----:B------:R-:W-:Y:S02]  /*e0bd0*/  STL.64 [R1+0x9d0], R8 ;  /* 0x0009d00801007387 */ /* 0x000fe40000100a00 */
[----:B------:R-:W-:Y:S01]  /*e0be0*/  STL [R1+0x37d0], R3 ;  /* 0x0037d00301007387 */ /* 0x000fe20000100800 */
[----:B0-----:R-:W2:Y:S01]  /*e0bf0*/  LDL.LU R18, [R1+0x79c] ;  /* 0x00079c0001127983 */ /* 0x001ea20000300800 */
[----:B------:R-:W-:-:S03]  /*e0c00*/  FMUL R0, R26, R25 ;  /* 0x000000191a007220 */ /* 0x000fc60000400000 */
[----:B--2---:R0:W-:Y:S02]  /*e0c10*/  STL [R1+0x37dc], R18 ;  /* 0x0037dc1201007387 */ /* 0x0041e40000100800 */
[----:B------:R-:W-:Y:S02]  /*e0c20*/  STL [R1+0x3ec], R0 ;  /* 0x0003ec0001007387 */ /* 0x000fe40000100800 */
[----:B0-----:R-:W2:Y:S04]  /*e0c30*/  LDL.LU R18, [R1+0x794] ;  /* 0x0007940001127983 */ /* 0x001ea80000300800 */
[----:B--2---:R0:W-:Y:S04]  /*e0c40*/  STL [R1+0x37e0], R18 ;  /* 0x0037e01201007387 */ /* 0x0041e80000100800 */
[----:B0-----:R-:W2:Y:S04]  /*e0c50*/  LDL.LU R18, [R1+0x78c] ;  /* 0x00078c0001127983 */ /* 0x001ea80000300800 */
        /* <DEDUP_REMOVED lines=29> */
[----:B--2---:R-:W-:-:S05]  /*e0e30*/  FMUL R18, R26, R18 ;  /* 0x000000121a127220 */ /* 0x004fca0000400000 */
[----:B------:R0:W-:Y:S04]  /*e0e40*/  STL [R1+0x3e4], R18 ;  /* 0x0003e41201007387 */ /* 0x0001e80000100800 */
[----:B0-----:R-:W2:Y:S02]  /*e0e50*/  LDL.LU R18, [R1+0x37e4] ;  /* 0x0037e40001127983 */ /* 0x001ea40000300800 */
[----:B--2---:R-:W-:-:S05]  /*e0e60*/  FMUL R18, R26, R18 ;  /* 0x000000121a127220 */ /* 0x004fca0000400000 */
[----:B------:R0:W-:Y:S04]  /*e0e70*/  STL [R1+0x3dc], R18 ;  /* 0x0003dc1201007387 */ /* 0x0001e80000100800 */
[----:B0-----:R-:W2:Y:S02]  /*e0e80*/  LDL.LU R18, [R1+0x37e0] ;  /* 0x0037e00001127983 */ /* 0x001ea40000300800 */
        /* <DEDUP_REMOVED lines=22> */
[----:B0-----:R-:W3:Y:S01]  /*e0ff0*/  LDL.LU R16, [R1+0x37cc] ;  /* 0x0037cc0001107983 */ /* 0x001ee20000300800 */
[----:B------:R0:W-:Y:S03]  /*e1000*/  STL [R1+0x198], R17 ;  /* 0x0001981101007387 */ /* 0x0001e60000100800 */
[----:B0-----:R-:W4:Y:S01]  /*e1010*/  LDL.LU R17, [R1+0x37c8] ;  /* 0x0037c80001117983 */ /* 0x001f220000300800 */
[----:B------:R0:W-:Y:S02]  /*e1020*/  STL [R1+0x190], R23 ;  /* 0x0001901701007387 */ /* 0x0001e40000100800 */
[C---:B------:R-:W-:Y:S01]  /*e1030*/  FMUL R7, R26.reuse, R7 ;  /* 0x000000071a077220 */ /* 0x040fe20000400000 */
[----:B0-----:R0:W5:Y:S01]  /*e1040*/  LDL.LU R23, [R1+0x37c4] ;  /* 0x0037c40001177983 */ /* 0x0011620000300800 */
[----:B------:R1:W-:Y:S02]  /*e1050*/  STL [R1+0x188], R4 ;  /* 0x0001880401007387 */ /* 0x0003e40000100800 */
[C---:B------:R-:W-:Y:S01]  /*e1060*/  FMUL R8, R26.reuse, R8 ;  /* 0x000000081a087220 */ /* 0x040fe20000400000 */
[----:B-1----:R0:W5:Y:S01]  /*e1070*/  LDL.LU R4, [R1+0x37c0] ;  /* 0x0037c00001047983 */ /* 0x0021620000300800 */
        /* <DEDUP_REMOVED lines=23> */
[----:B-1----:R0:W5:Y:S01]  /*e11f0*/  LDL.LU R9, [R1+0x379c] ;  /* 0x00379c0001097983 */ /* 0x0021620000300800 */
[----:B------:R1:W-:Y:S02]  /*e1200*/  STL [R1+0x90], R11 ;  /* 0x0000900b01007387 */ /* 0x0003e40000100800 */
[----:B------:R-:W-:-:S02]  /*e1210*/  FMUL R24, R26, R24 ;  /* 0x000000181a187220 */ /* 0x000fc40000400000 */
[C---:B------:R-:W-:Y:S01]  /*e1220*/  FMUL R15, R26.reuse, R15 ;  /* 0x0000000f1a0f7220 */ /* 0x040fe20000400000 */
[----:B-1----:R0:W5:Y:S01]  /*e1230*/  LDL.LU R11, [R1+0x3798] ;  /* 0x00379800010b7983 */ /* 0x0021620000300800 */
[----:B------:R1:W-:Y:S02]  /*e1240*/  STL [R1+0x8c], R29 ;  /* 0x00008c1d01007387 */ /* 0x0003e40000100800 */
[C---:B------:R-:W-:Y:S02]  /*e1250*/  FMUL R12, R26.reuse, R12 ;  /* 0x0000000c1a0c7220 */ /* 0x040fe40000400000 */
[C---:B------:R-:W-:Y:S02]  /*e1260*/  FMUL R27, R26.reuse, R27 ;  /* 0x0000001b1a1b7220 */ /* 0x040fe40000400000 */
[C---:B------:R-:W-:Y:S02]  /*e1270*/  FMUL R14, R26.reuse, R14 ;  /* 0x0000000e1a0e7220 */ /* 0x040fe40000400000 */
[C---:B------:R-:W-:Y:S01]  /*e1280*/  FMUL R25, R26.reuse, R25 ;  /* 0x000000191a197220 */ /* 0x040fe20000400000 */
[----:B-1----:R0:W5:Y:S01]  /*e1290*/  LDL.LU R29, [R1+0x3794] ;  /* 0x00379400011d7983 */ /* 0x0021620000300800 */
[----:B------:R1:W-:Y:S02]  /*e12a0*/  STL [R1+0x88], R0 ;  /* 0x0000880001007387 */ /* 0x0003e40000100800 */
[----:B------:R-:W-:-:S02]  /*e12b0*/  FMUL R13, R26, R13 ;  /* 0x0000000d1a0d7220 */ /* 0x000fc40000400000 */
[----:B------:R-:W-:Y:S01]  /*e12c0*/  FMUL R26, R26, R19 ;  /* 0x000000131a1a7220 */ /* 0x000fe20000400000 */
[----:B-1----:R0:W5:Y:S01]  /*e12d0*/  LDL.LU R0, [R1+0x3790] ;  /* 0x0037900001007983 */ /* 0x0021620000300800 */
[----:B------:R1:W-:Y:S02]  /*e12e0*/  STL [R1+0x84], R28 ;  /* 0x0000841c01007387 */ /* 0x0003e40000100800 */
[----:B-1----:R-:W-:Y:S02]  /*e12f0*/  MOV R28, c[0x0][0x1c8] ;  /* 0x00007200001c7a02 */ /* 0x002fe40000000f00 */
[----:B----4-:R-:W-:-:S03]  /*e1300*/  LEA.HI.X.SX32 R19, R17, R3, 0x1, P5 ;  /* 0x0000000311137211 */ /* 0x010fc600028f0eff */
[----:B------:R-:W-:Y:S01]  /*e1310*/  IMAD R17, R28, 0x196, RZ ;  /* 0x000001961c117824 */ /* 0x000fe200078e02ff */
[----:B---3--:R-:W-:-:S04]  /*e1320*/  IADD3 R16, P5, R16, R2, RZ ;  /* 0x0000000210107210 */ /* 0x008fc80007fbe0ff */
[----:B------:R-:W-:Y:S01]  /*e1330*/  LEA.HI.X.SX32 R17, R17, R3, 0x1, P5 ;  /* 0x0000000311117211 */ /* 0x000fe200028f0eff */
[----:B--2---:R1:W-:Y:S04]  /*e1340*/  STL.64 [R1+0x9a8], R18 ;  /* 0x0009a81201007387 */ /* 0x0043e80000100a00 */
[----:B-1----:R0:W5:Y:S01]  /*e1350*/  LDL.LU.64 R18, [R1+0x3788] ;  /* 0x0037880001127983 */ /* 0x0021620000300a00 */
[----:B------:R1:W-:Y:S03]  /*e1360*/  STL.64 [R1+0x9b8], R16 ;  /* 0x0009b81001007387 */ /* 0x0003e60000100a00 */
[----:B-1----:R0:W2:Y:S01]  /*e1370*/  LDL.LU R17, [R1+0x3780] ;  /* 0x0037800001117983 */ /* 0x0020a20000300800 */
[----:B------:R-:W-:Y:S01]  /*e1380*/  F2FP.PACK_AB R12, R12, R27 ;  /* 0x0000001b0c0c723e */ /* 0x000fe200000000ff */
[----:B------:R-:W-:-:S05]  /*e1390*/  IMAD R27, R28, 0x32e, RZ ;  /* 0x0000032e1c1b7824 */ /* 0x000fca00078e02ff */
[----:B------:R-:W-:-:S05]  /*e13a0*/  IADD3 R16, P5, R27, R2, RZ ;  /* 0x000000021b107210 */ /* 0x000fca0007fbe0ff */
[----:B------:R2:W-:Y:S04]  /*e13b0*/  STL [R1+0x9b0], R16 ;  /* 0x0009b01001007387 */ /* 0x0005e80000100800 */
[----:B--2---:R0:W5:Y:S01]  /*e13c0*/  LDL.LU.64 R16, [R1+0x3778] ;  /* 0x0037780001107983 */ /* 0x0041620000300a00 */
[----:B------:R-:W-:Y:S02]  /*e13d0*/  F2FP.PACK_AB R13, R13, R26 ;  /* 0x0000001a0d0d723e */ /* 0x000fe400000000ff */
[----:B------:R-:W-:Y:S01]  /*e13e0*/  F2FP.PACK_AB R14, R14, R25 ;  /* 0x000000190e0e723e */ /* 0x000fe200000000ff */
[C---:B------:R-:W-:Y:S01]  /*e13f0*/  IMAD R26, R28.reuse, 0x197, RZ ;  /* 0x000001971c1a7824 */ /* 0x040fe200078e02ff */
[----:B------:R-:W-:Y:S02]  /*e1400*/  SHF.L.U32 R25, R28, 0x1, RZ ;  /* 0x000000011c197819 */ /* 0x000fe400000006ff */
[----:B------:R-:W-:-:S02]  /*e1410*/  F2FP.PACK_AB R15, R24, R15 ;  /* 0x0000000f180f723e */ /* 0x000fc400000000ff */
[----:B-----5:R1:W-:Y:S04]  /*e1420*/  STL.64 [R1+0x4150], R16 ;  /* 0x0041501001007387 */ /* 0x0203e80000100a00 */
[----:B------:R-:W-:Y:S06]  /*e1430*/  BAR.SYNC.DEFER_BLOCKING 0x0 ;  /* 0x0000000000007b1d */ /* 0x000fec0000010000 */
[----:B-1----:R-:W2:Y:S01]  /*e1440*/  LDL.64 R16, [R1+0x9b0] ;  /* 0x0009b00001107983 */ /* 0x002ea20000100a00 */
[----:B------:R-:W-:-:S02]  /*e1450*/  F2FP.PACK_AB R6, R6, R21 ;  /* 0x000000150606723e */ /* 0x000fc400000000ff */
[----:B------:R-:W-:Y:S02]  /*e1460*/  F2FP.PACK_AB R5, R5, R22 ;  /* 0x000000160505723e */ /* 0x000fe400000000ff */
[----:B------:R-:W-:Y:S01]  /*e1470*/  F2FP.PACK_AB R4, R4, R23 ;  /* 0x000000170404723e */ /* 0x000fe200000000ff */
[----:B------:R1:W-:Y:S02]  /*e1480*/  STS.128 [R0], R12 ;  /* 0x0000000c00007388 */ /* 0x0003e40000000c00 */
[C---:B-1----:R-:W-:Y:S01]  /*e1490*/  SHF.L.U32 R13, R28.reuse, 0x2, RZ ;  /* 0x000000021c0d7819 */ /* 0x042fe200000006ff */
[----:B------:R-:W-:Y:S01]  /*e14a0*/  IMAD R12, R28, 0xe, RZ ;  /* 0x0000000e1c0c7824 */ /* 0x000fe200078e02ff */
[----:B--2---:R-:W-:Y:S02]  /*e14b0*/  LEA.HI.X.SX32 R17, R26, R3, 0x1, P5 ;  /* 0x000000031a117211 */ /* 0x004fe400028f0eff */
[----:B------:R-:W-:-:S03]  /*e14c0*/  IADD3 R16, P5, R25, R2, RZ ;  /* 0x0000000219107210 */ /* 0x000fc60007fbe0ff */
[----:B------:R1:W-:Y:S02]  /*e14d0*/  STL [R1+0x9b4], R17 ;  /* 0x0009b41101007387 */ /* 0x0003e40000100800 */
[C---:B-1----:R-:W-:Y:S02]  /*e14e0*/  LEA.HI.X.SX32 R17, R28.reuse, R3, 0x1, P5 ;  /* 0x000000031c117211 */ /* 0x042fe400028f0eff */
[----:B------:R-:W-:-:S03]  /*e14f0*/  LEA R14, P5, R28, R2, 0x2 ;  /* 0x000000021c0e7211 */ /* 0x000fc600078a10ff */
[----:B------:R-:W-:Y:S01]  /*e1500*/  STL.64 [R1+0x9a0], R16 ;  /* 0x0009a01001007387 */ /* 0x000fe20000100a00 */
[----:B------:R-:W-:-:S05]  /*e1510*/  LEA.HI.X.SX32 R15, R25, R3, 0x1, P5 ;  /* 0x00000003190f7211 */ /* 0x000fca00028f0eff */
[----:B------:R1:W-:Y:S04]  /*e1520*/  STL.64 [R1+0x998], R14 ;  /* 0x0009980e01007387 */ /* 0x0003e80000100a00 */
[----:B------:R-:W2:Y:S04]  /*e1530*/  LDL.LU R21, [R1] ;  /* 0x0000000001157983 */ /* 0x000ea80000300800 */
[----:B------:R-:W3:Y:S01]  /*e1540*/  LDL.LU R25, [R1+0x8] ;  /* 0x0000080001197983 */ /* 0x000ee20000300800 */
[----:B-1----:R-:W-:-:S03]  /*e1550*/  LEA R14, P5, R28, R2, 0x3 ;  /* 0x000000021c0e7211 */ /* 0x002fc600078a18ff */
[----:B------:R-:W3:Y:S01]  /*e1560*/  LDL.LU R26, [R1+0x4] ;  /* 0x00000400011a7983 */ /* 0x000ee20000300800 */
[----:B------:R-:W-:-:S05]  /*e1570*/  LEA.HI.X.SX32 R15, R13, R3, 0x1, P5 ;  /* 0x000000030d0f7211 */ /* 0x000fca00028f0eff */
[----:B------:R1:W-:Y:S04]  /*e1580*/  STL.64 [R1+0x990], R14 ;  /* 0x0009900e01007387 */ /* 0x0003e80000100a00 */
[----:B------:R-:W4:Y:S04]  /*e1590*/  LDL.LU R22, [R1+0x10] ;  /* 0x0000100001167983 */ /* 0x000f280000300800 */
[----:B------:R-:W4:Y:S01]  /*e15a0*/  LDL.LU R23, [R1+0xc] ;  /* 0x00000c0001177983 */ /* 0x000f220000300800 */
[----:B------:R-:W-:Y:S01]  /*e15b0*/  F2FP.PACK_AB R7, R7, R10 ;  /* 0x0000000a0707723e */ /* 0x000fe200000000ff */
[----:B------:R-:W-:Y:S01]  /*e15c0*/  IMAD R10, R28, 0x7, RZ ;  /* 0x000000071c0a7824 */ /* 0x000fe200078e02ff */
[----:B------:R-:W-:-:S04]  /*e15d0*/  IADD3 R16, P5, R12, R2, RZ ;  /* 0x000000020c107210 */ /* 0x000fc80007fbe0ff */
[----:B------:R-:W-:Y:S02]  /*e15e0*/  LEA.HI.X.SX32 R17, R10, R3, 0x1, P5 ;  /* 0x000000030a117211 */ /* 0x000fe400028f0eff */
[C---:B-1----:R-:W-:Y:S01]  /*e15f0*/  SHF.L.U32 R15, R28.reuse, 0x3, RZ ;  /* 0x000000031c0f7819 */ /* 0x042fe200000006ff */
[----:B----4-:R-:W-:Y:S04]  /*e1600*/  STL.64 [R1+0x4148], R22 ;  /* 0x0041481601007387 */ /* 0x010fe80000100a00 */
[----:B------:R1:W-:Y:S02]  /*e1610*/  STL.64 [R1+0x988], R16 ;  /* 0x0009881001007387 */ /* 0x0003e40000100a00 */
[----:B-1----:R-:W-:-:S04]  /*e1620*/  LEA R16, P5, R28, R2, 0x4 ;  /* 0x000000021c107211 */ /* 0x002fc800078a20ff */
[----:B------:R-:W-:-:S05]  /*e1630*/  LEA.HI.X.SX32 R17, R15, R3, 0x1, P5 ;  /* 0x000000030f117211 */ /* 0x000fca00028f0eff */
[----:B------:R1:W-:Y:S04]  /*e1640*/  STL.64 [R1+0x980], R16 ;  /* 0x0009801001007387 */ /* 0x0003e80000100a00 */
[----:B-1----:R-:W4:Y:S01]  /*e1650*/  LDL.LU.64 R16, [R1+0x4150] ;  /* 0x0041500001107983 */ /* 0x002f220000300a00 */
[----:B------:R-:W-:-:S03]  /*e1660*/  IMAD R13, R28, 0x1a, RZ ;  /* 0x0000001a1c0d7824 */ /* 0x000fc600078e02ff */
[----:B------:R-:W2:Y:S02]  /*e1670*/  LDL.LU R24, [R1+0x18] ;  /* 0x0000180001187983 */ /* 0x000ea40000300800 */
[----:B------:R-:W-:Y:S02]  /*e1680*/  IADD3 R22, P5, R13, R2, RZ ;  /* 0x000000020d167210 */ /* 0x000fe40007fbe0ff */
[----:B------:R-:W2:Y:S04]  /*e1690*/  LDL.LU R27, [R1+0x14] ;  /* 0x00001400011b7983 */ /* 0x000ea80000300800 */
[----:B------:R1:W-:Y:S01]  /*e16a0*/  STL [R1+0x978], R22 ;  /* 0x0009781601007387 */ /* 0x0003e20000100800 */
[----:B------:R-:W-:Y:S01]  /*e16b0*/  F2FP.PACK_AB R9, R19, R9 ;  /* 0x000000091309723e */ /* 0x000fe200000000ff */
[----:B------:R-:W-:-:S02]  /*e16c0*/  IMAD R19, R28, 0xd, RZ ;  /* 0x0000000d1c137824 */ /* 0x000fc400078e02ff */
[----:B------:R-:W-:Y:S01]  /*e16d0*/  IMAD R14, R28, 0x1c, RZ ;  /* 0x0000001c1c0e7824 */ /* 0x000fe200078e02ff */
[----:B------:R-:W-:Y:S01]  /*e16e0*/  F2FP.PACK_AB R8, R20, R8 ;  /* 0x000000081408723e */ /* 0x000fe200000000ff */
[----:B------:R-:W-:Y:S01]  /*e16f0*/  IMAD R15, R28, 0x1e, RZ ;  /* 0x0000001e1c0f7824 */ /* 0x000fe200078e02ff */
[----:B----4-:R-:W-:Y:S02]  /*e1700*/  F2FP.PACK_AB R10, R18, R17 ;  /* 0x00000011120a723e */ /* 0x010fe400000000ff */
[----:B------:R-:W-:Y:S02]  /*e1710*/  F2FP.PACK_AB R11, R16, R11 ;  /* 0x0000000b100b723e */ /* 0x000fe400000000ff */
[----:B------:R-:W-:Y:S02]  /*e1720*/  MOV R16, R22 ;  /* 0x0000001600107202 */ /* 0x000fe40000000f00 */
[----:B------:R-:W-:Y:S02]  /*e1730*/  MOV R17, R23 ;  /* 0x0000001700117202 */ /* 0x000fe40000000f00 */
[----:B-1----:R-:W4:Y:S01]  /*e1740*/  LDL.LU.64 R22, [R1+0x4148] ;  /* 0x0041480001167983 */ /* 0x002f220000300a00 */
[----:B------:R-:W-:-:S02]  /*e1750*/  LEA.HI.X.SX32 R17, R19, R3, 0x1, P5 ;  /* 0x0000000313117211 */ /* 0x000fc400028f0eff */
[----:B------:R-:W-:Y:S01]  /*e1760*/  IADD3 R16, P5, R14, R2, RZ ;  /* 0x000000020e107210 */ /* 0x000fe20007fbe0ff */
[----:B------:R-:W-:Y:S04]  /*e1770*/  STS.128 [R0+0x80], R4 ;  /* 0x0000800400007388 */ /* 0x000fe80000000c00 */
[----:B------:R1:W-:Y:S04]  /*e1780*/  STL [R1+0x97c], R17 ;  /* 0x00097c1101007387 */ /* 0x0003e80000100800 */
[----:B------:R0:W-:Y:S04]  /*e1790*/  STS.128 [R0+0x100], R8 ;  /* 0x0001000800007388 */ /* 0x0001e80000000c00 */
[----:B------:R-:W4:Y:S01]  /*e17a0*/  LDL.LU R18, [R1+0x24] ;  /* 0x0000240001127983 */ /* 0x000f220000300800 */
[----:B-1----:R-:W-:Y:S01]  /*e17b0*/  LEA.HI.X.SX32 R17, R12, R3, 0x1, P5 ;  /* 0x000000030c117211 */ /* 0x002fe200028f0eff */
[----:B------:R-:W-:Y:S01]  /*e17c0*/  IMAD R5, R28, 0xf, RZ ;  /* 0x0000000f1c057824 */ /* 0x000fe200078e02ff */
[----:B--2---:R-:W-:-:S02]  /*e17d0*/  F2FP.PACK_AB R4, R21, R29 ;  /* 0x0000001d1504723e */ /* 0x004fc400000000ff */
[-C--:B0-----:R-:W-:Y:S01]  /*e17e0*/  IADD3 R8, P5, R15, R2.reuse, RZ ;  /* 0x000000020f087210 */ /* 0x081fe20007fbe0ff */
[----:B------:R-:W-:Y:S03]  /*e17f0*/  STL.64 [R1+0x970], R16 ;  /* 0x0009701001007387 */ /* 0x000fe60000100a00 */
[-C--:B------:R-:W-:Y:S01]  /*e1800*/  LEA.HI.X.SX32 R9, R5, R3.reuse, 0x1, P5 ;  /* 0x0000000305097211 */ /* 0x080fe200028f0eff */
[----:B------:R-:W2:Y:S01]  /*e1810*/  LDL.LU R29, [R1+0x28] ;  /* 0x00002800011d7983 */ /* 0x000ea20000300800 */
[C---:B------:R-:W-:Y:S02]  /*e1820*/  SHF.L.U32 R7, R28.reuse, 0x4, RZ ;  /* 0x000000041c077819 */ /* 0x040fe400000006ff */
[C---:B------:R-:W-:Y:S01]  /*e1830*/  LEA R10, P5, R28.reuse, R2, 0x5 ;  /* 0x000000021c0a7211 */ /* 0x040fe200078a28ff */
[----:B------:R0:W-:Y:S01]  /*e1840*/  STL.64 [R1+0x968], R8 ;  /* 0x0009680801007387 */ /* 0x0001e20000100a00 */
[----:B---3--:R-:W-:Y:S01]  /*e1850*/  F2FP.PACK_AB R5, R25, R26 ;  /* 0x0000001a1905723e */ /* 0x008fe200000000ff */
[----:B------:R-:W-:Y:S01]  /*e1860*/  IMAD R12, R28, 0x34, RZ ;  /* 0x000000341c0c7824 */ /* 0x000fe200078e02ff */
[----:B------:R-:W-:Y:S01]  /*e1870*/  LEA.HI.X.SX32 R11, R7, R3, 0x1, P5 ;  /* 0x00000003070b7211 */ /* 0x000fe200028f0eff */
[----:B0-----:R-:W3:Y:S04]  /*e1880*/  LDL.LU R9, [R1+0x40] ;  /* 0x0000400001097983 */ /* 0x001ee80000300800 */
[----:B------:R-:W3:Y:S04]  /*e1890*/  LDL.LU R19, [R1+0x3c] ;  /* 0x00003c0001137983 */ /* 0x000ee80000300800 */
[----:B------:R-:W2:Y:S04]  /*e18a0*/  LDL.LU R20, [R1+0x38] ;  /* 0x0000380001147983 */ /* 0x000ea80000300800 */
[----:B------:R-:W2:Y:S04]  /*e18b0*/  LDL.LU R21, [R1+0x34] ;  /* 0x0000340001157983 */ /* 0x000ea80000300800 */
[----:B------:R-:W2:Y:S04]  /*e18c0*/  LDL.LU R25, [R1+0x50] ;  /* 0x0000500001197983 */ /* 0x000ea80000300800 */
[----:B------:R-:W2:Y:S01]  /*e18d0*/  LDL.LU R26, [R1+0x4c] ;  /* 0x00004c00011a7983 */ /* 0x000ea20000300800 */
[----:B------:R-:W-:-:S02]  /*e18e0*/  F2FP.PACK_AB R7, R24, R27 ;  /* 0x0000001b1807723e */ /* 0x000fc400000000ff */
[----:B----4-:R-:W-:Y:S02]  /*e18f0*/  F2FP.PACK_AB R6, R22, R23 ;  /* 0x000000171606723e */ /* 0x010fe400000000ff */
[----:B------:R-:W4:Y:S04]  /*e1900*/  LDL.LU R22, [R1+0x48] ;  /* 0x0000480001167983 */ /* 0x000f280000300800 */
[----:B------:R-:W4:Y:S04]  /*e1910*/  LDL.LU R23, [R1+0x44] ;  /* 0x0000440001177983 */ /* 0x000f280000300800 */
[----:B------:R0:W-:Y:S02]  /*e1920*/  STL.64 [R1+0x960], R10 ;  /* 0x0009600a01007387 */ /* 0x0001e40000100a00 */
[----:B0-----:R-:W-:-:S04]  /*e1930*/  IADD3 R10, P5, R12, R2, RZ ;  /* 0x000000020c0a7210 */ /* 0x001fc80007fbe0ff */
[----:B------:R-:W-:Y:S02]  /*e1940*/  LEA.HI.X.SX32 R11, R13, R3, 0x1, P5 ;  /* 0x000000030d0b7211 */ /* 0x000fe400028f0eff */
[----:B------:R-:W2:Y:S04]  /*e1950*/  LDL.LU R13, [R1+0x1c] ;  /* 0x00001c00010d7983 */ /* 0x000ea80000300800 */
[----:B------:R-:W2:Y:S04]  /*e1960*/  LDL.LU R24, [R1+0x58] ;  /* 0x0000580001187983 */ /* 0x000ea80000300800 */
[----:B------:R-:W2:Y:S04]  /*e1970*/  LDL.LU R27, [R1+0x54] ;  /* 0x00005400011b7983 */ /* 0x000ea80000300800 */
[----:B------:R0:W-:Y:S04]  /*e1980*/  STL.64 [R1+0x958], R10 ;  /* 0x0009580a01007387 */ /* 0x0001e80000100a00 */
[----:B0-----:R-:W2:Y:S04]  /*e1990*/  LDL.LU R11, [R1+0x20] ;  /* 0x00002000010b7983 */ /* 0x001ea80000300800 */
[----:B------:R0:W-:Y:S04]  /*e19a0*/  STS.128 [R0+0x180], R4 ;  /* 0x0001800400007388 */ /* 0x0001e80000000c00 */
[----:B0-----:R-:W4:Y:S04]  /*e19b0*/  LDL.LU R6, [R1+0x30] ;  /* 0x0000300001067983 */ /* 0x001f280000300800 */
[----:B------:R-:W4:Y:S01]  /*e19c0*/  LDL.LU R7, [R1+0x2c] ;  /* 0x00002c0001077983 */ /* 0x000f220000300800 */
[----:B------:R-:W-:-:S02]  /*e19d0*/  IMAD R16, R28, 0x36, RZ ;  /* 0x000000361c107824 */ /* 0x000fc400078e02ff */
[----:B------:R-:W-:-:S03]  /*e19e0*/  IMAD R8, R28, 0x1b, RZ ;  /* 0x0000001b1c087824 */ /* 0x000fc600078e02ff */
[----:B------:R-:W-:Y:S01]  /*e19f0*/  IADD3 R10, P5, R16, R2, RZ ;  /* 0x00000002100a7210 */ /* 0x000fe20007fbe0ff */
[C---:B------:R-:W-:Y:S01]  /*e1a00*/  IMAD R17, R28.reuse, 0x38, RZ ;  /* 0x000000381c117824 */ /* 0x040fe200078e02ff */
[----:B---3--:R-:W-:Y:S02]  /*e1a10*/  F2FP.PACK_AB R9, R9, R19 ;  /* 0x000000130909723e */ /* 0x008fe400000000ff */
[----:B------:R-:W-:Y:S02]  /*e1a20*/  SHF.L.U32 R19, R28, 0x5, RZ ;  /* 0x000000051c137819 */ /* 0x000fe400000006ff */
[----:B--2---:R-:W-:Y:S02]  /*e1a30*/  F2FP.PACK_AB R4, R11, R13 ;  /* 0x0000000d0b04723e */ /* 0x004fe400000000ff */
[----:B------:R-:W-:-:S05]  /*e1a40*/  LEA.HI.X.SX32 R11, R8, R3, 0x1, P5 ;  /* 0x00000003080b7211 */ /* 0x000fca00028f0eff */
[----:B------:R0:W-:Y:S01]  /*e1a50*/  STL.64 [R1+0x950], R10 ;  /* 0x0009500a01007387 */ /* 0x0001e20000100a00 */
[----:B------:R-:W-:-:S03]  /*e1a60*/  IMAD R13, R28, 0x3a, RZ ;  /* 0x0000003a1c0d7824 */ /* 0x000fc600078e02ff */
[----:B------:R-:W-:Y:S01]  /*e1a70*/  STL.64 [R1+0x4140], R16 ;  /* 0x0041401001007387 */ /* 0x000fe20000100a00 */
[----:B0-----:R-:W-:-:S04]  /*e1a80*/  IADD3 R10, P5, R17, R2, RZ ;  /* 0x00000002110a7210 */ /* 0x001fc80007fbe0ff */
[----:B------:R-:W-:Y:S02]  /*e1a90*/  LEA.HI.X.SX32 R11, R14, R3, 0x1, P5 ;  /* 0x000000030e0b7211 */ /* 0x000fe400028f0eff */
[----:B----4-:R-:W-:Y:S01]  /*e1aa0*/  F2FP.PACK_AB R8, R6, R18 ;  /* 0x000000120608723e */ /* 0x010fe200000000ff */
[C---:B------:R-:W-:Y:S02]  /*e1ab0*/  IMAD R6, R28.reuse, 0x1d, RZ ;  /* 0x0000001d1c067824 */ /* 0x040fe400078e02ff */
[----:B------:R0:W-:Y:S01]  /*e1ac0*/  STL.64 [R1+0x948], R10 ;  /* 0x0009480a01007387 */ /* 0x0001e20000100a00 */
[----:B------:R-:W-:Y:S01]  /*e1ad0*/  IMAD R18, R28, 0x3c, RZ ;  /* 0x0000003c1c127824 */ /* 0x000fe200078e02ff */
[----:B0-----:R-:W-:-:S04]  /*e1ae0*/  IADD3 R10, P5, R13, R2, RZ ;  /* 0x000000020d0a7210 */ /* 0x001fc80007fbe0ff */
[----:B------:R-:W-:Y:S02]  /*e1af0*/  LEA.HI.X.SX32 R11, R6, R3, 0x1, P5 ;  /* 0x00000003060b7211 */ /* 0x000fe400028f0eff */
[----:B------:R-:W-:Y:S01]  /*e1b00*/  IADD3 R16, P5, R18, R2, RZ ;  /* 0x0000000212107210 */ /* 0x000fe20007fbe0ff */
[----:B------:R-:W-:-:S03]  /*e1b10*/  IMAD R14, R28, 0x3e, RZ ;  /* 0x0000003e1c0e7824 */ /* 0x000fc600078e02ff */
[----:B------:R-:W-:Y:S01]  /*e1b20*/  LEA.HI.X.SX32 R17, R15, R3, 0x1, P5 ;  /* 0x000000030f117211 */ /* 0x000fe200028f0eff */
[----:B------:R0:W-:Y:S01]  /*e1b30*/  STL.64 [R1+0x940], R10 ;  /* 0x0009400a01007387 */ /* 0x0001e20000100a00 */
[----:B------:R-:W-:Y:S02]  /*e1b40*/  F2FP.PACK_AB R5, R7, R29 ;  /* 0x0000001d0705723e */ /* 0x000fe400000000ff */
[----:B------:R-:W-:Y:S02]  /*e1b50*/  F2FP.PACK_AB R7, R22, R23 ;  /* 0x000000171607723e */ /* 0x000fe400000000ff */
[----:B0-----:R-:W-:Y:S01]  /*e1b60*/  F2FP.PACK_AB R10, R25, R26 ;  /* 0x0000001a190a723e */ /* 0x001fe200000000ff */
[----:B------:R-:W-:Y:S01]  /*e1b70*/  IMAD R11, R28, 0x1f, RZ ;  /* 0x0000001f1c0b7824 */ /* 0x000fe200078e02ff */
[----:B------:R-:W2:Y:S04]  /*e1b80*/  LDL.LU R26, [R1+0x5c] ;  /* 0x00005c00011a7983 */ /* 0x000ea80000300800 */
[----:B------:R0:W-:Y:S04]  /*e1b90*/  STL.64 [R1+0x938], R16 ;  /* 0x0009381001007387 */ /* 0x0001e80000100a00 */
[----:B------:R-:W3:Y:S04]  /*e1ba0*/  LDL.LU R22, [R1+0x68] ;  /* 0x0000680001167983 */ /* 0x000ee80000300800 */
[----:B------:R-:W4:Y:S01]  /*e1bb0*/  LDL.LU R23, [R1+0xc4] ;  /* 0x0000c40001177983 */ /* 0x000f220000300800 */
[----:B0-----:R-:W-:-:S04]  /*e1bc0*/  IADD3 R16, P5, R14, R2, RZ ;  /* 0x000000020e107210 */ /* 0x001fc80007fbe0ff */
[----:B------:R-:W-:-:S05]  /*e1bd0*/  LEA.HI.X.SX32 R17, R11, R3, 0x1, P5 ;  /* 0x000000030b117211 */ /* 0x000fca00028f0eff */
[----:B------:R0:W-:Y:S01]  /*e1be0*/  STL.64 [R1+0x930], R16 ;  /* 0x0009301001007387 */ /* 0x0001e20000100a00 */
[----:B------:R-:W-:Y:S01]  /*e1bf0*/  F2FP.PACK_AB R6, R20, R21 ;  /* 0x000000151406723e */ /* 0x000fe200000000ff */
[----:B------:R-:W-:Y:S01]  /*e1c00*/  IMAD R15, R28, 0x66, RZ ;  /* 0x000000661c0f7824 */ /* 0x000fe200078e02ff */
[----:B------:R-:W-:Y:S01]  /*e1c10*/  F2FP.PACK_AB R11, R24, R27 ;  /* 0x0000001b180b723e */ /* 0x000fe200000000ff */
[----:B------:R-:W2:Y:S04]  /*e1c20*/  LDL.LU R29, [R1+0xd0] ;  /* 0x0000d000011d7983 */ /* 0x000ea80000300800 */
[----:B------:R-:W2:Y:S01]  /*e1c30*/  LDL.LU R25, [R1+0xcc] ;  /* 0x0000cc0001197983 */ /* 0x000ea20000300800 */
[----:B0-----:R-:W-:-:S03]  /*e1c40*/  LEA R16, P5, R28, R2, 0x6 ;  /* 0x000000021c107211 */ /* 0x001fc600078a30ff */
[----:B------:R-:W2:Y:S01]  /*e1c50*/  LDL.LU R24, [R1+0x80] ;  /* 0x0000800001187983 */ /* 0x000ea20000300800 */
[----:B------:R-:W-:-:S03]  /*e1c60*/  LEA.HI.X.SX32 R17, R19, R3, 0x1, P5 ;  /* 0x0000000313117211 */ /* 0x000fc600028f0eff */
[----:B------:R-:W2:Y:S04]  /*e1c70*/  LDL.LU R27, [R1+0x7c] ;  /* 0x00007c00011b7983 */ /* 0x000ea80000300800 */
[----:B------:R-:W-:Y:S04]  /*e1c80*/  STL.64 [R1+0x928], R16 ;  /* 0x0009281001007387 */ /* 0x000fe80000100a00 */
[----:B------:R-:W-:Y:S04]  /*e1c90*/  STL.64 [R1+0x4138], R14 ;  /* 0x0041380e01007387 */ /* 0x000fe80000100a00 */
[----:B------:R0:W-:Y:S04]  /*e1ca0*/  STS.128 [R0+0x200], R4 ;  /* 0x0002000400007388 */ /* 0x0001e80000000c00 */
[----:B0-----:R-:W2:Y:S01]  /*e1cb0*/  LDL.LU R6, [R1+0x60] ;  /* 0x0000600001067983 */ /* 0x001ea20000300800 */
[C---:B------:R-:W-:Y:S01]  /*e1cc0*/  IMAD R21, R28.reuse, 0x33, RZ ;  /* 0x000000331c157824 */ /* 0x040fe200078e02ff */
[----:B------:R-:W-:Y:S01]  /*e1cd0*/  IADD3 R16, P5, R15, R2, RZ ;  /* 0x000000020f107210 */ /* 0x000fe20007fbe0ff */
[----:B------:R-:W-:Y:S01]  /*e1ce0*/  IMAD R20, R28, 0x68, RZ ;  /* 0x000000681c147824 */ /* 0x000fe200078e02ff */
[----:B------:R-:W3:Y:S02]  /*e1cf0*/  LDL.LU R5, [R1+0x6c] ;  /* 0x00006c0001057983 */ /* 0x000ee40000300800 */
[----:B------:R-:W-:-:S02]  /*e1d00*/  LEA.HI.X.SX32 R17, R21, R3, 0x1, P5 ;  /* 0x0000000315117211 */ /* 0x000fc400028f0eff */
[----:B------:R-:W4:Y:S04]  /*e1d10*/  LDL.LU R7, [R1+0xc8] ;  /* 0x0000c80001077983 */ /* 0x000f280000300800 */
[----:B------:R0:W-:Y:S01]  /*e1d20*/  STS.128 [R0+0x280], R8 ;  /* 0x0002800800007388 */ /* 0x0001e20000000c00 */
[----:B------:R-:W-:-:S04]  /*e1d30*/  IADD3 R14, P5, R20, R2, RZ ;  /* 0x00000002140e7210 */ /* 0x000fc80007fbe0ff */
[----:B------:R-:W-:Y:S01]  /*e1d40*/  LEA.HI.X.SX32 R15, R12, R3, 0x1, P5 ;  /* 0x000000030c0f7211 */ /* 0x000fe200028f0eff */
[----:B0-----:R-:W3:Y:S04]  /*e1d50*/  LDL.LU R8, [R1+0x70] ;  /* 0x0000700001087983 */ /* 0x001ee80000300800 */
[----:B------:R-:W3:Y:S04]  /*e1d60*/  LDL.LU R9, [R1+0x64] ;  /* 0x0000640001097983 */ /* 0x000ee80000300800 */
[----:B------:R-:W3:Y:S04]  /*e1d70*/  LDL.LU R10, [R1+0x74] ;  /* 0x00007400010a7983 */ /* 0x000ee80000300800 */
[----:B------:R0:W-:Y:S04]  /*e1d80*/  STL.64 [R1+0x920], R16 ;  /* 0x0009201001007387 */ /* 0x0001e80000100a00 */
[----:B0-----:R-:W3:Y:S04]  /*e1d90*/  LDL.LU.64 R16, [R1+0x4140] ;  /* 0x0041400001107983 */ /* 0x001ee80000300a00 */
[----:B------:R-:W4:Y:S01]  /*e1da0*/  LDL.LU R11, [R1+0xd8] ;  /* 0x0000d800010b7983 */ /* 0x000f220000300800 */
[----:B--2---:R-:W-:-:S03]  /*e1db0*/  F2FP.PACK_AB R4, R6, R26 ;  /* 0x0000001a0604723e */ /* 0x004fc600000000ff */
[----:B------:R-:W2:Y:S04]  /*e1dc0*/  LDL.LU R26, [R1+0xd4] ;  /* 0x0000d400011a7983 */ /* 0x000ea80000300800 */
[----:B------:R-:W2:Y:S01]  /*e1dd0*/  LDL.LU R12, [R1+0x78] ;  /* 0x00007800010c7983 */ /* 0x000ea20000300800 */
[C---:B------:R-:W-:Y:S02]  /*e1de0*/  IMAD R19, R28.reuse, 0x6a, RZ ;  /* 0x0000006a1c137824 */ /* 0x040fe400078e02ff */
[C---:B------:R-:W-:Y:S01]  /*e1df0*/  IMAD R6, R28.reuse, 0x35, RZ ;  /* 0x000000351c067824 */ /* 0x040fe200078e02ff */
[----:B------:R0:W-:Y:S01]  /*e1e00*/  STL.64 [R1+0x918], R14 ;  /* 0x0009180e01007387 */ /* 0x0001e20000100a00 */
[----:B------:R-:W-:Y:S01]  /*e1e10*/  IMAD R21, R28, 0x6c, RZ ;  /* 0x0000006c1c157824 */ /* 0x000fe200078e02ff */
[----:B0-----:R-:W-:-:S04]  /*e1e20*/  IADD3 R14, P5, R19, R2, RZ ;  /* 0x00000002130e7210 */ /* 0x001fc80007fbe0ff */
[----:B------:R-:W-:-:S05]  /*e1e30*/  LEA.HI.X.SX32 R15, R6, R3, 0x1, P5 ;  /* 0x00000003060f7211 */ /* 0x000fca00028f0eff */
[----:B------:R0:W-:Y:S04]  /*e1e40*/  STL.64 [R1+0x910], R14 ;  /* 0x0009100e01007387 */ /* 0x0001e80000100a00 */
[----:B------:R1:W-:Y:S01]  /*e1e50*/  STL.64 [R1+0x4130], R20 ;  /* 0x0041301401007387 */ /* 0x0003e20000100a00 */
[----:B0-----:R-:W-:-:S04]  /*e1e60*/  IADD3 R14, P5, R21, R2, RZ ;  /* 0x00000002150e7210 */ /* 0x001fc80007fbe0ff */
[----:B---3--:R-:W-:-:S05]  /*e1e70*/  LEA.HI.X.SX32 R15, R16, R3, 0x1, P5 ;  /* 0x00000003100f7211 */ /* 0x008fca00028f0eff */
[----:B------:R0:W-:Y:S04]  /*e1e80*/  STL.64 [R1+0x908], R14 ;  /* 0x0009080e01007387 */ /* 0x0001e80000100a00 */
[----:B-1----:R-:W3:Y:S01]  /*e1e90*/  LDL.LU R20, [R1+0x100] ;  /* 0x0001000001147983 */ /* 0x002ee20000300800 */
[----:B--2---:R-:W-:Y:S02]  /*e1ea0*/  F2FP.PACK_AB R6, R12, R10 ;  /* 0x0000000a0c06723e */ /* 0x004fe400000000ff */
[----:B------:R-:W-:Y:S02]  /*e1eb0*/  F2FP.PACK_AB R10, R29, R25 ;  /* 0x000000191d0a723e */ /* 0x000fe400000000ff */
[----:B------:R-:W3:Y:S01]  /*e1ec0*/  LDL.LU R29, [R1+0xfc] ;  /* 0x0000fc00011d7983 */ /* 0x000ee20000300800 */
[----:B------:R-:W-:Y:S01]  /*e1ed0*/  F2FP.PACK_AB R5, R5, R22 ;  /* 0x000000160505723e */ /* 0x000fe200000000ff */
[----:B------:R-:W-:Y:S01]  /*e1ee0*/  IMAD R22, R28, 0x6e, RZ ;  /* 0x0000006e1c167824 */ /* 0x000fe200078e02ff */
[----:B------:R-:W-:Y:S01]  /*e1ef0*/  F2FP.PACK_AB R8, R8, R9 ;  /* 0x000000090808723e */ /* 0x000fe200000000ff */
[----:B------:R-:W2:Y:S01]  /*e1f00*/  LDL.LU R25, [R1+0x13c] ;  /* 0x00013c0001197983 */ /* 0x000ea20000300800 */
[----:B----4-:R-:W-:Y:S01]  /*e1f10*/  F2FP.PACK_AB R9, R7, R23 ;  /* 0x000000170709723e */ /* 0x010fe200000000ff */
[----:B------:R-:W-:Y:S01]  /*e1f20*/  IMAD R7, R28, 0x37, RZ ;  /* 0x000000371c077824 */ /* 0x000fe200078e02ff */
[----:B0-----:R-:W-:Y:S01]  /*e1f30*/  IADD3 R14, P5, R22, R2, RZ ;  /* 0x00000002160e7210 */ /* 0x001fe20007fbe0ff */
[----:B------:R-:W-:-:S03]  /*e1f40*/  IMAD R23, R28, 0x70, RZ ;  /* 0x000000701c177824 */ /* 0x000fc600078e02ff */
[----:B------:R-:W-:-:S05]  /*e1f50*/  LEA.HI.X.SX32 R15, R7, R3, 0x1, P5 ;  /* 0x00000003070f7211 */ /* 0x000fca00028f0eff */
[----:B------:R0:W-:Y:S01]  /*e1f60*/  STL.64 [R1+0x900], R14 ;  /* 0x0009000e01007387 */ /* 0x0001e20000100a00 */
[----:B------:R-:W-:Y:S01]  /*e1f70*/  IMAD R16, R28, 0x72, RZ ;  /* 0x000000721c107824 */ /* 0x000fe200078e02ff */
[----:B------:R-:W-:Y:S02]  /*e1f80*/  F2FP.PACK_AB R7, R24, R27 ;  /* 0x0000001b1807723e */ /* 0x000fe400000000ff */
[----:B------:R-:W-:Y:S01]  /*e1f90*/  STL.64 [R1+0x4120], R22 ;  /* 0x0041201601007387 */ /* 0x000fe20000100a00 */
[----:B------:R-:W-:-:S03]  /*e1fa0*/  IMAD R12, R28, 0x39, RZ ;  /* 0x000000391c0c7824 */ /* 0x000fc600078e02ff */
[----:B------:R-:W4:Y:S01]  /*e1fb0*/  LDL.LU R27, [R1+0x104] ;  /* 0x00010400011b7983 */ /* 0x000f220000300800 */
[----:B0-----:R-:W-:-:S04]  /*e1fc0*/  IADD3 R14, P5, R23, R2, RZ ;  /* 0x00000002170e7210 */ /* 0x001fc80007fbe0ff */
[-C--:B------:R-:W-:Y:S01]  /*e1fd0*/  LEA.HI.X.SX32 R15, R17, R3.reuse, 0x1, P5 ;  /* 0x00000003110f7211 */ /* 0x080fe200028f0eff */
[----:B------:R-:W-:Y:S04]  /*e1fe0*/  STS.128 [R0+0x300], R4 ;  /* 0x0003000400007388 */ /* 0x000fe80000000c00 */
[----:B------:R0:W-:Y:S01]  /*e1ff0*/  STL.64 [R1+0x8f8], R14 ;  /* 0x0008f80e01007387 */ /* 0x0001e20000100a00 */
[----:B------:R-:W-:Y:S01]  /*e2000*/  F2FP.PACK_AB R11, R11, R26 ;  /* 0x0000001a0b0b723e */ /* 0x000fe200000000ff */
[----:B------:R-:W-:Y:S01]  /*e2010*/  IMAD R24, R28, 0x74, RZ ;  /* 0x000000741c187824 */ /* 0x000fe200078e02ff */
[-C--:B0-----:R-:W-:Y:S01]  /*e2020*/  IADD3 R14, P5, R16, R2.reuse, RZ ;  /* 0x00000002100e7210 */ /* 0x081fe20007fbe0ff */
[----:B------:R-:W4:Y:S03]  /*e2030*/  LDL.LU R7, [R1+0x108] ;  /* 0x0001080001077983 */ /* 0x000f260000300800 */
[----:B------:R-:W-:Y:S01]  /*e2040*/  LEA.HI.X.SX32 R15, R12, R3, 0x1, P5 ;  /* 0x000000030c0f7211 */ /* 0x000fe200028f0eff */
[----:B------:R-:W2:Y:S04]  /*e2050*/  LDL.LU R6, [R1+0x114] ;  /* 0x0001140001067983 */ /* 0x000ea80000300800 */
[----:B------:R-:W2:Y:S04]  /*e2060*/  LDL.LU R22, [R1+0x14c] ;  /* 0x00014c0001167983 */ /* 0x000ea80000300800 */
[----:B------:R-:W2:Y:S04]  /*e2070*/  LDL.LU R12, [R1+0x128] ;  /* 0x00012800010c7983 */ /* 0x000ea80000300800 */
[----:B------:R-:W2:Y:S04]  /*e2080*/  LDL.LU R23, [R1+0x124] ;  /* 0x0001240001177983 */ /* 0x000ea80000300800 */
[----:B------:R0:W-:Y:S04]  /*e2090*/  STL.64 [R1+0x8f0], R14 ;  /* 0x0008f00e01007387 */ /* 0x0001e80000100a00 */
[----:B------:R1:W-:Y:S01]  /*e20a0*/  STS.128 [R0+0x380], R8 ;  /* 0x0003800800007388 */ /* 0x0003e20000000c00 */
[----:B------:R-:W-:Y:S01]  /*e20b0*/  IMAD R17, R28, 0x76, RZ ;  /* 0x000000761c117824 */ /* 0x000fe200078e02ff */
[----:B0-----:R-:W-:-:S04]  /*e20c0*/  IADD3 R14, P5, R24, R2, RZ ;  /* 0x00000002180e7210 */ /* 0x001fc80007fbe0ff */
[----:B------:R-:W-:Y:S01]  /*e20d0*/  LEA.HI.X.SX32 R15, R13, R3, 0x1, P5 ;  /* 0x000000030d0f7211 */ /* 0x000fe200028f0eff */
[----:B-1----:R-:W2:Y:S04]  /*e20e0*/  LDL.LU R8, [R1+0x140] ;  /* 0x0001400001087983 */ /* 0x002ea80000300800 */
[----:B------:R-:W2:Y:S01]  /*e20f0*/  LDL.LU R9, [R1+0x144] ;  /* 0x0001440001097983 */ /* 0x000ea20000300800 */
[----:B------:R-:W-:-:S03]  /*e2100*/  IMAD R5, R28, 0x3b, RZ ;  /* 0x0000003b1c057824 */ /* 0x000fc600078e02ff */
[----:B------:R-:W2:Y:S04]  /*e2110*/  LDL.LU R10, [R1+0x118] ;  /* 0x00011800010a7983 */ /* 0x000ea80000300800 */
[----:B------:R-:W2:Y:S04]  /*e2120*/  LDL.LU R11, [R1+0x150] ;  /* 0x00015000010b7983 */ /* 0x000ea80000300800 */
[----:B------:R-:W2:Y:S04]  /*e2130*/  LDL.LU R13, [R1+0x148] ;  /* 0x00014800010d7983 */ /* 0x000ea80000300800 */
[----:B------:R0:W-:Y:S04]  /*e2140*/  STL.64 [R1+0x8e8], R14 ;  /* 0x0008e80e01007387 */ /* 0x0001e80000100a00 */
[----:B------:R-:W-:Y:S01]  /*e2150*/  STL.64 [R1+0x4108], R16 ;  /* 0x0041081001007387 */ /* 0x000fe20000100a00 */
[----:B0-----:R-:W-:-:S04]  /*e2160*/  IADD3 R14, P5, R17, R2, RZ ;  /* 0x00000002110e7210 */ /* 0x001fc80007fbe0ff */
[----:B------:R-:W-:Y:S02]  /*e2170*/  LEA.HI.X.SX32 R15, R5, R3, 0x1, P5 ;  /* 0x00000003050f7211 */ /* 0x000fe400028f0eff */
[----:B---3--:R-:W-:Y:S02]  /*e2180*/  F2FP.PACK_AB R4, R20, R29 ;  /* 0x0000001d1404723e */ /* 0x008fe400000000ff */
[----:B------:R-:W3:Y:S04]  /*e2190*/  LDL.LU R20, [R1+0x158] ;  /* 0x0001580001147983 */ /* 0x000ee80000300800 */
[----:B------:R-:W3:Y:S04]  /*e21a0*/  LDL.LU R29, [R1+0x154] ;  /* 0x00015400011d7983 */ /* 0x000ee80000300800 */
[----:B------:R0:W-:Y:S04]  /*e21b0*/  STL.64 [R1+0x8e0], R14 ;  /* 0x0008e00e01007387 */ /* 0x0001e80000100a00 */
[----:B0-----:R-:W3:Y:S01]  /*e21c0*/  LDL.LU.64 R14, [R1+0x4138] ;  /* 0x00413800010e7983 */ /* 0x001ee20000300a00 */
[----:B------:R-:W-:-:S05]  /*e21d0*/  IMAD R26, R28, 0x78, RZ ;  /* 0x000000781c1a7824 */ /* 0x000fca00078e02ff */
[----:B------:R-:W-:-:S04]  /*e21e0*/  IADD3 R16, P5, R26, R2, RZ ;  /* 0x000000021a107210 */ /* 0x000fc80007fbe0ff */
[----:B------:R-:W-:-:S05]  /*e21f0*/  LEA.HI.X.SX32 R17, R18, R3, 0x1, P5 ;  /* 0x0000000312117211 */ /* 0x000fca00028f0eff */
[----:B------:R0:W-:Y:S01]  /*e2200*/  STL.64 [R1+0x8d8], R16 ;  /* 0x0008d81001007387 */ /* 0x0001e20000100a00 */
[----:B----4-:R-:W-:Y:S01]  /*e2210*/  F2FP.PACK_AB R5, R7, R27 ;  /* 0x0000001b0705723e */ /* 0x010fe200000000ff */
[C---:B------:R-:W-:Y:S02]  /*e2220*/  IMAD R7, R28.reuse, 0x3d, RZ ;  /* 0x0000003d1c077824 */ /* 0x040fe400078e02ff */
[C---:B------:R-:W-:Y:S02]  /*e2230*/  IMAD R27, R28.reuse, 0x7c, RZ ;  /* 0x0000007c1c1b7824 */ /* 0x040fe400078e02ff */
[----:B------:R-:W-:Y:S01]  /*e2240*/  IMAD R18, R28, 0x7e, RZ ;  /* 0x0000007e1c127824 */ /* 0x000fe200078e02ff */
[----:B--2---:R-:W-:Y:S01]  /*e2250*/  F2FP.PACK_AB R8, R8, R25 ;  /* 0x000000190808723e */ /* 0x004fe200000000ff */
[----:B------:R-:W-:-:S05]  /*e2260*/  IMAD R25, R28, 0x7a, RZ ;  /* 0x0000007a1c197824 */ /* 0x000fca00078e02ff */
[----:B0-----:R-:W-:Y:S01]  /*e2270*/  IADD3 R16, P5, R25, R2, RZ ;  /* 0x0000000219107210 */ /* 0x001fe20007fbe0ff */
[----:B------:R-:W-:Y:S03]  /*e2280*/  STL.64 [R1+0x4110], R24 ;  /* 0x0041101801007387 */ /* 0x000fe60000100a00 */
[----:B------:R-:W-:Y:S01]  /*e2290*/  LEA.HI.X.SX32 R17, R7, R3, 0x1, P5 ;  /* 0x0000000307117211 */ /* 0x000fe200028f0eff */
[----:B------:R-:W-:Y:S04]  /*e22a0*/  STL [R1+0x4118], R25 ;  /* 0x0041181901007387 */ /* 0x000fe80000100800 */
[----:B------:R0:W-:Y:S01]  /*e22b0*/  STL.64 [R1+0x8d0], R16 ;  /* 0x0008d01001007387 */ /* 0x0001e20000100a00 */
[----:B------:R-:W-:-:S03]  /*e22c0*/  F2FP.PACK_AB R6, R10, R6 ;  /* 0x000000060a06723e */ /* 0x000fc600000000ff */
[----:B------:R1:W-:Y:S01]  /*e22d0*/  STL.64 [R1+0x40f8], R26 ;  /* 0x0040f81a01007387 */ /* 0x0003e20000100a00 */
[----:B------:R-:W-:Y:S02]  /*e22e0*/  F2FP.PACK_AB R10, R11, R22 ;  /* 0x000000160b0a723e */ /* 0x000fe400000000ff */
[----:B0-----:R-:W-:Y:S01]  /*e22f0*/  IADD3 R16, P5, R27, R2, RZ ;  /* 0x000000021b107210 */ /* 0x001fe20007fbe0ff */
[----:B-1----:R-:W2:Y:S04]  /*e2300*/  LDL.LU R26, [R1+0x1a0] ;  /* 0x0001a000011a7983 */ /* 0x002ea80000300800 */
[----:B------:R-:W2:Y:S01]  /*e2310*/  LDL.LU R27, [R1+0x19c] ;  /* 0x00019c00011b7983 */ /* 0x000ea20000300800 */
[----:B------:R-:W-:-:S03]  /*e2320*/  F2FP.PACK_AB R7, R12, R23 ;  /* 0x000000170c07723e */ /* 0x000fc600000000ff */
[----:B------:R-:W4:Y:S01]  /*e2330*/  LDL.LU R25, [R1+0x1b0] ;  /* 0x0001b00001197983 */ /* 0x000f220000300800 */
[----:B------:R-:W-:-:S03]  /*e2340*/  F2FP.PACK_AB R9, R13, R9 ;  /* 0x000000090d09723e */ /* 0x000fc600000000ff */
[----:B------:R-:W4:Y:S01]  /*e2350*/  LDL.LU R22, [R1+0x1ac] ;  /* 0x0001ac0001167983 */ /* 0x000f220000300800 */
[----:B------:R-:W-:-:S03]  /*e2360*/  IMAD R13, R28, 0x3f, RZ ;  /* 0x0000003f1c0d7824 */ /* 0x000fc600078e02ff */
[----:B------:R0:W-:Y:S02]  /*e2370*/  STS.128 [R0+0x400], R4 ;  /* 0x0004000400007388 */ /* 0x0001e40000000c00 */
[----:B0-----:R-:W-:Y:S02]  /*e2380*/  MOV R7, R21 ;  /* 0x0000001500077202 */ /* 0x001fe40000000f00 */
[----:B---3--:R-:W-:Y:S02]  /*e2390*/  F2FP.PACK_AB R11, R20, R29 ;  /* 0x0000001d140b723e */ /* 0x008fe400000000ff */
[----:B------:R-:W-:Y:S02]  /*e23a0*/  LEA.HI.X.SX32 R17, R14, R3, 0x1, P5 ;  /* 0x000000030e117211 */ /* 0x000fe400028f0eff */
[----:B------:R-:W3:Y:S04]  /*e23b0*/  LDL.LU R14, [R1+0x1a4] ;  /* 0x0001a400010e7983 */ /* 0x000ee80000300800 */
[----:B------:R-:W3:Y:S04]  /*e23c0*/  LDL.LU R24, [R1+0x1b8] ;  /* 0x0001b80001187983 */ /* 0x000ee80000300800 */
[----:B------:R-:W3:Y:S04]  /*e23d0*/  LDL.LU R23, [R1+0x1b4] ;  /* 0x0001b40001177983 */ /* 0x000ee80000300800 */
[----:B------:R0:W-:Y:S04]  /*e23e0*/  STL.64 [R1+0x8c8], R16 ;  /* 0x0008c81001007387 */ /* 0x0001e80000100a00 */
[----:B------:R-:W-:Y:S01]  /*e23f0*/  STL.64 [R1+0x4128], R18 ;  /* 0x0041281201007387 */ /* 0x000fe20000100a00 */
[----:B0-----:R-:W-:-:S04]  /*e2400*/  IADD3 R16, P5, R18, R2, RZ ;  /* 0x0000000212107210 */ /* 0x001fc80007fbe0ff */
[----:B------:R-:W-:Y:S02]  /*e2410*/  LEA.HI.X.SX32 R17, R13, R3, 0x1, P5 ;  /* 0x000000030d117211 */ /* 0x000fe400028f0eff */
[----:B------:R-:W-:Y:S01]  /*e2420*/  LEA R20, P5, R28, R2, 0x7 ;  /* 0x000000021c147211 */ /* 0x000fe200078a38ff */
[----:B------:R-:W4:Y:S04]  /*e2430*/  LDL.LU R13, [R1+0x1a8] ;  /* 0x0001a800010d7983 */ /* 0x000f280000300800 */
[----:B------:R0:W-:Y:S01]  /*e2440*/  STL.64 [R1+0x8c0], R16 ;  /* 0x0008c01001007387 */ /* 0x0001e20000100a00 */
[----:B------:R-:W-:-:S03]  /*e2450*/  MOV R6, R20 ;  /* 0x0000001400067202 */ /* 0x000fc60000000f00 */
[----:B0-----:R-:W4:Y:S04]  /*e2460*/  LDL.LU R16, [R1+0x1d4] ;  /* 0x0001d40001107983 */ /* 0x001f280000300800 */
[----:B------:R-:W4:Y:S04]  /*e2470*/  LDL.LU R17, [R1+0x1d0] ;  /* 0x0001d00001117983 */ /* 0x000f280000300800 */
[----:B------:R0:W-:Y:S04]  /*e2480*/  STL [R1+0x8b8], R20 ;  /* 0x0008b81401007387 */ /* 0x0001e80000100800 */
[----:B0-----:R-:W4:Y:S01]  /*e2490*/  LDL.LU.64 R20, [R1+0x4130] ;  /* 0x0041300001147983 */ /* 0x001f220000300a00 */
[C---:B------:R-:W-:Y:S01]  /*e24a0*/  SHF.L.U32 R12, R28.reuse, 0x6, RZ ;  /* 0x000000061c0c7819 */ /* 0x040fe200000006ff */
[----:B------:R-:W-:-:S02]  /*e24b0*/  IMAD R18, R28, 0xcc, RZ ;  /* 0x000000cc1c127824 */ /* 0x000fc400078e02ff */
[----:B------:R0:W-:Y:S01]  /*e24c0*/  STS.128 [R0+0x480], R8 ;  /* 0x0004800800007388 */ /* 0x0001e20000000c00 */
[-C--:B------:R-:W-:Y:S01]  /*e24d0*/  LEA.HI.X.SX32 R7, R12, R3.reuse, 0x1, P5 ;  /* 0x000000030c077211 */ /* 0x080fe200028f0eff */
[C---:B------:R-:W-:Y:S02]  /*e24e0*/  IMAD R29, R28.reuse, 0xce, RZ ;  /* 0x000000ce1c1d7824 */ /* 0x040fe400078e02ff */
[C---:B------:R-:W-:Y:S02]  /*e24f0*/  IMAD R4, R28.reuse, 0x67, RZ ;  /* 0x000000671c047824 */ /* 0x040fe400078e02ff */
[----:B------:R-:W-:Y:S01]  /*e2500*/  IMAD R5, R28, 0xd0, RZ ;  /* 0x000000d01c057824 */ /* 0x000fe200078e02ff */
[----:B0-----:R-:W-:Y:S01]  /*e2510*/  IADD3 R10, P5, R18, R2, RZ ;  /* 0x00000002120a7210 */ /* 0x001fe20007fbe0ff */
[----:B------:R-:W4:Y:S03]  /*e2520*/  LDL.LU R8, [R1+0x1d8] ;  /* 0x0001d80001087983 */ /* 0x000f260000300800 */
[----:B------:R-:W-:-:S02]  /*e2530*/  LEA.HI.X.SX32 R11, R15, R3, 0x1, P5 ;  /* 0x000000030f0b7211 */ /* 0x000fc400028f0eff */
[----:B------:R-:W-:Y:S01]  /*e2540*/  IADD3 R18, P5, R29, R2, RZ ;  /* 0x000000021d127210 */ /* 0x000fe20007fbe0ff */
[----:B------:R0:W-:Y:S03]  /*e2550*/  STL [R1+0x8bc], R7 ;  /* 0x0008bc0701007387 */ /* 0x0001e60000100800 */
[----:B------:R-:W-:Y:S01]  /*e2560*/  LEA.HI.X.SX32 R19, R4, R3, 0x1, P5 ;  /* 0x0000000304137211 */ /* 0x000fe200028f0eff */
[----:B------:R-:W4:Y:S01]  /*e2570*/  LDL.LU R6, [R1+0x1e4] ;  /* 0x0001e40001067983 */ /* 0x000f220000300800 */
[----:B--2---:R-:W-:-:S03]  /*e2580*/  F2FP.PACK_AB R12, R26, R27 ;  /* 0x0000001b1a0c723e */ /* 0x004fc600000000ff */
[----:B0-----:R-:W2:Y:S04]  /*e2590*/  LDL.LU R7, [R1+0x1e0] ;  /* 0x0001e00001077983 */ /* 0x001ea80000300800 */
[----:B------:R-:W2:Y:S04]  /*e25a0*/  LDL.LU R26, [R1+0x1ec] ;  /* 0x0001ec00011a7983 */ /* 0x000ea80000300800 */
[----:B------:R-:W2:Y:S04]  /*e25b0*/  LDL.LU R27, [R1+0x1e8] ;  /* 0x0001e800011b7983 */ /* 0x000ea80000300800 */
[----:B------:R0:W-:Y:S04]  /*e25c0*/  STL.64 [R1+0x8b0], R10 ;  /* 0x0008b00a01007387 */ /* 0x0001e80000100a00 */
[----:B0-----:R-:W2:Y:S04]  /*e25d0*/  LDL.LU R11, [R1+0x1f0] ;  /* 0x0001f000010b7983 */ /* 0x001ea80000300800 */
[----:B------:R0:W-:Y:S02]  /*e25e0*/  STL.64 [R1+0x8a8], R18 ;  /* 0x0008a81201007387 */ /* 0x0001e40000100a00 */
[----:B0-----:R-:W-:-:S02]  /*e25f0*/  IADD3 R18, P5, R5, R2, RZ ;  /* 0x0000000205127210 */ /* 0x001fc40007fbe0ff */
[----:B---3--:R-:W-:Y:S02]  /*e2600*/  F2FP.PACK_AB R15, R24, R23 ;  /* 0x00000017180f723e */ /* 0x008fe400000000ff */
[----:B----4-:R-:W-:Y:S02]  /*e2610*/  F2FP.PACK_AB R13, R13, R14 ;  /* 0x0000000e0d0d723e */ /* 0x010fe400000000ff */
[----:B------:R-:W-:-:S05]  /*e2620*/  F2FP.PACK_AB R14, R25, R22 ;  /* 0x00000016190e723e */ /* 0x000fca00000000ff */
[----:B------:R-:W-:Y:S01]  /*e2630*/  STS.128 [R0+0x500], R12 ;  /* 0x0005000c00007388 */ /* 0x000fe20000000c00 */
[----:B------:R-:W-:-:S05]  /*e2640*/  LEA.HI.X.SX32 R19, R20, R3, 0x1, P5 ;  /* 0x0000000314137211 */ /* 0x000fca00028f0eff */
[----:B------:R0:W-:Y:S04]  /*e2650*/  STL.64 [R1+0x8a0], R18 ;  /* 0x0008a01201007387 */ /* 0x0001e80000100a00 */
[----:B0-----:R-:W3:Y:S04]  /*e2660*/  LDL.LU.64 R18, [R1+0x4128] ;  /* 0x0041280001127983 */ /* 0x001ee80000300a00 */
[----:B------:R-:W4:Y:S04]  /*e2670*/  LDL.LU R9, [R1+0x1f8] ;  /* 0x0001f80001097983 */ /* 0x000f280000300800 */
[----:B------:R-:W4:Y:S04]  /*e2680*/  LDL.LU R10, [R1+0x200] ;  /* 0x00020000010a7983 */ /* 0x000f280000300800 */
[----:B------:R-:W4:Y:S01]  /*e2690*/  LDL.LU R13, [R1+0x1dc] ;  /* 0x0001dc00010d7983 */ /* 0x000f220000300800 */
[----:B------:R-:W-:-:S03]  /*e26a0*/  IMAD R22, R28, 0xd2, RZ ;  /* 0x000000d21c167824 */ /* 0x000fc600078e02ff */
[----:B------:R-:W4:Y:S01]  /*e26b0*/  LDL.LU R14, [R1+0x1f4] ;  /* 0x0001f400010e7983 */ /* 0x000f220000300800 */
[----:B------:R-:W-:Y:S01]  /*e26c0*/  IMAD R5, R28, 0x69, RZ ;  /* 0x000000691c057824 */ /* 0x000fe200078e02ff */
[-C--:B------:R-:W-:Y:S01]  /*e26d0*/  IADD3 R22, P5, R22, R2.reuse, RZ ;  /* 0x0000000216167210 */ /* 0x080fe20007fbe0ff */
[----:B------:R-:W-:Y:S01]  /*e26e0*/  IMAD R24, R28, 0xd4, RZ ;  /* 0x000000d41c187824 */ /* 0x000fe200078e02ff */
[----:B------:R-:W4:Y:S02]  /*e26f0*/  LDL.LU R15, [R1+0x204] ;  /* 0x00020400010f7983 */ /* 0x000f240000300800 */
[----:B------:R-:W-:Y:S02]  /*e2700*/  LEA.HI.X.SX32 R23, R5, R3, 0x1, P5 ;  /* 0x0000000305177211 */ /* 0x000fe400028f0eff */
[----:B------:R-:W-:Y:S02]  /*e2710*/  F2FP.PACK_AB R4, R16, R17 ;  /* 0x000000111004723e */ /* 0x000fe400000000ff */
[----:B------:R-:W4:Y:S01]  /*e2720*/  LDL.LU R16, [R1+0x20c] ;  /* 0x00020c0001107983 */ /* 0x000f220000300800 */
[----:B------:R-:W-:-:S03]  /*e2730*/  IADD3 R24, P5, R24, R2, RZ ;  /* 0x0000000218187210 */ /* 0x000fc60007fbe0ff */
[----:B------:R-:W4:Y:S01]  /*e2740*/  LDL.LU R17, [R1+0x208] ;  /* 0x0002080001117983 */ /* 0x000f220000300800 */
[----:B------:R-:W-:-:S03]  /*e2750*/  IMAD R20, R28, 0xd6, RZ ;  /* 0x000000d61c147824 */ /* 0x000fc600078e02ff */
[----:B------:R0:W-:Y:S04]  /*e2760*/  STL.64 [R1+0x898], R22 ;  /* 0x0008981601007387 */ /* 0x0001e80000100a00 */
[----:B0-----:R-:W4:Y:S01]  /*e2770*/  LDL.LU.64 R22, [R1+0x4120] ;  /* 0x0041200001167983 */ /* 0x001f220000300a00 */
[----:B------:R-:W-:Y:S01]  /*e2780*/  IMAD R12, R28, 0xd8, RZ ;  /* 0x000000d81c0c7824 */ /* 0x000fe200078e02ff */
[----:B--2---:R-:W-:Y:S02]  /*e2790*/  F2FP.PACK_AB R6, R6, R7 ;  /* 0x000000070606723e */ /* 0x004fe400000000ff */
[----:B------:R-:W-:Y:S02]  /*e27a0*/  F2FP.PACK_AB R7, R26, R27 ;  /* 0x0000001b1a07723e */ /* 0x000fe400000000ff */
[----:B---3--:R-:W-:-:S05]  /*e27b0*/  LEA.HI.X.SX32 R25, R19, R3, 0x1, P5 ;  /* 0x0000000313197211 */ /* 0x008fca00028f0eff */
[----:B------:R0:W-:Y:S04]  /*e27c0*/  STL.64 [R1+0x890], R24 ;  /* 0x0008901801007387 */ /* 0x0001e80000100a00 */
[----:B------:R-:W2:Y:S01]  /*e27d0*/  LDL.LU R26, [R1+0x634] ;  /* 0x00063400011a7983 */ /* 0x000ea20000300800 */
[----:B----4-:R-:W-:Y:S01]  /*e27e0*/  F2FP.PACK_AB R5, R13, R8 ;  /* 0x000000080d05723e */ /* 0x010fe200000000ff */
[----:B------:R-:W-:Y:S02]  /*e27f0*/  IMAD R8, R28, 0x6b, RZ ;  /* 0x0000006b1c087824 */ /* 0x000fe400078e02ff */
[----:B------:R-:W2:Y:S01]  /*e2800*/  LDL.LU R27, [R1+0x630] ;  /* 0x00063000011b7983 */ /* 0x000ea20000300800 */
[----:B0-----:R-:W-:-:S04]  /*e2810*/  IADD3 R24, P5, R20, R2, RZ ;  /* 0x0000000214187210 */ /* 0x001fc80007fbe0ff */
[----:B------:R-:W-:-:S05]  /*e2820*/  LEA.HI.X.SX32 R25, R8, R3, 0x1, P5 ;  /* 0x0000000308197211 */ /* 0x000fca00028f0eff */
[----:B------:R0:W-:Y:S02]  /*e2830*/  STL.64 [R1+0x888], R24 ;  /* 0x0008881801007387 */ /* 0x0001e40000100a00 */
[----:B0-----:R-:W-:-:S04]  /*e2840*/  IADD3 R24, P5, R12, R2, RZ ;  /* 0x000000020c187210 */ /* 0x001fc80007fbe0ff */
[----:B------:R-:W-:Y:S02]  /*e2850*/  LEA.HI.X.SX32 R25, R21, R3, 0x1, P5 ;  /* 0x0000000315197211 */ /* 0x000fe400028f0eff */
[----:B------:R-:W3:Y:S01]  /*e2860*/  LDL.LU R21, [R1+0x1fc] ;  /* 0x0001fc0001157983 */ /* 0x000ee20000300800 */
[----:B------:R-:W-:Y:S01]  /*e2870*/  IMAD R19, R28, 0xda, RZ ;  /* 0x000000da1c137824 */ /* 0x000fe200078e02ff */
[----:B------:R-:W-:Y:S02]  /*e2880*/  F2FP.PACK_AB R8, R14, R11 ;  /* 0x0000000b0e08723e */ /* 0x000fe400000000ff */
[----:B------:R-:W4:Y:S01]  /*e2890*/  LDL.LU R13, [R1+0x638] ;  /* 0x00063800010d7983 */ /* 0x000f220000300800 */
[----:B------:R-:W-:-:S03]  /*e28a0*/  IMAD R11, R28, 0x6d, RZ ;  /* 0x0000006d1c0b7824 */ /* 0x000fc600078e02ff */
[----:B------:R-:W2:Y:S04]  /*e28b0*/  LDL.LU R14, [R1+0x648] ;  /* 0x00064800010e7983 */ /* 0x000ea80000300800 */
[----:B------:R0:W-:Y:S01]  /*e28c0*/  STL.64 [R1+0x880], R24 ;  /* 0x0008801801007387 */ /* 0x0001e20000100a00 */
[----:B------:R-:W-:-:S03]  /*e28d0*/  IMAD R12, R28, 0xdc, RZ ;  /* 0x000000dc1c0c7824 */ /* 0x000fc600078e02ff */
[----:B------:R1:W-:Y:S01]  /*e28e0*/  STL.64 [R1+0x40f0], R18 ;  /* 0x0040f01201007387 */ /* 0x0003e20000100a00 */
[----:B0-----:R-:W-:-:S04]  /*e28f0*/  IADD3 R24, P5, R19, R2, RZ ;  /* 0x0000000213187210 */ /* 0x001fc80007fbe0ff */
[----:B------:R-:W-:Y:S01]  /*e2900*/  LEA.HI.X.SX32 R25, R11, R3, 0x1, P5 ;  /* 0x000000030b197211 */ /* 0x000fe200028f0eff */
[----:B-1----:R-:W2:Y:S04]  /*e2910*/  LDL.LU R18, [R1+0x6e4] ;  /* 0x0006e40001127983 */ /* 0x002ea80000300800 */
[----:B------:R0:W-:Y:S01]  /*e2920*/  STL.64 [R1+0x878], R24 ;  /* 0x0008781801007387 */ /* 0x0001e20000100a00 */
[----:B------:R-:W-:-:S03]  /*e2930*/  F2FP.PACK_AB R10, R15, R10 ;  /* 0x0000000a0f0a723e */ /* 0x000fc600000000ff */
[----:B------:R-:W2:Y:S04]  /*e2940*/  LDL.LU R19, [R1+0x74c] ;  /* 0x00074c0001137983 */ /* 0x000ea80000300800 */
[----:B------:R-:W2:Y:S01]  /*e2950*/  LDL.LU R15, [R1+0x740] ;  /* 0x00074000010f7983 */ /* 0x000ea20000300800 */
[----:B0-----:R-:W-:-:S04]  /*e2960*/  IADD3 R24, P5, R12, R2, RZ ;  /* 0x000000020c187210 */ /* 0x001fc80007fbe0ff */
[----:B------:R-:W-:-:S05]  /*e2970*/  LEA.HI.X.SX32 R25, R22, R3, 0x1, P5 ;  /* 0x0000000316197211 */ /* 0x000fca00028f0eff */
[----:B------:R0:W-:Y:S04]  /*e2980*/  STL.64 [R1+0x870], R24 ;  /* 0x0008701801007387 */ /* 0x0001e80000100a00 */
[----:B0-----:R-:W2:Y:S01]  /*e2990*/  LDL.LU R25, [R1+0x4118] ;  /* 0x0041180001197983 */ /* 0x001ea20000300800 */
[----:B---3--:R-:W-:Y:S01]  /*e29a0*/  F2FP.PACK_AB R9, R21, R9 ;  /* 0x000000091509723e */ /* 0x008fe200000000ff */
[----:B------:R-:W-:-:S05]  /*e29b0*/  IMAD R21, R28, 0xde, RZ ;  /* 0x000000de1c157824 */ /* 0x000fca00078e02ff */
[----:B------:R0:W-:Y:S04]  /*e29c0*/  STL.64 [R1+0x40a8], R20 ;  /* 0x0040a81401007387 */ /* 0x0001e80000100a00 */
[----:B0-----:R-:W4:Y:S01]  /*e29d0*/  LDL.LU R20, [R1+0x640] ;  /* 0x0006400001147983 */ /* 0x001f220000300800 */
[----:B------:R-:W-:Y:S01]  /*e29e0*/  F2FP.PACK_AB R11, R16, R17 ;  /* 0x00000011100b723e */ /* 0x000fe200000000ff */
[C---:B------:R-:W-:Y:S01]  /*e29f0*/  IMAD R12, R28.reuse, 0x6f, RZ ;  /* 0x0000006f1c0c7824 */ /* 0x040fe200078e02ff */
[----:B------:R-:W-:Y:S01]  /*e2a00*/  IADD3 R24, P5, R21, R2, RZ ;  /* 0x0000000215187210 */ /* 0x000fe20007fbe0ff */
[C---:B------:R-:W-:Y:S01]  /*e2a10*/  IMAD R16, R28.reuse, 0xe0, RZ ;  /* 0x000000e01c107824 */ /* 0x040fe200078e02ff */
[----:B------:R0:W-:Y:S04]  /*e2a20*/  STS.128 [R0+0x580], R4 ;  /* 0x0005800400007388 */ /* 0x0001e80000000c00 */
[----:B------:R1:W-:Y:S01]  /*e2a30*/  STL [R1+0x868], R24 ;  /* 0x0008681801007387 */ /* 0x0003e20000100800 */
[----:B------:R-:W-:-:S03]  /*e2a40*/  IMAD R22, R28, 0xe2, RZ ;  /* 0x000000e21c167824 */ /* 0x000fc600078e02ff */
[----:B------:R3:W-:Y:S01]  /*e2a50*/  STS.128 [R0+0x600], R8 ;  /* 0x0006000800007388 */ /* 0x0007e20000000c00 */
[----:B0-----:R-:W-:Y:S01]  /*e2a60*/  MOV R6, R24 ;  /* 0x0000001800067202 */ /* 0x001fe20000000f00 */
[----:B------:R-:W-:Y:S02]  /*e2a70*/  IMAD R4, R28, 0x71, RZ ;  /* 0x000000711c047824 */ /* 0x000fe400078e02ff */
[----:B--2---:R-:W-:Y:S01]  /*e2a80*/  IMAD.MOV.U32 R7, RZ, RZ, R25 ;  /* 0x000000ffff077224 */ /* 0x004fe200078e0019 */
[----:B------:R-:W-:Y:S01]  /*e2a90*/  LEA.HI.X.SX32 R7, R12, R3, 0x1, P5 ;  /* 0x000000030c077211 */ /* 0x000fe200028f0eff */
[----:B-1----:R-:W2:Y:S01]  /*e2aa0*/  LDL.LU.64 R24, [R1+0x4110] ;  /* 0x0041100001187983 */ /* 0x002ea20000300a00 */
[----:B------:R-:W-:-:S03]  /*e2ab0*/  IADD3 R16, P5, R16, R2, RZ ;  /* 0x0000000210107210 */ /* 0x000fc60007fbe0ff */
[----:B---3--:R-:W3:Y:S01]  /*e2ac0*/  LDL.LU R11, [R1+0x7bc] ;  /* 0x0007bc00010b7983 */ /* 0x008ee20000300800 */
[----:B------:R-:W-:-:S03]  /*e2ad0*/  LEA.HI.X.SX32 R17, R23, R3, 0x1, P5 ;  /* 0x0000000317117211 */ /* 0x000fc600028f0eff */
[----:B------:R-:W-:Y:S01]  /*e2ae0*/  STL [R1+0x86c], R7 ;  /* 0x00086c0701007387 */ /* 0x000fe20000100800 */
[----:B------:R-:W-:-:S03]  /*e2af0*/  F2FP.PACK_AB R12, R26, R27 ;  /* 0x0000001b1a0c723e */ /* 0x000fc600000000ff */
[----:B------:R-:W3:Y:S04]  /*e2b00*/  LDL.LU R6, [R1+0x7b8] ;  /* 0x0007b80001067983 */ /* 0x000ee80000300800 */
[----:B------:R-:W2:Y:S04]  /*e2b10*/  LDL.LU R9, [R1+0x7a0] ;  /* 0x0007a00001097983 */ /* 0x000ea80000300800 */
[----:B------:R-:W2:Y:S04]  /*e2b20*/  LDL.LU R26, [R1+0x7c4] ;  /* 0x0007c400011a7983 */ /* 0x000ea80000300800 */
[----:B------:R-:W2:Y:S04]  /*e2b30*/  LDL.LU R27, [R1+0x7c0] ;  /* 0x0007c000011b7983 */ /* 0x000ea80000300800 */
[----:B------:R0:W-:Y:S02]  /*e2b40*/  STL.64 [R1+0x860], R16 ;  /* 0x0008601001007387 */ /* 0x0001e40000100a00 */
[----:B0-----:R-:W-:-:S04]  /*e2b50*/  IADD3 R16, P5, R22, R2, RZ ;  /* 0x0000000216107210 */ /* 0x001fc80007fbe0ff */
[----:B------:R-:W-:-:S05]  /*e2b60*/  LEA.HI.X.SX32 R17, R4, R3, 0x1, P5 ;  /* 0x0000000304117211 */ /* 0x000fca00028f0eff */
[----:B------:R0:W-:Y:S04]  /*e2b70*/  STL.64 [R1+0x858], R16 ;  /* 0x0008581001007387 */ /* 0x0001e80000100a00 */
[----:B0-----:R-:W2:Y:S04]  /*e2b80*/  LDL.LU.64 R16, [R1+0x4108] ;  /* 0x0041080001107983 */ /* 0x001ea80000300a00 */
[----:B------:R-:W2:Y:S01]  /*e2b90*/  LDL.LU R4, [R1+0x754] ;  /* 0x0007540001047983 */ /* 0x000ea20000300800 */
[----:B----4-:R-:W-:-:S03]  /*e2ba0*/  F2FP.PACK_AB R13, R20, R13 ;  /* 0x0000000d140d723e */ /* 0x010fc600000000ff */
[----:B------:R-:W4:Y:S01]  /*e2bb0*/  LDL.LU R20, [R1+0x7ac] ;  /* 0x0007ac0001147983 */ /* 0x000f220000300800 */
[----:B------:R-:W-:Y:S01]  /*e2bc0*/  IMAD R5, R28, 0xe4, RZ ;  /* 0x000000e41c057824 */ /* 0x000fe200078e02ff */
[----:B------:R-:W-:Y:S01]  /*e2bd0*/  F2FP.PACK_AB R14, R18, R14 ;  /* 0x0000000e120e723e */ /* 0x000fe200000000ff */
[----:B------:R-:W-:Y:S01]  /*e2be0*/  IMAD R23, R28, 0xe6, RZ ;  /* 0x000000e61c177824 */ /* 0x000fe200078e02ff */
[----:B------:R-:W-:-:S05]  /*e2bf0*/  F2FP.PACK_AB R15, R19, R15 ;  /* 0x0000000f130f723e */ /* 0x000fca00000000ff */
[----:B------:R-:W-:Y:S04]  /*e2c00*/  STS.128 [R0+0x680], R12 ;  /* 0x0006800c00007388 */ /* 0x000fe80000000c00 */
[----:B----4-:R0:W-:Y:S04]  /*e2c10*/  STL.64 [R1+0x4100], R20 ;  /* 0x0041001401007387 */ /* 0x0101e80000100a00 */
[----:B------:R-:W4:Y:S01]  /*e2c20*/  LDL.LU R18, [R1+0x7a8] ;  /* 0x0007a80001127983 */ /* 0x000f220000300800 */
[----:B0-----:R-:W-:-:S04]  /*e2c30*/  IADD3 R20, P5, R5, R2, RZ ;  /* 0x0000000205147210 */ /* 0x001fc80007fbe0ff */
[----:B--2---:R-:W-:Y:S02]  /*e2c40*/  LEA.HI.X.SX32 R21, R16, R3, 0x1, P5 ;  /* 0x0000000310157211 */ /* 0x004fe400028f0eff */
[----:B------:R-:W2:Y:S01]  /*e2c50*/  LDL.LU R16, [R1+0x764] ;  /* 0x0007640001107983 */ /* 0x000ea20000300800 */
[----:B------:R-:W-:-:S03]  /*e2c60*/  IMAD R5, R28, 0x73, RZ ;  /* 0x000000731c057824 */ /* 0x000fc600078e02ff */
[----:B------:R-:W4:Y:S04]  /*e2c70*/  LDL.LU R10, [R1+0x7c8] ;  /* 0x0007c800010a7983 */ /* 0x000f280000300800 */
[----:B------:R-:W4:Y:S04]  /*e2c80*/  LDL.LU R7, [R1+0x7b4] ;  /* 0x0007b40001077983 */ /* 0x000f280000300800 */
[----:B------:R0:W-:Y:S04]  /*e2c90*/  STL.64 [R1+0x850], R20 ;  /* 0x0008501401007387 */ /* 0x0001e80000100a00 */
[----:B------:R-:W4:Y:S04]  /*e2ca0*/  LDL.LU R19, [R1+0x7b0] ;  /* 0x0007b00001137983 */ /* 0x000f280000300800 */
[----:B------:R1:W-:Y:S01]  /*e2cb0*/  STL.64 [R1+0x4088], R22 ;  /* 0x0040881601007387 */ /* 0x0003e20000100a00 */
[----:B0-----:R-:W-:-:S04]  /*e2cc0*/  IADD3 R20, P5, R23, R2, RZ ;  /* 0x0000000217147210 */ /* 0x001fc80007fbe0ff */
[----:B------:R-:W-:Y:S01]  /*e2cd0*/  LEA.HI.X.SX32 R21, R5, R3, 0x1, P5 ;  /* 0x0000000305157211 */ /* 0x000fe200028f0eff */
[----:B-1----:R-:W4:Y:S04]  /*e2ce0*/  LDL.LU R23, [R1+0x7a4] ;  /* 0x0007a40001177983 */ /* 0x002f280000300800 */
[----:B------:R-:W4:Y:S04]  /*e2cf0*/  LDL.LU R12, [R1+0x7d0] ;  /* 0x0007d000010c7983 */ /* 0x000f280000300800 */
[----:B------:R0:W-:Y:S04]  /*e2d00*/  STL.64 [R1+0x848], R20 ;  /* 0x0008481401007387 */ /* 0x0001e80000100a00 */
[----:B0-----:R-:W4:Y:S01]  /*e2d10*/  LDL.LU.64 R20, [R1+0x4100] ;  /* 0x0041000001147983 */ /* 0x001f220000300a00 */
[----:B------:R-:W-:-:S05]  /*e2d20*/  IMAD R8, R28, 0xe8, RZ ;  /* 0x000000e81c087824 */ /* 0x000fca00078e02ff */
[----:B------:R-:W-:-:S04]  /*e2d30*/  IADD3 R14, P5, R8, R2, RZ ;  /* 0x00000002080e7210 */ /* 0x000fc80007fbe0ff */
[----:B------:R-:W-:Y:S02]  /*e2d40*/  LEA.HI.X.SX32 R15, R24, R3, 0x1, P5 ;  /* 0x00000003180f7211 */ /* 0x000fe400028f0eff */
[----:B---3--:R-:W-:Y:S01]  /*e2d50*/  F2FP.PACK_AB R8, R11, R6 ;  /* 0x000000060b08723e */ /* 0x008fe200000000ff */
[C---:B------:R-:W-:Y:S02]  /*e2d60*/  IMAD R6, R28.reuse, 0x75, RZ ;  /* 0x000000751c067824 */ /* 0x040fe400078e02ff */
[----:B------:R0:W-:Y:S01]  /*e2d70*/  STL.64 [R1+0x840], R14 ;  /* 0x0008400e01007387 */ /* 0x0001e20000100a00 */
[----:B------:R-:W-:-:S03]  /*e2d80*/  IMAD R11, R28, 0xec, RZ ;  /* 0x000000ec1c0b7824 */ /* 0x000fc600078e02ff */
[----:B------:R-:W3:Y:S01]  /*e2d90*/  LDL.LU R13, [R1+0x90] ;  /* 0x00009000010d7983 */ /* 0x000ee20000300800 */
[----:B------:R-:W-:Y:S01]  /*e2da0*/  IMAD R24, R28, 0xee, RZ ;  /* 0x000000ee1c187824 */ /* 0x000fe200078e02ff */
[----:B--2---:R-:W-:Y:S01]  /*e2db0*/  F2FP.PACK_AB R4, R16, R4 ;  /* 0x000000041004723e */ /* 0x004fe200000000ff */
[----:B------:R-:W-:-:S05]  /*e2dc0*/  IMAD R16, R28, 0xea, RZ ;  /* 0x000000ea1c107824 */ /* 0x000fca00078e02ff */
[----:B0-----:R-:W-:-:S04]  /*e2dd0*/  IADD3 R14, P5, R16, R2, RZ ;  /* 0x00000002100e7210 */ /* 0x001fc80007fbe0ff */
[----:B------:R-:W-:-:S05]  /*e2de0*/  LEA.HI.X.SX32 R15, R6, R3, 0x1, P5 ;  /* 0x00000003060f7211 */ /* 0x000fca00028f0eff */
[----:B------:R0:W-:Y:S04]  /*e2df0*/  STL.64 [R1+0x838], R14 ;  /* 0x0008380e01007387 */ /* 0x0001e80000100a00 */
[----:B0-----:R-:W3:Y:S04]  /*e2e00*/  LDL.LU R14, [R1+0x8c] ;  /* 0x00008c00010e7983 */ /* 0x001ee80000300800 */
[----:B------:R-:W2:Y:S01]  /*e2e10*/  LDL.LU R15, [R1+0x98] ;  /* 0x00009800010f7983 */ /* 0x000ea20000300800 */
[----:B----4-:R-:W-:Y:S02]  /*e2e20*/  F2FP.PACK_AB R5, R23, R9 ;  /* 0x000000091705723e */ /* 0x010fe400000000ff */
[----:B------:R-:W-:Y:S01]  /*e2e30*/  F2FP.PACK_AB R9, R26, R27 ;  /* 0x0000001b1a09723e */ /* 0x000fe200000000ff */
[----:B------:R-:W2:Y:S01]  /*e2e40*/  LDL.LU R22, [R1+0x94] ;  /* 0x0000940001167983 */ /* 0x000ea20000300800 */
[----:B------:R-:W-:-:S03]  /*e2e50*/  IADD3 R26, P5, R11, R2, RZ ;  /* 0x000000020b1a7210 */ /* 0x000fc60007fbe0ff */
[----:B------:R-:W4:Y:S01]  /*e2e60*/  LDL.LU R23, [R1+0xa0] ;  /* 0x0000a00001177983 */ /* 0x000f220000300800 */
[----:B------:R-:W-:Y:S01]  /*e2e70*/  LEA.HI.X.SX32 R27, R17, R3, 0x1, P5 ;  /* 0x00000003111b7211 */ /* 0x000fe200028f0eff */
[----:B------:R-:W-:Y:S01]  /*e2e80*/  IMAD R11, R28, 0x77, RZ ;  /* 0x000000771c0b7824 */ /* 0x000fe200078e02ff */
[----:B------:R-:W-:Y:S02]  /*e2e90*/  F2FP.PACK_AB R6, R20, R18 ;  /* 0x000000121406723e */ /* 0x000fe400000000ff */
[----:B------:R-:W4:Y:S04]  /*e2ea0*/  LDL.LU R20, [R1+0x9c] ;  /* 0x00009c0001147983 */ /* 0x000f280000300800 */
[----:B------:R-:W2:Y:S04]  /*e2eb0*/  LDL.LU R17, [R1+0x7cc] ;  /* 0x0007cc0001117983 */ /* 0x000ea80000300800 */
[----:B------:R0:W-:Y:S02]  /*e2ec0*/  STL.64 [R1+0x830], R26 ;  /* 0x0008301a01007387 */ /* 0x0001e40000100a00 */
[----:B0-----:R-:W-:-:S04]  /*e2ed0*/  IADD3 R26, P5, R24, R2, RZ ;  /* 0x00000002181a7210 */ /* 0x001fc80007fbe0ff */
[----:B------:R-:W-:-:S05]  /*e2ee0*/  LEA.HI.X.SX32 R27, R11, R3, 0x1, P5 ;  /* 0x000000030b1b7211 */ /* 0x000fca00028f0eff */
[----:B------:R0:W-:Y:S04]  /*e2ef0*/  STL.64 [R1+0x828], R26 ;  /* 0x0008281a01007387 */ /* 0x0001e80000100a00 */
[----:B0-----:R-:W3:Y:S04]  /*e2f00*/  LDL.LU.64 R26, [R1+0x40f8] ;  /* 0x0040f800011a7983 */ /* 0x001ee80000300a00 */
[----:B------:R-:W4:Y:S01]  /*e2f10*/  LDL.LU R11, [R1+0x7d4] ;  /* 0x0007d400010b7983 */ /* 0x000f220000300800 */
[----:B------:R-:W-:Y:S01]  /*e2f20*/  IMAD R18, R28, 0xf0, RZ ;  /* 0x000000f01c127824 */ /* 0x000fe200078e02ff */
[----:B------:R-:W-:-:S04]  /*e2f30*/  F2FP.PACK_AB R7, R7, R19 ;  /* 0x000000130707723e */ /* 0x000fc800000000ff */
[----:B------:R-:W-:Y:S02]  /*e2f40*/  IADD3 R18, P5, R18, R2, RZ ;  /* 0x0000000212127210 */ /* 0x000fe40007fbe0ff */
[----:B--2---:R-:W-:Y:S01]  /*e2f50*/  F2FP.PACK_AB R10, R17, R10 ;  /* 0x0000000a110a723e */ /* 0x004fe200000000ff */
[----:B------:R-:W-:Y:S01]  /*e2f60*/  IMAD R17, R28, 0xf2, RZ ;  /* 0x000000f21c117824 */ /* 0x000fe200078e02ff */
[----:B---3--:R-:W-:-:S05]  /*e2f70*/  LEA.HI.X.SX32 R19, R26, R3, 0x1, P5 ;  /* 0x000000031a137211 */ /* 0x008fca00028f0eff */
[----:B------:R0:W-:Y:S04]  /*e2f80*/  STL.64 [R1+0x820], R18 ;  /* 0x0008201201007387 */ /* 0x0001e80000100a00 */
[----:B------:R1:W-:Y:S01]  /*e2f90*/  STL.64 [R1+0x4078], R16 ;  /* 0x0040781001007387 */ /* 0x0003e20000100a00 */
[----:B0-----:R-:W-:-:S03]  /*e2fa0*/  IADD3 R18, P5, R17, R2, RZ ;  /* 0x0000000211127210 */ /* 0x001fc60007fbe0ff */
[----:B-1----:R-:W2:Y:S04]  /*e2fb0*/  LDL.LU R16, [R1+0x84] ;  /* 0x0000840001107983 */ /* 0x002ea80000300800 */
[----:B------:R0:W-:Y:S04]  /*e2fc0*/  STL [R1+0x4080], R17 ;  /* 0x0040801101007387 */ /* 0x0001e80000100800 */
[----:B0-----:R-:W2:Y:S01]  /*e2fd0*/  LDL.LU R17, [R1+0x88] ;  /* 0x0000880001117983 */ /* 0x001ea20000300800 */
[----:B----4-:R-:W-:Y:S01]  /*e2fe0*/  F2FP.PACK_AB R11, R11, R12 ;  /* 0x0000000c0b0b723e */ /* 0x010fe200000000ff */
[----:B------:R-:W-:-:S02]  /*e2ff0*/  IMAD R12, R28, 0x79, RZ ;  /* 0x000000791c0c7824 */ /* 0x000fc400078e02ff */
[----:B------:R0:W-:Y:S03]  /*e3000*/  STS.128 [R0+0x700], R4 ;  /* 0x0007000400007388 */ /* 0x0001e60000000c00 */
[----:B------:R-:W-:Y:S01]  /*e3010*/  LEA.HI.X.SX32 R19, R12, R3, 0x1, P5 ;  /* 0x000000030c137211 */ /* 0x000fe200028f0eff */
[----:B------:R1:W-:Y:S01]  /*e3020*/  STS.128 [R0+0x780], R8 ;  /* 0x0007800800007388 */ /* 0x0003e20000000c00 */
[C---:B------:R-:W-:Y:S02]  /*e3030*/  IMAD R26, R28.reuse, 0xf6, RZ ;  /* 0x000000f61c1a7824 */ /* 0x040fe400078e02ff */
[----:B0-----:R-:W-:Y:S01]  /*e3040*/  IMAD R7, R28, 0xf4, RZ ;  /* 0x000000f41c077824 */ /* 0x001fe200078e02ff */
[----:B------:R-:W-:Y:S04]  /*e3050*/  BAR.SYNC.DEFER_BLOCKING 0x0 ;  /* 0x0000000000007b1d */ /* 0x000fe80000010000 */
[----:B-1----:R-:W-:-:S04]  /*e3060*/  IADD3 R10, P5, R7, R2, RZ ;  /* 0x00000002070a7210 */ /* 0x002fc80007fbe0ff */
[----:B------:R-:W-:Y:S01]  /*e3070*/  LEA.HI.X.SX32 R11, R25, R3, 0x1, P5 ;  /* 0x00000003190b7211 */ /* 0x000fe200028f0eff */
[----:B------:R0:W-:Y:S01]  /*e3080*/  STL.64 [R1+0x818], R18 ;  /* 0x0008181201007387 */ /* 0x0001e20000100a00 */
[C---:B------:R-:W-:Y:S02]  /*e3090*/  IMAD R7, R28.reuse, 0x7b, RZ ;  /* 0x0000007b1c077824 */ /* 0x040fe400078e02ff */
[----:B------:R-:W-:Y:S01]  /*e30a0*/  IMAD R8, R28, 0xf8, RZ ;  /* 0x000000f81c087824 */ /* 0x000fe200078e02ff */
[----:B0-----:R-:W3:Y:S04]  /*e30b0*/  LDL.LU.64 R18, [R1+0x40f0] ;  /* 0x0040f00001127983 */ /* 0x001ee80000300a00 */
[----:B------:R0:W-:Y:S02]  /*e30c0*/  STL.64 [R1+0x810], R10 ;  /* 0x0008100a01007387 */ /* 0x0001e40000100a00 */
[----:B0-----:R-:W-:-:S04]  /*e30d0*/  IADD3 R10, P5, R26, R2, RZ ;  /* 0x000000021a0a7210 */ /* 0x001fc80007fbe0ff */
[----:B------:R-:W-:Y:S02]  /*e30e0*/  LEA.HI.X.SX32 R11, R7, R3, 0x1, P5 ;  /* 0x00000003070b7211 */ /* 0x000fe400028f0eff */
[----:B------:R-:W-:-:S03]  /*e30f0*/  F2FP.PACK_AB R6, R15, R22 ;  /* 0x000000160f06723e */ /* 0x000fc600000000ff */
[----:B------:R0:W-:Y:S01]  /*e3100*/  STL.64 [R1+0x808], R10 ;  /* 0x0008080a01007387 */ /* 0x0001e20000100a00 */
[----:B------:R-:W-:Y:S02]  /*e3110*/  F2FP.PACK_AB R7, R23, R20 ;  /* 0x000000141707723e */ /* 0x000fe400000000ff */
[----:B------:R-:W-:Y:S02]  /*e3120*/  F2FP.PACK_AB R5, R13, R14 ;  /* 0x0000000e0d05723e */ /* 0x000fe400000000ff */
[----:B0-----:R-:W-:Y:S01]  /*e3130*/  IADD3 R10, P5, R8, R2, RZ ;  /* 0x00000002080a7210 */ /* 0x001fe20007fbe0ff */
[----:B------:R-:W-:Y:S03]  /*e3140*/  STL.64 [R1+0x40d8], R6 ;  /* 0x0040d80601007387 */ /* 0x000fe60000100a00 */
[----:B------:R-:W-:Y:S02]  /*e3150*/  LEA.HI.X.SX32 R11, R27, R3, 0x1, P5 ;  /* 0x000000031b0b7211 */ /* 0x000fe400028f0eff */
[----:B--2---:R-:W-:-:S05]  /*e3160*/  F2FP.PACK_AB R4, R17, R16 ;  /* 0x000000101104723e */ /* 0x004fca00000000ff */
[----:B------:R-:W-:Y:S04]  /*e3170*/  STL.64 [R1+0x40d0], R4 ;  /* 0x0040d00401007387 */ /* 0x000fe80000100a00 */
[----:B------:R0:W-:Y:S04]  /*e3180*/  STL.64 [R1+0x800], R10 ;  /* 0x0008000a01007387 */ /* 0x0001e80000100a00 */
[----:B0-----:R-:W2:Y:S04]  /*e3190*/  LDL.LU R11, [R1+0xa8] ;  /* 0x0000a800010b7983 */ /* 0x001ea80000300800 */
[----:B------:R-:W4:Y:S04]  /*e31a0*/  LDL.LU R16, [R1+0xa4] ;  /* 0x0000a40001107983 */ /* 0x000f280000300800 */
[----:B------:R-:W4:Y:S04]  /*e31b0*/  LDL.LU R17, [R1+0xb0] ;  /* 0x0000b00001117983 */ /* 0x000f280000300800 */
[----:B------:R-:W0:Y:S04]  /*e31c0*/  S2R R20, SR_TID.X ;  /* 0x0000000000147919 */ /* 0x000e280000002100 */
[----:B---3--:R-:W-:Y:S01]  /*e31d0*/  STL.64 [R1+0x40e8], R18 ;  /* 0x0040e81201007387 */ /* 0x008fe20000100a00 */
[----:B0-----:R-:W-:-:S02]  /*e31e0*/  LOP3.LUT R23, R20, 0x7f, RZ, 0xc0, !PT ;  /* 0x0000007f14177812 */ /* 0x001fc400078ec0ff */
[----:B------:R-:W-:-:S04]  /*e31f0*/  SHF.L.U32 R20, R20, 0xc, RZ ;  /* 0x0000000c14147819 */ /* 0x000fc800000006ff */
[----:B------:R-:W-:-:S04]  /*e3200*/  LOP3.LUT R20, R20, 0x6000, RZ, 0xc0, !PT ;  /* 0x0000600014147812 */ /* 0x000fc800078ec0ff */
[----:B------:R-:W-:Y:S01]  /*e3210*/  LEA R20, R23, R20, 0x4 ;  /* 0x0000001417147211 */ /* 0x000fe200078e20ff */
[----:B------:R-:W-:-:S05]  /*e3220*/  IMAD R25, R28, 0xfa, RZ ;  /* 0x000000fa1c197824 */ /* 0x000fca00078e02ff */
[----:B------:R-:W-:Y:S02]  /*e3230*/  IADD3 R6, P5, R25, R2, RZ ;  /* 0x0000000219067210 */ /* 0x000fe40007fbe0ff */
[C---:B------:R-:W-:Y:S01]  /*e3240*/  LOP3.LUT R10, R20.reuse, 0x20, RZ, 0x3c, !PT ;  /* 0x00000020140a7812 */ /* 0x040fe200078e3cff */
[----:B----4-:R-:W-:Y:S04]  /*e3250*/  STL.64 [R1+0x40e0], R16 ;  /* 0x0040e01001007387 */ /* 0x010fe80000100a00 */
[----:B------:R-:W0:Y:S04]  /*e3260*/  LDS.128 R16, [R20] ;  /* 0x0000000014107984 */ /* 0x000e280000000c00 */
[----:B------:R-:W3:Y:S04]  /*e3270*/  LDL.LU R13, [R1+0xac] ;  /* 0x0000ac00010d7983 */ /* 0x000ee80000300800 */
[----:B------:R-:W4:Y:S04]  /*e3280*/  LDL.LU R14, [R1+0xb8] ;  /* 0x0000b800010e7983 */ /* 0x000f280000300800 */
[----:B------:R-:W4:Y:S04]  /*e3290*/  LDL.LU R22, [R1+0xb4] ;  /* 0x0000b40001167983 */ /* 0x000f280000300800 */
[----:B------:R-:W-:Y:S04]  /*e32a0*/  STL.64 [R1+0x4068], R24 ;  /* 0x0040681801007387 */ /* 0x000fe80000100a00 */
[----:B------:R-:W-:Y:S04]  /*e32b0*/  STL [R1+0x7f8], R6 ;  /* 0x0007f80601007387 */ /* 0x000fe80000100800 */
[----:B0-----:R-:W-:Y:S04]  /*e32c0*/  STL.64 [R1+0x2c0], R16 ;  /* 0x0002c01001007387 */ /* 0x001fe80000100a00 */
[----:B------:R-:W-:Y:S04]  /*e32d0*/  STL.64 [R1+0x2c8], R18 ;  /* 0x0002c81201007387 */ /* 0x000fe80000100a00 */
[----:B------:R-:W0:Y:S04]  /*e32e0*/  LDS.128 R16, [R20+0x800] ;  /* 0x0008000014107984 */ /* 0x000e280000000c00 */
        /* <DEDUP_REMOVED lines=8> */
[----:B------:R-:W0:Y:S04]  /*e3370*/  LDS.128 R16, [R10] ;  /* 0x000000000a107984 */ /* 0x000e280000000c00 */
[----:B0-----:R-:W-:Y:S04]  /*e3380*/  STL.64 [R1+0x280], R16 ;  /* 0x0002801001007387 */ /* 0x001fe80000100a00 */
[----:B------:R-:W-:Y:S04]  /*e3390*/  STL.64 [R1+0x288], R18 ;  /* 0x0002881201007387 */ /* 0x000fe80000100a00 */
[----:B------:R-:W0:Y:S04]  /*e33a0*/  LDS.128 R16, [R10+0x800] ;  /* 0x000800000a107984 */ /* 0x000e280000000c00 */
[----:B0-----:R-:W-:Y:S04]  /*e33b0*/  STL.64 [R1+0x270], R16 ;  /* 0x0002701001007387 */ /* 0x001fe80000100a00 */
[----:B------:R-:W-:Y:S04]  /*e33c0*/  STL.64 [R1+0x278], R18 ;  /* 0x0002781201007387 */ /* 0x000fe80000100a00 */
[----:B------:R-:W0:Y:S01]  /*e33d0*/  LDS.128 R16, [R10+0x1000] ;  /* 0x001000000a107984 */ /* 0x000e220000000c00 */
[----:B------:R-:W-:-:S03]  /*e33e0*/  LOP3.LUT R5, R20, 0x40, RZ, 0x3c, !PT ;  /* 0x0000004014057812 */ /* 0x000fc600078e3cff */
        /* <DEDUP_REMOVED lines=9> */
[----:B------:R-:W2:Y:S04]  /*e3480*/  LDL.LU R10, [R1+0xc0] ;  /* 0x0000c000010a7983 */ /* 0x000ea80000300800 */
[----:B------:R-:W2:Y:S04]  /*e3490*/  LDL.LU R15, [R1+0xbc] ;  /* 0x0000bc00010f7983 */ /* 0x000ea80000300800 */
        /* <DEDUP_REMOVED lines=15> */
[----:B------:R-:W0:Y:S04]  /*e3590*/  LDS.128 R16, [R4+0x1000] ;  /* 0x0010000004107984 */ /* 0x000e280000000c00 */
[----:B0-----:R-:W-:Y:S04]  /*e35a0*/  STL.64 [R1+0x1e0], R16 ;  /* 0x0001e01001007387 */ /* 0x001fe80000100a00 */
[----:B------:R0:W-:Y:S04]  /*e35b0*/  STL.64 [R1+0x1e8], R18 ;  /* 0x0001e81201007387 */ /* 0x0001e80000100a00 */
[----:B0-----:R-:W2:Y:S04]  /*e35c0*/  LDL.LU.64 R18, [R1+0x40e8] ;  /* 0x0040e80001127983 */ /* 0x001ea80000300a00 */
[----:B------:R-:W2:Y:S04]  /*e35d0*/  LDL.LU.64 R16, [R1+0x40e0] ;  /* 0x0040e00001107983 */ /* 0x000ea80000300a00 */
[----:B------:R-:W2:Y:S04]  /*e35e0*/  LDL.LU R23, [R1+0xe0] ;  /* 0x0000e00001177983 */ /* 0x000ea80000300800 */
[----:B------:R-:W2:Y:S04]  /*e35f0*/  LDL.LU R20, [R1+0xdc] ;  /* 0x0000dc0001147983 */ /* 0x000ea80000300800 */
[----:B--2---:R0:W-:Y:S02]  /*e3600*/  STL.64 [R1+0x40c8], R20 ;  /* 0x0040c81401007387 */ /* 0x0041e40000100a00 */
[----:B0-----:R-:W-:-:S02]  /*e3610*/  MOV R20, R6 ;  /* 0x0000000600147202 */ /* 0x001fc40000000f00 */
[----:B------:R-:W-:Y:S02]  /*e3620*/  MOV R21, R7 ;  /* 0x0000000700157202 */ /* 0x000fe40000000f00 */
[----:B------:R-:W0:Y:S04]  /*e3630*/  LDS.128 R4, [R4+0x1800] ;  /* 0x0018000004047984 */ /* 0x000e280000000c00 */
[----:B0-----:R-:W-:Y:S04]  /*e3640*/  STL.64 [R1+0x1d0], R4 ;  /* 0x0001d00401007387 */ /* 0x001fe80000100a00 */
[----:B------:R0:W-:Y:S04]  /*e3650*/  STL.64 [R1+0x1d8], R6 ;  /* 0x0001d80601007387 */ /* 0x0001e80000100a00 */
[----:B0-----:R-:W2:Y:S04]  /*e3660*/  LDL.LU.64 R6, [R1+0x40d8] ;  /* 0x0040d80001067983 */ /* 0x001ea80000300a00 */
[----:B------:R-:W2:Y:S04]  /*e3670*/  LDL.LU.64 R4, [R1+0x40d0] ;  /* 0x0040d00001047983 */ /* 0x000ea80000300a00 */
[----:B------:R-:W-:Y:S01]  /*e3680*/  BAR.SYNC.DEFER_BLOCKING 0x0 ;  /* 0x0000000000007b1d */ /* 0x000fe20000010000 */
[----:B------:R-:W-:-:S02]  /*e3690*/  IMAD R8, R28, 0x7d, RZ ;  /* 0x0000007d1c087824 */ /* 0x000fc400078e02ff */
[----:B------:R-:W-:-:S03]  /*e36a0*/  IMAD R9, R28, 0xfc, RZ ;  /* 0x000000fc1c097824 */ /* 0x000fc600078e02ff */
[----:B------:R-:W-:Y:S01]  /*e36b0*/  LEA.HI.X.SX32 R21, R8, R3, 0x1, P5 ;  /* 0x0000000308157211 */ /* 0x000fe200028f0eff */
[----:B------:R-:W2:Y:S01]  /*e36c0*/  LDL.LU R25, [R1+0x110] ;  /* 0x0001100001197983 */ /* 0x000ea20000300800 */
[----:B------:R-:W-:-:S03]  /*e36d0*/  F2FP.PACK_AB R12, R11, R16 ;  /* 0x000000100b0c723e */ /* 0x000fc600000000ff */
[----:B------:R-:W2:Y:S01]  /*e36e0*/  LDL.LU R16, [R1+0x10c] ;  /* 0x00010c0001107983 */ /* 0x000ea20000300800 */
[----:B---3--:R-:W-:-:S03]  /*e36f0*/  F2FP.PACK_AB R13, R17, R13 ;  /* 0x0000000d110d723e */ /* 0x008fc600000000ff */
[----:B------:R-:W-:Y:S01]  /*e3700*/  STL [R1+0x7fc], R21 ;  /* 0x0007fc1501007387 */ /* 0x000fe20000100800 */
[----:B----4-:R-:W-:-:S03]  /*e3710*/  F2FP.PACK_AB R14, R14, R22 ;  /* 0x000000160e0e723e */ /* 0x010fc600000000ff */
[----:B--2---:R0:W-:Y:S02]  /*e3720*/  STS.128 [R0], R4 ;  /* 0x0000000400007388 */ /* 0x0041e40000000c00 */
[----:B0-----:R-:W-:Y:S02]  /*e3730*/  IADD3 R6, P5, R9, R2, RZ ;  /* 0x0000000209067210 */ /* 0x001fe40007fbe0ff */
[----:B------:R-:W2:Y:S02]  /*e3740*/  LDL.LU R9, [R1+0xe4] ;  /* 0x0000e40001097983 */ /* 0x000ea40000300800 */
[----:B------:R-:W-:Y:S02]  /*e3750*/  LEA.HI.X.SX32 R7, R18, R3, 0x1, P5 ;  /* 0x0000000312077211 */ /* 0x000fe400028f0eff */
[----:B------:R-:W3:Y:S04]  /*e3760*/  LDL.LU R17, [R1+0x120] ;  /* 0x0001200001117983 */ /* 0x000ee80000300800 */
[----:B------:R-:W3:Y:S04]  /*e3770*/  LDL.LU R22, [R1+0x11c] ;  /* 0x00011c0001167983 */ /* 0x000ee80000300800 */
[----:B------:R0:W-:Y:S04]  /*e3780*/  STL.64 [R1+0x7f0], R6 ;  /* 0x0007f00601007387 */ /* 0x0001e80000100a00 */
[----:B0-----:R-:W4:Y:S01]  /*e3790*/  LDL.LU R7, [R1+0xf0] ;  /* 0x0000f00001077983 */ /* 0x001f220000300800 */
[----:B------:R-:W-:-:S02]  /*e37a0*/  IMAD R27, R28, 0xfe, RZ ;  /* 0x000000fe1c1b7824 */ /* 0x000fc400078e02ff */
[----:B------:R-:W-:-:S03]  /*e37b0*/  IMAD R4, R28, 0x7f, RZ ;  /* 0x0000007f1c047824 */ /* 0x000fc600078e02ff */
[----:B------:R-:W-:-:S04]  /*e37c0*/  IADD3 R20, P5, R27, R2, RZ ;  /* 0x000000021b147210 */ /* 0x000fc80007fbe0ff */
[----:B------:R-:W-:Y:S02]  /*e37d0*/  LEA.HI.X.SX32 R21, R4, R3, 0x1, P5 ;  /* 0x0000000304157211 */ /* 0x000fe400028f0eff */
[----:B------:R-:W-:Y:S01]  /*e37e0*/  F2FP.PACK_AB R15, R10, R15 ;  /* 0x0000000f0a0f723e */ /* 0x000fe200000000ff */
[----:B----4-:R-:W-:Y:S04]  /*e37f0*/  STL [R1+0x40c0], R7 ;  /* 0x0040c00701007387 */ /* 0x010fe80000100800 */
[----:B------:R-:W4:Y:S04]  /*e3800*/  LDL.LU R11, [R1+0xec] ;  /* 0x0000ec00010b7983 */ /* 0x000f280000300800 */
[----:B------:R0:W-:Y:S04]  /*e3810*/  STL.64 [R1+0x4050], R26 ;  /* 0x0040501a01007387 */ /* 0x0001e80000100a00 */
[----:B0-----:R-:W2:Y:S04]  /*e3820*/  LDL.LU R27, [R1+0xe8] ;  /* 0x0000e800011b7983 */ /* 0x001ea80000300800 */
[----:B------:R-:W4:Y:S04]  /*e3830*/  LDL.LU R24, [R1+0x130] ;  /* 0x0001300001187983 */ /* 0x000f280000300800 */
[----:B------:R-:W4:Y:S04]  /*e3840*/  LDL.LU R10, [R1+0x12c] ;  /* 0x00012c00010a7983 */ /* 0x000f280000300800 */
[----:B------:R0:W-:Y:S04]  /*e3850*/  STL.64 [R1+0x7e8], R20 ;  /* 0x0007e81401007387 */ /* 0x0001e80000100a00 */
[----:B0-----:R-:W4:Y:S01]  /*e3860*/  LDL.LU.64 R20, [R1+0x40c8] ;  /* 0x0040c80001147983 */ /* 0x001f220000300a00 */
[C---:B------:R-:W-:Y:S01]  /*e3870*/  SHF.L.U32 R5, R28.reuse, 0x7, RZ ;  /* 0x000000071c057819 */ /* 0x040fe200000006ff */
[C---:B------:R-:W-:Y:S01]  /*e3880*/  IMAD R18, R28.reuse, 0x198, RZ ;  /* 0x000001981c127824 */ /* 0x040fe200078e02ff */
[C---:B------:R-:W-:Y:S01]  /*e3890*/  LEA R6, P5, R28.reuse, R2, 0x8 ;  /* 0x000000021c067211 */ /* 0x040fe200078a40ff */
[----:B------:R0:W-:Y:S01]  /*e38a0*/  STS.128 [R0+0x80], R12 ;  /* 0x0000800c00007388 */ /* 0x0001e20000000c00 */
[----:B------:R-:W-:-:S03]  /*e38b0*/  IMAD R26, R28, 0xcc, RZ ;  /* 0x000000cc1c1a7824 */ /* 0x000fc600078e02ff */
[----:B------:R1:W-:Y:S01]  /*e38c0*/  STL [R1+0x7e0], R6 ;  /* 0x0007e00601007387 */ /* 0x0003e20000100800 */
[----:B------:R-:W-:Y:S02]  /*e38d0*/  F2FP.PACK_AB R8, R25, R16 ;  /* 0x000000101908723e */ /* 0x000fe400000000ff */
[----:B0-----:R-:W-:Y:S02]  /*e38e0*/  MOV R15, R7 ;  /* 0x00000007000f7202 */ /* 0x001fe40000000f00 */
[----:B------:R-:W-:Y:S01]  /*e38f0*/  LEA.HI.X.SX32 R15, R5, R3, 0x1, P5 ;  /* 0x00000003050f7211 */ /* 0x000fe200028f0eff */
[----:B------:R-:W4:Y:S01]  /*e3900*/  LDL.LU R7, [R1+0x40c0] ;  /* 0x0040c00001077983 */ /* 0x000f220000300800 */
[----:B------:R-:W-:Y:S02]  /*e3910*/  MOV R14, R6 ;  /* 0x00000006000e7202 */ /* 0x000fe40000000f00 */
[----:B------:R-:W-:Y:S01]  /*e3920*/  IADD3 R14, P5, R18, R2, RZ ;  /* 0x00000002120e7210 */ /* 0x000fe20007fbe0ff */
[----:B------:R-:W-:-:S02]  /*e3930*/  IMAD R13, R28, 0x19a, RZ ;  /* 0x0000019a1c0d7824 */ /* 0x000fc400078e02ff */
[C---:B-1----:R-:W-:Y:S02]  /*e3940*/  IMAD R6, R28.reuse, 0xcd, RZ ;  /* 0x000000cd1c067824 */ /* 0x042fe400078e02ff */
[----:B------:R-:W-:Y:S01]  /*e3950*/  IMAD R12, R28, 0x19c, RZ ;  /* 0x0000019c1c0c7824 */ /* 0x000fe200078e02ff */
[----:B--2---:R-:W-:Y:S02]  /*e3960*/  F2FP.PACK_AB R5, R27, R9 ;  /* 0x000000091b05723e */ /* 0x004fe400000000ff */
[----:B---3--:R-:W-:Y:S02]  /*e3970*/  F2FP.PACK_AB R9, R17, R22 ;  /* 0x000000161109723e */ /* 0x008fe400000000ff */
[----:B----4-:R-:W-:Y:S02]  /*e3980*/  F2FP.PACK_AB R4, R23, R20 ;  /* 0x000000141704723e */ /* 0x010fe400000000ff */
[----:B------:R-:W2:Y:S04]  /*e3990*/  LDL.LU R23, [R1+0xf8] ;  /* 0x0000f80001177983 */ /* 0x000ea80000300800 */
[----:B------:R-:W2:Y:S04]  /*e39a0*/  LDL.LU R20, [R1+0xf4] ;  /* 0x0000f40001147983 */ /* 0x000ea80000300800 */
[----:B------:R0:W-:Y:S04]  /*e39b0*/  STL [R1+0x7e4], R15 ;  /* 0x0007e40f01007387 */ /* 0x0001e80000100800 */
[----:B------:R-:W-:Y:S04]  /*e39c0*/  STL.64 [R1+0x40a0], R18 ;  /* 0x0040a01201007387 */ /* 0x000fe80000100a00 */
[----:B------:R-:W3:Y:S01]  /*e39d0*/  LDL.LU R25, [R1+0x138] ;  /* 0x0001380001197983 */ /* 0x000ee20000300800 */
[----:B0-----:R-:W-:-:S03]  /*e39e0*/  LEA.HI.X.SX32 R15, R26, R3, 0x1, P5 ;  /* 0x000000031a0f7211 */ /* 0x001fc600028f0eff */
[----:B------:R-:W3:Y:S04]  /*e39f0*/  LDL.LU R16, [R1+0x134] ;  /* 0x0001340001107983 */ /* 0x000ee80000300800 */
[----:B------:R0:W-:Y:S02]  /*e3a00*/  STL.64 [R1+0x7d8], R14 ;  /* 0x0007d80e01007387 */ /* 0x0001e40000100a00 */
[----:B0-----:R-:W-:-:S04]  /*e3a10*/  IADD3 R14, P5, R13, R2, RZ ;  /* 0x000000020d0e7210 */ /* 0x001fc80007fbe0ff */
[-C--:B------:R-:W-:Y:S02]  /*e3a20*/  LEA.HI.X.SX32 R15, R6, R3.reuse, 0x1, P5 ;  /* 0x00000003060f7211 */ /* 0x080fe400028f0eff */
[----:B------:R-:W-:Y:S01]  /*e3a30*/  IADD3 R12, P5, R12, R2, RZ ;  /* 0x000000020c0c7210 */ /* 0x000fe20007fbe0ff */
[----:B------:R-:W-:Y:S03]  /*e3a40*/  STL.64 [R1+0x40b8], R4 ;  /* 0x0040b80401007387 */ /* 0x000fe60000100a00 */
[----:B------:R-:W-:Y:S01]  /*e3a50*/  LEA.HI.X.SX32 R13, R29, R3, 0x1, P5 ;  /* 0x000000031d0d7211 */ /* 0x000fe200028f0eff */
[----:B------:R-:W4:Y:S04]  /*e3a60*/  LDL.LU R17, [R1+0x164] ;  /* 0x0001640001117983 */ /* 0x000f280000300800 */
[----:B------:R-:W4:Y:S04]  /*e3a70*/  LDL.LU R22, [R1+0x15c] ;  /* 0x00015c0001167983 */ /* 0x000f280000300800 */
[----:B------:R-:W-:Y:S04]  /*e3a80*/  STL.64 [R1+0x7d0], R14 ;  /* 0x0007d00e01007387 */ /* 0x000fe80000100a00 */
[----:B------:R0:W-:Y:S04]  /*e3a90*/  STL.64 [R1+0x7c8], R12 ;  /* 0x0007c80c01007387 */ /* 0x0001e80000100a00 */
[----:B0-----:R-:W3:Y:S04]  /*e3aa0*/  LDL.LU R13, [R1+0x174] ;  /* 0x00017400010d7983 */ /* 0x001ee80000300800 */
[----:B------:R-:W3:Y:S04]  /*e3ab0*/  LDL.LU R14, [R1+0x16c] ;  /* 0x00016c00010e7983 */ /* 0x000ee80000300800 */
[----:B------:R-:W3:Y:S01]  /*e3ac0*/  LDL.LU R15, [R1+0x184] ;  /* 0x00018400010f7983 */ /* 0x000ee20000300800 */
[C---:B------:R-:W-:Y:S01]  /*e3ad0*/  IMAD R5, R28.reuse, 0x19e, RZ ;  /* 0x0000019e1c057824 */ /* 0x040fe200078e02ff */
[----:B------:R-:W-:Y:S01]  /*e3ae0*/  F2FP.PACK_AB R6, R7, R11 ;  /* 0x0000000b0706723e */ /* 0x000fe200000000ff */
[----:B------:R-:W-:-:S02]  /*e3af0*/  IMAD R11, R28, 0xcf, RZ ;  /* 0x000000cf1c0b7824 */ /* 0x000fc400078e02ff */
[----:B------:R-:W-:Y:S01]  /*e3b00*/  IMAD R4, R28, 0x1a0, RZ ;  /* 0x000001a01c047824 */ /* 0x000fe200078e02ff */
[----:B------:R-:W-:-:S04]  /*e3b10*/  IADD3 R18, P5, R5, R2, RZ ;  /* 0x0000000205127210 */ /* 0x000fc80007fbe0ff */
[----:B------:R-:W-:Y:S02]  /*e3b20*/  LEA.HI.X.SX32 R19, R11, R3, 0x1, P5 ;  /* 0x000000030b137211 */ /* 0x000fe400028f0eff */
[----:B------:R-:W-:Y:S02]  /*e3b30*/  IADD3 R4, P5, R4, R2, RZ ;  /* 0x0000000204047210 */ /* 0x000fe40007fbe0ff */
[----:B------:R-:W-:Y:S02]  /*e3b40*/  F2FP.PACK_AB R10, R24, R10 ;  /* 0x0000000a180a723e */ /* 0x000fe400000000ff */
[----:B--2---:R-:W-:Y:S01]  /*e3b50*/  F2FP.PACK_AB R7, R23, R20 ;  /* 0x000000141707723e */ /* 0x004fe200000000ff */
[----:B------:R-:W-:-:S05]  /*e3b60*/  IMAD R23, R28, 0xd0, RZ ;  /* 0x000000d01c177824 */ /* 0x000fca00078e02ff */
[----:B------:R-:W-:Y:S01]  /*e3b70*/  LEA.HI.X.SX32 R5, R23, R3, 0x1, P5 ;  /* 0x0000000317057211 */ /* 0x000fe200028f0eff */
[----:B---3--:R-:W-:Y:S04]  /*e3b80*/  STL.64 [R1+0x40b0], R14 ;  /* 0x0040b00e01007387 */ /* 0x008fe80000100a00 */
[----:B------:R-:W2:Y:S04]  /*e3b90*/  LDL.LU R27, [R1+0x17c] ;  /* 0x00017c00011b7983 */ /* 0x000ea80000300800 */
[----:B------:R-:W3:Y:S04]  /*e3ba0*/  LDL.LU R24, [R1+0x194] ;  /* 0x0001940001187983 */ /* 0x000ee80000300800 */
[----:B------:R-:W3:Y:S04]  /*e3bb0*/  LDL.LU R20, [R1+0x18c] ;  /* 0x00018c0001147983 */ /* 0x000ee80000300800 */
[----:B------:R-:W-:Y:S04]  /*e3bc0*/  STL.64 [R1+0x7c0], R18 ;  /* 0x0007c01201007387 */ /* 0x000fe80000100a00 */
[----:B------:R0:W-:Y:S04]  /*e3bd0*/  STL.64 [R1+0x7b8], R4 ;  /* 0x0007b80401007387 */ /* 0x0001e80000100a00 */
[----:B0-----:R-:W2:Y:S01]  /*e3be0*/  LDL.LU.64 R4, [R1+0x40b8] ;  /* 0x0040b80001047983 */ /* 0x001ea20000300a00 */
[----:B------:R-:W-:-:S05]  /*e3bf0*/  IMAD R29, R28, 0x1a2, RZ ;  /* 0x000001a21c1d7824 */ /* 0x000fca00078e02ff */
[----:B------:R-:W-:-:S05]  /*e3c00*/  IADD3 R14, P5, R29, R2, RZ ;  /* 0x000000021d0e7210 */ /* 0x000fca0007fbe0ff */
[----:B------:R-:W-:Y:S01]  /*e3c10*/  STL [R1+0x7b0], R14 ;  /* 0x0007b00e01007387 */ /* 0x000fe20000100800 */
[C---:B------:R-:W-:Y:S02]  /*e3c20*/  IMAD R12, R28.reuse, 0xd1, RZ ;  /* 0x000000d11c0c7824 */ /* 0x040fe400078e02ff */
[----:B------:R-:W-:Y:S01]  /*e3c30*/  IMAD R18, R28, 0x1a4, RZ ;  /* 0x000001a41c127824 */ /* 0x000fe200078e02ff */
[----:B--2---:R0:W-:Y:S02]  /*e3c40*/  STS.128 [R0+0x100], R4 ;  /* 0x0001000400007388 */ /* 0x0041e40000000c00 */
[----:B0-----:R-:W-:Y:S02]  /*e3c50*/  MOV R6, R14 ;  /* 0x0000000e00067202 */ /* 0x001fe40000000f00 */
[----:B------:R-:W-:Y:S02]  /*e3c60*/  MOV R7, R15 ;  /* 0x0000000f00077202 */ /* 0x000fe40000000f00 */
[----:B------:R-:W2:Y:S01]  /*e3c70*/  LDL.LU.64 R14, [R1+0x40b0] ;  /* 0x0040b000010e7983 */ /* 0x000ea20000300a00 */
[----:B------:R-:W-:-:S02]  /*e3c80*/  LEA.HI.X.SX32 R7, R12, R3, 0x1, P5 ;  /* 0x000000030c077211 */ /* 0x000fc400028f0eff */
[----:B----4-:R-:W-:Y:S01]  /*e3c90*/  F2FP.PACK_AB R12, R17, R22 ;  /* 0x00000016110c723e */ /* 0x010fe200000000ff */
[C---:B------:R-:W-:Y:S01]  /*e3ca0*/  IMAD R22, R28.reuse, 0xd2, RZ ;  /* 0x000000d21c167824 */ /* 0x040fe200078e02ff */
[----:B------:R-:W-:Y:S01]  /*e3cb0*/  F2FP.PACK_AB R11, R25, R16 ;  /* 0x00000010190b723e */ /* 0x000fe200000000ff */
[----:B------:R-:W-:Y:S01]  /*e3cc0*/  IMAD R16, R28, 0x1a6, RZ ;  /* 0x000001a61c107824 */ /* 0x000fe200078e02ff */
[----:B------:R-:W-:Y:S01]  /*e3cd0*/  IADD3 R6, P5, R18, R2, RZ ;  /* 0x0000000212067210 */ /* 0x000fe20007fbe0ff */
[----:B------:R-:W4:Y:S01]  /*e3ce0*/  LDL.LU R26, [R1+0x1c0] ;  /* 0x0001c000011a7983 */ /* 0x000f220000300800 */
[----:B------:R-:W-:-:S03]  /*e3cf0*/  IMAD R4, R28, 0xd3, RZ ;  /* 0x000000d31c047824 */ /* 0x000fc600078e02ff */
[----:B------:R-:W4:Y:S04]  /*e3d00*/  LDL.LU R23, [R1+0x1bc] ;  /* 0x0001bc0001177983 */ /* 0x000f280000300800 */
[----:B------:R0:W-:Y:S04]  /*e3d10*/  STL [R1+0x7b4], R7 ;  /* 0x0007b40701007387 */ /* 0x0001e80000100800 */
[----:B------:R1:W-:Y:S01]  /*e3d20*/  STS.128 [R0+0x180], R8 ;  /* 0x0001800800007388 */ /* 0x0003e20000000c00 */
[----:B0-----:R-:W-:Y:S02]  /*e3d30*/  LEA.HI.X.SX32 R7, R22, R3, 0x1, P5 ;  /* 0x0000000316077211 */ /* 0x001fe400028f0eff */
[----:B------:R-:W-:Y:S01]  /*e3d40*/  IADD3 R16, P5, R16, R2, RZ ;  /* 0x0000000210107210 */ /* 0x000fe20007fbe0ff */
[----:B------:R-:W-:-:S03]  /*e3d50*/  IMAD R5, R28, 0x1a8, RZ ;  /* 0x000001a81c057824 */ /* 0x000fc600078e02ff */
[----:B------:R-:W-:Y:S01]  /*e3d60*/  LEA.HI.X.SX32 R17, R4, R3, 0x1, P5 ;  /* 0x0000000304117211 */ /* 0x000fe200028f0eff */
[----:B-1----:R-:W4:Y:S04]  /*e3d70*/  LDL.LU R9, [R1+0x1c8] ;  /* 0x0001c80001097983 */ /* 0x002f280000300800 */
[----:B------:R-:W4:Y:S04]  /*e3d80*/  LDL.LU R10, [R1+0x1c4] ;  /* 0x0001c400010a7983 */ /* 0x000f280000300800 */
[----:B------:R0:W-:Y:S04]  /*e3d90*/  STL.64 [R1+0x778], R6 ;  /* 0x0007780601007387 */ /* 0x0001e80000100a00 */
[----:B0-----:R-:W4:Y:S04]  /*e3da0*/  LDL.LU R7, [R1+0x2d4] ;  /* 0x0002d40001077983 */ /* 0x001f280000300800 */
[----:B------:R-:W4:Y:S04]  /*e3db0*/  LDL.LU R19, [R1+0x1cc] ;  /* 0x0001cc0001137983 */ /* 0x000f280000300800 */
[----:B------:R-:W4:Y:S04]  /*e3dc0*/  LDL.LU R25, [R1+0x2dc] ;  /* 0x0002dc0001197983 */ /* 0x000f280000300800 */
[----:B------:R-:W4:Y:S01]  /*e3dd0*/  LDL.LU R22, [R1+0x2d8] ;  /* 0x0002d80001167983 */ /* 0x000f220000300800 */
[----:B------:R-:W-:-:S03]  /*e3de0*/  IMAD R6, R28, 0x1aa, RZ ;  /* 0x000001aa1c067824 */ /* 0x000fc600078e02ff */
[----:B------:R0:W-:Y:S04]  /*e3df0*/  STL.64 [R1+0x770], R16 ;  /* 0x0007701001007387 */ /* 0x0001e80000100a00 */
[----:B------:R-:W4:Y:S04]  /*e3e00*/  LDL.LU R11, [R1+0x2e4] ;  /* 0x0002e400010b7983 */ /* 0x000f280000300800 */
[----:B------:R-:W4:Y:S01]  /*e3e10*/  LDL.LU R18, [R1+0x2e0] ;  /* 0x0002e00001127983 */ /* 0x000f220000300800 */
[----:B0-----:R-:W-:Y:S02]  /*e3e20*/  IADD3 R16, P5, R5, R2, RZ ;  /* 0x0000000205107210 */ /* 0x001fe40007fbe0ff */
[----:B--2---:R-:W-:-:S02]  /*e3e30*/  F2FP.PACK_AB R13, R13, R14 ;  /* 0x0000000e0d0d723e */ /* 0x004fc400000000ff */
[----:B------:R-:W-:Y:S02]  /*e3e40*/  F2FP.PACK_AB R14, R15, R27 ;  /* 0x0000001b0f0e723e */ /* 0x000fe400000000ff */
[----:B---3--:R-:W-:Y:S01]  /*e3e50*/  F2FP.PACK_AB R15, R24, R20 ;  /* 0x00000014180f723e */ /* 0x008fe200000000ff */
[----:B------:R-:W-:Y:S01]  /*e3e60*/  IMAD R20, R28, 0xd4, RZ ;  /* 0x000000d41c147824 */ /* 0x000fe200078e02ff */
[----:B------:R-:W2:Y:S04]  /*e3e70*/  LDL.LU R27, [R1+0x2ec] ;  /* 0x0002ec00011b7983 */ /* 0x000ea80000300800 */
[----:B------:R-:W-:Y:S01]  /*e3e80*/  LEA.HI.X.SX32 R17, R20, R3, 0x1, P5 ;  /* 0x0000000314117211 */ /* 0x000fe200028f0eff */
[----:B------:R-:W2:Y:S01]  /*e3e90*/  LDL.LU R24, [R1+0x2e8] ;  /* 0x0002e80001187983 */ /* 0x000ea20000300800 */
[----:B------:R-:W-:-:S03]  /*e3ea0*/  IADD3 R20, P5, R6, R2, RZ ;  /* 0x0000000206147210 */ /* 0x000fc60007fbe0ff */
[----:B------:R0:W-:Y:S04]  /*e3eb0*/  STL.64 [R1+0x768], R16 ;  /* 0x0007681001007387 */ /* 0x0001e80000100a00 */
[----:B------:R1:W-:Y:S04]  /*e3ec0*/  STS.128 [R0+0x200], R12 ;  /* 0x0002000c00007388 */ /* 0x0003e80000000c00 */
[----:B0-----:R-:W3:Y:S04]  /*e3ed0*/  LDL.LU R17, [R1+0x2f4] ;  /* 0x0002f40001117983 */ /* 0x001ee80000300800 */
[----:B------:R-:W3:Y:S04]  /*e3ee0*/  LDL.LU R16, [R1+0x2f0] ;  /* 0x0002f00001107983 */ /* 0x000ee80000300800 */
[----:B------:R0:W-:Y:S01]  /*e3ef0*/  STL [R1+0x760], R20 ;  /* 0x0007601401007387 */ /* 0x0001e20000100800 */
[----:B-1----:R-:W-:-:S02]  /*e3f00*/  MOV R14, R20 ;  /* 0x00000014000e7202 */ /* 0x002fc40000000f00 */
[----:B------:R-:W-:Y:S02]  /*e3f10*/  MOV R15, R21 ;  /* 0x00000015000f7202 */ /* 0x000fe40000000f00 */
[----:B0-----:R-:W2:Y:S01]  /*e3f20*/  LDL.LU.64 R20, [R1+0x40a8] ;  /* 0x0040a80001147983 */ /* 0x001ea20000300a00 */
[C---:B------:R-:W-:Y:S02]  /*e3f30*/  IMAD R5, R28.reuse, 0xd5, RZ ;  /* 0x000000d51c057824 */ /* 0x040fe400078e02ff */
[----:B------:R-:W-:Y:S01]  /*e3f40*/  IMAD R8, R28, 0x1ac, RZ ;  /* 0x000001ac1c087824 */ /* 0x000fe200078e02ff */
[----:B----4-:R-:W-:Y:S02]  /*e3f50*/  F2FP.PACK_AB R4, R26, R23 ;  /* 0x000000171a04723e */ /* 0x010fe400000000ff */
[----:B------:R-:W-:Y:S01]  /*e3f60*/  LEA.HI.X.SX32 R15, R5, R3, 0x1, P5 ;  /* 0x00000003050f7211 */ /* 0x000fe200028f0eff */
[----:B------:R-:W-:Y:S01]  /*e3f70*/  IMAD R6, R28, 0x1ae, RZ ;  /* 0x000001ae1c067824 */ /* 0x000fe200078e02ff */
[----:B------:R-:W-:Y:S01]  /*e3f80*/  F2FP.PACK_AB R5, R9, R10 ;  /* 0x0000000a0905723e */ /* 0x000fe200000000ff */
[----:B------:R-:W4:Y:S01]  /*e3f90*/  LDL.LU R26, [R1+0x2fc] ;  /* 0x0002fc00011a7983 */ /* 0x000f220000300800 */
[----:B------:R-:W-:Y:S01]  /*e3fa0*/  IADD3 R12, P5, R8, R2, RZ ;  /* 0x00000002080c7210 */ /* 0x000fe20007fbe0ff */
[----:B------:R-:W-:-:S02]  /*e3fb0*/  IMAD R8, R28, 0xd7, RZ ;  /* 0x000000d71c087824 */ /* 0x000fc400078e02ff */
[----:B------:R-:W4:Y:S01]  /*e3fc0*/  LDL.LU R23, [R1+0x2f8] ;  /* 0x0002f80001177983 */ /* 0x000f220000300800 */
[----:B------:R-:W-:-:S03]  /*e3fd0*/  IMAD R9, R28, 0x1b0, RZ ;  /* 0x000001b01c097824 */ /* 0x000fc600078e02ff */
[----:B------:R-:W-:Y:S04]  /*e3fe0*/  STL [R1+0x764], R15 ;  /* 0x0007640f01007387 */ /* 0x000fe80000100800 */
[----:B------:R0:W-:Y:S01]  /*e3ff0*/  STL.64 [R1+0x4098], R4 ;  /* 0x0040980401007387 */ /* 0x0001e20000100a00 */
[----:B--2---:R-:W-:Y:S02]  /*e4000*/  LEA.HI.X.SX32 R13, R20, R3, 0x1, P5 ;  /* 0x00000003140d7211 */ /* 0x004fe400028f0eff */
[----:B0-----:R-:W-:Y:S02]  /*e4010*/  IADD3 R4, P5, R6, R2, RZ ;  /* 0x0000000206047210 */ /* 0x001fe40007fbe0ff */
[----:B------:R-:W-:Y:S01]  /*e4020*/  F2FP.PACK_AB R6, R7, R19 ;  /* 0x000000130706723e */ /* 0x000fe200000000ff */
[----:B------:R0:W-:Y:S01]  /*e4030*/  STL.64 [R1+0x738], R12 ;  /* 0x0007380c01007387 */ /* 0x0001e20000100a00 */
[----:B------:R-:W-:Y:S01]  /*e4040*/  LEA.HI.X.SX32 R5, R8, R3, 0x1, P5 ;  /* 0x0000000308057211 */ /* 0x000fe200028f0eff */
[----:B------:R-:W-:-:S02]  /*e4050*/  IMAD R19, R28, 0xd8, RZ ;  /* 0x000000d81c137824 */ /* 0x000fc400078e02ff */
[C---:B------:R-:W-:Y:S01]  /*e4060*/  IMAD R20, R28.reuse, 0x1b2, RZ ;  /* 0x000001b21c147824 */ /* 0x040fe200078e02ff */
[----:B------:R-:W-:Y:S01]  /*e4070*/  F2FP.PACK_AB R8, R11, R18 ;  /* 0x000000120b08723e */ /* 0x000fe200000000ff */
[----:B------:R-:W-:Y:S01]  /*e4080*/  IMAD R11, R28, 0xd9, RZ ;  /* 0x000000d91c0b7824 */ /* 0x000fe200078e02ff */
[----:B------:R-:W-:Y:S02]  /*e4090*/  F2FP.PACK_AB R7, R25, R22 ;  /* 0x000000161907723e */ /* 0x000fe400000000ff */
[----:B------:R-:W2:Y:S01]  /*e40a0*/  LDL.LU R25, [R1+0x324] ;  /* 0x0003240001197983 */ /* 0x000ea20000300800 */
[----:B0-----:R-:W-:-:S03]  /*e40b0*/  IADD3 R12, P5, R9, R2, RZ ;  /* 0x00000002090c7210 */ /* 0x001fc60007fbe0ff */
[----:B------:R-:W2:Y:S01]  /*e40c0*/  LDL.LU R22, [R1+0x320] ;  /* 0x0003200001167983 */ /* 0x000ea20000300800 */
[-C--:B------:R-:W-:Y:S02]  /*e40d0*/  LEA.HI.X.SX32 R13, R19, R3.reuse, 0x1, P5 ;  /* 0x00000003130d7211 */ /* 0x080fe400028f0eff */
[----:B------:R-:W-:Y:S01]  /*e40e0*/  IADD3 R18, P5, R20, R2, RZ ;  /* 0x0000000214127210 */ /* 0x000fe20007fbe0ff */
[----:B------:R-:W-:Y:S03]  /*e40f0*/  STL.64 [R1+0x730], R4 ;  /* 0x0007300401007387 */ /* 0x000fe60000100a00 */
[----:B------:R-:W-:Y:S01]  /*e4100*/  LEA.HI.X.SX32 R19, R11, R3, 0x1, P5 ;  /* 0x000000030b137211 */ /* 0x000fe200028f0eff */
[----:B------:R-:W-:Y:S01]  /*e4110*/  STL.64 [R1+0x4090], R20 ;  /* 0x0040901401007387 */ /* 0x000fe20000100a00 */
[----:B------:R-:W-:-:S03]  /*e4120*/  F2FP.PACK_AB R9, R27, R24 ;  /* 0x000000181b09723e */ /* 0x000fc600000000ff */
[----:B------:R0:W-:Y:S04]  /*e4130*/  STL.64 [R1+0x728], R12 ;  /* 0x0007280c01007387 */ /* 0x0001e80000100a00 */
[----:B0-----:R-:W2:Y:S04]  /*e4140*/  LDL.LU R13, [R1+0x32c] ;  /* 0x00032c00010d7983 */ /* 0x001ea80000300800 */
[----:B------:R-:W2:Y:S04]  /*e4150*/  LDL.LU R14, [R1+0x328] ;  /* 0x00032800010e7983 */ /* 0x000ea80000300800 */
[----:B------:R-:W2:Y:S04]  /*e4160*/  LDL.LU R15, [R1+0x334] ;  /* 0x00033400010f7983 */ /* 0x000ea80000300800 */
[----:B------:R-:W2:Y:S04]  /*e4170*/  LDL.LU R27, [R1+0x330] ;  /* 0x00033000011b7983 */ /* 0x000ea80000300800 */
[----:B------:R0:W-:Y:S04]  /*e4180*/  STL.64 [R1+0x720], R18 ;  /* 0x0007201201007387 */ /* 0x0001e80000100a00 */
[----:B0-----:R-:W2:Y:S01]  /*e4190*/  LDL.LU.64 R18, [R1+0x40a0] ;  /* 0x0040a00001127983 */ /* 0x001ea20000300a00 */
[----:B------:R-:W-:Y:S01]  /*e41a0*/  IMAD R4, R28, 0x1b4, RZ ;  /* 0x000001b41c047824 */ /* 0x000fe200078e02ff */
[----:B---3--:R-:W-:-:S02]  /*e41b0*/  F2FP.PACK_AB R10, R17, R16 ;  /* 0x00000010110a723e */ /* 0x008fc400000000ff */
[----:B------:R-:W3:Y:S02]  /*e41c0*/  LDL.LU R24, [R1+0x33c] ;  /* 0x00033c0001187983 */ /* 0x000ee40000300800 */
[----:B------:R-:W-:Y:S02]  /*e41d0*/  IADD3 R4, P5, R4, R2, RZ ;  /* 0x0000000204047210 */ /* 0x000fe40007fbe0ff */
[----:B------:R-:W3:Y:S02]  /*e41e0*/  LDL.LU R16, [R1+0x338] ;  /* 0x0003380001107983 */ /* 0x000ee40000300800 */
[----:B--2---:R-:W-:-:S05]  /*e41f0*/  LEA.HI.X.SX32 R5, R19, R3, 0x1, P5 ;  /* 0x0000000313057211 */ /* 0x004fca00028f0eff */
[----:B------:R0:W-:Y:S04]  /*e4200*/  STL.64 [R1+0x718], R4 ;  /* 0x0007180401007387 */ /* 0x0001e80000100a00 */
[----:B0-----:R-:W2:Y:S01]  /*e4210*/  LDL.LU.64 R4, [R1+0x4098] ;  /* 0x0040980001047983 */ /* 0x001ea20000300a00 */
[----:B------:R-:W-:-:S05]  /*e4220*/  IMAD R17, R28, 0x1b6, RZ ;  /* 0x000001b61c117824 */ /* 0x000fca00078e02ff */
[----:B------:R-:W-:-:S05]  /*e4230*/  IADD3 R20, P5, R17, R2, RZ ;  /* 0x0000000211147210 */ /* 0x000fca0007fbe0ff */
[----:B------:R-:W-:Y:S01]  /*e4240*/  STL [R1+0x710], R20 ;  /* 0x0007101401007387 */ /* 0x000fe20000100800 */
[----:B----4-:R-:W-:Y:S01]  /*e4250*/  F2FP.PACK_AB R11, R26, R23 ;  /* 0x000000171a0b723e */ /* 0x010fe200000000ff */
[C---:B------:R-:W-:Y:S02]  /*e4260*/  IMAD R12, R28.reuse, 0xdb, RZ ;  /* 0x000000db1c0c7824 */ /* 0x040fe400078e02ff */
[C---:B------:R-:W-:Y:S02]  /*e4270*/  IMAD R23, R28.reuse, 0x1b8, RZ ;  /* 0x000001b81c177824 */ /* 0x040fe400078e02ff */
[----:B------:R-:W-:Y:S01]  /*e4280*/  IMAD R19, R28, 0x1ba, RZ ;  /* 0x000001ba1c137824 */ /* 0x000fe200078e02ff */
[----:B--2---:R0:W-:Y:S02]  /*e4290*/  STS.128 [R0+0x280], R4 ;  /* 0x0002800400007388 */ /* 0x0041e40000000c00 */
[----:B0-----:R-:W-:Y:S02]  /*e42a0*/  MOV R6, R20 ;  /* 0x0000001400067202 */ /* 0x001fe40000000f00 */
[----:B------:R-:W-:-:S02]  /*e42b0*/  MOV R7, R21 ;  /* 0x0000001500077202 */ /* 0x000fc40000000f00 */
[----:B------:R-:W2:Y:S04]  /*e42c0*/  LDL.LU.64 R20, [R1+0x4090] ;  /* 0x0040900001147983 */ /* 0x000ea80000300a00 */
[----:B------:R-:W4:Y:S04]  /*e42d0*/  LDL.LU R26, [R1+0x364] ;  /* 0x00036400011a7983 */ /* 0x000f280000300800 */
[----:B------:R-:W4:Y:S01]  /*e42e0*/  LDL.LU R17, [R1+0x360] ;  /* 0x0003600001117983 */ /* 0x000f220000300800 */
[----:B------:R-:W-:Y:S02]  /*e42f0*/  LEA.HI.X.SX32 R7, R12, R3, 0x1, P5 ;  /* 0x000000030c077211 */ /* 0x000fe400028f0eff */
[----:B------:R-:W-:Y:S01]  /*e4300*/  IADD3 R6, P5, R23, R2, RZ ;  /* 0x0000000217067210 */ /* 0x000fe20007fbe0ff */
[----:B------:R-:W-:-:S02]  /*e4310*/  IMAD R23, R28, 0xdc, RZ ;  /* 0x000000dc1c177824 */ /* 0x000fc400078e02ff */
[----:B------:R0:W-:Y:S01]  /*e4320*/  STL [R1+0x714], R7 ;  /* 0x0007140701007387 */ /* 0x0001e20000100800 */
[----:B------:R-:W-:Y:S01]  /*e4330*/  F2FP.PACK_AB R12, R25, R22 ;  /* 0x00000016190c723e */ /* 0x000fe200000000ff */
[C---:B------:R-:W-:Y:S02]  /*e4340*/  IMAD R4, R28.reuse, 0xdd, RZ ;  /* 0x000000dd1c047824 */ /* 0x040fe400078e02ff */
[----:B------:R1:W-:Y:S01]  /*e4350*/  STS.128 [R0+0x300], R8 ;  /* 0x0003000800007388 */ /* 0x0003e20000000c00 */
[----:B0-----:R-:W-:Y:S02]  /*e4360*/  LEA.HI.X.SX32 R7, R23, R3, 0x1, P5 ;  /* 0x0000000317077211 */ /* 0x001fe400028f0eff */
[----:B------:R-:W-:Y:S01]  /*e4370*/  IADD3 R22, P5, R19, R2, RZ ;  /* 0x0000000213167210 */ /* 0x000fe20007fbe0ff */
[----:B------:R-:W-:-:S03]  /*e4380*/  IMAD R5, R28, 0x1bc, RZ ;  /* 0x000001bc1c057824 */ /* 0x000fc600078e02ff */
[----:B------:R-:W-:Y:S01]  /*e4390*/  LEA.HI.X.SX32 R23, R4, R3, 0x1, P5 ;  /* 0x0000000304177211 */ /* 0x000fe200028f0eff */
[----:B-1----:R-:W4:Y:S04]  /*e43a0*/  LDL.LU R8, [R1+0x3ac] ;  /* 0x0003ac0001087983 */ /* 0x002f280000300800 */
[----:B------:R0:W-:Y:S04]  /*e43b0*/  STL.64 [R1+0x6d8], R6 ;  /* 0x0006d80601007387 */ /* 0x0001e80000100a00 */
[----:B0-----:R-:W4:Y:S04]  /*e43c0*/  LDL.LU R6, [R1+0x3a4] ;  /* 0x0003a40001067983 */ /* 0x001f280000300800 */
[----:B------:R-:W4:Y:S04]  /*e43d0*/  LDL.LU R9, [R1+0x368] ;  /* 0x0003680001097983 */ /* 0x000f280000300800 */
[----:B------:R-:W4:Y:S04]  /*e43e0*/  LDL.LU R10, [R1+0x3bc] ;  /* 0x0003bc00010a7983 */ /* 0x000f280000300800 */
[----:B------:R-:W4:Y:S04]  /*e43f0*/  LDL.LU R25, [R1+0x3b4] ;  /* 0x0003b40001197983 */ /* 0x000f280000300800 */
[----:B------:R0:W-:Y:S01]  /*e4400*/  STL.64 [R1+0x4020], R18 ;  /* 0x0040201201007387 */ /* 0x0001e20000100a00 */
[----:B------:R-:W-:Y:S01]  /*e4410*/  F2FP.PACK_AB R13, R13, R14 ;  /* 0x0000000e0d0d723e */ /* 0x000fe200000000ff */
[----:B------:R-:W-:Y:S01]  /*e4420*/  IMAD R7, R28, 0x1be, RZ ;  /* 0x000001be1c077824 */ /* 0x000fe200078e02ff */
[----:B------:R-:W-:Y:S01]  /*e4430*/  F2FP.PACK_AB R14, R15, R27 ;  /* 0x0000001b0f0e723e */ /* 0x000fe200000000ff */
[----:B0-----:R-:W4:Y:S04]  /*e4440*/  LDL.LU R18, [R1+0x37c] ;  /* 0x00037c0001127983 */ /* 0x001f280000300800 */
[----:B------:R-:W4:Y:S04]  /*e4450*/  LDL.LU R11, [R1+0x378] ;  /* 0x00037800010b7983 */ /* 0x000f280000300800 */
[----:B------:R0:W-:Y:S01]  /*e4460*/  STL.64 [R1+0x6d0], R22 ;  /* 0x0006d01601007387 */ /* 0x0001e20000100a00 */
[----:B---3--:R-:W-:-:S03]  /*e4470*/  F2FP.PACK_AB R15, R24, R16 ;  /* 0x00000010180f723e */ /* 0x008fc600000000ff */
[----:B------:R-:W3:Y:S04]  /*e4480*/  LDL.LU R27, [R1+0x1334] ;  /* 0x00133400011b7983 */ /* 0x000ee80000300800 */
[----:B------:R-:W3:Y:S01]  /*e4490*/  LDL.LU R24, [R1+0x1330] ;  /* 0x0013300001187983 */ /* 0x000ee20000300800 */
[----:B0-----:R-:W-:Y:S01]  /*e44a0*/  IADD3 R22, P5, R5, R2, RZ ;  /* 0x0000000205167210 */ /* 0x001fe20007fbe0ff */
[----:B------:R-:W-:Y:S02]  /*e44b0*/  IMAD R5, R28, 0xdf, RZ ;  /* 0x000000df1c057824 */ /* 0x000fe400078e02ff */
[----:B------:R-:W-:Y:S01]  /*e44c0*/  STS.128 [R0+0x380], R12 ;  /* 0x0003800c00007388 */ /* 0x000fe20000000c00 */
[----:B--2---:R-:W-:-:S05]  /*e44d0*/  LEA.HI.X.SX32 R23, R21, R3, 0x1, P5 ;  /* 0x0000000315177211 */ /* 0x004fca00028f0eff */
[----:B------:R0:W-:Y:S01]  /*e44e0*/  STL.64 [R1+0x6c8], R22 ;  /* 0x0006c81601007387 */ /* 0x0001e20000100a00 */
[----:B----4-:R-:W-:Y:S02]  /*e44f0*/  F2FP.PACK_AB R4, R26, R17 ;  /* 0x000000111a04723e */ /* 0x010fe400000000ff */
[----:B0-----:R-:W-:Y:S02]  /*e4500*/  IADD3 R22, P5, R7, R2, RZ ;  /* 0x0000000207167210 */ /* 0x001fe40007fbe0ff */
[----:B------:R-:W2:Y:S02]  /*e4510*/  LDL.LU R7, [R1+0x388] ;  /* 0x0003880001077983 */ /* 0x000ea40000300800 */
[----:B------:R-:W-:Y:S02]  /*e4520*/  LEA.HI.X.SX32 R23, R5, R3, 0x1, P5 ;  /* 0x0000000305177211 */ /* 0x000fe400028f0eff */
[----:B------:R-:W4:Y:S04]  /*e4530*/  LDL.LU R15, [R1+0x36c] ;  /* 0x00036c00010f7983 */ /* 0x000f280000300800 */
[----:B------:R-:W2:Y:S04]  /*e4540*/  LDL.LU R13, [R1+0x38c] ;  /* 0x00038c00010d7983 */ /* 0x000ea80000300800 */
[----:B------:R-:W2:Y:S04]  /*e4550*/  LDL.LU R19, [R1+0x133c] ;  /* 0x00133c0001137983 */ /* 0x000ea80000300800 */
[----:B------:R-:W2:Y:S04]  /*e4560*/  LDL.LU R26, [R1+0x1338] ;  /* 0x00133800011a7983 */ /* 0x000ea80000300800 */
[----:B------:R0:W-:Y:S04]  /*e4570*/  STL.64 [R1+0x6c0], R22 ;  /* 0x0006c01601007387 */ /* 0x0001e80000100a00 */
[----:B0-----:R-:W2:Y:S01]  /*e4580*/  LDL.LU.64 R22, [R1+0x4088] ;  /* 0x0040880001167983 */ /* 0x001ea20000300a00 */
[----:B------:R-:W-:-:S02]  /*e4590*/  IMAD R16, R28, 0x1c0, RZ ;  /* 0x000001c01c107824 */ /* 0x000fc400078e02ff */
[----:B------:R-:W-:-:S03]  /*e45a0*/  IMAD R14, R28, 0xe0, RZ ;  /* 0x000000e01c0e7824 */ /* 0x000fc600078e02ff */
[----:B------:R-:W-:Y:S01]  /*e45b0*/  IADD3 R16, P5, R16, R2, RZ ;  /* 0x0000000210107210 */ /* 0x000fe20007fbe0ff */
[----:B------:R-:W-:-:S03]  /*e45c0*/  IMAD R21, R28, 0x1c2, RZ ;  /* 0x000001c21c157824 */ /* 0x000fc600078e02ff */
[----:B------:R-:W-:Y:S02]  /*e45d0*/  LEA.HI.X.SX32 R17, R14, R3, 0x1, P5 ;  /* 0x000000030e117211 */ /* 0x000fe400028f0eff */
[----:B------:R-:W-:Y:S01]  /*e45e0*/  F2FP.PACK_AB R8, R8, R6 ;  /* 0x000000060808723e */ /* 0x000fe200000000ff */
[C---:B------:R-:W-:Y:S02]  /*e45f0*/  IMAD R6, R28.reuse, 0xe1, RZ ;  /* 0x000000e11c067824 */ /* 0x040fe400078e02ff */
[----:B------:R0:W-:Y:S01]  /*e4600*/  STL.64 [R1+0x698], R16 ;  /* 0x0006981001007387 */ /* 0x0001e20000100a00 */
[----:B------:R-:W-:-:S03]  /*e4610*/  IMAD R12, R28, 0x1c4, RZ ;  /* 0x000001c41c0c7824 */ /* 0x000fc600078e02ff */
[----:B------:R-:W-:Y:S04]  /*e4620*/  STL.64 [R1+0x4038], R20 ;  /* 0x0040381401007387 */ /* 0x000fe80000100a00 */
[----:B------:R-:W3:Y:S01]  /*e4630*/  LDL.LU R14, [R1+0x1344] ;  /* 0x00134400010e7983 */ /* 0x000ee20000300800 */
[----:B0-----:R-:W-:-:S04]  /*e4640*/  IADD3 R16, P5, R21, R2, RZ ;  /* 0x0000000215107210 */ /* 0x001fc80007fbe0ff */
[----:B------:R-:W-:Y:S02]  /*e4650*/  LEA.HI.X.SX32 R17, R6, R3, 0x1, P5 ;  /* 0x0000000306117211 */ /* 0x000fe400028f0eff */
[----:B------:R-:W-:Y:S01]  /*e4660*/  F2FP.PACK_AB R6, R18, R11 ;  /* 0x0000000b1206723e */ /* 0x000fe200000000ff */
[----:B------:R-:W-:Y:S01]  /*e4670*/  IMAD R11, R28, 0xe3, RZ ;  /* 0x000000e31c0b7824 */ /* 0x000fe200078e02ff */
[----:B----4-:R-:W-:Y:S02]  /*e4680*/  F2FP.PACK_AB R5, R15, R9 ;  /* 0x000000090f05723e */ /* 0x010fe400000000ff */
[----:B------:R-:W-:Y:S02]  /*e4690*/  F2FP.PACK_AB R9, R10, R25 ;  /* 0x000000190a09723e */ /* 0x000fe400000000ff */
[----:B------:R-:W4:Y:S04]  /*e46a0*/  LDL.LU R25, [R1+0x1340] ;  /* 0x0013400001197983 */ /* 0x000f280000300800 */
[----:B------:R0:W-:Y:S01]  /*e46b0*/  STL.64 [R1+0x690], R16 ;  /* 0x0006901001007387 */ /* 0x0001e20000100a00 */
[----:B------:R-:W-:Y:S01]  /*e46c0*/  IMAD R10, R28, 0x1c6, RZ ;  /* 0x000001c61c0a7824 */ /* 0x000fe200078e02ff */
[----:B0-----:R-:W-:-:S04]  /*e46d0*/  IADD3 R16, P5, R12, R2, RZ ;  /* 0x000000020c107210 */ /* 0x001fc80007fbe0ff */
[----:B--2---:R-:W-:-:S05]  /*e46e0*/  LEA.HI.X.SX32 R17, R22, R3, 0x1, P5 ;  /* 0x0000000316117211 */ /* 0x004fca00028f0eff */
[----:B------:R0:W-:Y:S01]  /*e46f0*/  STL.64 [R1+0x688], R16 ;  /* 0x0006881001007387 */ /* 0x0001e20000100a00 */
[----:B------:R-:W-:-:S03]  /*e4700*/  IMAD R12, R28, 0x1c8, RZ ;  /* 0x000001c81c0c7824 */ /* 0x000fc600078e02ff */
[----:B------:R-:W2:Y:S01]  /*e4710*/  LDL.LU R15, [R1+0x134c] ;  /* 0x00134c00010f7983 */ /* 0x000ea20000300800 */
[----:B------:R-:W-:-:S03]  /*e4720*/  F2FP.PACK_AB R7, R13, R7 ;  /* 0x000000070d07723e */ /* 0x000fc600000000ff */
[----:B------:R-:W2:Y:S01]  /*e4730*/  LDL.LU R18, [R1+0x1348] ;  /* 0x0013480001127983 */ /* 0x000ea20000300800 */
[----:B0-----:R-:W-:Y:S02]  /*e4740*/  IADD3 R16, P5, R10, R2, RZ ;  /* 0x000000020a107210 */ /* 0x001fe40007fbe0ff */
[----:B---3--:R-:W-:Y:S02]  /*e4750*/  F2FP.PACK_AB R10, R27, R24 ;  /* 0x000000181b0a723e */ /* 0x008fe400000000ff */
[----:B------:R-:W-:Y:S01]  /*e4760*/  LEA.HI.X.SX32 R17, R11, R3, 0x1, P5 ;  /* 0x000000030b117211 */ /* 0x000fe200028f0eff */
[----:B------:R-:W3:Y:S01]  /*e4770*/  LDL.LU R27, [R1+0x1354] ;  /* 0x00135400011b7983 */ /* 0x000ee20000300800 */
[----:B------:R-:W-:-:S03]  /*e4780*/  IMAD R13, R28, 0xe4, RZ ;  /* 0x000000e41c0d7824 */ /* 0x000fc600078e02ff */
[----:B------:R-:W3:Y:S04]  /*e4790*/  LDL.LU R24, [R1+0x1350] ;  /* 0x0013500001187983 */ /* 0x000ee80000300800 */
        /* <DEDUP_REMOVED lines=8> */
[C---:B------:R-:W-:Y:S02]  /*e4820*/  IMAD R22, R28.reuse, 0x1ca, RZ ;  /* 0x000001ca1c167824 */ /* 0x040fe400078e02ff */
[C---:B------:R-:W-:Y:S01]  /*e4830*/  IMAD R12, R28.reuse, 0xe5, RZ ;  /* 0x000000e51c0c7824 */ /* 0x040fe200078e02ff */
[----:B------:R0:W-:Y:S01]  /*e4840*/  STS.128 [R0+0x400], R4 ;  /* 0x0004000400007388 */ /* 0x0001e20000000c00 */
[----:B------:R-:W-:Y:S01]  /*e4850*/  IMAD R20, R28, 0x1cc, RZ ;  /* 0x000001cc1c147824 */ /* 0x000fe200078e02ff */
[----:B------:R-:W-:Y:S01]  /*e4860*/  IADD3 R16, P5, R22, R2, RZ ;  /* 0x0000000216107210 */ /* 0x000fe20007fbe0ff */
[----:B------:R-:W-:-:S04]  /*e4870*/  IMAD R13, R28, 0x1ce, RZ ;  /* 0x000001ce1c0d7824 */ /* 0x000fc800078e02ff */
[----:B------:R1:W-:Y:S01]  /*e4880*/  STL [R1+0x670], R16 ;  /* 0x0006701001007387 */ /* 0x0003e20000100800 */
[----:B0-----:R-:W-:-:S03]  /*e4890*/  IMAD.MOV.U32 R6, RZ, RZ, R16 ;  /* 0x000000ffff067224 */ /* 0x001fc600078e0010 */
[----:B------:R0:W-:Y:S01]  /*e48a0*/  STS.128 [R0+0x480], R8 ;  /* 0x0004800800007388 */ /* 0x0001e20000000c00 */
[----:B------:R-:W-:Y:S01]  /*e48b0*/  IMAD R4, R28, 0xe7, RZ ;  /* 0x000000e71c047824 */ /* 0x000fe200078e02ff */
[----:B--2---:R-:W-:Y:S02]  /*e48c0*/  MOV R7, R17 ;  /* 0x0000001100077202 */ /* 0x004fe40000000f00 */
[----:B------:R-:W-:Y:S01]  /*e48d0*/  LEA.HI.X.SX32 R7, R12, R3, 0x1, P5 ;  /* 0x000000030c077211 */ /* 0x000fe200028f0eff */
[----:B-1----:R-:W2:Y:S01]  /*e48e0*/  LDL.LU.64 R16, [R1+0x4078] ;  /* 0x0040780001107983 */ /* 0x002ea20000300a00 */
[----:B------:R-:W-:-:S03]  /*e48f0*/  IADD3 R6, P5, R20, R2, RZ ;  /* 0x0000000214067210 */ /* 0x000fc60007fbe0ff */
[----:B------:R-:W2:Y:S04]  /*e4900*/  LDL.LU R21, [R1+0x1360] ;  /* 0x0013600001157983 */ /* 0x000ea80000300800 */
[----:B------:R1:W-:Y:S04]  /*e4910*/  STL [R1+0x674], R7 ;  /* 0x0006740701007387 */ /* 0x0003e80000100800 */
[----:B0-----:R-:W2:Y:S04]  /*e4920*/  LDL.LU R8, [R1+0x136c] ;  /* 0x00136c0001087983 */ /* 0x001ea80000300800 */
[----:B------:R-:W2:Y:S01]  /*e4930*/  LDL.LU R11, [R1+0x1368] ;  /* 0x00136800010b7983 */ /* 0x000ea20000300800 */
[----:B-1----:R-:W-:-:S03]  /*e4940*/  LEA.HI.X.SX32 R7, R23, R3, 0x1, P5 ;  /* 0x0000000317077211 */ /* 0x002fc600028f0eff */
[----:B------:R0:W-:Y:S01]  /*e4950*/  STL [R1+0x4070], R22 ;  /* 0x0040701601007387 */ /* 0x0001e20000100800 */
[----:B----4-:R-:W-:-:S03]  /*e4960*/  F2FP.PACK_AB R12, R14, R25 ;  /* 0x000000190e0c723e */ /* 0x010fc600000000ff */
[----:B------:R1:W-:Y:S01]  /*e4970*/  STL.64 [R1+0x638], R6 ;  /* 0x0006380601007387 */ /* 0x0003e20000100a00 */
[----:B0-----:R-:W-:-:S03]  /*e4980*/  IADD3 R22, P5, R13, R2, RZ ;  /* 0x000000020d167210 */ /* 0x001fc60007fbe0ff */
[----:B-1----:R-:W4:Y:S01]  /*e4990*/  LDL.LU R6, [R1+0x1374] ;  /* 0x0013740001067983 */ /* 0x002f220000300800 */
[----:B------:R-:W-:-:S03]  /*e49a0*/  LEA.HI.X.SX32 R23, R4, R3, 0x1, P5 ;  /* 0x0000000304177211 */ /* 0x000fc600028f0eff */
[----:B------:R-:W4:Y:S04]  /*e49b0*/  LDL.LU R7, [R1+0x1370] ;  /* 0x0013700001077983 */ /* 0x000f280000300800 */
[----:B------:R-:W4:Y:S04]  /*e49c0*/  LDL.LU R20, [R1+0x137c] ;  /* 0x00137c0001147983 */ /* 0x000f280000300800 */
[----:B------:R-:W4:Y:S04]  /*e49d0*/  LDL.LU R25, [R1+0x1378] ;  /* 0x0013780001197983 */ /* 0x000f280000300800 */
[----:B------:R-:W4:Y:S01]  /*e49e0*/  LDL.LU R4, [R1+0x1364] ;  /* 0x0013640001047983 */ /* 0x000f220000300800 */
[C---:B------:R-:W-:Y:S01]  /*e49f0*/  IMAD R5, R28.reuse, 0x1d0, RZ ;  /* 0x000001d01c057824 */ /* 0x040fe200078e02ff */
[----:B---3--:R-:W-:Y:S01]  /*e4a00*/  F2FP.PACK_AB R14, R27, R24 ;  /* 0x000000181b0e723e */ /* 0x008fe200000000ff */
[C---:B------:R-:W-:Y:S01]  /*e4a10*/  IMAD R27, R28.reuse, 0xe8, RZ ;  /* 0x000000e81c1b7824 */ /* 0x040fe200078e02ff */
[----:B------:R0:W-:Y:S01]  /*e4a20*/  STL.64 [R1+0x630], R22 ;  /* 0x0006301601007387 */ /* 0x0001e20000100a00 */
[----:B------:R-:W-:Y:S01]  /*e4a30*/  IMAD R9, R28, 0x1d2, RZ ;  /* 0x000001d21c097824 */ /* 0x000fe200078e02ff */
[----:B------:R-:W-:-:S02]  /*e4a40*/  F2FP.PACK_AB R13, R15, R18 ;  /* 0x000000120f0d723e */ /* 0x000fc400000000ff */
[----:B------:R-:W3:Y:S01]  /*e4a50*/  LDL.LU R18, [R1+0x1384] ;  /* 0x0013840001127983 */ /* 0x000ee20000300800 */
[----:B0-----:R-:W-:-:S03]  /*e4a60*/  IADD3 R22, P5, R5, R2, RZ ;  /* 0x0000000205167210 */ /* 0x001fc60007fbe0ff */
[----:B------:R-:W3:Y:S01]  /*e4a70*/  LDL.LU R24, [R1+0x1380] ;  /* 0x0013800001187983 */ /* 0x000ee20000300800 */
[----:B------:R-:W-:Y:S01]  /*e4a80*/  LEA.HI.X.SX32 R23, R27, R3, 0x1, P5 ;  /* 0x000000031b177211 */ /* 0x000fe200028f0eff */
[C---:B------:R-:W-:Y:S01]  /*e4a90*/  IMAD R5, R28.reuse, 0xe9, RZ ;  /* 0x000000e91c057824 */ /* 0x040fe200078e02ff */
[----:B------:R-:W-:Y:S01]  /*e4aa0*/  F2FP.PACK_AB R15, R19, R26 ;  /* 0x0000001a130f723e */ /* 0x000fe200000000ff */
[----:B------:R-:W-:Y:S02]  /*e4ab0*/  IMAD R19, R28, 0x1d4, RZ ;  /* 0x000001d41c137824 */ /* 0x000fe400078e02ff */
[----:B------:R0:W-:Y:S04]  /*e4ac0*/  STL.64 [R1+0x628], R22 ;  /* 0x0006281601007387 */ /* 0x0001e80000100a00 */
[----:B------:R1:W-:Y:S01]  /*e4ad0*/  STS.128 [R0+0x500], R12 ;  /* 0x0005000c00007388 */ /* 0x0003e20000000c00 */
[----:B0-----:R-:W-:-:S03]  /*e4ae0*/  IADD3 R22, P5, R9, R2, RZ ;  /* 0x0000000209167210 */ /* 0x001fc60007fbe0ff */
[----:B------:R-:W3:Y:S01]  /*e4af0*/  LDL.LU R9, [R1+0x138c] ;  /* 0x00138c0001097983 */ /* 0x000ee20000300800 */
[----:B------:R-:W-:-:S03]  /*e4b00*/  LEA.HI.X.SX32 R23, R5, R3, 0x1, P5 ;  /* 0x0000000305177211 */ /* 0x000fc600028f0eff */
[----:B------:R-:W3:Y:S01]  /*e4b10*/  LDL.LU R10, [R1+0x1388] ;  /* 0x00138800010a7983 */ /* 0x000ee20000300800 */
[----:B-1----:R-:W-:Y:S01]  /*e4b20*/  IMAD R12, R28, 0x1d6, RZ ;  /* 0x000001d61c0c7824 */ /* 0x002fe200078e02ff */
[----:B------:R-:W-:Y:S02]  /*e4b30*/  IADD3 R14, P5, R19, R2, RZ ;  /* 0x00000002130e7210 */ /* 0x000fe40007fbe0ff */
[----:B------:R-:W3:Y:S04]  /*e4b40*/  LDL.LU R26, [R1+0x1394] ;  /* 0x00139400011a7983 */ /* 0x000ee80000300800 */
[----:B------:R-:W3:Y:S04]  /*e4b50*/  LDL.LU R27, [R1+0x1390] ;  /* 0x00139000011b7983 */ /* 0x000ee80000300800 */
[----:B------:R0:W-:Y:S04]  /*e4b60*/  STL.64 [R1+0x620], R22 ;  /* 0x0006201601007387 */ /* 0x0001e80000100a00 */
[----:B0-----:R-:W3:Y:S01]  /*e4b70*/  LDL.LU R22, [R1+0x4070] ;  /* 0x0040700001167983 */ /* 0x001ee20000300800 */
[----:B--2---:R-:W-:-:S02]  /*e4b80*/  LEA.HI.X.SX32 R15, R16, R3, 0x1, P5 ;  /* 0x00000003100f7211 */ /* 0x004fc400028f0eff */
[----:B------:R-:W-:Y:S02]  /*e4b90*/  IADD3 R12, P5, R12, R2, RZ ;  /* 0x000000020c0c7210 */ /* 0x000fe40007fbe0ff */
[----:B------:R-:W-:Y:S01]  /*e4ba0*/  F2FP.PACK_AB R5, R8, R11 ;  /* 0x0000000b0805723e */ /* 0x000fe200000000ff */
[----:B------:R-:W-:-:S05]  /*e4bb0*/  IMAD R8, R28, 0xeb, RZ ;  /* 0x000000eb1c087824 */ /* 0x000fca00078e02ff */
[----:B------:R-:W-:Y:S02]  /*e4bc0*/  LEA.HI.X.SX32 R13, R8, R3, 0x1, P5 ;  /* 0x00000003080d7211 */ /* 0x000fe400028f0eff */
[----:B----4-:R-:W-:Y:S02]  /*e4bd0*/  F2FP.PACK_AB R4, R4, R21 ;  /* 0x000000150404723e */ /* 0x010fe400000000ff */
[----:B------:R-:W2:Y:S04]  /*e4be0*/  LDL.LU R21, [R1+0x139c] ;  /* 0x00139c0001157983 */ /* 0x000ea80000300800 */
[----:B------:R-:W2:Y:S04]  /*e4bf0*/  LDL.LU R19, [R1+0x1398] ;  /* 0x0013980001137983 */ /* 0x000ea80000300800 */
[----:B------:R-:W-:Y:S04]  /*e4c00*/  STL.64 [R1+0x4060], R4 ;  /* 0x0040600401007387 */ /* 0x000fe80000100a00 */
[----:B------:R0:W-:Y:S04]  /*e4c10*/  STL.64 [R1+0x5f8], R14 ;  /* 0x0005f80e01007387 */ /* 0x0001e80000100a00 */
[----:B------:R-:W4:Y:S04]  /*e4c20*/  LDL.LU R16, [R1+0x13b0] ;  /* 0x0013b00001107983 */ /* 0x000f280000300800 */
[----:B0-----:R-:W4:Y:S04]  /*e4c30*/  LDL.LU R14, [R1+0x13ac] ;  /* 0x0013ac00010e7983 */ /* 0x001f280000300800 */
[----:B------:R0:W-:Y:S04]  /*e4c40*/  STL.64 [R1+0x5f0], R12 ;  /* 0x0005f00c01007387 */ /* 0x0001e80000100a00 */
[----:B------:R-:W2:Y:S04]  /*e4c50*/  LDL.LU R15, [R1+0x13b8] ;  /* 0x0013b800010f7983 */ /* 0x000ea80000300800 */
[----:B------:R-:W2:Y:S01]  /*e4c60*/  LDL.LU R23, [R1+0x13b4] ;  /* 0x0013b40001177983 */ /* 0x000ea20000300800 */
[----:B------:R-:W-:Y:S01]  /*e4c70*/  IMAD R11, R28, 0x1d8, RZ ;  /* 0x000001d81c0b7824 */ /* 0x000fe200078e02ff */
[----:B------:R-:W-:-:S02]  /*e4c80*/  F2FP.PACK_AB R6, R6, R7 ;  /* 0x000000070606723e */ /* 0x000fc400000000ff */
[----:B------:R-:W-:Y:S01]  /*e4c90*/  F2FP.PACK_AB R7, R20, R25 ;  /* 0x000000191407723e */ /* 0x000fe200000000ff */
[C---:B------:R-:W-:Y:S01]  /*e4ca0*/  IMAD R25, R28.reuse, 0xec, RZ ;  /* 0x000000ec1c197824 */ /* 0x040fe200078e02ff */
[----:B0-----:R-:W-:Y:S01]  /*e4cb0*/  IADD3 R12, P5, R11, R2, RZ ;  /* 0x000000020b0c7210 */ /* 0x001fe20007fbe0ff */
[----:B------:R-:W-:Y:S01]  /*e4cc0*/  IMAD R5, R28, 0x1da, RZ ;  /* 0x000001da1c057824 */ /* 0x000fe200078e02ff */
[----:B---3--:R-:W-:Y:S01]  /*e4cd0*/  F2FP.PACK_AB R8, R18, R24 ;  /* 0x000000181208723e */ /* 0x008fe200000000ff */
[----:B------:R-:W-:Y:S01]  /*e4ce0*/  IMAD R11, R28, 0xed, RZ ;  /* 0x000000ed1c0b7824 */ /* 0x000fe200078e02ff */
[----:B------:R-:W-:Y:S02]  /*e4cf0*/  LEA.HI.X.SX32 R13, R25, R3, 0x1, P5 ;  /* 0x00000003190d7211 */ /* 0x000fe400028f0eff */
[----:B------:R-:W-:Y:S02]  /*e4d00*/  IADD3 R24, P5, R5, R2, RZ ;  /* 0x0000000205187210 */ /* 0x000fe40007fbe0ff */
[----:B------:R-:W-:-:S02]  /*e4d10*/  F2FP.PACK_AB R9, R9, R10 ;  /* 0x0000000a0909723e */ /* 0x000fc400000000ff */
[----:B------:R-:W-:Y:S02]  /*e4d20*/  LEA.HI.X.SX32 R25, R11, R3, 0x1, P5 ;  /* 0x000000030b197211 */ /* 0x000fe400028f0eff */
[----:B------:R-:W-:Y:S01]  /*e4d30*/  F2FP.PACK_AB R10, R26, R27 ;  /* 0x0000001b1a0a723e */ /* 0x000fe200000000ff */
[----:B--2---:R-:W-:Y:S04]  /*e4d40*/  STL.64 [R1+0x4058], R22 ;  /* 0x0040581601007387 */ /* 0x004fe80000100a00 */
[----:B------:R-:W-:Y:S04]  /*e4d50*/  STL.64 [R1+0x5e8], R12 ;  /* 0x0005e80c01007387 */ /* 0x000fe80000100a00 */
[----:B------:R-:W2:Y:S04]  /*e4d60*/  LDL.LU R20, [R1+0x13c0] ;  /* 0x0013c00001147983 */ /* 0x000ea80000300800 */
[----:B------:R-:W2:Y:S04]  /*e4d70*/  LDL.LU R18, [R1+0x13bc] ;  /* 0x0013bc0001127983 */ /* 0x000ea80000300800 */
[----:B------:R-:W3:Y:S04]  /*e4d80*/  LDL.LU R26, [R1+0x13c8] ;  /* 0x0013c800011a7983 */ /* 0x000ee80000300800 */
[----:B------:R-:W3:Y:S04]  /*e4d90*/  LDL.LU R27, [R1+0x13c4] ;  /* 0x0013c400011b7983 */ /* 0x000ee80000300800 */
[----:B------:R0:W-:Y:S04]  /*e4da0*/  STL.64 [R1+0x5e0], R24 ;  /* 0x0005e01801007387 */ /* 0x0001e80000100a00 */
[----:B0-----:R-:W2:Y:S01]  /*e4db0*/  LDL.LU.64 R24, [R1+0x4068] ;  /* 0x0040680001187983 */ /* 0x001ea20000300a00 */
[----:B------:R-:W-:-:S05]  /*e4dc0*/  IMAD R4, R28, 0x1dc, RZ ;  /* 0x000001dc1c047824 */ /* 0x000fca00078e02ff */
[----:B------:R-:W-:-:S04]  /*e4dd0*/  IADD3 R4, P5, R4, R2, RZ ;  /* 0x0000000204047210 */ /* 0x000fc80007fbe0ff */
[----:B--2---:R-:W-:-:S05]  /*e4de0*/  LEA.HI.X.SX32 R5, R24, R3, 0x1, P5 ;  /* 0x0000000318057211 */ /* 0x004fca00028f0eff */
[----:B------:R0:W-:Y:S04]  /*e4df0*/  STL.64 [R1+0x5d8], R4 ;  /* 0x0005d80401007387 */ /* 0x0001e80000100a00 */
[----:B0-----:R-:W2:Y:S01]  /*e4e00*/  LDL.LU.64 R4, [R1+0x4060] ;  /* 0x0040600001047983 */ /* 0x001ea20000300a00 */
[----:B------:R-:W-:Y:S01]  /*e4e10*/  IMAD R13, R28, 0x1de, RZ ;  /* 0x000001de1c0d7824 */ /* 0x000fe200078e02ff */
[----:B------:R-:W-:Y:S02]  /*e4e20*/  F2FP.PACK_AB R11, R21, R19 ;  /* 0x00000013150b723e */ /* 0x000fe400000000ff */
[----:B------:R-:W3:Y:S02]  /*e4e30*/  LDL.LU R21, [R1+0x140c] ;  /* 0x00140c0001157983 */ /* 0x000ee40000300800 */
[----:B------:R-:W-:-:S02]  /*e4e40*/  IADD3 R22, P5, R13, R2, RZ ;  /* 0x000000020d167210 */ /* 0x000fc40007fbe0ff */
[----:B------:R-:W3:Y:S04]  /*e4e50*/  LDL.LU R19, [R1+0x1408] ;  /* 0x0014080001137983 */ /* 0x000ee80000300800 */
[----:B------:R-:W-:Y:S01]  /*e4e60*/  STL [R1+0x5d0], R22 ;  /* 0x0005d01601007387 */ /* 0x000fe20000100800 */
[C---:B------:R-:W-:Y:S02]  /*e4e70*/  IMAD R12, R28.reuse, 0xef, RZ ;  /* 0x000000ef1c0c7824 */ /* 0x040fe400078e02ff */
[----:B------:R-:W-:Y:S01]  /*e4e80*/  IMAD R24, R28, 0x1e0, RZ ;  /* 0x000001e01c187824 */ /* 0x000fe200078e02ff */
[----:B------:R-:W-:Y:S04]  /*e4e90*/  STS.128 [R0+0x600], R8 ;  /* 0x0006000800007388 */ /* 0x000fe80000000c00 */
[----:B--2---:R0:W-:Y:S02]  /*e4ea0*/  STS.128 [R0+0x580], R4 ;  /* 0x0005800400007388 */ /* 0x0041e40000000c00 */
[----:B0-----:R-:W-:-:S02]  /*e4eb0*/  MOV R6, R22 ;  /* 0x0000001600067202 */ /* 0x001fc40000000f00 */
[----:B------:R-:W-:Y:S02]  /*e4ec0*/  MOV R7, R23 ;  /* 0x0000001700077202 */ /* 0x000fe40000000f00 */
[----:B------:R-:W2:Y:S01]  /*e4ed0*/  LDL.LU.64 R22, [R1+0x4058] ;  /* 0x0040580001167983 */ /* 0x000ea20000300a00 */
[-C--:B------:R-:W-:Y:S02]  /*e4ee0*/  LEA.HI.X.SX32 R7, R12, R3.reuse, 0x1, P5 ;  /* 0x000000030c077211 */ /* 0x080fe400028f0eff */
[----:B----4-:R-:W-:Y:S01]  /*e4ef0*/  F2FP.PACK_AB R12, R16, R14 ;  /* 0x0000000e100c723e */ /* 0x010fe200000000ff */
[----:B------:R-:W-:Y:S01]  /*e4f00*/  IMAD R14, R28, 0xf0, RZ ;  /* 0x000000f01c0e7824 */ /* 0x000fe200078e02ff */
[----:B------:R-:W-:Y:S01]  /*e4f10*/  IADD3 R10, P5, R24, R2, RZ ;  /* 0x00000002180a7210 */ /* 0x000fe20007fbe0ff */
[----:B------:R-:W-:Y:S01]  /*e4f20*/  IMAD R13, R28, 0x1e2, RZ ;  /* 0x000001e21c0d7824 */ /* 0x000fe200078e02ff */
[----:B------:R-:W4:Y:S02]  /*e4f30*/  LDL.LU R8, [R1+0x146c] ;  /* 0x00146c0001087983 */ /* 0x000f240000300800 */
[----:B------:R-:W-:-:S02]  /*e4f40*/  LEA.HI.X.SX32 R11, R14, R3, 0x1, P5 ;  /* 0x000000030e0b7211 */ /* 0x000fc400028f0eff */
[----:B------:R-:W-:Y:S01]  /*e4f50*/  STL [R1+0x5d4], R7 ;  /* 0x0005d40701007387 */ /* 0x000fe20000100800 */
[----:B------:R-:W-:-:S03]  /*e4f60*/  IMAD R4, R28, 0xf1, RZ ;  /* 0x000000f11c047824 */ /* 0x000fc600078e02ff */
[----:B------:R-:W4:Y:S04]  /*e4f70*/  LDL.LU R6, [R1+0x1464] ;  /* 0x0014640001067983 */ /* 0x000f280000300800 */
[----:B------:R0:W-:Y:S01]  /*e4f80*/  STL.64 [R1+0x598], R10 ;  /* 0x0005980a01007387 */ /* 0x0001e20000100a00 */
[----:B------:R-:W-:-:S03]  /*e4f90*/  IMAD R5, R28, 0x1e4, RZ ;  /* 0x000001e41c057824 */ /* 0x000fc600078e02ff */
[----:B------:R-:W4:Y:S04]  /*e4fa0*/  LDL.LU R9, [R1+0x1424] ;  /* 0x0014240001097983 */ /* 0x000f280000300800 */
[----:B------:R-:W4:Y:S01]  /*e4fb0*/  LDL.LU R24, [R1+0x1420] ;  /* 0x0014200001187983 */ /* 0x000f220000300800 */
[----:B0-----:R-:W-:-:S03]  /*e4fc0*/  IADD3 R10, P5, R13, R2, RZ ;  /* 0x000000020d0a7210 */ /* 0x001fc60007fbe0ff */
[----:B------:R-:W4:Y:S01]  /*e4fd0*/  LDL.LU R16, [R1+0x1478] ;  /* 0x0014780001107983 */ /* 0x000f220000300800 */
[----:B------:R-:W-:Y:S01]  /*e4fe0*/  LEA.HI.X.SX32 R11, R4, R3, 0x1, P5 ;  /* 0x00000003040b7211 */ /* 0x000fe200028f0eff */
[----:B------:R-:W-:Y:S01]  /*e4ff0*/  IMAD R7, R28, 0x1e6, RZ ;  /* 0x000001e61c077824 */ /* 0x000fe200078e02ff */
[----:B------:R-:W-:Y:S02]  /*e5000*/  F2FP.PACK_AB R14, R20, R18 ;  /* 0x00000012140e723e */ /* 0x000fe400000000ff */
[----:B---3--:R-:W-:Y:S02]  /*e5010*/  F2FP.PACK_AB R4, R21, R19 ;  /* 0x000000131504723e */ /* 0x008fe400000000ff */
[----:B--2---:R-:W-:Y:S02]  /*e5020*/  F2FP.PACK_AB R13, R15, R23 ;  /* 0x000000170f0d723e */ /* 0x004fe400000000ff */
[----:B------:R-:W2:Y:S04]  /*e5030*/  LDL.LU R23, [R1+0x1474] ;  /* 0x0014740001177983 */ /* 0x000ea80000300800 */
[----:B------:R0:W-:Y:S01]  /*e5040*/  STL.64 [R1+0x590], R10 ;  /* 0x0005900a01007387 */ /* 0x0001e20000100a00 */
[----:B------:R-:W-:-:S02]  /*e5050*/  F2FP.PACK_AB R15, R26, R27 ;  /* 0x0000001b1a0f723e */ /* 0x000fc400000000ff */
[----:B0-----:R-:W-:Y:S01]  /*e5060*/  IADD3 R10, P5, R5, R2, RZ ;  /* 0x00000002050a7210 */ /* 0x001fe20007fbe0ff */
[----:B------:R-:W-:-:S03]  /*e5070*/  IMAD R5, R28, 0xf3, RZ ;  /* 0x000000f31c057824 */ /* 0x000fc600078e02ff */
[-C--:B------:R-:W-:Y:S02]  /*e5080*/  LEA.HI.X.SX32 R11, R17, R3.reuse, 0x1, P5 ;  /* 0x00000003110b7211 */ /* 0x080fe400028f0eff */
[----:B------:R-:W-:Y:S01]  /*e5090*/  IADD3 R26, P5, R7, R2, RZ ;  /* 0x00000002071a7210 */ /* 0x000fe20007fbe0ff */
[----:B------:R-:W-:Y:S04]  /*e50a0*/  STS.128 [R0+0x680], R12 ;  /* 0x0006800c00007388 */ /* 0x000fe80000000c00 */
[----:B------:R0:W-:Y:S01]  /*e50b0*/  STL.64 [R1+0x588], R10 ;  /* 0x0005880a01007387 */ /* 0x0001e20000100a00 */
[----:B------:R-:W-:-:S03]  /*e50c0*/  LEA.HI.X.SX32 R27, R5, R3, 0x1, P5 ;  /* 0x00000003051b7211 */ /* 0x000fc600028f0eff */
[----:B0-----:R-:W3:Y:S04]  /*e50d0*/  LDL.LU R11, [R1+0x1434] ;  /* 0x00143400010b7983 */ /* 0x001ee80000300800 */
[----:B------:R-:W3:Y:S04]  /*e50e0*/  LDL.LU R20, [R1+0x1430] ;  /* 0x0014300001147983 */ /* 0x000ee80000300800 */
[----:B------:R-:W3:Y:S04]  /*e50f0*/  LDL.LU R13, [R1+0x148c] ;  /* 0x00148c00010d7983 */ /* 0x000ee80000300800 */
[----:B------:R-:W3:Y:S04]  /*e5100*/  LDL.LU R10, [R1+0x1484] ;  /* 0x00148400010a7983 */ /* 0x000ee80000300800 */
[----:B------:R-:W3:Y:S04]  /*e5110*/  LDL.LU R7, [R1+0x1444] ;  /* 0x0014440001077983 */ /* 0x000ee80000300800 */
[----:B------:R-:W3:Y:S04]  /*e5120*/  LDL.LU R21, [R1+0x1440] ;  /* 0x0014400001157983 */ /* 0x000ee80000300800 */
[----:B------:R0:W-:Y:S04]  /*e5130*/  STL.64 [R1+0x580], R26 ;  /* 0x0005801a01007387 */ /* 0x0001e80000100a00 */
[----:B0-----:R-:W3:Y:S04]  /*e5140*/  LDL.LU.64 R26, [R1+0x4050] ;  /* 0x00405000011a7983 */ /* 0x001ee80000300a00 */
[----:B------:R-:W3:Y:S01]  /*e5150*/  LDL.LU R12, [R1+0x1494] ;  /* 0x00149400010c7983 */ /* 0x000ee20000300800 */
[----:B------:R-:W-:-:S02]  /*e5160*/  IMAD R18, R28, 0x1e8, RZ ;  /* 0x000001e81c127824 */ /* 0x000fc400078e02ff */
[----:B------:R-:W-:-:S03]  /*e5170*/  IMAD R17, R28, 0xf4, RZ ;  /* 0x000000f41c117824 */ /* 0x000fc600078e02ff */
[----:B------:R-:W-:Y:S01]  /*e5180*/  IADD3 R18, P5, R18, R2, RZ ;  /* 0x0000000212127210 */ /* 0x000fe20007fbe0ff */
[----:B------:R-:W-:-:S03]  /*e5190*/  IMAD R14, R28, 0x1ea, RZ ;  /* 0x000001ea1c0e7824 */ /* 0x000fc600078e02ff */
[----:B------:R-:W-:Y:S02]  /*e51a0*/  LEA.HI.X.SX32 R19, R17, R3, 0x1, P5 ;  /* 0x0000000311137211 */ /* 0x000fe400028f0eff */
[----:B----4-:R-:W-:Y:S01]  /*e51b0*/  F2FP.PACK_AB R8, R8, R6 ;  /* 0x000000060808723e */ /* 0x010fe200000000ff */
[----:B------:R-:W-:Y:S01]  /*e51c0*/  IMAD R6, R28, 0xf5, RZ ;  /* 0x000000f51c067824 */ /* 0x000fe200078e02ff */
[----:B------:R-:W-:Y:S02]  /*e51d0*/  F2FP.PACK_AB R5, R9, R24 ;  /* 0x000000180905723e */ /* 0x000fe400000000ff */
[----:B--2---:R-:W-:Y:S01]  /*e51e0*/  F2FP.PACK_AB R9, R16, R23 ;  /* 0x000000171009723e */ /* 0x004fe200000000ff */
[----:B---3--:R0:W-:Y:S04]  /*e51f0*/  STL.64 [R1+0x4048], R12 ;  /* 0x0040480c01007387 */ /* 0x0081e80000100a00 */
[----:B------:R1:W-:Y:S04]  /*e5200*/  STL.64 [R1+0x558], R18 ;  /* 0x0005581201007387 */ /* 0x0003e80000100a00 */
[----:B------:R2:W-:Y:S01]  /*e5210*/  STL.64 [R1+0x4040], R4 ;  /* 0x0040400401007387 */ /* 0x0005e20000100a00 */
[----:B0-----:R-:W-:Y:S01]  /*e5220*/  IMAD R12, R28, 0x1ec, RZ ;  /* 0x000001ec1c0c7824 */ /* 0x001fe200078e02ff */
[----:B-1----:R-:W-:-:S02]  /*e5230*/  IADD3 R18, P5, R14, R2, RZ ;  /* 0x000000020e127210 */ /* 0x002fc40007fbe0ff */
[----:B------:R-:W3:Y:S02]  /*e5240*/  LDL.LU R14, [R1+0x168] ;  /* 0x00016800010e7983 */ /* 0x000ee40000300800 */
[-C--:B------:R-:W-:Y:S02]  /*e5250*/  LEA.HI.X.SX32 R19, R6, R3.reuse, 0x1, P5 ;  /* 0x0000000306137211 */ /* 0x080fe400028f0eff */
[----:B------:R-:W-:Y:S01]  /*e5260*/  IADD3 R12, P5, R12, R2, RZ ;  /* 0x000000020c0c7210 */ /* 0x000fe20007fbe0ff */
[----:B------:R-:W3:Y:S04]  /*e5270*/  LDL.LU R15, [R1+0x160] ;  /* 0x00016000010f7983 */ /* 0x000ee80000300800 */
[----:B------:R-:W4:Y:S01]  /*e5280*/  LDL.LU R17, [R1+0x178] ;  /* 0x0001780001117983 */ /* 0x000f220000300800 */
[----:B------:R-:W-:-:S03]  /*e5290*/  LEA.HI.X.SX32 R13, R26, R3, 0x1, P5 ;  /* 0x000000031a0d7211 */ /* 0x000fc600028f0eff */
[----:B------:R-:W4:Y:S04]  /*e52a0*/  LDL.LU R24, [R1+0x170] ;  /* 0x0001700001187983 */ /* 0x000f280000300800 */
[----:B------:R-:W3:Y:S04]  /*e52b0*/  LDL.LU R16, [R1+0x188] ;  /* 0x0001880001107983 */ /* 0x000ee80000300800 */
[----:B------:R-:W3:Y:S04]  /*e52c0*/  LDL.LU R23, [R1+0x180] ;  /* 0x0001800001177983 */ /* 0x000ee80000300800 */
[----:B------:R0:W-:Y:S01]  /*e52d0*/  STL.64 [R1+0x550], R18 ;  /* 0x0005501201007387 */ /* 0x0001e20000100a00 */
[----:B--2---:R-:W-:Y:S01]  /*e52e0*/  IMAD R4, R28, 0x1ee, RZ ;  /* 0x000001ee1c047824 */ /* 0x004fe200078e02ff */
[----:B------:R-:W-:-:S02]  /*e52f0*/  F2FP.PACK_AB R6, R11, R20 ;  /* 0x000000140b06723e */ /* 0x000fc400000000ff */
[----:B0-----:R-:W2:Y:S04]  /*e5300*/  LDL.LU R18, [R1+0x198] ;  /* 0x0001980001127983 */ /* 0x001ea80000300800 */
[----:B------:R-:W2:Y:S04]  /*e5310*/  LDL.LU R19, [R1+0x190] ;  /* 0x0001900001137983 */ /* 0x000ea80000300800 */
[----:B------:R0:W-:Y:S01]  /*e5320*/  STL.64 [R1+0x548], R12 ;  /* 0x0005480c01007387 */ /* 0x0001e20000100a00 */
[----:B------:R-:W-:Y:S01]  /*e5330*/  IMAD R11, R28, 0xf7, RZ ;  /* 0x000000f71c0b7824 */ /* 0x000fe200078e02ff */
[----:B------:R-:W-:-:S02]  /*e5340*/  IADD3 R4, P5, R4, R2, RZ ;  /* 0x0000000204047210 */ /* 0x000fc40007fbe0ff */
[----:B0-----:R-:W2:Y:S04]  /*e5350*/  LDL.LU.64 R12, [R1+0x4048] ;  /* 0x00404800010c7983 */ /* 0x001ea80000300a00 */
[----:B------:R-:W3:Y:S01]  /*e5360*/  LDL.LU R26, [R1+0x149c] ;  /* 0x00149c00011a7983 */ /* 0x000ee20000300800 */
[----:B------:R-:W-:-:S05]  /*e5370*/  LEA.HI.X.SX32 R5, R11, R3, 0x1, P5 ;  /* 0x000000030b057211 */ /* 0x000fca00028f0eff */
[----:B------:R0:W-:Y:S04]  /*e5380*/  STL.64 [R1+0x540], R4 ;  /* 0x0005400401007387 */ /* 0x0001e80000100a00 */
[----:B0-----:R-:W4:Y:S01]  /*e5390*/  LDL.LU.64 R4, [R1+0x4040] ;  /* 0x0040400001047983 */ /* 0x001f220000300a00 */
[C---:B------:R-:W-:Y:S01]  /*e53a0*/  IMAD R20, R28.reuse, 0x1f0, RZ ;  /* 0x000001f01c147824 */ /* 0x040fe200078e02ff */
[----:B------:R-:W-:Y:S01]  /*e53b0*/  F2FP.PACK_AB R7, R7, R21 ;  /* 0x000000150707723e */ /* 0x000fe200000000ff */
[----:B------:R-:W-:-:S03]  /*e53c0*/  IMAD R21, R28, 0xf8, RZ ;  /* 0x000000f81c157824 */ /* 0x000fc600078e02ff */
[----:B------:R-:W-:-:S04]  /*e53d0*/  IADD3 R20, P5, R20, R2, RZ ;  /* 0x0000000214147210 */ /* 0x000fc80007fbe0ff */
[----:B------:R-:W-:-:S05]  /*e53e0*/  LEA.HI.X.SX32 R21, R21, R3, 0x1, P5 ;  /* 0x0000000315157211 */ /* 0x000fca00028f0eff */
[----:B------:R0:W-:Y:S01]  /*e53f0*/  STL.64 [R1+0x538], R20 ;  /* 0x0005381401007387 */ /* 0x0001e20000100a00 */
[----:B--2---:R-:W-:Y:S01]  /*e5400*/  F2FP.PACK_AB R10, R13, R10 ;  /* 0x0000000a0d0a723e */ /* 0x004fe200000000ff */
[----:B------:R-:W-:Y:S01]  /*e5410*/  IMAD R13, R28, 0x1f2, RZ ;  /* 0x000001f21c0d7824 */ /* 0x000fe200078e02ff */
[----:B---3--:R-:W-:Y:S01]  /*e5420*/  F2FP.PACK_AB R11, R26, R12 ;  /* 0x0000000c1a0b723e */ /* 0x008fe200000000ff */
[----:B------:R-:W-:-:S03]  /*e5430*/  IMAD R12, R28, 0xf9, RZ ;  /* 0x000000f91c0c7824 */ /* 0x000fc600078e02ff */
[----:B0-----:R-:W-:Y:S01]  /*e5440*/  IADD3 R20, P5, R13, R2, RZ ;  /* 0x000000020d147210 */ /* 0x001fe20007fbe0ff */
[----:B------:R-:W-:Y:S01]  /*e5450*/  IMAD R26, R28, 0x1f4, RZ ;  /* 0x000001f41c1a7824 */ /* 0x000fe200078e02ff */
[----:B------:R0:W-:Y:S02]  /*e5460*/  STS.128 [R0+0x780], R8 ;  /* 0x0007800800007388 */ /* 0x0001e40000000c00 */
[----:B------:R-:W-:Y:S01]  /*e5470*/  LEA.HI.X.SX32 R21, R12, R3, 0x1, P5 ;  /* 0x000000030c157211 */ /* 0x000fe200028f0eff */
[----:B------:R-:W-:-:S04]  /*e5480*/  IMAD R13, R28, 0x1f6, RZ ;  /* 0x000001f61c0d7824 */ /* 0x000fc800078e02ff */
[----:B------:R1:W-:Y:S01]  /*e5490*/  STL.64 [R1+0x530], R20 ;  /* 0x0005301401007387 */ /* 0x0003e20000100a00 */
[----:B0-----:R-:W-:-:S03]  /*e54a0*/  IADD3 R10, P5, R26, R2, RZ ;  /* 0x000000021a0a7210 */ /* 0x001fc60007fbe0ff */
[----:B----4-:R0:W-:Y:S01]  /*e54b0*/  STS.128 [R0+0x700], R4 ;  /* 0x0007000400007388 */ /* 0x0101e20000000c00 */
[----:B------:R-:W-:-:S03]  /*e54c0*/  LEA.HI.X.SX32 R11, R25, R3, 0x1, P5 ;  /* 0x00000003190b7211 */ /* 0x000fc600028f0eff */
[----:B-1----:R-:W2:Y:S04]  /*e54d0*/  LDL.LU.64 R20, [R1+0x4038] ;  /* 0x0040380001147983 */ /* 0x002ea80000300a00 */
[----:B------:R1:W-:Y:S04]  /*e54e0*/  STL.64 [R1+0x4f8], R10 ;  /* 0x0004f80a01007387 */ /* 0x0003e80000100a00 */
[----:B------:R-:W3:Y:S01]  /*e54f0*/  S2R R12, SR_TID.X ;  /* 0x00000000000c7919 */ /* 0x000ee20000002100 */
[----:B0-----:R-:W-:Y:S01]  /*e5500*/  IMAD R7, R28, 0xfb, RZ ;  /* 0x000000fb1c077824 */ /* 0x001fe200078e02ff */
[----:B-1----:R-:W-:-:S04]  /*e5510*/  IADD3 R10, P5, R13, R2, RZ ;  /* 0x000000020d0a7210 */ /* 0x002fc80007fbe0ff */
[----:B------:R-:W-:Y:S02]  /*e5520*/  LEA.HI.X.SX32 R11, R7, R3, 0x1, P5 ;  /* 0x00000003070b7211 */ /* 0x000fe400028f0eff */
[----:B------:R-:W-:Y:S02]  /*e5530*/  F2FP.PACK_AB R7, R18, R19 ;  /* 0x000000131207723e */ /* 0x000fe400000000ff */
[----:B------:R-:W0:Y:S01]  /*e5540*/  S2R R18, SR_TID.X ;  /* 0x0000000000127919 */ /* 0x000e220000002100 */
[----:B------:R-:W-:Y:S02]  /*e5550*/  F2FP.PACK_AB R6, R16, R23 ;  /* 0x000000171006723e */ /* 0x000fe400000000ff */
[----:B---3--:R-:W-:-:S04]  /*e5560*/  SHF.L.U32 R25, R12, 0xc, RZ ;  /* 0x0000000c0c197819 */ /* 0x008fc800000006ff */
[----:B------:R-:W-:Y:S02]  /*e5570*/  LOP3.LUT R25, R25, 0x6000, RZ, 0xc0, !PT ;  /* 0x0000600019197812 */ /* 0x000fe400078ec0ff */
[----:B------:R-:W-:Y:S02]  /*e5580*/  F2FP.PACK_AB R4, R14, R15 ;  /* 0x0000000f0e04723e */ /* 0x000fe400000000ff */
[----:B------:R-:W-:Y:S01]  /*e5590*/  F2FP.PACK_AB R5, R17, R24 ;  /* 0x000000181105723e */ /* 0x000fe200000000ff */
[----:B------:R1:W-:Y:S01]  /*e55a0*/  STL.64 [R1+0x4f0], R10 ;  /* 0x0004f00a01007387 */ /* 0x0003e20000100a00 */
[----:B0-----:R-:W-:-:S03]  /*e55b0*/  LOP3.LUT R23, R18, 0x7f, RZ, 0xc0, !PT ;  /* 0x0000007f12177812 */ /* 0x001fc600078ec0ff */
[----:B------:R-:W-:Y:S01]  /*e55c0*/  STL.64 [R1+0x4030], R6 ;  /* 0x0040300601007387 */ /* 0x000fe20000100a00 */
[----:B------:R-:W-:-:S03]  /*e55d0*/  LEA R25, R23, R25, 0x4 ;  /* 0x0000001917197211 */ /* 0x000fc600078e20ff */
[----:B------:R-:W-:Y:S04]  /*e55e0*/  STL.64 [R1+0x4028], R4 ;  /* 0x0040280401007387 */ /* 0x000fe80000100a00 */
[----:B------:R-:W-:Y:S06]  /*e55f0*/  BAR.SYNC.DEFER_BLOCKING 0x0 ;  /* 0x0000000000007b1d */ /* 0x000fec0000010000 */
[----:B------:R-:W0:Y:S01]  /*e5600*/  LDS.128 R4, [R25] ;  /* 0x0000000019047984 */ /* 0x000e220000000c00 */
[----:B------:R-:W-:-:S02]  /*e5610*/  IMAD R8, R28, 0x1f8, RZ ;  /* 0x000001f81c087824 */ /* 0x000fc400078e02ff */
[----:B------:R-:W-:-:S03]  /*e5620*/  IMAD R19, R28, 0xfc, RZ ;  /* 0x000000fc1c137824 */ /* 0x000fc600078e02ff */
[----:B-1----:R-:W-:-:S04]  /*e5630*/  IADD3 R10, P5, R8, R2, RZ ;  /* 0x00000002080a7210 */ /* 0x002fc80007fbe0ff */
[----:B------:R-:W-:-:S05]  /*e5640*/  LEA.HI.X.SX32 R11, R19, R3, 0x1, P5 ;  /* 0x00000003130b7211 */ /* 0x000fca00028f0eff */
[----:B------:R-:W-:Y:S04]  /*e5650*/  STL.64 [R1+0x4e8], R10 ;  /* 0x0004e80a01007387 */ /* 0x000fe80000100a00 */
[----:B0-----:R-:W-:Y:S04]  /*e5660*/  STL.64 [R1+0x1c0], R4 ;  /* 0x0001c00401007387 */ /* 0x001fe80000100a00 */
[----:B------:R-:W-:Y:S04]  /*e5670*/  STL.64 [R1+0x1c8], R6 ;  /* 0x0001c80601007387 */ /* 0x000fe80000100a00 */
[----:B------:R-:W0:Y:S01]  /*e5680*/  LDS.128 R4, [R25+0x800] ;  /* 0x0008000019047984 */ /* 0x000e220000000c00 */
[----:B------:R-:W-:-:S05]  /*e5690*/  IMAD R9, R28, 0x1fa, RZ ;  /* 0x000001fa1c097824 */ /* 0x000fca00078e02ff */
[----:B------:R-:W-:Y:S02]  /*e56a0*/  IADD3 R18, P5, R9, R2, RZ ;  /* 0x0000000209127210 */ /* 0x000fe40007fbe0ff */
[----:B------:R-:W3:Y:S04]  /*e56b0*/  LDL.LU R9, [R1+0x304] ;  /* 0x0003040001097983 */ /* 0x000ee80000300800 */
[----:B------:R-:W3:Y:S04]  /*e56c0*/  LDL.LU R17, [R1+0x300] ;  /* 0x0003000001117983 */ /* 0x000ee80000300800 */
[----:B0-----:R-:W-:Y:S04]  /*e56d0*/  STL.64 [R1+0x1b0], R4 ;  /* 0x0001b00401007387 */ /* 0x001fe80000100a00 */
[----:B------:R-:W-:Y:S04]  /*e56e0*/  STL.64 [R1+0x1b8], R6 ;  /* 0x0001b80601007387 */ /* 0x000fe80000100a00 */
[----:B------:R-:W0:Y:S01]  /*e56f0*/  LDS.128 R4, [R25+0x1000] ;  /* 0x0010000019047984 */ /* 0x000e220000000c00 */
[----:B------:R-:W-:-:S02]  /*e5700*/  SHF.L.U32 R24, R12, 0xc, RZ ;  /* 0x0000000c0c187819 */ /* 0x000fc400000006ff */
[----:B------:R-:W-:Y:S02]  /*e5710*/  LOP3.LUT R26, R12, 0x7f, RZ, 0xc0, !PT ;  /* 0x0000007f0c1a7812 */ /* 0x000fe400078ec0ff */
[----:B------:R-:W-:Y:S01]  /*e5720*/  LOP3.LUT R24, R24, 0x6000, RZ, 0xc0, !PT ;  /* 0x0000600018187812 */ /* 0x000fe200078ec0ff */
[----:B0-----:R-:W-:Y:S04]  /*e5730*/  STL.64 [R1+0x1a0], R4 ;  /* 0x0001a00401007387 */ /* 0x001fe80000100a00 */
[----:B------:R-:W-:Y:S04]  /*e5740*/  STL.64 [R1+0x1a8], R6 ;  /* 0x0001a80601007387 */ /* 0x000fe80000100a00 */
[----:B------:R-:W0:Y:S01]  /*e5750*/  LDS.128 R4, [R25+0x1800] ;  /* 0x0018000019047984 */ /* 0x000e220000000c00 */
[----:B------:R-:W-:-:S04]  /*e5760*/  LEA R24, R26, R24, 0x4 ;  /* 0x000000181a187211 */ /* 0x000fc800078e20ff */
[----:B------:R-:W-:Y:S01]  /*e5770*/  LOP3.LUT R24, R24, 0x20, RZ, 0x3c, !PT ;  /* 0x0000002018187812 */ /* 0x000fe200078e3cff */
        /* <DEDUP_REMOVED lines=9> */
[----:B------:R-:W4:Y:S04]  /*e5810*/  LDL.LU R13, [R1+0x308] ;  /* 0x00030800010d7983 */ /* 0x000f280000300800 */
[----:B------:R-:W2:Y:S01]  /*e5820*/  LDL.LU R11, [R1+0x314] ;  /* 0x00031400010b7983 */ /* 0x000ea20000300800 */
[----:B------:R-:W-:-:S03]  /*e5830*/  SHF.L.U32 R10, R12, 0xc, RZ ;  /* 0x0000000c0c0a7819 */ /* 0x000fc600000006ff */
[----:B0-----:R-:W-:Y:S04]  /*e5840*/  STL.64 [R1+0x160], R4 ;  /* 0x0001600401007387 */ /* 0x001fe80000100a00 */
[----:B------:R-:W-:Y:S04]  /*e5850*/  STL.64 [R1+0x168], R6 ;  /* 0x0001680601007387 */ /* 0x000fe80000100a00 */
[----:B------:R-:W0:Y:S01]  /*e5860*/  LDS.128 R4, [R24+0x1800] ;  /* 0x0018000018047984 */ /* 0x000e220000000c00 */
[----:B------:R-:W-:-:S03]  /*e5870*/  LOP3.LUT R10, R10, 0x6000, RZ, 0xc0, !PT ;  /* 0x000060000a0a7812 */ /* 0x000fc600078ec0ff */
[----:B------:R-:W2:Y:S01]  /*e5880*/  LDL.LU R14, [R1+0x310] ;  /* 0x00031000010e7983 */ /* 0x000ea20000300800 */
[----:B------:R-:W-:-:S04]  /*e5890*/  LEA R10, R23, R10, 0x4 ;  /* 0x0000000a170a7211 */ /* 0x000fc800078e20ff */
[----:B------:R-:W-:Y:S01]  /*e58a0*/  LOP3.LUT R10, R10, 0x40, RZ, 0x3c, !PT ;  /* 0x000000400a0a7812 */ /* 0x000fe200078e3cff */
[----:B------:R-:W-:Y:S04]  /*e58b0*/  STL.64 [R1+0x4010], R24 ;  /* 0x0040101801007387 */ /* 0x000fe80000100a00 */
[----:B0-----:R-:W-:Y:S04]  /*e58c0*/  STL.64 [R1+0x150], R4 ;  /* 0x0001500401007387 */ /* 0x001fe80000100a00 */
[----:B------:R-:W-:Y:S04]  /*e58d0*/  STL.64 [R1+0x158], R6 ;  /* 0x0001580601007387 */ /* 0x000fe80000100a00 */
[----:B------:R-:W0:Y:S04]  /*e58e0*/  LDS.128 R4, [R10] ;  /* 0x000000000a047984 */ /* 0x000e280000000c00 */
[----:B------:R-:W2:Y:S04]  /*e58f0*/  LDL.LU R15, [R1+0x318] ;  /* 0x00031800010f7983 */ /* 0x000ea80000300800 */
[----:B0-----:R-:W-:Y:S04]  /*e5900*/  STL.64 [R1+0x140], R4 ;  /* 0x0001400401007387 */ /* 0x001fe80000100a00 */
[----:B------:R-:W-:Y:S04]  /*e5910*/  STL.64 [R1+0x148], R6 ;  /* 0x0001480601007387 */ /* 0x000fe80000100a00 */
[----:B------:R-:W0:Y:S04]  /*e5920*/  LDS.128 R4, [R10+0x800] ;  /* 0x000800000a047984 */ /* 0x000e280000000c00 */
[----:B0-----:R-:W-:Y:S04]  /*e5930*/  STL.64 [R1+0x130], R4 ;  /* 0x0001300401007387 */ /* 0x001fe80000100a00 */
[----:B------:R-:W-:Y:S04]  /*e5940*/  STL.64 [R1+0x138], R6 ;  /* 0x0001380601007387 */ /* 0x000fe80000100a00 */
[----:B------:R-:W0:Y:S01]  /*e5950*/  LDS.128 R4, [R10+0x1000] ;  /* 0x001000000a047984 */ /* 0x000e220000000c00 */
[----:B------:R-:W-:-:S04]  /*e5960*/  SHF.L.U32 R23, R12, 0xc, RZ ;  /* 0x0000000c0c177819 */ /* 0x000fc800000006ff */
        /* <DEDUP_REMOVED lines=20> */
[----:B0-----:R-:W4:Y:S04]  /*e5ab0*/  LDL.LU.64 R6, [R1+0x4030] ;  /* 0x0040300001067983 */ /* 0x001f280000300a00 */
[----:B------:R-:W4:Y:S04]  /*e5ac0*/  LDL.LU.64 R4, [R1+0x4028] ;  /* 0x0040280001047983 */ /* 0x000f280000300a00 */
[----:B------:R-:W-:Y:S01]  /*e5ad0*/  BAR.SYNC.DEFER_BLOCKING 0x0 ;  /* 0x0000000000007b1d */ /* 0x000fe20000010000 */
[----:B------:R-:W-:-:S02]  /*e5ae0*/  IMAD R8, R28, 0xfd, RZ ;  /* 0x000000fd1c087824 */ /* 0x000fc400078e02ff */
[----:B------:R-:W-:-:S03]  /*e5af0*/  IMAD R16, R28, 0x1fc, RZ ;  /* 0x000001fc1c107824 */ /* 0x000fc600078e02ff */
[----:B------:R-:W4:Y:S01]  /*e5b00*/  LDL.LU R10, [R1+0x370] ;  /* 0x00037000010a7983 */ /* 0x000f220000300800 */
[----:B------:R-:W-:-:S03]  /*e5b10*/  LEA.HI.X.SX32 R19, R8, R3, 0x1, P5 ;  /* 0x0000000308137211 */ /* 0x000fc600028f0eff */
[----:B------:R0:W-:Y:S01]  /*e5b20*/  STL.64 [R1+0x4018], R22 ;  /* 0x0040181601007387 */ /* 0x0001e20000100a00 */
[----:B------:R-:W-:Y:S02]  /*e5b30*/  IADD3 R16, P5, R16, R2, RZ ;  /* 0x0000000210107210 */ /* 0x000fe40007fbe0ff */
[----:B---3--:R-:W-:Y:S02]  /*e5b40*/  F2FP.PACK_AB R12, R9, R17 ;  /* 0x00000011090c723e */ /* 0x008fe400000000ff */
[----:B------:R-:W-:Y:S01]  /*e5b50*/  LEA.HI.X.SX32 R17, R27, R3, 0x1, P5 ;  /* 0x000000031b117211 */ /* 0x000fe200028f0eff */
[----:B0-----:R-:W3:Y:S01]  /*e5b60*/  LDL.LU R22, [R1+0x31c] ;  /* 0x00031c0001167983 */ /* 0x001ee20000300800 */
[----:B--2---:R-:W-:-:S03]  /*e5b70*/  F2FP.PACK_AB R14, R11, R14 ;  /* 0x0000000e0b0e723e */ /* 0x004fc600000000ff */
[----:B----4-:R0:W-:Y:S04]  /*e5b80*/  STS.128 [R0], R4 ;  /* 0x0000000400007388 */ /* 0x0101e80000000c00 */
[----:B0-----:R-:W2:Y:S04]  /*e5b90*/  LDL.LU R7, [R1+0x30c] ;  /* 0x00030c0001077983 */ /* 0x001ea80000300800 */
[----:B------:R-:W4:Y:S04]  /*e5ba0*/  LDL.LU R5, [R1+0x340] ;  /* 0x0003400001057983 */ /* 0x000f280000300800 */
[----:B------:R-:W4:Y:S01]  /*e5bb0*/  LDL.LU R24, [R1+0x348] ;  /* 0x0003480001187983 */ /* 0x000f220000300800 */
[----:B------:R-:W-:-:S03]  /*e5bc0*/  IMAD R6, R28, 0x1fe, RZ ;  /* 0x000001fe1c067824 */ /* 0x000fc600078e02ff */
[----:B------:R-:W4:Y:S04]  /*e5bd0*/  LDL.LU R25, [R1+0x384] ;  /* 0x0003840001197983 */ /* 0x000f280000300800 */
[----:B------:R-:W4:Y:S04]  /*e5be0*/  LDL.LU R9, [R1+0x380] ;  /* 0x0003800001097983 */ /* 0x000f280000300800 */
[----:B------:R0:W-:Y:S01]  /*e5bf0*/  STL.64 [R1+0x4e0], R18 ;  /* 0x0004e01201007387 */ /* 0x0001e20000100a00 */
[----:B------:R-:W-:-:S03]  /*e5c00*/  IMAD R4, R28, 0xff, RZ ;  /* 0x000000ff1c047824 */ /* 0x000fc600078e02ff */
[----:B0-----:R-:W4:Y:S04]  /*e5c10*/  LDL.LU.64 R18, [R1+0x4020] ;  /* 0x0040200001127983 */ /* 0x001f280000300a00 */
[----:B------:R-:W4:Y:S04]  /*e5c20*/  LDL.LU R8, [R1+0x374] ;  /* 0x0003740001087983 */ /* 0x000f280000300800 */
[----:B------:R-:W4:Y:S04]  /*e5c30*/  LDL.LU R11, [R1+0x350] ;  /* 0x00035000010b7983 */ /* 0x000f280000300800 */
[----:B------:R-:W4:Y:S04]  /*e5c40*/  LDL.LU R27, [R1+0x34c] ;  /* 0x00034c00011b7983 */ /* 0x000f280000300800 */
[----:B------:R0:W-:Y:S02]  /*e5c50*/  STL.64 [R1+0x4b8], R16 ;  /* 0x0004b81001007387 */ /* 0x0001e40000100a00 */
[----:B0-----:R-:W-:-:S04]  /*e5c60*/  IADD3 R16, P5, R6, R2, RZ ;  /* 0x0000000206107210 */ /* 0x001fc80007fbe0ff */
[----:B------:R-:W-:Y:S02]  /*e5c70*/  LEA.HI.X.SX32 R17, R4, R3, 0x1, P5 ;  /* 0x0000000304117211 */ /* 0x000fe400028f0eff */
[----:B------:R-:W4:Y:S01]  /*e5c80*/  LDL.LU R4, [R1+0x344] ;  /* 0x0003440001047983 */ /* 0x000f220000300800 */
[----:B---3--:R-:W-:-:S03]  /*e5c90*/  F2FP.PACK_AB R15, R22, R15 ;  /* 0x0000000f160f723e */ /* 0x008fc600000000ff */
[----:B------:R-:W3:Y:S04]  /*e5ca0*/  LDL.LU R22, [R1+0x398] ;  /* 0x0003980001167983 */ /* 0x000ee80000300800 */
[----:B------:R0:W-:Y:S01]  /*e5cb0*/  STL.64 [R1+0x4b0], R16 ;  /* 0x0004b01001007387 */ /* 0x0001e20000100a00 */
[C---:B------:R-:W-:Y:S01]  /*e5cc0*/  IMAD R6, R28.reuse, 0x330, RZ ;  /* 0x000003301c067824 */ /* 0x040fe200078e02ff */
[C---:B0-----:R-:W-:Y:S02]  /*e5cd0*/  LEA R16, P5, R28.reuse, R2, 0x9 ;  /* 0x000000021c107211 */ /* 0x041fe400078a48ff */
[----:B--2---:R-:W-:Y:S02]  /*e5ce0*/  F2FP.PACK_AB R13, R7, R13 ;  /* 0x0000000d070d723e */ /* 0x004fe400000000ff */
[----:B------:R-:W-:-:S03]  /*e5cf0*/  SHF.L.U32 R7, R28, 0x8, RZ ;  /* 0x000000081c077819 */ /* 0x000fc600000006ff */
[----:B------:R0:W-:Y:S01]  /*e5d00*/  STS.128 [R0+0x80], R12 ;  /* 0x0000800c00007388 */ /* 0x0001e20000000c00 */
[----:B------:R-:W-:-:S03]  /*e5d10*/  LEA.HI.X.SX32 R17, R7, R3, 0x1, P5 ;  /* 0x0000000307117211 */ /* 0x000fc600028f0eff */
[----:B0-----:R-:W2:Y:S04]  /*e5d20*/  LDL.LU R13, [R1+0x354] ;  /* 0x00035400010d7983 */ /* 0x001ea80000300800 */
[----:B------:R-:W3:Y:S04]  /*e5d30*/  LDL.LU R12, [R1+0x35c] ;  /* 0x00035c00010c7983 */ /* 0x000ee80000300800 */
[----:B------:R-:W3:Y:S04]  /*e5d40*/  LDL.LU R14, [R1+0x358] ;  /* 0x00035800010e7983 */ /* 0x000ee80000300800 */
[----:B------:R-:W3:Y:S04]  /*e5d50*/  LDL.LU R15, [R1+0x39c] ;  /* 0x00039c00010f7983 */ /* 0x000ee80000300800 */
[----:B------:R0:W-:Y:S01]  /*e5d60*/  STL.64 [R1+0x4a8], R16 ;  /* 0x0004a81001007387 */ /* 0x0001e20000100a00 */
[----:B----4-:R-:W-:Y:S01]  /*e5d70*/  F2FP.PACK_AB R8, R8, R10 ;  /* 0x0000000a0808723e */ /* 0x010fe200000000ff */
[----:B------:R-:W-:Y:S01]  /*e5d80*/  IMAD R10, R28, 0x199, RZ ;  /* 0x000001991c0a7824 */ /* 0x000fe200078e02ff */
[----:B0-----:R-:W-:-:S04]  /*e5d90*/  IADD3 R16, P5, R6, R2, RZ ;  /* 0x0000000206107210 */ /* 0x001fc80007fbe0ff */
[----:B------:R-:W-:-:S05]  /*e5da0*/  LEA.HI.X.SX32 R17, R18, R3, 0x1, P5 ;  /* 0x0000000312117211 */ /* 0x000fca00028f0eff */
[----:B------:R0:W-:Y:S01]  /*e5db0*/  STL.64 [R1+0x7a8], R16 ;  /* 0x0007a81001007387 */ /* 0x0001e20000100a00 */
[----:B------:R-:W-:Y:S01]  /*e5dc0*/  F2FP.PACK_AB R4, R4, R5 ;  /* 0x000000050404723e */ /* 0x000fe200000000ff */
[----:B------:R-:W-:-:S05]  /*e5dd0*/  IMAD R5, R28, 0x332, RZ ;  /* 0x000003321c057824 */ /* 0x000fca00078e02ff */
[----:B0-----:R-:W-:Y:S01]  /*e5de0*/  IADD3 R16, P5, R5, R2, RZ ;  /* 0x0000000205107210 */ /* 0x001fe20007fbe0ff */
[----:B------:R-:W-:Y:S01]  /*e5df0*/  IMAD R6, R28, 0x334, RZ ;  /* 0x000003341c067824 */ /* 0x000fe200078e02ff */
[----:B------:R-:W-:Y:S02]  /*e5e00*/  F2FP.PACK_AB R5, R27, R24 ;  /* 0x000000181b05723e */ /* 0x000fe400000000ff */
[----:B------:R-:W-:Y:S02]  /*e5e10*/  LEA.HI.X.SX32 R17, R10, R3, 0x1, P5 ;  /* 0x000000030a117211 */ /* 0x000fe400028f0eff */
[----:B------:R-:W4:Y:S01]  /*e5e20*/  LDL.LU R10, [R1+0x390] ;  /* 0x00039000010a7983 */ /* 0x000f220000300800 */
[----:B------:R-:W-:Y:S01]  /*e5e30*/  F2FP.PACK_AB R9, R25, R9 ;  /* 0x000000091909723e */ /* 0x000fe200000000ff */
[C---:B------:R-:W-:Y:S02]  /*e5e40*/  IMAD R27, R28.reuse, 0x19a, RZ ;  /* 0x0000019a1c1b7824 */ /* 0x040fe400078e02ff */
[----:B------:R-:W4:Y:S04]  /*e5e50*/  LDL.LU R24, [R1+0x3b0] ;  /* 0x0003b00001187983 */ /* 0x000f280000300800 */
[----:B------:R-:W4:Y:S04]  /*e5e60*/  LDL.LU R25, [R1+0x3a0] ;  /* 0x0003a00001197983 */ /* 0x000f280000300800 */
[----:B------:R0:W-:Y:S01]  /*e5e70*/  STL.64 [R1+0x7a0], R16 ;  /* 0x0007a01001007387 */ /* 0x0001e20000100a00 */
[----:B------:R-:W-:-:S03]  /*e5e80*/  IMAD R7, R28, 0x336, RZ ;  /* 0x000003361c077824 */ /* 0x000fc600078e02ff */
[----:B------:R-:W4:Y:S01]  /*e5e90*/  LDL.LU R18, [R1+0x3d8] ;  /* 0x0003d80001127983 */ /* 0x000f220000300800 */
[----:B0-----:R-:W-:-:S04]  /*e5ea0*/  IADD3 R16, P5, R6, R2, RZ ;  /* 0x0000000206107210 */ /* 0x001fc80007fbe0ff */
[----:B------:R-:W-:Y:S02]  /*e5eb0*/  LEA.HI.X.SX32 R17, R27, R3, 0x1, P5 ;  /* 0x000000031b117211 */ /* 0x000fe400028f0eff */
[----:B------:R-:W4:Y:S04]  /*e5ec0*/  LDL.LU R27, [R1+0x3d0] ;  /* 0x0003d000011b7983 */ /* 0x000f280000300800 */
[----:B------:R0:W-:Y:S02]  /*e5ed0*/  STL.64 [R1+0x798], R16 ;  /* 0x0007981001007387 */ /* 0x0001e40000100a00 */
[----:B0-----:R-:W-:Y:S02]  /*e5ee0*/  IADD3 R16, P5, R7, R2, RZ ;  /* 0x0000000207107210 */ /* 0x001fe40007fbe0ff */
[----:B------:R-:W4:Y:S01]  /*e5ef0*/  LDL.LU R7, [R1+0x394] ;  /* 0x0003940001077983 */ /* 0x000f220000300800 */
[----:B--2---:R-:W-:Y:S01]  /*e5f00*/  F2FP.PACK_AB R6, R13, R11 ;  /* 0x0000000b0d06723e */ /* 0x004fe200000000ff */
[----:B------:R-:W-:-:S02]  /*e5f10*/  IMAD R13, R28, 0x19b, RZ ;  /* 0x0000019b1c0d7824 */ /* 0x000fc400078e02ff */
[----:B------:R-:W-:-:S03]  /*e5f20*/  IMAD R11, R28, 0x338, RZ ;  /* 0x000003381c0b7824 */ /* 0x000fc600078e02ff */
[----:B------:R-:W-:-:S05]  /*e5f30*/  LEA.HI.X.SX32 R17, R13, R3, 0x1, P5 ;  /* 0x000000030d117211 */ /* 0x000fca00028f0eff */
[----:B------:R0:W-:Y:S02]  /*e5f40*/  STL.64 [R1+0x790], R16 ;  /* 0x0007901001007387 */ /* 0x0001e40000100a00 */
[----:B0-----:R-:W-:Y:S02]  /*e5f50*/  IADD3 R16, P5, R11, R2, RZ ;  /* 0x000000020b107210 */ /* 0x001fe40007fbe0ff */
[----:B---3--:R-:W-:Y:S01]  /*e5f60*/  F2FP.PACK_AB R11, R15, R22 ;  /* 0x000000160f0b723e */ /* 0x008fe200000000ff */
[----:B------:R-:W-:Y:S01]  /*e5f70*/  IMAD R22, R28, 0x19c, RZ ;  /* 0x0000019c1c167824 */ /* 0x000fe200078e02ff */
[----:B------:R-:W2:Y:S04]  /*e5f80*/  LDL.LU R15, [R1+0x3e0] ;  /* 0x0003e000010f7983 */ /* 0x000ea80000300800 */
[----:B------:R-:W-:-:S05]  /*e5f90*/  LEA.HI.X.SX32 R17, R22, R3, 0x1, P5 ;  /* 0x0000000316117211 */ /* 0x000fca00028f0eff */
[----:B------:R0:W-:Y:S01]  /*e5fa0*/  STL.64 [R1+0x788], R16 ;  /* 0x0007881001007387 */ /* 0x0001e20000100a00 */
[----:B------:R-:W-:Y:S01]  /*e5fb0*/  IMAD R13, R28, 0x33c, RZ ;  /* 0x0000033c1c0d7824 */ /* 0x000fe200078e02ff */
[----:B----4-:R-:W-:Y:S02]  /*e5fc0*/  F2FP.PACK_AB R10, R7, R10 ;  /* 0x0000000a070a723e */ /* 0x010fe400000000ff */
[----:B------:R-:W-:Y:S01]  /*e5fd0*/  F2FP.PACK_AB R7, R12, R14 ;  /* 0x0000000e0c07723e */ /* 0x000fe200000000ff */
[C---:B------:R-:W-:Y:S02]  /*e5fe0*/  IMAD R12, R28.reuse, 0x33a, RZ ;  /* 0x0000033a1c0c7824 */ /* 0x040fe400078e02ff */
[----:B------:R-:W-:-:S03]  /*e5ff0*/  IMAD R14, R28, 0x19d, RZ ;  /* 0x0000019d1c0e7824 */ /* 0x000fc600078e02ff */
[-C--:B0-----:R-:W-:Y:S01]  /*e6000*/  IADD3 R16, P5, R12, R2.reuse, RZ ;  /* 0x000000020c107210 */ /* 0x081fe20007fbe0ff */
[----:B------:R0:W-:Y:S03]  /*e6010*/  STS.128 [R0+0x100], R4 ;  /* 0x0001000400007388 */ /* 0x0001e60000000c00 */
[----:B------:R-:W-:Y:S01]  /*e6020*/  LEA.HI.X.SX32 R17, R14, R3, 0x1, P5 ;  /* 0x000000030e117211 */ /* 0x000fe200028f0eff */
[----:B------:R1:W-:Y:S04]  /*e6030*/  STS.128 [R0+0x180], R8 ;  /* 0x0001800800007388 */ /* 0x0003e80000000c00 */
[----:B0-----:R-:W2:Y:S04]  /*e6040*/  LDL.LU R7, [R1+0x3e8] ;  /* 0x0003e80001077983 */ /* 0x001ea80000300800 */
[----:B-1----:R-:W3:Y:S04]  /*e6050*/  LDL.LU R8, [R1+0x3f0] ;  /* 0x0003f00001087983 */ /* 0x002ee80000300800 */
[----:B------:R-:W4:Y:S04]  /*e6060*/  LDL.LU R14, [R1+0x3c0] ;  /* 0x0003c000010e7983 */ /* 0x000f280000300800 */
[----:B------:R-:W2:Y:S04]  /*e6070*/  LDL.LU R9, [R1+0x3fc] ;  /* 0x0003fc0001097983 */ /* 0x000ea80000300800 */
[----:B------:R-:W2:Y:S04]  /*e6080*/  LDL.LU R10, [R1+0x3f8] ;  /* 0x0003f800010a7983 */ /* 0x000ea80000300800 */
[----:B------:R0:W-:Y:S02]  /*e6090*/  STL.64 [R1+0x780], R16 ;  /* 0x0007801001007387 */ /* 0x0001e40000100a00 */
[----:B0-----:R-:W-:-:S02]  /*e60a0*/  IADD3 R16, P5, R13, R2, RZ ;  /* 0x000000020d107210 */ /* 0x001fc40007fbe0ff */
[----:B------:R-:W4:Y:S01]  /*e60b0*/  LDL.LU R13, [R1+0x3c8] ;  /* 0x0003c800010d7983 */ /* 0x000f220000300800 */
[----:B------:R-:W-:Y:S01]  /*e60c0*/  IMAD R17, R28, 0x19e, RZ ;  /* 0x0000019e1c117824 */ /* 0x000fe200078e02ff */
[----:B------:R-:W-:Y:S01]  /*e60d0*/  F2FP.PACK_AB R12, R24, R25 ;  /* 0x00000019180c723e */ /* 0x000fe200000000ff */
[C---:B------:R-:W-:Y:S01]  /*e60e0*/  IMAD R4, R28.reuse, 0x33e, RZ ;  /* 0x0000033e1c047824 */ /* 0x040fe200078e02ff */
[----:B------:R-:W2:Y:S02]  /*e60f0*/  LDL.LU R11, [R1+0x404] ;  /* 0x00040400010b7983 */ /* 0x000ea40000300800 */
[----:B------:R-:W-:Y:S02]  /*e6100*/  LEA.HI.X.SX32 R17, R17, R3, 0x1, P5 ;  /* 0x0000000311117211 */ /* 0x000fe400028f0eff */
[----:B------:R-:W2:Y:S01]  /*e6110*/  LDL.LU R22, [R1+0x400] ;  /* 0x0004000001167983 */ /* 0x000ea20000300800 */
[----:B------:R-:W-:-:S03]  /*e6120*/  IMAD R6, R28, 0x19f, RZ ;  /* 0x0000019f1c067824 */ /* 0x000fc600078e02ff */
[----:B------:R-:W2:Y:S04]  /*e6130*/  LDL.LU R24, [R1+0x40c] ;  /* 0x00040c0001187983 */ /* 0x000ea80000300800 */
[----:B------:R-:W2:Y:S04]  /*e6140*/  LDL.LU R25, [R1+0x408] ;  /* 0x0004080001197983 */ /* 0x000ea80000300800 */
[----:B------:R0:W-:Y:S02]  /*e6150*/  STL.64 [R1+0x758], R16 ;  /* 0x0007581001007387 */ /* 0x0001e40000100a00 */
[----:B0-----:R-:W-:-:S04]  /*e6160*/  IADD3 R16, P5, R4, R2, RZ ;  /* 0x0000000204107210 */ /* 0x001fc80007fbe0ff */
[----:B------:R-:W-:Y:S02]  /*e6170*/  LEA.HI.X.SX32 R17, R6, R3, 0x1, P5 ;  /* 0x0000000306117211 */ /* 0x000fe400028f0eff */
[----:B----4-:R-:W-:Y:S02]  /*e6180*/  F2FP.PACK_AB R13, R13, R14 ;  /* 0x0000000e0d0d723e */ /* 0x010fe400000000ff */
[----:B------:R-:W-:Y:S02]  /*e6190*/  F2FP.PACK_AB R14, R18, R27 ;  /* 0x0000001b120e723e */ /* 0x000fe400000000ff */
[----:B------:R-:W4:Y:S04]  /*e61a0*/  LDL.LU R18, [R1+0x414] ;  /* 0x0004140001127983 */ /* 0x000f280000300800 */
[----:B------:R-:W4:Y:S04]  /*e61b0*/  LDL.LU R27, [R1+0x410] ;  /* 0x00041000011b7983 */ /* 0x000f280000300800 */
[----:B------:R-:W3:Y:S01]  /*e61c0*/  LDL.LU R6, [R1+0x3f4] ;  /* 0x0003f40001067983 */ /* 0x000ee20000300800 */
[----:B------:R-:W-:-:S03]  /*e61d0*/  IMAD R5, R28, 0x340, RZ ;  /* 0x000003401c057824 */ /* 0x000fc600078e02ff */
[----:B------:R0:W-:Y:S01]  /*e61e0*/  STL.64 [R1+0x750], R16 ;  /* 0x0007501001007387 */ /* 0x0001e20000100a00 */
[C---:B------:R-:W-:Y:S01]  /*e61f0*/  IMAD R4, R28.reuse, 0x342, RZ ;  /* 0x000003421c047824 */ /* 0x040fe200078e02ff */
[----:B--2---:R-:W-:Y:S01]  /*e6200*/  F2FP.PACK_AB R15, R7, R15 ;  /* 0x0000000f070f723e */ /* 0x004fe200000000ff */
[----:B0-----:R-:W-:Y:S01]  /*e6210*/  IMAD R17, R28, 0x1a0, RZ ;  /* 0x000001a01c117824 */ /* 0x001fe200078e02ff */
[----:B------:R-:W-:-:S04]  /*e6220*/  IADD3 R16, P5, R5, R2, RZ ;  /* 0x0000000205107210 */ /* 0x000fc80007fbe0ff */
[----:B------:R-:W-:Y:S01]  /*e6230*/  LEA.HI.X.SX32 R17, R17, R3, 0x1, P5 ;  /* 0x0000000311117211 */ /* 0x000fe200028f0eff */
[----:B------:R-:W-:-:S04]  /*e6240*/  IMAD R7, R28, 0x1a1, RZ ;  /* 0x000001a11c077824 */ /* 0x000fc800078e02ff */
[----:B------:R0:W-:Y:S01]  /*e6250*/  STL.64 [R1+0x748], R16 ;  /* 0x0007481001007387 */ /* 0x0001e20000100a00 */
[----:B------:R-:W-:-:S03]  /*e6260*/  IMAD R5, R28, 0x344, RZ ;  /* 0x000003441c057824 */ /* 0x000fc600078e02ff */
[----:B------:R1:W-:Y:S01]  /*e6270*/  STS.128 [R0+0x200], R12 ;  /* 0x0002000c00007388 */ /* 0x0003e20000000c00 */
[----:B0-----:R-:W-:-:S04]  /*e6280*/  IADD3 R16, P5, R4, R2, RZ ;  /* 0x0000000204107210 */ /* 0x001fc80007fbe0ff */
[----:B------:R-:W-:Y:S01]  /*e6290*/  LEA.HI.X.SX32 R17, R7, R3, 0x1, P5 ;  /* 0x0000000307117211 */ /* 0x000fe200028f0eff */
[----:B-1----:R-:W2:Y:S04]  /*e62a0*/  LDL.LU R12, [R1+0x420] ;  /* 0x00042000010c7983 */ /* 0x002ea80000300800 */
[----:B------:R-:W2:Y:S04]  /*e62b0*/  LDL.LU R14, [R1+0x42c] ;  /* 0x00042c00010e7983 */ /* 0x000ea80000300800 */
[----:B------:R-:W2:Y:S04]  /*e62c0*/  LDL.LU R15, [R1+0x428] ;  /* 0x00042800010f7983 */ /* 0x000ea80000300800 */
[----:B------:R0:W-:Y:S02]  /*e62d0*/  STL.64 [R1+0x740], R16 ;  /* 0x0007401001007387 */ /* 0x0001e40000100a00 */
[----:B0-----:R-:W-:-:S04]  /*e62e0*/  IADD3 R16, P5, R5, R2, RZ ;  /* 0x0000000205107210 */ /* 0x001fc80007fbe0ff */
[----:B------:R-:W-:Y:S02]  /*e62f0*/  LEA.HI.X.SX32 R17, R29, R3, 0x1, P5 ;  /* 0x000000031d117211 */ /* 0x000fe400028f0eff */
[----:B------:R-:W-:Y:S01]  /*e6300*/  F2FP.PACK_AB R5, R9, R10 ;  /* 0x0000000a0905723e */ /* 0x000fe200000000ff */
[----:B------:R-:W2:Y:S01]  /*e6310*/  LDL.LU R29, [R1+0x424] ;  /* 0x00042400011d7983 */ /* 0x000ea20000300800 */
[----:B------:R-:W-:-:S03]  /*e6320*/  IMAD R10, R28, 0x1a3, RZ ;  /* 0x000001a31c0a7824 */ /* 0x000fc600078e02ff */
[----:B------:R0:W-:Y:S01]  /*e6330*/  STL.64 [R1+0x708], R16 ;  /* 0x0007081001007387 */ /* 0x0001e20000100a00 */
[----:B------:R-:W-:-:S03]  /*e6340*/  F2FP.PACK_AB R7, R24, R25 ;  /* 0x000000191807723e */ /* 0x000fc600000000ff */
[----:B------:R-:W2:Y:S04]  /*e6350*/  LDL.LU R24, [R1+0x454] ;  /* 0x0004540001187983 */ /* 0x000ea80000300800 */
[----:B------:R-:W2:Y:S01]  /*e6360*/  LDL.LU R25, [R1+0x450] ;  /* 0x0004500001197983 */ /* 0x000ea20000300800 */
[----:B------:R-:W-:Y:S01]  /*e6370*/  IMAD R9, R28, 0x34a, RZ ;  /* 0x0000034a1c097824 */ /* 0x000fe200078e02ff */
[----:B---3--:R-:W-:Y:S01]  /*e6380*/  F2FP.PACK_AB R4, R6, R8 ;  /* 0x000000080604723e */ /* 0x008fe200000000ff */
[----:B------:R-:W-:-:S05]  /*e6390*/  IMAD R6, R28, 0x346, RZ ;  /* 0x000003461c067824 */ /* 0x000fca00078e02ff */
[----:B0-----:R-:W-:Y:S01]  /*e63a0*/  IADD3 R16, P5, R6, R2, RZ ;  /* 0x0000000206107210 */ /* 0x001fe20007fbe0ff */
[----:B------:R-:W-:-:S03]  /*e63b0*/  IMAD R8, R28, 0x348, RZ ;  /* 0x000003481c087824 */ /* 0x000fc600078e02ff */
[----:B------:R-:W-:Y:S02]  /*e63c0*/  LEA.HI.X.SX32 R17, R10, R3, 0x1, P5 ;  /* 0x000000030a117211 */ /* 0x000fe400028f0eff */
[----:B------:R-:W-:Y:S01]  /*e63d0*/  F2FP.PACK_AB R6, R11, R22 ;  /* 0x000000160b06723e */ /* 0x000fe200000000ff */
[----:B------:R-:W3:Y:S01]  /*e63e0*/  LDL.LU R10, [R1+0x418] ;  /* 0x00041800010a7983 */ /* 0x000ee20000300800 */
[----:B------:R-:W-:-:S03]  /*e63f0*/  IMAD R22, R28, 0x1a4, RZ ;  /* 0x000001a41c167824 */ /* 0x000fc600078e02ff */
[----:B------:R0:W-:Y:S02]  /*e6400*/  STL.64 [R1+0x700], R16 ;  /* 0x0007001001007387 */ /* 0x0001e40000100a00 */
[-C--:B0-----:R-:W-:Y:S02]  /*e6410*/  IADD3 R16, P5, R8, R2.reuse, RZ ;  /* 0x0000000208107210 */ /* 0x081fe40007fbe0ff */
[----:B----4-:R-:W-:Y:S02]  /*e6420*/  F2FP.PACK_AB R8, R18, R27 ;  /* 0x0000001b1208723e */ /* 0x010fe400000000ff */
[----:B------:R-:W-:Y:S01]  /*e6430*/  LEA.HI.X.SX32 R17, R22, R3, 0x1, P5 ;  /* 0x0000000316117211 */ /* 0x000fe200028f0eff */
[----:B------:R-:W4:Y:S04]  /*e6440*/  LDL.LU R18, [R1+0x460] ;  /* 0x0004600001127983 */ /* 0x000f280000300800 */
[----:B------:R-:W3:Y:S04]  /*e6450*/  LDL.LU R27, [R1+0x13a0] ;  /* 0x0013a000011b7983 */ /* 0x000ee80000300800 */
[----:B------:R-:W3:Y:S04]  /*e6460*/  LDL.LU R22, [R1+0x470] ;  /* 0x0004700001167983 */ /* 0x000ee80000300800 */
[----:B------:R0:W-:Y:S02]  /*e6470*/  STL.64 [R1+0x6f8], R16 ;  /* 0x0006f81001007387 */ /* 0x0001e40000100a00 */
[----:B0-----:R-:W-:-:S02]  /*e6480*/  IADD3 R16, P5, R9, R2, RZ ;  /* 0x0000000209107210 */ /* 0x001fc40007fbe0ff */
[----:B------:R-:W3:Y:S01]  /*e6490*/  LDL.LU R9, [R1+0x41c] ;  /* 0x00041c0001097983 */ /* 0x000ee20000300800 */
[C---:B------:R-:W-:Y:S02]  /*e64a0*/  IMAD R13, R28.reuse, 0x1a5, RZ ;  /* 0x000001a51c0d7824 */ /* 0x040fe400078e02ff */
[----:B------:R-:W-:-:S03]  /*e64b0*/  IMAD R11, R28, 0x34c, RZ ;  /* 0x0000034c1c0b7824 */ /* 0x000fc600078e02ff */
[----:B------:R-:W-:-:S05]  /*e64c0*/  LEA.HI.X.SX32 R17, R13, R3, 0x1, P5 ;  /* 0x000000030d117211 */ /* 0x000fca00028f0eff */
[----:B------:R0:W-:Y:S02]  /*e64d0*/  STL.64 [R1+0x6f0], R16 ;  /* 0x0006f01001007387 */ /* 0x0001e40000100a00 */
[----:B0-----:R-:W-:Y:S02]  /*e64e0*/  IADD3 R16, P5, R11, R2, RZ ;  /* 0x000000020b107210 */ /* 0x001fe40007fbe0ff */
[----:B--2---:R-:W-:Y:S01]  /*e64f0*/  F2FP.PACK_AB R11, R14, R15 ;  /* 0x0000000f0e0b723e */ /* 0x004fe200000000ff */
[----:B------:R-:W-:Y:S01]  /*e6500*/  IMAD R14, R28, 0x1a7, RZ ;  /* 0x000001a71c0e7824 */ /* 0x000fe200078e02ff */
[----:B------:R-:W2:Y:S04]  /*e6510*/  LDL.LU R15, [R1+0x13a4] ;  /* 0x0013a400010f7983 */ /* 0x000ea80000300800 */
[----:B------:R0:W-:Y:S01]  /*e6520*/  STS.128 [R0+0x280], R4 ;  /* 0x0002800400007388 */ /* 0x0001e20000000c00 */
[----:B---3--:R-:W-:-:S02]  /*e6530*/  F2FP.PACK_AB R9, R9, R10 ;  /* 0x0000000a0909723e */ /* 0x008fc400000000ff */
[----:B------:R-:W-:Y:S01]  /*e6540*/  F2FP.PACK_AB R10, R29, R12 ;  /* 0x0000000c1d0a723e */ /* 0x000fe200000000ff */
[C---:B------:R-:W-:Y:S02]  /*e6550*/  IMAD R29, R28.reuse, 0x1a6, RZ ;  /* 0x000001a61c1d7824 */ /* 0x040fe400078e02ff */
[----:B------:R-:W-:-:S03]  /*e6560*/  IMAD R12, R28, 0x34e, RZ ;  /* 0x0000034e1c0c7824 */ /* 0x000fc600078e02ff */
[----:B------:R-:W-:Y:S01]  /*e6570*/  LEA.HI.X.SX32 R17, R29, R3, 0x1, P5 ;  /* 0x000000031d117211 */ /* 0x000fe200028f0eff */
[----:B------:R-:W-:Y:S04]  /*e6580*/  STS.128 [R0+0x300], R8 ;  /* 0x0003000800007388 */ /* 0x000fe80000000c00 */
[----:B------:R1:W-:Y:S04]  /*e6590*/  STL.64 [R1+0x6e8], R16 ;  /* 0x0006e81001007387 */ /* 0x0003e80000100a00 */
[----:B0-----:R-:W2:Y:S01]  /*e65a0*/  LDL.LU R7, [R1+0x13a8] ;  /* 0x0013a80001077983 */ /* 0x001ea20000300800 */
[----:B-1----:R-:W-:-:S03]  /*e65b0*/  IADD3 R16, P5, R12, R2, RZ ;  /* 0x000000020c107210 */ /* 0x002fc60007fbe0ff */
[----:B------:R-:W3:Y:S01]  /*e65c0*/  LDL.LU R9, [R1+0x13cc] ;  /* 0x0013cc0001097983 */ /* 0x000ee20000300800 */
[----:B------:R-:W-:-:S03]  /*e65d0*/  LEA.HI.X.SX32 R17, R14, R3, 0x1, P5 ;  /* 0x000000030e117211 */ /* 0x000fc600028f0eff */
[----:B------:R-:W4:Y:S01]  /*e65e0*/  LDL.LU R14, [R1+0x464] ;  /* 0x00046400010e7983 */ /* 0x000f220000300800 */
[C---:B------:R-:W-:Y:S02]  /*e65f0*/  IMAD R13, R28.reuse, 0x350, RZ ;  /* 0x000003501c0d7824 */ /* 0x040fe400078e02ff */
[----:B------:R-:W-:Y:S01]  /*e6600*/  IMAD R29, R28, 0x1a8, RZ ;  /* 0x000001a81c1d7824 */ /* 0x000fe200078e02ff */
[----:B------:R0:W-:Y:S01]  /*e6610*/  STL.64 [R1+0x6e0], R16 ;  /* 0x0006e01001007387 */ /* 0x0001e20000100a00 */
[----:B------:R-:W-:Y:S01]  /*e6620*/  F2FP.PACK_AB R12, R24, R25 ;  /* 0x00000019180c723e */ /* 0x000fe200000000ff */
[----:B------:R-:W-:Y:S02]  /*e6630*/  IMAD R4, R28, 0x352, RZ ;  /* 0x000003521c047824 */ /* 0x000fe400078e02ff */
[----:B------:R-:W2:Y:S04]  /*e6640*/  LDL.LU R8, [R1+0x142c] ;  /* 0x00142c0001087983 */ /* 0x000ea80000300800 */
[----:B------:R-:W2:Y:S01]  /*e6650*/  LDL.LU R10, [R1+0x1428] ;  /* 0x00142800010a7983 */ /* 0x000ea20000300800 */
[----:B0-----:R-:W-:-:S03]  /*e6660*/  IADD3 R16, P5, R13, R2, RZ ;  /* 0x000000020d107210 */ /* 0x001fc60007fbe0ff */
[----:B------:R-:W2:Y:S01]  /*e6670*/  LDL.LU R24, [R1+0x13d8] ;  /* 0x0013d80001187983 */ /* 0x000ea20000300800 */
[----:B------:R-:W-:-:S03]  /*e6680*/  LEA.HI.X.SX32 R17, R29, R3, 0x1, P5 ;  /* 0x000000031d117211 */ /* 0x000fc600028f0eff */
[----:B------:R-:W2:Y:S01]  /*e6690*/  LDL.LU R25, [R1+0x13d4] ;  /* 0x0013d40001197983 */ /* 0x000ea20000300800 */
[----:B------:R-:W-:-:S03]  /*e66a0*/  IMAD R6, R28, 0x1a9, RZ ;  /* 0x000001a91c067824 */ /* 0x000fc600078e02ff */
[----:B------:R-:W2:Y:S04]  /*e66b0*/  LDL.LU R11, [R1+0x143c] ;  /* 0x00143c00010b7983 */ /* 0x000ea80000300800 */
[----:B------:R-:W2:Y:S04]  /*e66c0*/  LDL.LU R29, [R1+0x1438] ;  /* 0x00143800011d7983 */ /* 0x000ea80000300800 */
[----:B------:R0:W-:Y:S01]  /*e66d0*/  STL.64 [R1+0x6b8], R16 ;  /* 0x0006b81001007387 */ /* 0x0001e20000100a00 */
[----:B------:R-:W-:Y:S01]  /*e66e0*/  IMAD R5, R28, 0x354, RZ ;  /* 0x000003541c057824 */ /* 0x000fe200078e02ff */
[----:B0-----:R-:W-:-:S04]  /*e66f0*/  IADD3 R16, P5, R4, R2, RZ ;  /* 0x0000000204107210 */ /* 0x001fc80007fbe0ff */
[----:B------:R-:W-:Y:S02]  /*e6700*/  LEA.HI.X.SX32 R17, R6, R3, 0x1, P5 ;  /* 0x0000000306117211 */ /* 0x000fe400028f0eff */
[----:B----4-:R-:W-:Y:S02]  /*e6710*/  F2FP.PACK_AB R13, R14, R18 ;  /* 0x000000120e0d723e */ /* 0x010fe400000000ff */
[----:B------:R-:W-:Y:S01]  /*e6720*/  F2FP.PACK_AB R14, R27, R22 ;  /* 0x000000161b0e723e */ /* 0x000fe200000000ff */
[----:B------:R-:W4:Y:S04]  /*e6730*/  LDL.LU R18, [R1+0x13e0] ;  /* 0x0013e00001127983 */ /* 0x000f280000300800 */
[----:B------:R-:W4:Y:S04]  /*e6740*/  LDL.LU R22, [R1+0x13dc] ;  /* 0x0013dc0001167983 */ /* 0x000f280000300800 */
[----:B------:R0:W-:Y:S02]  /*e6750*/  STL.64 [R1+0x6b0], R16 ;  /* 0x0006b01001007387 */ /* 0x0001e40000100a00 */
[----:B0-----:R-:W-:-:S02]  /*e6760*/  IADD3 R16, P5, R5, R2, RZ ;  /* 0x0000000205107210 */ /* 0x001fc40007fbe0ff */
[----:B------:R-:W3:Y:S01]  /*e6770*/  LDL.LU R5, [R1+0x13d0] ;  /* 0x0013d00001057983 */ /* 0x000ee20000300800 */
[C---:B------:R-:W-:Y:S02]  /*e6780*/  IMAD R27, R28.reuse, 0x1aa, RZ ;  /* 0x000001aa1c1b7824 */ /* 0x040fe400078e02ff */
[----:B------:R-:W-:-:S03]  /*e6790*/  IMAD R4, R28, 0x356, RZ ;  /* 0x000003561c047824 */ /* 0x000fc600078e02ff */
[----:B------:R-:W-:Y:S02]  /*e67a0*/  LEA.HI.X.SX32 R17, R27, R3, 0x1, P5 ;  /* 0x000000031b117211 */ /* 0x000fe400028f0eff */
[----:B--2---:R-:W-:Y:S01]  /*e67b0*/  F2FP.PACK_AB R15, R7, R15 ;  /* 0x0000000f070f723e */ /* 0x004fe200000000ff */
[----:B------:R-:W2:Y:S01]  /*e67c0*/  LDL.LU R27, [R1+0x1458] ;  /* 0x00145800011b7983 */ /* 0x000ea20000300800 */
[----:B------:R-:W-:-:S03]  /*e67d0*/  IMAD R7, R28, 0x1ab, RZ ;  /* 0x000001ab1c077824 */ /* 0x000fc600078e02ff */
        /* <DEDUP_REMOVED lines=8> */
[----:B------:R0:W-:Y:S01]  /*e6860*/  STL.64 [R1+0x6a0], R16 ;  /* 0x0006a01001007387 */ /* 0x0001e20000100a00 */
[----:B------:R-:W-:Y:S01]  /*e6870*/  F2FP.PACK_AB R8, R8, R10 ;  /* 0x0000000a0808723e */ /* 0x000fe200000000ff */
[----:B------:R-:W-:Y:S01]  /*e6880*/  IMAD R10, R28, 0x1ad, RZ ;  /* 0x000001ad1c0a7824 */ /* 0x000fe200078e02ff */
[----:B0-----:R-:W-:Y:S01]  /*e6890*/  IADD3 R16, P5, R6, R2, RZ ;  /* 0x0000000206107210 */ /* 0x001fe20007fbe0ff */
[----:B------:R-:W-:-:S02]  /*e68a0*/  IMAD R6, R28, 0x35c, RZ ;  /* 0x0000035c1c067824 */ /* 0x000fc400078e02ff */
[C---:B------:R-:W-:Y:S01]  /*e68b0*/  IMAD R7, R28.reuse, 0x35e, RZ ;  /* 0x0000035e1c077824 */ /* 0x040fe200078e02ff */
[----:B---3--:R-:W-:Y:S01]  /*e68c0*/  F2FP.PACK_AB R4, R5, R9 ;  /* 0x000000090504723e */ /* 0x008fe200000000ff */
[C---:B------:R-:W-:Y:S02]  /*e68d0*/  IMAD R9, R28.reuse, 0x1ac, RZ ;  /* 0x000001ac1c097824 */ /* 0x040fe400078e02ff */
[----:B------:R-:W-:-:S03]  /*e68e0*/  IMAD R5, R28, 0x35a, RZ ;  /* 0x0000035a1c057824 */ /* 0x000fc600078e02ff */
[----:B------:R-:W-:-:S05]  /*e68f0*/  LEA.HI.X.SX32 R17, R9, R3, 0x1, P5 ;  /* 0x0000000309117211 */ /* 0x000fca00028f0eff */
[----:B------:R0:W-:Y:S02]  /*e6900*/  STL.64 [R1+0x668], R16 ;  /* 0x0006681001007387 */ /* 0x0001e40000100a00 */
[----:B0-----:R-:W-:Y:S02]  /*e6910*/  IADD3 R16, P5, R5, R2, RZ ;  /* 0x0000000205107210 */ /* 0x001fe40007fbe0ff */
[----:B------:R-:W-:Y:S02]  /*e6920*/  F2FP.PACK_AB R5, R24, R25 ;  /* 0x000000191805723e */ /* 0x000fe400000000ff */
[----:B------:R-:W-:Y:S01]  /*e6930*/  LEA.HI.X.SX32 R17, R10, R3, 0x1, P5 ;  /* 0x000000030a117211 */ /* 0x000fe200028f0eff */
[----:B------:R-:W3:Y:S04]  /*e6940*/  LDL.LU R24, [R1+0x14a8] ;  /* 0x0014a80001187983 */ /* 0x000ee80000300800 */
[----:B------:R-:W3:Y:S04]  /*e6950*/  LDL.LU R25, [R1+0x14a4] ;  /* 0x0014a40001197983 */ /* 0x000ee80000300800 */
[----:B------:R-:W3:Y:S04]  /*e6960*/  LDL.LU R10, [R1+0x1448] ;  /* 0x00144800010a7983 */ /* 0x000ee80000300800 */
[----:B------:R0:W-:Y:S01]  /*e6970*/  STL.64 [R1+0x660], R16 ;  /* 0x0006601001007387 */ /* 0x0001e20000100a00 */
[----:B------:R-:W-:-:S03]  /*e6980*/  F2FP.PACK_AB R9, R11, R29 ;  /* 0x0000001d0b09723e */ /* 0x000fc600000000ff */
[----:B------:R-:W3:Y:S01]  /*e6990*/  LDL.LU R29, [R1+0x14ac] ;  /* 0x0014ac00011d7983 */ /* 0x000ee20000300800 */
[----:B0-----:R-:W-:Y:S01]  /*e69a0*/  IMAD R17, R28, 0x1ae, RZ ;  /* 0x000001ae1c117824 */ /* 0x001fe200078e02ff */
[----:B------:R-:W-:Y:S02]  /*e69b0*/  IADD3 R16, P5, R6, R2, RZ ;  /* 0x0000000206107210 */ /* 0x000fe40007fbe0ff */
[----:B----4-:R-:W-:Y:S02]  /*e69c0*/  F2FP.PACK_AB R6, R18, R22 ;  /* 0x000000161206723e */ /* 0x010fe400000000ff */
[----:B------:R-:W-:Y:S01]  /*e69d0*/  LEA.HI.X.SX32 R17, R17, R3, 0x1, P5 ;  /* 0x0000000311117211 */ /* 0x000fe200028f0eff */
[----:B------:R-:W4:Y:S04]  /*e69e0*/  LDL.LU R18, [R1+0x14b8] ;  /* 0x0014b80001127983 */ /* 0x000f280000300800 */
[----:B------:R-:W4:Y:S04]  /*e69f0*/  LDL.LU R22, [R1+0x14b4] ;  /* 0x0014b40001167983 */ /* 0x000f280000300800 */
[----:B------:R0:W-:Y:S02]  /*e6a00*/  STL.64 [R1+0x658], R16 ;  /* 0x0006581001007387 */ /* 0x0001e40000100a00 */
[----:B0-----:R-:W-:-:S02]  /*e6a10*/  IADD3 R16, P5, R7, R2, RZ ;  /* 0x0000000207107210 */ /* 0x001fc40007fbe0ff */
[----:B------:R-:W3:Y:S01]  /*e6a20*/  LDL.LU R7, [R1+0x144c] ;  /* 0x00144c0001077983 */ /* 0x000ee20000300800 */
[C---:B------:R-:W-:Y:S02]  /*e6a30*/  IMAD R13, R28.reuse, 0x1af, RZ ;  /* 0x000001af1c0d7824 */ /* 0x040fe400078e02ff */
[----:B------:R-:W-:-:S03]  /*e6a40*/  IMAD R11, R28, 0x360, RZ ;  /* 0x000003601c0b7824 */ /* 0x000fc600078e02ff */
[----:B------:R-:W-:-:S05]  /*e6a50*/  LEA.HI.X.SX32 R17, R13, R3, 0x1, P5 ;  /* 0x000000030d117211 */ /* 0x000fca00028f0eff */
[----:B------:R0:W-:Y:S02]  /*e6a60*/  STL.64 [R1+0x650], R16 ;  /* 0x0006501001007387 */ /* 0x0001e40000100a00 */
[----:B0-----:R-:W-:Y:S01]  /*e6a70*/  IMAD R17, R28, 0x1b0, RZ ;  /* 0x000001b01c117824 */ /* 0x001fe200078e02ff */
[----:B------:R-:W-:Y:S02]  /*e6a80*/  IADD3 R16, P5, R11, R2, RZ ;  /* 0x000000020b107210 */ /* 0x000fe40007fbe0ff */
[----:B--2---:R-:W-:Y:S02]  /*e6a90*/  F2FP.PACK_AB R11, R15, R27 ;  /* 0x0000001b0f0b723e */ /* 0x004fe400000000ff */
[----:B------:R-:W-:Y:S01]  /*e6aa0*/  LEA.HI.X.SX32 R17, R17, R3, 0x1, P5 ;  /* 0x0000000311117211 */ /* 0x000fe200028f0eff */
[----:B------:R-:W2:Y:S04]  /*e6ab0*/  LDL.LU R15, [R1+0x14c8] ;  /* 0x0014c800010f7983 */ /* 0x000ea80000300800 */
[----:B------:R-:W2:Y:S04]  /*e6ac0*/  LDL.LU R27, [R1+0x14c4] ;  /* 0x0014c400011b7983 */ /* 0x000ea80000300800 */
[----:B------:R-:W-:Y:S01]  /*e6ad0*/  STL.64 [R1+0x648], R16 ;  /* 0x0006481001007387 */ /* 0x000fe20000100a00 */
[----:B---3--:R-:W-:-:S02]  /*e6ae0*/  F2FP.PACK_AB R10, R7, R10 ;  /* 0x0000000a070a723e */ /* 0x008fc400000000ff */
[----:B------:R-:W-:-:S05]  /*e6af0*/  F2FP.PACK_AB R7, R12, R14 ;  /* 0x0000000e0c07723e */ /* 0x000fca00000000ff */
[----:B------:R0:W-:Y:S04]  /*e6b00*/  STS.128 [R0+0x400], R4 ;  /* 0x0004000400007388 */ /* 0x0001e80000000c00 */
[----:B0-----:R-:W3:Y:S01]  /*e6b10*/  LDL.LU R7, [R1+0x14b0] ;  /* 0x0014b00001077983 */ /* 0x001ee20000300800 */
[C---:B------:R-:W-:Y:S02]  /*e6b20*/  IMAD R12, R28.reuse, 0x362, RZ ;  /* 0x000003621c0c7824 */ /* 0x040fe400078e02ff */
[----:B------:R-:W-:-:S03]  /*e6b30*/  IMAD R14, R28, 0x1b1, RZ ;  /* 0x000001b11c0e7824 */ /* 0x000fc600078e02ff */
[----:B------:R-:W-:Y:S01]  /*e6b40*/  IADD3 R16, P5, R12, R2, RZ ;  /* 0x000000020c107210 */ /* 0x000fe20007fbe0ff */
[----:B------:R-:W-:-:S03]  /*e6b50*/  IMAD R13, R28, 0x364, RZ ;  /* 0x000003641c0d7824 */ /* 0x000fc600078e02ff */
[----:B------:R-:W-:Y:S01]  /*e6b60*/  LEA.HI.X.SX32 R17, R14, R3, 0x1, P5 ;  /* 0x000000030e117211 */ /* 0x000fe200028f0eff */
[----:B------:R-:W-:Y:S04]  /*e6b70*/  STS.128 [R0+0x480], R8 ;  /* 0x0004800800007388 */ /* 0x000fe80000000c00 */
[----:B------:R0:W-:Y:S01]  /*e6b80*/  STL.64 [R1+0x640], R16 ;  /* 0x0006401001007387 */ /* 0x0001e20000100a00 */
[----:B------:R-:W-:Y:S01]  /*e6b90*/  IMAD R4, R28, 0x366, RZ ;  /* 0x000003661c047824 */ /* 0x000fe200078e02ff */
[----:B------:R-:W-:Y:S01]  /*e6ba0*/  F2FP.PACK_AB R12, R24, R25 ;  /* 0x00000019180c723e */ /* 0x000fe200000000ff */
[----:B------:R-:W-:Y:S01]  /*e6bb0*/  IMAD R6, R28, 0x1b3, RZ ;  /* 0x000001b31c067824 */ /* 0x000fe200078e02ff */
[----:B0-----:R-:W-:Y:S01]  /*e6bc0*/  IADD3 R16, P5, R13, R2, RZ ;  /* 0x000000020d107210 */ /* 0x001fe20007fbe0ff */
[----:B------:R-:W3:Y:S03]  /*e6bd0*/  LDL.LU R8, [R1+0x14f0] ;  /* 0x0014f00001087983 */ /* 0x000ee60000300800 */
[----:B------:R-:W-:Y:S01]  /*e6be0*/  LEA.HI.X.SX32 R17, R20, R3, 0x1, P5 ;  /* 0x0000000314117211 */ /* 0x000fe200028f0eff */
[----:B------:R-:W3:Y:S04]  /*e6bf0*/  LDL.LU R10, [R1+0x14ec] ;  /* 0x0014ec00010a7983 */ /* 0x000ee80000300800 */
[----:B------:R-:W3:Y:S04]  /*e6c00*/  LDL.LU R9, [R1+0x14f4] ;  /* 0x0014f40001097983 */ /* 0x000ee80000300800 */
[----:B------:R-:W3:Y:S04]  /*e6c10*/  LDL.LU R24, [R1+0x1500] ;  /* 0x0015000001187983 */ /* 0x000ee80000300800 */
[----:B------:R-:W3:Y:S04]  /*e6c20*/  LDL.LU R25, [R1+0x14fc] ;  /* 0x0014fc0001197983 */ /* 0x000ee80000300800 */
[----:B------:R0:W-:Y:S01]  /*e6c30*/  STL.64 [R1+0x618], R16 ;  /* 0x0006181001007387 */ /* 0x0001e20000100a00 */
[----:B------:R-:W-:Y:S01]  /*e6c40*/  IMAD R5, R28, 0x368, RZ ;  /* 0x000003681c057824 */ /* 0x000fe200078e02ff */
[----:B----4-:R-:W-:Y:S01]  /*e6c50*/  F2FP.PACK_AB R14, R18, R22 ;  /* 0x00000016120e723e */ /* 0x010fe200000000ff */
[----:B------:R-:W-:Y:S01]  /*e6c60*/  IMAD R22, R28, 0x1b4, RZ ;  /* 0x000001b41c167824 */ /* 0x000fe200078e02ff */
[----:B0-----:R-:W-:-:S04]  /*e6c70*/  IADD3 R16, P5, R4, R2, RZ ;  /* 0x0000000204107210 */ /* 0x001fc80007fbe0ff */
[----:B------:R-:W-:Y:S02]  /*e6c80*/  LEA.HI.X.SX32 R17, R6, R3, 0x1, P5 ;  /* 0x0000000306117211 */ /* 0x000fe400028f0eff */
[----:B------:R-:W4:Y:S04]  /*e6c90*/  LDL.LU R6, [R1+0x14e4] ;  /* 0x0014e40001067983 */ /* 0x000f280000300800 */
[----:B------:R-:W4:Y:S04]  /*e6ca0*/  LDL.LU R11, [R1+0x1524] ;  /* 0x00152400010b7983 */ /* 0x000f280000300800 */
[----:B------:R-:W4:Y:S04]  /*e6cb0*/  LDL.LU R20, [R1+0x152c] ;  /* 0x00152c0001147983 */ /* 0x000f280000300800 */
[----:B------:R0:W-:Y:S01]  /*e6cc0*/  STL.64 [R1+0x610], R16 ;  /* 0x0006101001007387 */ /* 0x0001e20000100a00 */
[----:B------:R-:W-:Y:S01]  /*e6cd0*/  IMAD R4, R28, 0x36a, RZ ;  /* 0x0000036a1c047824 */ /* 0x000fe200078e02ff */
[----:B--2---:R-:W-:-:S02]  /*e6ce0*/  F2FP.PACK_AB R15, R15, R27 ;  /* 0x0000001b0f0f723e */ /* 0x004fc400000000ff */
[----:B0-----:R-:W-:-:S04]  /*e6cf0*/  IADD3 R16, P5, R5, R2, RZ ;  /* 0x0000000205107210 */ /* 0x001fc80007fbe0ff */
[----:B------:R-:W-:Y:S02]  /*e6d00*/  LEA.HI.X.SX32 R17, R22, R3, 0x1, P5 ;  /* 0x0000000316117211 */ /* 0x000fe400028f0eff */
[----:B---3--:R-:W-:Y:S02]  /*e6d10*/  F2FP.PACK_AB R13, R7, R29 ;  /* 0x0000001d070d723e */ /* 0x008fe400000000ff */
[----:B------:R-:W2:Y:S04]  /*e6d20*/  LDL.LU R29, [R1+0x1538] ;  /* 0x00153800011d7983 */ /* 0x000ea80000300800 */
[----:B------:R-:W2:Y:S04]  /*e6d30*/  LDL.LU R18, [R1+0x1534] ;  /* 0x0015340001127983 */ /* 0x000ea80000300800 */
[----:B------:R-:W3:Y:S04]  /*e6d40*/  LDL.LU R27, [R1+0x1540] ;  /* 0x00154000011b7983 */ /* 0x000ee80000300800 */
[----:B------:R-:W3:Y:S04]  /*e6d50*/  LDL.LU R22, [R1+0x153c] ;  /* 0x00153c0001167983 */ /* 0x000ee80000300800 */
[----:B------:R0:W-:Y:S02]  /*e6d60*/  STL.64 [R1+0x608], R16 ;  /* 0x0006081001007387 */ /* 0x0001e40000100a00 */
[----:B0-----:R-:W-:-:S02]  /*e6d70*/  IADD3 R16, P5, R4, R2, RZ ;  /* 0x0000000204107210 */ /* 0x001fc40007fbe0ff */
[----:B------:R-:W4:Y:S04]  /*e6d80*/  LDL.LU R4, [R1+0x14e8] ;  /* 0x0014e80001047983 */ /* 0x000f280000300800 */
[----:B------:R0:W-:Y:S04]  /*e6d90*/  STS.128 [R0+0x500], R12 ;  /* 0x0005000c00007388 */ /* 0x0001e80000000c00 */
[----:B0-----:R-:W2:Y:S04]  /*e6da0*/  LDL.LU R14, [R1+0x14f8] ;  /* 0x0014f800010e7983 */ /* 0x001ea80000300800 */
[----:B------:R-:W3:Y:S04]  /*e6db0*/  LDL.LU R13, [R1+0x1528] ;  /* 0x00152800010d7983 */ /* 0x000ee80000300800 */
[----:B------:R-:W3:Y:S01]  /*e6dc0*/  LDL.LU R15, [R1+0x1530] ;  /* 0x00153000010f7983 */ /* 0x000ee20000300800 */
[----:B------:R-:W-:-:S02]  /*e6dd0*/  IMAD R7, R28, 0x1b5, RZ ;  /* 0x000001b51c077824 */ /* 0x000fc400078e02ff */
[----:B------:R-:W-:-:S03]  /*e6de0*/  IMAD R5, R28, 0x36c, RZ ;  /* 0x0000036c1c057824 */ /* 0x000fc600078e02ff */
[----:B------:R-:W-:Y:S01]  /*e6df0*/  LEA.HI.X.SX32 R17, R7, R3, 0x1, P5 ;  /* 0x0000000307117211 */ /* 0x000fe200028f0eff */
[----:B------:R-:W-:-:S04]  /*e6e00*/  IMAD R12, R28, 0x1b6, RZ ;  /* 0x000001b61c0c7824 */ /* 0x000fc800078e02ff */
[----:B------:R0:W-:Y:S02]  /*e6e10*/  STL.64 [R1+0x600], R16 ;  /* 0x0006001001007387 */ /* 0x0001e40000100a00 */
[----:B0-----:R-:W-:-:S04]  /*e6e20*/  IADD3 R16, P5, R5, R2, RZ ;  /* 0x0000000205107210 */ /* 0x001fc80007fbe0ff */
[----:B------:R-:W-:Y:S02]  /*e6e30*/  LEA.HI.X.SX32 R17, R12, R3, 0x1, P5 ;  /* 0x000000030c117211 */ /* 0x000fe400028f0eff */
[----:B------:R-:W-:Y:S01]  /*e6e40*/  F2FP.PACK_AB R5, R8, R10 ;  /* 0x0000000a0805723e */ /* 0x000fe200000000ff */
[C---:B------:R-:W-:Y:S02]  /*e6e50*/  IMAD R10, R28.reuse, 0x1b7, RZ ;  /* 0x000001b71c0a7824 */ /* 0x040fe400078e02ff */
[----:B------:R0:W-:Y:S01]  /*e6e60*/  STL.64 [R1+0x5c8], R16 ;  /* 0x0005c81001007387 */ /* 0x0001e20000100a00 */
[----:B------:R-:W-:Y:S01]  /*e6e70*/  IMAD R8, R28, 0x370, RZ ;  /* 0x000003701c087824 */ /* 0x000fe200078e02ff */
[----:B------:R-:W-:Y:S02]  /*e6e80*/  F2FP.PACK_AB R7, R24, R25 ;  /* 0x000000191807723e */ /* 0x000fe400000000ff */
[----:B------:R-:W3:Y:S04]  /*e6e90*/  LDL.LU R24, [R1+0x1568] ;  /* 0x0015680001187983 */ /* 0x000ee80000300800 */
[----:B------:R-:W3:Y:S01]  /*e6ea0*/  LDL.LU R25, [R1+0x1564] ;  /* 0x0015640001197983 */ /* 0x000ee20000300800 */
[----:B------:R-:W-:Y:S01]  /*e6eb0*/  IMAD R12, R28, 0x376, RZ ;  /* 0x000003761c0c7824 */ /* 0x000fe200078e02ff */
[----:B----4-:R-:W-:Y:S01]  /*e6ec0*/  F2FP.PACK_AB R4, R4, R6 ;  /* 0x000000060404723e */ /* 0x010fe200000000ff */
[----:B------:R-:W-:-:S05]  /*e6ed0*/  IMAD R6, R28, 0x36e, RZ ;  /* 0x0000036e1c067824 */ /* 0x000fca00078e02ff */
[----:B0-----:R-:W-:-:S04]  /*e6ee0*/  IADD3 R16, P5, R6, R2, RZ ;  /* 0x0000000206107210 */ /* 0x001fc80007fbe0ff */
[----:B------:R-:W-:-:S05]  /*e6ef0*/  LEA.HI.X.SX32 R17, R10, R3, 0x1, P5 ;  /* 0x000000030a117211 */ /* 0x000fca00028f0eff */
[----:B------:R0:W-:Y:S01]  /*e6f00*/  STL.64 [R1+0x5c0], R16 ;  /* 0x0005c01001007387 */ /* 0x0001e20000100a00 */
[----:B--2---:R-:W-:Y:S01]  /*e6f10*/  F2FP.PACK_AB R6, R14, R9 ;  /* 0x000000090e06723e */ /* 0x004fe200000000ff */
[----:B------:R-:W-:Y:S01]  /*e6f20*/  IMAD R14, R28, 0x1b8, RZ ;  /* 0x000001b81c0e7824 */ /* 0x000fe200078e02ff */
[----:B0-----:R-:W-:Y:S01]  /*e6f30*/  IADD3 R16, P5, R8, R2, RZ ;  /* 0x0000000208107210 */ /* 0x001fe20007fbe0ff */
[----:B------:R-:W-:-:S03]  /*e6f40*/  IMAD R9, R28, 0x372, RZ ;  /* 0x000003721c097824 */ /* 0x000fc600078e02ff */
[----:B------:R-:W-:Y:S02]  /*e6f50*/  LEA.HI.X.SX32 R17, R14, R3, 0x1, P5 ;  /* 0x000000030e117211 */ /* 0x000fe400028f0eff */
[----:B---3--:R-:W-:Y:S01]  /*e6f60*/  F2FP.PACK_AB R8, R13, R11 ;  /* 0x0000000b0d08723e */ /* 0x008fe200000000ff */
[C---:B------:R-:W-:Y:S02]  /*e6f70*/  IMAD R13, R28.reuse, 0x1b9, RZ ;  /* 0x000001b91c0d7824 */ /* 0x040fe400078e02ff */
[----:B------:R0:W-:Y:S01]  /*e6f80*/  STL.64 [R1+0x5b8], R16 ;  /* 0x0005b81001007387 */ /* 0x0001e20000100a00 */
[----:B------:R-:W-:Y:S01]  /*e6f90*/  IMAD R11, R28, 0x374, RZ ;  /* 0x000003741c0b7824 */ /* 0x000fe200078e02ff */
[----:B------:R-:W-:Y:S02]  /*e6fa0*/  F2FP.PACK_AB R10, R29, R18 ;  /* 0x000000121d0a723e */ /* 0x000fe400000000ff */
[----:B0-----:R-:W-:Y:S02]  /*e6fb0*/  IADD3 R16, P5, R9, R2, RZ ;  /* 0x0000000209107210 */ /* 0x001fe40007fbe0ff */
[----:B------:R-:W-:-:S02]  /*e6fc0*/  F2FP.PACK_AB R9, R15, R20 ;  /* 0x000000140f09723e */ /* 0x000fc400000000ff */
[----:B------:R-:W-:Y:S01]  /*e6fd0*/  LEA.HI.X.SX32 R17, R13, R3, 0x1, P5 ;  /* 0x000000030d117211 */ /* 0x000fe200028f0eff */
[----:B------:R-:W2:Y:S04]  /*e6fe0*/  LDL.LU R15, [R1+0x1580] ;  /* 0x00158000010f7983 */ /* 0x000ea80000300800 */
[----:B------:R-:W2:Y:S04]  /*e6ff0*/  LDL.LU R29, [R1+0x157c] ;  /* 0x00157c00011d7983 */ /* 0x000ea80000300800 */
[----:B------:R0:W-:Y:S01]  /*e7000*/  STL.64 [R1+0x5b0], R16 ;  /* 0x0005b01001007387 */ /* 0x0001e20000100a00 */
[----:B------:R-:W-:-:S03]  /*e7010*/  IMAD R14, R28, 0x1bb, RZ ;  /* 0x000001bb1c0e7824 */ /* 0x000fc600078e02ff */
[----:B------:R1:W-:Y:S01]  /*e7020*/  STS.128 [R0+0x580], R4 ;  /* 0x0005800400007388 */ /* 0x0003e20000000c00 */
[----:B0-----:R-:W-:Y:S02]  /*e7030*/  IADD3 R16, P5, R11, R2, RZ ;  /* 0x000000020b107210 */ /* 0x001fe40007fbe0ff */
[----:B------:R-:W-:Y:S02]  /*e7040*/  F2FP.PACK_AB R11, R27, R22 ;  /* 0x000000161b0b723e */ /* 0x000fe400000000ff */
[----:B------:R-:W-:Y:S02]  /*e7050*/  LEA.HI.X.SX32 R17, R19, R3, 0x1, P5 ;  /* 0x0000000313117211 */ /* 0x000fe400028f0eff */
[----:B------:R-:W-:Y:S01]  /*e7060*/  IADD3 R22, P5, R12, R2, RZ ;  /* 0x000000020c167210 */ /* 0x000fe20007fbe0ff */
[----:B------:R-:W3:Y:S01]  /*e7070*/  LDL.LU R19, [R1+0x1574] ;  /* 0x0015740001137983 */ /* 0x000ee20000300800 */
[----:B-1----:R-:W-:-:S03]  /*e7080*/  IMAD.MOV.U32 R5, RZ, RZ, R23 ;  /* 0x000000ffff057224 */ /* 0x002fc600078e0017 */
[----:B------:R0:W-:Y:S01]  /*e7090*/  STL.64 [R1+0x5a8], R16 ;  /* 0x0005a81001007387 */ /* 0x0001e20000100a00 */
[----:B------:R-:W-:-:S03]  /*e70a0*/  MOV R4, R22 ;  /* 0x0000001600047202 */ /* 0x000fc60000000f00 */
[----:B------:R1:W-:Y:S04]  /*e70b0*/  STS.128 [R0+0x600], R8 ;  /* 0x0006000800007388 */ /* 0x0003e80000000c00 */
[----:B0-----:R-:W4:Y:S04]  /*e70c0*/  LDL.LU R17, [R1+0x15a8] ;  /* 0x0015a80001117983 */ /* 0x001f280000300800 */
[----:B------:R-:W4:Y:S04]  /*e70d0*/  LDL.LU R16, [R1+0x15a4] ;  /* 0x0015a40001107983 */ /* 0x000f280000300800 */
[----:B------:R0:W-:Y:S01]  /*e70e0*/  STL [R1+0x5a0], R22 ;  /* 0x0005a01601007387 */ /* 0x0001e20000100800 */
[----:B-1----:R-:W-:-:S02]  /*e70f0*/  MOV R9, R5 ;  /* 0x0000000500097202 */ /* 0x002fc40000000f00 */
[----:B------:R-:W-:Y:S01]  /*e7100*/  LEA.HI.X.SX32 R9, R14, R3, 0x1, P5 ;  /* 0x000000030e097211 */ /* 0x000fe200028f0eff */
[----:B0-----:R-:W3:Y:S04]  /*e7110*/  LDL.LU.64 R22, [R1+0x4018] ;  /* 0x0040180001167983 */ /* 0x001ee80000300a00 */
[----:B------:R-:W3:Y:S04]  /*e7120*/  LDL.LU R7, [R1+0x1578] ;  /* 0x0015780001077983 */ /* 0x000ee80000300800 */
[----:B------:R-:W3:Y:S04]  /*e7130*/  LDL.LU R11, [R1+0x156c] ;  /* 0x00156c00010b7983 */ /* 0x000ee80000300800 */
[----:B------:R-:W3:Y:S01]  /*e7140*/  LDL.LU R14, [R1+0x1570] ;  /* 0x00157000010e7983 */ /* 0x000ee20000300800 */
[----:B------:R-:W-:Y:S01]  /*e7150*/  IMAD R13, R28, 0x378, RZ ;  /* 0x000003781c0d7824 */ /* 0x000fe200078e02ff */
[----:B------:R-:W-:-:S02]  /*e7160*/  MOV R8, R4 ;  /* 0x0000000400087202 */ /* 0x000fc40000000f00 */
[----:B------:R-:W4:Y:S02]  /*e7170*/  LDL.LU R10, [R1+0x15e8] ;  /* 0x0015e800010a7983 */ /* 0x000f240000300800 */
[----:B------:R-:W-:Y:S01]  /*e7180*/  IADD3 R8, P5, R13, R2, RZ ;  /* 0x000000020d087210 */ /* 0x000fe20007fbe0ff */
[C---:B------:R-:W-:Y:S01]  /*e7190*/  IMAD R13, R28.reuse, 0x1bc, RZ ;  /* 0x000001bc1c0d7824 */ /* 0x040fe200078e02ff */
[----:B------:R-:W4:Y:S01]  /*e71a0*/  LDL.LU R20, [R1+0x15e4] ;  /* 0x0015e40001147983 */ /* 0x000f220000300800 */
[----:B------:R-:W-:-:S03]  /*e71b0*/  IMAD R4, R28, 0x37a, RZ ;  /* 0x0000037a1c047824 */ /* 0x000fc600078e02ff */
[----:B------:R0:W-:Y:S01]  /*e71c0*/  STL [R1+0x5a4], R9 ;  /* 0x0005a40901007387 */ /* 0x0001e20000100800 */
[----:B------:R-:W-:-:S03]  /*e71d0*/  F2FP.PACK_AB R12, R24, R25 ;  /* 0x00000019180c723e */ /* 0x000fc600000000ff */
[----:B------:R-:W4:Y:S01]  /*e71e0*/  LDL.LU R18, [R1+0x15b0] ;  /* 0x0015b00001127983 */ /* 0x000f220000300800 */
[----:B------:R-:W-:-:S03]  /*e71f0*/  IMAD R6, R28, 0x1bd, RZ ;  /* 0x000001bd1c067824 */ /* 0x000fc600078e02ff */
[----:B------:R-:W4:Y:S01]  /*e7200*/  LDL.LU R27, [R1+0x15ac] ;  /* 0x0015ac00011b7983 */ /* 0x000f220000300800 */
[----:B0-----:R-:W-:-:S03]  /*e7210*/  LEA.HI.X.SX32 R9, R13, R3, 0x1, P5 ;  /* 0x000000030d097211 */ /* 0x001fc600028f0eff */
[----:B------:R-:W4:Y:S04]  /*e7220*/  LDL.LU R24, [R1+0x15f0] ;  /* 0x0015f00001187983 */ /* 0x000f280000300800 */
[----:B------:R-:W4:Y:S04]  /*e7230*/  LDL.LU R25, [R1+0x15ec] ;  /* 0x0015ec0001197983 */ /* 0x000f280000300800 */
[----:B------:R0:W-:Y:S01]  /*e7240*/  STL.64 [R1+0x578], R8 ;  /* 0x0005780801007387 */ /* 0x0001e20000100a00 */
[----:B------:R-:W-:Y:S01]  /*e7250*/  IMAD R5, R28, 0x37c, RZ ;  /* 0x0000037c1c057824 */ /* 0x000fe200078e02ff */
[----:B0-----:R-:W-:-:S04]  /*e7260*/  IADD3 R8, P5, R4, R2, RZ ;  /* 0x0000000204087210 */ /* 0x001fc80007fbe0ff */
[----:B------:R-:W-:-:S05]  /*e7270*/  LEA.HI.X.SX32 R9, R6, R3, 0x1, P5 ;  /* 0x0000000306097211 */ /* 0x000fca00028f0eff */
[----:B------:R0:W-:Y:S02]  /*e7280*/  STL.64 [R1+0x570], R8 ;  /* 0x0005700801007387 */ /* 0x0001e40000100a00 */
[----:B0-----:R-:W-:Y:S02]  /*e7290*/  IADD3 R8, P5, R5, R2, RZ ;  /* 0x0000000205087210 */ /* 0x001fe40007fbe0ff */
[----:B--2---:R-:W-:Y:S01]  /*e72a0*/  F2FP.PACK_AB R15, R15, R29 ;  /* 0x0000001d0f0f723e */ /* 0x004fe200000000ff */
[----:B------:R-:W-:-:S05]  /*e72b0*/  IMAD R29, R28, 0x1be, RZ ;  /* 0x000001be1c1d7824 */ /* 0x000fca00078e02ff */
[----:B------:R-:W-:Y:S02]  /*e72c0*/  LEA.HI.X.SX32 R9, R29, R3, 0x1, P5 ;  /* 0x000000031d097211 */ /* 0x000fe400028f0eff */
[----:B---3--:R-:W-:Y:S02]  /*e72d0*/  F2FP.PACK_AB R13, R14, R11 ;  /* 0x0000000b0e0d723e */ /* 0x008fe400000000ff */
[----:B------:R-:W-:Y:S01]  /*e72e0*/  F2FP.PACK_AB R14, R7, R19 ;  /* 0x00000013070e723e */ /* 0x000fe200000000ff */
[----:B------:R-:W2:Y:S04]  /*e72f0*/  LDL.LU R11, [R1+0x15b4] ;  /* 0x0015b400010b7983 */ /* 0x000ea80000300800 */
[----:B------:R-:W3:Y:S04]  /*e7300*/  LDL.LU R19, [R1+0x15c0] ;  /* 0x0015c00001137983 */ /* 0x000ee80000300800 */
[----:B------:R-:W-:Y:S04]  /*e7310*/  STL.64 [R1+0x568], R8 ;  /* 0x0005680801007387 */ /* 0x000fe80000100a00 */
[----:B------:R0:W-:Y:S04]  /*e7320*/  STS.128 [R0+0x680], R12 ;  /* 0x0006800c00007388 */ /* 0x0001e80000000c00 */
[----:B0-----:R-:W2:Y:S01]  /*e7330*/  LDL.LU R13, [R1+0x15b8] ;  /* 0x0015b800010d7983 */ /* 0x001ea20000300800 */
[----:B------:R-:W-:-:S02]  /*e7340*/  IMAD R4, R28, 0x37e, RZ ;  /* 0x0000037e1c047824 */ /* 0x000fc400078e02ff */
[C---:B------:R-:W-:Y:S01]  /*e7350*/  IMAD R7, R28.reuse, 0x1bf, RZ ;  /* 0x000001bf1c077824 */ /* 0x040fe200078e02ff */
[----:B------:R-:W3:Y:S01]  /*e7360*/  LDL.LU R12, [R1+0x15c8] ;  /* 0x0015c800010c7983 */ /* 0x000ee20000300800 */
[----:B------:R-:W-:Y:S01]  /*e7370*/  IMAD R6, R28, 0x380, RZ ;  /* 0x000003801c067824 */ /* 0x000fe200078e02ff */
[----:B------:R-:W-:Y:S01]  /*e7380*/  IADD3 R8, P5, R4, R2, RZ ;  /* 0x0000000204087210 */ /* 0x000fe20007fbe0ff */
[C---:B------:R-:W-:Y:S01]  /*e7390*/  IMAD R29, R28.reuse, 0x1c0, RZ ;  /* 0x000001c01c1d7824 */ /* 0x040fe200078e02ff */
[----:B----4-:R-:W-:Y:S01]  /*e73a0*/  F2FP.PACK_AB R4, R17, R16 ;  /* 0x000000101104723e */ /* 0x010fe200000000ff */
[----:B------:R-:W-:Y:S01]  /*e73b0*/  IMAD R5, R28, 0x382, RZ ;  /* 0x000003821c057824 */ /* 0x000fe200078e02ff */
[----:B------:R-:W-:Y:S01]  /*e73c0*/  LEA.HI.X.SX32 R9, R7, R3, 0x1, P5 ;  /* 0x0000000307097211 */ /* 0x000fe200028f0eff */
[----:B------:R-:W4:Y:S01]  /*e73d0*/  LDL.LU R14, [R1+0x15fc] ;  /* 0x0015fc00010e7983 */ /* 0x000f220000300800 */
[----:B------:R-:W-:-:S04]  /*e73e0*/  IADD3 R16, P5, R6, R2, RZ ;  /* 0x0000000206107210 */ /* 0x000fc80007fbe0ff */
[----:B------:R-:W-:Y:S01]  /*e73f0*/  LEA.HI.X.SX32 R17, R29, R3, 0x1, P5 ;  /* 0x000000031d117211 */ /* 0x000fe200028f0eff */
[----:B------:R0:W-:Y:S01]  /*e7400*/  STL.64 [R1+0x560], R8 ;  /* 0x0005600801007387 */ /* 0x0001e20000100a00 */
[----:B------:R-:W-:-:S03]  /*e7410*/  IMAD R6, R28, 0x384, RZ ;  /* 0x000003841c067824 */ /* 0x000fc600078e02ff */
[----:B------:R1:W-:Y:S04]  /*e7420*/  STL.64 [R1+0x528], R16 ;  /* 0x0005281001007387 */ /* 0x0003e80000100a00 */
[----:B------:R-:W3:Y:S01]  /*e7430*/  LDL.LU R15, [R1+0x3a8] ;  /* 0x0003a800010f7983 */ /* 0x000ee20000300800 */
[----:B0-----:R-:W-:Y:S01]  /*e7440*/  F2FP.PACK_AB R8, R10, R20 ;  /* 0x000000140a08723e */ /* 0x001fe200000000ff */
[----:B------:R-:W-:Y:S01]  /*e7450*/  IMAD R10, R28, 0x1c1, RZ ;  /* 0x000001c11c0a7824 */ /* 0x000fe200078e02ff */
[----:B------:R-:W-:Y:S01]  /*e7460*/  F2FP.PACK_AB R9, R24, R25 ;  /* 0x000000191809723e */ /* 0x000fe200000000ff */
[----:B------:R-:W3:Y:S01]  /*e7470*/  LDL.LU R20, [R1+0x3cc] ;  /* 0x0003cc0001147983 */ /* 0x000ee20000300800 */
[----:B-1----:R-:W-:Y:S02]  /*e7480*/  IADD3 R16, P5, R5, R2, RZ ;  /* 0x0000000205107210 */ /* 0x002fe40007fbe0ff */
[----:B------:R-:W-:Y:S01]  /*e7490*/  F2FP.PACK_AB R5, R18, R27 ;  /* 0x0000001b1205723e */ /* 0x000fe200000000ff */
[----:B------:R-:W3:Y:S01]  /*e74a0*/  LDL.LU R29, [R1+0x3c4] ;  /* 0x0003c400011d7983 */ /* 0x000ee20000300800 */
[----:B------:R-:W-:-:S02]  /*e74b0*/  LEA.HI.X.SX32 R17, R10, R3, 0x1, P5 ;  /* 0x000000030a117211 */ /* 0x000fc400028f0eff */
[-C--:B------:R-:W-:Y:S01]  /*e74c0*/  IADD3 R24, P5, R6, R2.reuse, RZ ;  /* 0x0000000206187210 */ /* 0x080fe20007fbe0ff */
[----:B------:R-:W3:Y:S01]  /*e74d0*/  LDL.LU R18, [R1+0x3dc] ;  /* 0x0003dc0001127983 */ /* 0x000ee20000300800 */
[----:B------:R-:W-:Y:S02]  /*e74e0*/  IMAD R7, R28, 0x386, RZ ;  /* 0x000003861c077824 */ /* 0x000fe400078e02ff */
[----:B------:R-:W-:Y:S01]  /*e74f0*/  LEA.HI.X.SX32 R25, R21, R3, 0x1, P5 ;  /* 0x0000000315197211 */ /* 0x000fe200028f0eff */
[----:B------:R-:W3:Y:S04]  /*e7500*/  LDL.LU R27, [R1+0x3d4] ;  /* 0x0003d400011b7983 */ /* 0x000ee80000300800 */
[----:B------:R-:W3:Y:S04]  /*e7510*/  LDL.LU R10, [R1+0x15f4] ;  /* 0x0015f400010a7983 */ /* 0x000ee80000300800 */
[----:B------:R0:W-:Y:S04]  /*e7520*/  STL.64 [R1+0x520], R16 ;  /* 0x0005201001007387 */ /* 0x0001e80000100a00 */
[----:B0-----:R-:W3:Y:S04]  /*e7530*/  LDL.LU R17, [R1+0x3ec] ;  /* 0x0003ec0001117983 */ /* 0x001ee80000300800 */
[----:B------:R-:W3:Y:S04]  /*e7540*/  LDL.LU R16, [R1+0x3e4] ;  /* 0x0003e40001107983 */ /* 0x000ee80000300800 */
[----:B------:R-:W3:Y:S04]  /*e7550*/  LDL.LU R21, [R1+0x3b8] ;  /* 0x0003b80001157983 */ /* 0x000ee80000300800 */
[----:B------:R0:W-:Y:S02]  /*e7560*/  STL.64 [R1+0x518], R24 ;  /* 0x0005181801007387 */ /* 0x0001e40000100a00 */
[----:B0-----:R-:W-:-:S02]  /*e7570*/  IADD3 R24, P5, R7, R2, RZ ;  /* 0x0000000207187210 */ /* 0x001fc40007fbe0ff */
[----:B------:R-:W3:Y:S01]  /*e7580*/  LDL.LU R7, [R1+0x15f8] ;  /* 0x0015f80001077983 */ /* 0x000ee20000300800 */
[----:B--2---:R-:W-:Y:S01]  /*e7590*/  F2FP.PACK_AB R6, R13, R11 ;  /* 0x0000000b0d06723e */ /* 0x004fe200000000ff */
[----:B------:R-:W-:-:S05]  /*e75a0*/  IMAD R13, R28, 0x1c3, RZ ;  /* 0x000001c31c0d7824 */ /* 0x000fca00078e02ff */
[----:B------:R-:W-:Y:S02]  /*e75b0*/  LEA.HI.X.SX32 R25, R13, R3, 0x1, P5 ;  /* 0x000000030d197211 */ /* 0x000fe400028f0eff */
[----:B------:R-:W4:Y:S01]  /*e75c0*/  LDL.LU R13, [R1+0x1600] ;  /* 0x00160000010d7983 */ /* 0x000f220000300800 */
[----:B------:R-:W-:-:S03]  /*e75d0*/  IMAD R11, R28, 0x388, RZ ;  /* 0x000003881c0b7824 */ /* 0x000fc600078e02ff */
[----:B------:R0:W-:Y:S02]  /*e75e0*/  STL.64 [R1+0x510], R24 ;  /* 0x0005101801007387 */ /* 0x0001e40000100a00 */
[----:B0-----:R-:W-:Y:S02]  /*e75f0*/  IADD3 R24, P5, R11, R2, RZ ;  /* 0x000000020b187210 */ /* 0x001fe40007fbe0ff */
[----:B---3--:R-:W-:Y:S02]  /*e7600*/  F2FP.PACK_AB R10, R7, R10 ;  /* 0x0000000a070a723e */ /* 0x008fe400000000ff */
[----:B------:R-:W-:Y:S01]  /*e7610*/  F2FP.PACK_AB R7, R12, R19 ;  /* 0x000000130c07723e */ /* 0x000fe200000000ff */
[C---:B------:R-:W-:Y:S02]  /*e7620*/  IMAD R19, R28.reuse, 0x1c4, RZ ;  /* 0x000001c41c137824 */ /* 0x040fe400078e02ff */
[----:B------:R-:W-:-:S03]  /*e7630*/  IMAD R12, R28, 0x38a, RZ ;  /* 0x0000038a1c0c7824 */ /* 0x000fc600078e02ff */
[----:B------:R-:W-:-:S05]  /*e7640*/  LEA.HI.X.SX32 R25, R19, R3, 0x1, P5 ;  /* 0x0000000313197211 */ /* 0x000fca00028f0eff */
[----:B------:R0:W-:Y:S02]  /*e7650*/  STL.64 [R1+0x508], R24 ;  /* 0x0005081801007387 */ /* 0x0001e40000100a00 */
[----:B0-----:R-:W-:Y:S02]  /*e7660*/  IADD3 R24, P5, R12, R2, RZ ;  /* 0x000000020c187210 */ /* 0x001fe40007fbe0ff */
[----:B----4-:R-:W-:Y:S01]  /*e7670*/  F2FP.PACK_AB R11, R13, R14 ;  /* 0x0000000e0d0b723e */ /* 0x010fe200000000ff */
[----:B------:R-:W-:-:S05]  /*e7680*/  IMAD R14, R28, 0x1c5, RZ ;  /* 0x000001c51c0e7824 */ /* 0x000fca00078e02ff */
[----:B------:R-:W-:-:S05]  /*e7690*/  LEA.HI.X.SX32 R25, R14, R3, 0x1, P5 ;  /* 0x000000030e197211 */ /* 0x000fca00028f0eff */
[----:B------:R0:W-:Y:S04]  /*e76a0*/  STL.64 [R1+0x500], R24 ;  /* 0x0005001801007387 */ /* 0x0001e80000100a00 */
[----:B0-----:R-:W2:Y:S01]  /*e76b0*/  LDL.LU.64 R24, [R1+0x4010] ;  /* 0x0040100001187983 */ /* 0x001ea20000300a00 */
[C---:B------:R-:W-:Y:S02]  /*e76c0*/  IMAD R13, R28.reuse, 0x38c, RZ ;  /* 0x0000038c1c0d7824 */ /* 0x040fe400078e02ff */
[----:B------:R-:W-:Y:S01]  /*e76d0*/  IMAD R19, R28, 0x1c6, RZ ;  /* 0x000001c61c137824 */ /* 0x000fe200078e02ff */
[----:B------:R0:W-:Y:S04]  /*e76e0*/  STS.128 [R0+0x780], R8 ;  /* 0x0007800800007388 */ /* 0x0001e80000000c00 */
[----:B------:R1:W-:Y:S04]  /*e76f0*/  STS.128 [R0+0x700], R4 ;  /* 0x0007000400007388 */ /* 0x0003e80000000c00 */
[----:B------:R-:W-:Y:S01]  /*e7700*/  BAR.SYNC.DEFER_BLOCKING 0x0 ;  /* 0x0000000000007b1d */ /* 0x000fe20000010000 */
[----:B0-----:R-:W-:-:S04]  /*e7710*/  IADD3 R10, P5, R13, R2, RZ ;  /* 0x000000020d0a7210 */ /* 0x001fc80007fbe0ff */
[----:B------:R-:W-:Y:S01]  /*e7720*/  LEA.HI.X.SX32 R11, R19, R3, 0x1, P5 ;  /* 0x00000003130b7211 */ /* 0x000fe200028f0eff */
[C---:B-1----:R-:W-:Y:S02]  /*e7730*/  IMAD R4, R28.reuse, 0x38e, RZ ;  /* 0x0000038e1c047824 */ /* 0x042fe400078e02ff */
[C---:B------:R-:W-:Y:S02]  /*e7740*/  IMAD R6, R28.reuse, 0x1c7, RZ ;  /* 0x000001c71c067824 */ /* 0x040fe400078e02ff */
[----:B------:R0:W-:Y:S01]  /*e7750*/  STL.64 [R1+0x4d8], R10 ;  /* 0x0004d80a01007387 */ /* 0x0001e20000100a00 */
[----:B------:R-:W-:Y:S01]  /*e7760*/  IMAD R5, R28, 0x390, RZ ;  /* 0x000003901c057824 */ /* 0x000fe200078e02ff */
[----:B------:R-:W-:Y:S01]  /*e7770*/  F2FP.PACK_AB R14, R18, R27 ;  /* 0x0000001b120e723e */ /* 0x000fe200000000ff */
[----:B------:R-:W-:Y:S01]  /*e7780*/  IMAD R27, R28, 0x1c8, RZ ;  /* 0x000001c81c1b7824 */ /* 0x000fe200078e02ff */
[----:B0-----:R-:W-:-:S04]  /*e7790*/  IADD3 R10, P5, R4, R2, RZ ;  /* 0x00000002040a7210 */ /* 0x001fc80007fbe0ff */
[----:B------:R-:W-:Y:S01]  /*e77a0*/  LEA.HI.X.SX32 R11, R6, R3, 0x1, P5 ;  /* 0x00000003060b7211 */ /* 0x000fe200028f0eff */
[----:B------:R-:W-:Y:S01]  /*e77b0*/  IMAD R4, R28, 0x392, RZ ;  /* 0x000003921c047824 */ /* 0x000fe200078e02ff */
[----:B------:R-:W-:-:S03]  /*e77c0*/  F2FP.PACK_AB R12, R21, R15 ;  /* 0x0000000f150c723e */ /* 0x000fc600000000ff */
[----:B------:R0:W-:Y:S01]  /*e77d0*/  STL.64 [R1+0x4d0], R10 ;  /* 0x0004d00a01007387 */ /* 0x0001e20000100a00 */
[----:B------:R-:W-:Y:S02]  /*e77e0*/  F2FP.PACK_AB R15, R17, R16 ;  /* 0x00000010110f723e */ /* 0x000fe400000000ff */
[----:B------:R-:W-:-:S03]  /*e77f0*/  F2FP.PACK_AB R13, R20, R29 ;  /* 0x0000001d140d723e */ /* 0x000fc600000000ff */
[----:B------:R-:W-:Y:S01]  /*e7800*/  STL.64 [R1+0x4008], R14 ;  /* 0x0040080e01007387 */ /* 0x000fe20000100a00 */
[----:B0-----:R-:W-:-:S03]  /*e7810*/  IADD3 R10, P5, R5, R2, RZ ;  /* 0x00000002050a7210 */ /* 0x001fc60007fbe0ff */
[----:B------:R-:W-:Y:S01]  /*e7820*/  STL.64 [R1+0x4000], R12 ;  /* 0x0040000c01007387 */ /* 0x000fe20000100a00 */
[----:B------:R-:W-:Y:S02]  /*e7830*/  LEA.HI.X.SX32 R11, R27, R3, 0x1, P5 ;  /* 0x000000031b0b7211 */ /* 0x000fe400028f0eff */
[----:B------:R-:W-:-:S03]  /*e7840*/  IADD3 R8, P5, R4, R2, RZ ;  /* 0x0000000204087210 */ /* 0x000fc60007fbe0ff */
[----:B------:R-:W-:Y:S04]  /*e7850*/  STL.64 [R1+0x4c8], R10 ;  /* 0x0004c80a01007387 */ /* 0x000fe80000100a00 */
[----:B------:R-:W-:Y:S04]  /*e7860*/  STL [R1+0x4c0], R8 ;  /* 0x0004c00801007387 */ /* 0x000fe80000100800 */
[----:B--2---:R-:W0:Y:S04]  /*e7870*/  LDS.128 R4, [R25] ;  /* 0x0000000019047984 */ /* 0x004e280000000c00 */
[----:B------:R-:W1:Y:S04]  /*e7880*/  LDS.128 R12, [R25+0x800] ;  /* 0x00080000190c7984 */ /* 0x000e680000000c00 */
[----:B0-----:R-:W-:Y:S04]  /*e7890*/  STL.64 [R1+0x50], R4 ;  /* 0x0000500401007387 */ /* 0x001fe80000100a00 */
[----:B------:R-:W-:Y:S04]  /*e78a0*/  STL.64 [R1+0x58], R6 ;  /* 0x0000580601007387 */ /* 0x000fe80000100a00 */
[----:B-1----:R-:W-:Y:S04]  /*e78b0*/  STL.64 [R1+0x40], R12 ;  /* 0x0000400c01007387 */ /* 0x002fe80000100a00 */
[----:B------:R-:W-:Y:S04]  /*e78c0*/  STL.64 [R1+0x48], R14 ;  /* 0x0000480e01007387 */ /* 0x000fe80000100a00 */
[----:B------:R-:W0:Y:S04]  /*e78d0*/  LDS.128 R12, [R25+0x1000] ;  /* 0x00100000190c7984 */ /* 0x000e280000000c00 */
[----:B0-----:R-:W-:Y:S04]  /*e78e0*/  STL.64 [R1+0x30], R12 ;  /* 0x0000300c01007387 */ /* 0x001fe80000100a00 */
[----:B------:R-:W-:Y:S04]  /*e78f0*/  STL.64 [R1+0x38], R14 ;  /* 0x0000380e01007387 */ /* 0x000fe80000100a00 */
[----:B------:R-:W0:Y:S04]  /*e7900*/  LDS.128 R12, [R25+0x1800] ;  /* 0x00180000190c7984 */ /* 0x000e280000000c00 */
[----:B------:R-:W1:Y:S04]  /*e7910*/  S2R R7, SR_TID.X ;  /* 0x0000000000077919 */ /* 0x000e680000002100 */
[----:B0-----:R-:W-:Y:S04]  /*e7920*/  STL.64 [R1+0xd0], R12 ;  /* 0x0000d00c01007387 */ /* 0x001fe80000100a00 */
[----:B------:R-:W-:Y:S04]  /*e7930*/  STL.64 [R1+0xd8], R14 ;  /* 0x0000d80e01007387 */ /* 0x000fe80000100a00 */
[----:B------:R-:W0:Y:S01]  /*e7940*/  LDS.128 R12, [R24] ;  /* 0x00000000180c7984 */ /* 0x000e220000000c00 */
[----:B-1----:R-:W-:-:S03]  /*e7950*/  SHF.L.U32 R18, R7, 0xc, RZ ;  /* 0x0000000c07127819 */ /* 0x002fc600000006ff */
[----:B------:R-:W-:Y:S01]  /*e7960*/  LDS.128 R4, [R24+0x1000] ;  /* 0x0010000018047984 */ /* 0x000fe20000000c00 */
[----:B------:R-:W-:-:S03]  /*e7970*/  LOP3.LUT R18, R18, 0x6000, RZ, 0xc0, !PT ;  /* 0x0000600012127812 */ /* 0x000fc600078ec0ff */
[----:B0-----:R-:W-:Y:S04]  /*e7980*/  STL.64 [R1+0x20], R12 ;  /* 0x0000200c01007387 */ /* 0x001fe80000100a00 */
[----:B------:R-:W-:Y:S04]  /*e7990*/  STL.64 [R1+0x28], R14 ;  /* 0x0000280e01007387 */ /* 0x000fe80000100a00 */
[----:B------:R-:W0:Y:S01]  /*e79a0*/  LDS.128 R12, [R24+0x800] ;  /* 0x00080000180c7984 */ /* 0x000e220000000c00 */
[----:B------:R-:W-:-:S04]  /*e79b0*/  LEA R18, R26, R18, 0x4 ;  /* 0x000000121a127211 */ /* 0x000fc800078e20ff */
[----:B------:R-:W-:Y:S01]  /*e79c0*/  LOP3.LUT R18, R18, 0x40, RZ, 0x3c, !PT ;  /* 0x0000004012127812 */ /* 0x000fe200078e3cff */
[----:B0-----:R-:W-:Y:S04]  /*e79d0*/  STL.64 [R1+0x10], R12 ;  /* 0x0000100c01007387 */ /* 0x001fe80000100a00 */
[----:B------:R-:W-:Y:S04]  /*e79e0*/  STL.64 [R1+0x18], R14 ;  /* 0x0000180e01007387 */ /* 0x000fe80000100a00 */
[----:B------:R-:W0:Y:S04]  /*e79f0*/  LDS.128 R12, [R24+0x1800] ;  /* 0x00180000180c7984 */ /* 0x000e280000000c00 */
[----:B------:R-:W-:Y:S04]  /*e7a00*/  STL.64 [R1+0x80], R4 ;  /* 0x0000800401007387 */ /* 0x000fe80000100a00 */
[----:B------:R-:W-:Y:S04]  /*e7a10*/  STL.64 [R1+0x88], R6 ;  /* 0x0000880601007387 */ /* 0x000fe80000100a00 */
[----:B------:R-:W1:Y:S04]  /*e7a20*/  LDS.128 R24, [R18+0x800] ;  /* 0x0008000012187984 */ /* 0x000e680000000c00 */
[----:B------:R-:W2:Y:S04]  /*e7a30*/  LDS.128 R4, [R18] ;  /* 0x0000000012047984 */ /* 0x000ea80000000c00 */
[----:B0-----:R-:W-:Y:S04]  /*e7a40*/  STL.64 [R1+0xc0], R12 ;  /* 0x0000c00c01007387 */ /* 0x001fe80000100a00 */
[----:B------:R-:W-:Y:S04]  /*e7a50*/  STL.64 [R1+0xc8], R14 ;  /* 0x0000c80e01007387 */ /* 0x000fe80000100a00 */
[----:B------:R-:W-:Y:S04]  /*e7a60*/  LDS.128 R12, [R18+0x1000] ;  /* 0x00100000120c7984 */ /* 0x000fe80000000c00 */
[----:B-1----:R-:W-:Y:S04]  /*e7a70*/  STL.64 [R1+0x3a90], R24 ;  /* 0x003a901801007387 */ /* 0x002fe80000100a00 */
[----:B--2---:R-:W-:Y:S04]  /*e7a80*/  STL.64 [R1], R4 ;  /* 0x0000000401007387 */ /* 0x004fe80000100a00 */
[----:B------:R-:W-:Y:S04]  /*e7a90*/  STL.64 [R1+0x8], R6 ;  /* 0x0000080601007387 */ /* 0x000fe80000100a00 */
[----:B------:R-:W0:Y:S04]  /*e7aa0*/  LDS.128 R4, [R18+0x1800] ;  /* 0x0018000012047984 */ /* 0x000e280000000c00 */
[----:B------:R1:W-:Y:S04]  /*e7ab0*/  STL [R1+0x39d0], R26 ;  /* 0x0039d01a01007387 */ /* 0x0003e80000100800 */
[----:B------:R-:W-:Y:S04]  /*e7ac0*/  STL [R1+0x39a8], R27 ;  /* 0x0039a81b01007387 */ /* 0x000fe80000100800 */
[----:B0-----:R-:W-:Y:S01]  /*e7ad0*/  STL [R1+0xe0], R4 ;  /* 0x0000e00401007387 */ /* 0x001fe20000100800 */
[----:B-1----:R-:W-:-:S03]  /*e7ae0*/  MOV R26, R5 ;  /* 0x00000005001a7202 */ /* 0x002fc60000000f00 */
[----:B------:R-:W-:Y:S04]  /*e7af0*/  STL.64 [R1+0xb0], R12 ;  /* 0x0000b00c01007387 */ /* 0x000fe80000100a00 */
[----:B------:R-:W-:Y:S04]  /*e7b00*/  STL.64 [R1+0xb8], R14 ;  /* 0x0000b80e01007387 */ /* 0x000fe80000100a00 */
[----:B------:R-:W-:Y:S04]  /*e7b10*/  STL.64 [R1+0xe8], R6 ;  /* 0x0000e80601007387 */ /* 0x000fe80000100a00 */
[----:B------:R-:W0:Y:S04]  /*e7b20*/  LDS.128 R4, [R23] ;  /* 0x0000000017047984 */ /* 0x000e280000000c00 */
[----:B------:R-:W2:Y:S04]  /*e7b30*/  LDL.LU R18, [R1+0x438] ;  /* 0x0004380001127983 */ /* 0x000ea80000300800 */
[----:B------:R-:W3:Y:S04]  /*e7b40*/  LDL.LU R25, [R1+0x44c] ;  /* 0x00044c0001197983 */ /* 0x000ee80000300800 */
[----:B------:R-:W3:Y:S04]  /*e7b50*/  LDL.LU R29, [R1+0x448] ;  /* 0x00044800011d7983 */ /* 0x000ee80000300800 */
[----:B------:R-:W4:Y:S04]  /*e7b60*/  LDL.LU R21, [R1+0x45c] ;  /* 0x00045c0001157983 */ /* 0x000f280000300800 */
[----:B------:R-:W4:Y:S04]  /*e7b70*/  LDL.LU R19, [R1+0x458] ;  /* 0x0004580001137983 */ /* 0x000f280000300800 */
[----:B------:R1:W-:Y:S04]  /*e7b80*/  STL [R1+0x39f8], R26 ;  /* 0x0039f81a01007387 */ /* 0x0003e80000100800 */
[----:B------:R-:W0:Y:S04]  /*e7b90*/  LDS.128 R12, [R23+0x1000] ;  /* 0x00100000170c7984 */ /* 0x000e280000000c00 */
[----:B-1----:R-:W2:Y:S04]  /*e7ba0*/  LDL.LU R26, [R1+0x440] ;  /* 0x00044000011a7983 */ /* 0x002ea80000300800 */
[----:B0-----:R0:W-:Y:S02]  /*e7bb0*/  STL.64 [R1+0x3ac0], R4 ;  /* 0x003ac00401007387 */ /* 0x0011e40000100a00 */
[----:B0-----:R-:W-:-:S02]  /*e7bc0*/  MOV R4, R8 ;  /* 0x0000000800047202 */ /* 0x001fc40000000f00 */
[----:B------:R-:W-:Y:S02]  /*e7bd0*/  MOV R5, R9 ;  /* 0x0000000900057202 */ /* 0x000fe40000000f00 */
[----:B------:R-:W0:Y:S04]  /*e7be0*/  LDS.128 R8, [R23+0x800] ;  /* 0x0008000017087984 */ /* 0x000e280000000c00 */
[----:B------:R-:W2:Y:S04]  /*e7bf0*/  LDL.LU R5, [R1+0x430] ;  /* 0x0004300001057983 */ /* 0x000ea80000300800 */
[----:B------:R1:W-:Y:S04]  /*e7c00*/  STL.64 [R1+0x39d8], R6 ;  /* 0x0039d80601007387 */ /* 0x0003e80000100a00 */
[----:B-1----:R-:W2:Y:S01]  /*e7c10*/  LDL.LU R7, [R1+0x444] ;  /* 0x0004440001077983 */ /* 0x002ea20000300800 */
[----:B------:R-:W-:-:S03]  /*e7c20*/  MOV R6, R12 ;  /* 0x0000000c00067202 */ /* 0x000fc60000000f00 */
[----:B0-----:R0:W-:Y:S04]  /*e7c30*/  STL.64 [R1+0x3a98], R8 ;  /* 0x003a980801007387 */ /* 0x0011e80000100a00 */
[----:B0-----:R-:W2:Y:S04]  /*e7c40*/  LDL.LU R8, [R1+0x434] ;  /* 0x0004340001087983 */ /* 0x001ea80000300800 */
[----:B------:R-:W2:Y:S04]  /*e7c50*/  LDL.LU R9, [R1+0x43c] ;  /* 0x00043c0001097983 */ /* 0x000ea80000300800 */
[----:B------:R-:W-:Y:S04]  /*e7c60*/  STL.64 [R1+0x3998], R10 ;  /* 0x0039980a01007387 */ /* 0x000fe80000100a00 */
[----:B------:R-:W-:Y:S04]  /*e7c70*/  STL [R1+0xa4], R13 ;  /* 0x0000a40d01007387 */ /* 0x000fe80000100800 */
[----:B------:R-:W-:Y:S04]  /*e7c80*/  STL.64 [R1+0xa8], R14 ;  /* 0x0000a80e01007387 */ /* 0x000fe80000100a00 */
[----:B------:R-:W0:Y:S04]  /*e7c90*/  LDS.128 R12, [R23+0x1800] ;  /* 0x00180000170c7984 */ /* 0x000e280000000c00 */
[----:B------:R-:W2:Y:S04]  /*e7ca0*/  LDL.LU R27, [R1+0x46c] ;  /* 0x00046c00011b7983 */ /* 0x000ea80000300800 */
[----:B------:R-:W2:Y:S04]  /*e7cb0*/  LDL.LU R24, [R1+0x468] ;  /* 0x0004680001187983 */ /* 0x000ea80000300800 */
[----:B------:R-:W-:Y:S04]  /*e7cc0*/  STL [R1+0x3aa0], R6 ;  /* 0x003aa00601007387 */ /* 0x000fe80000100800 */
[----:B0-----:R-:W-:Y:S01]  /*e7cd0*/  STL [R1+0xf0], R12 ;  /* 0x0000f00c01007387 */ /* 0x001fe20000100800 */
[----:B------:R-:W-:-:S03]  /*e7ce0*/  MOV R11, R13 ;  /* 0x0000000d000b7202 */ /* 0x000fc60000000f00 */
[----:B------:R0:W-:Y:S04]  /*e7cf0*/  STL.64 [R1+0xf8], R14 ;  /* 0x0000f80e01007387 */ /* 0x0001e80000100a00 */
[----:B0-----:R-:W2:Y:S04]  /*e7d00*/  LDL.LU.64 R14, [R1+0x4008] ;  /* 0x00400800010e7983 */ /* 0x001ea80000300a00 */
[----:B------:R-:W2:Y:S04]  /*e7d10*/  LDL.LU.64 R12, [R1+0x4000] ;  /* 0x00400000010c7983 */ /* 0x000ea80000300a00 */
[----:B------:R-:W-:Y:S06]  /*e7d20*/  BAR.SYNC.DEFER_BLOCKING 0x0 ;  /* 0x0000000000007b1d */ /* 0x000fec0000010000 */
[----:B------:R-:W3:Y:S04]  /*e7d30*/  LDL.LU R20, [R1+0x478] ;  /* 0x0004780001147983 */ /* 0x000ee80000300800 */
[----:B------:R-:W3:Y:S01]  /*e7d40*/  LDL.LU R23, [R1+0x474] ;  /* 0x0004740001177983 */ /* 0x000ee20000300800 */
[----:B------:R-:W-:-:S02]  /*e7d50*/  IMAD R17, R28, 0x1c9, RZ ;  /* 0x000001c91c117824 */ /* 0x000fc400078e02ff */
[----:B------:R-:W-:Y:S01]  /*e7d60*/  IMAD R16, R28, 0x394, RZ ;  /* 0x000003941c107824 */ /* 0x000fe200078e02ff */
[----:B------:R-:W3:Y:S04]  /*e7d70*/  LDL.LU R10, [R1+0x484] ;  /* 0x00048400010a7983 */ /* 0x000ee80000300800 */
[----:B--2---:R0:W-:Y:S02]  /*e7d80*/  STS.128 [R0], R12 ;  /* 0x0000000c00007388 */ /* 0x0041e40000000c00 */
[----:B0-----:R-:W-:Y:S02]  /*e7d90*/  F2FP.PACK_AB R12, R8, R5 ;  /* 0x00000005080c723e */ /* 0x001fe400000000ff */
[----:B------:R-:W-:Y:S01]  /*e7da0*/  LEA.HI.X.SX32 R5, R17, R3, 0x1, P5 ;  /* 0x0000000311057211 */ /* 0x000fe200028f0eff */
[----:B------:R-:W2:Y:S01]  /*e7db0*/  LDL.LU R8, [R1+0x47c] ;  /* 0x00047c0001087983 */ /* 0x000ea20000300800 */
[----:B------:R-:W-:-:S03]  /*e7dc0*/  IADD3 R4, P5, R16, R2, RZ ;  /* 0x0000000210047210 */ /* 0x000fc60007fbe0ff */
[----:B------:R0:W-:Y:S01]  /*e7dd0*/  STL [R1+0x4c4], R5 ;  /* 0x0004c40501007387 */ /* 0x0001e20000100800 */
[----:B---3--:R-:W-:Y:S02]  /*e7de0*/  F2FP.PACK_AB R15, R25, R29 ;  /* 0x0000001d190f723e */ /* 0x008fe400000000ff */
[----:B0-----:R-:W-:-:S05]  /*e7df0*/  LEA.HI.X.SX32 R5, R22, R3, 0x1, P5 ;  /* 0x0000000316057211 */ /* 0x001fca00028f0eff */
[----:B------:R0:W-:Y:S04]  /*e7e00*/  STL.64 [R1+0x4a0], R4 ;  /* 0x0004a00401007387 */ /* 0x0001e80000100a00 */
[----:B------:R-:W3:Y:S04]  /*e7e10*/  LDL.LU R25, [R1+0x13f0] ;  /* 0x0013f00001197983 */ /* 0x000ee80000300800 */
[----:B------:R-:W3:Y:S01]  /*e7e20*/  LDL.LU R29, [R1+0x13e8] ;  /* 0x0013e800011d7983 */ /* 0x000ee20000300800 */
[C---:B------:R-:W-:Y:S01]  /*e7e30*/  IMAD R14, R28.reuse, 0x396, RZ ;  /* 0x000003961c0e7824 */ /* 0x040fe200078e02ff */
[----:B------:R-:W-:Y:S01]  /*e7e40*/  F2FP.PACK_AB R13, R9, R18 ;  /* 0x00000012090d723e */ /* 0x000fe200000000ff */
[----:B------:R-:W-:-:S03]  /*e7e50*/  IMAD R18, R28, 0x1cb, RZ ;  /* 0x000001cb1c127824 */ /* 0x000fc600078e02ff */
[----:B0-----:R-:W-:Y:S01]  /*e7e60*/  IADD3 R4, P5, R14, R2, RZ ;  /* 0x000000020e047210 */ /* 0x001fe20007fbe0ff */
[----:B------:R-:W-:-:S03]  /*e7e70*/  IMAD R16, R28, 0x398, RZ ;  /* 0x000003981c107824 */ /* 0x000fc600078e02ff */
[----:B------:R-:W-:Y:S02]  /*e7e80*/  LEA.HI.X.SX32 R5, R18, R3, 0x1, P5 ;  /* 0x0000000312057211 */ /* 0x000fe400028f0eff */
[----:B------:R-:W-:Y:S01]  /*e7e90*/  F2FP.PACK_AB R14, R7, R26 ;  /* 0x0000001a070e723e */ /* 0x000fe200000000ff */
[C---:B------:R-:W-:Y:S02]  /*e7ea0*/  IMAD R26, R28.reuse, 0x1cc, RZ ;  /* 0x000001cc1c1a7824 */ /* 0x040fe400078e02ff */
[----:B------:R0:W-:Y:S01]  /*e7eb0*/  STL.64 [R1+0x498], R4 ;  /* 0x0004980401007387 */ /* 0x0001e20000100a00 */
[----:B------:R-:W-:Y:S01]  /*e7ec0*/  IMAD R17, R28, 0x39a, RZ ;  /* 0x0000039a1c117824 */ /* 0x000fe200078e02ff */
[----:B0-----:R-:W-:-:S04]  /*e7ed0*/  IADD3 R4, P5, R16, R2, RZ ;  /* 0x0000000210047210 */ /* 0x001fc80007fbe0ff */
[----:B------:R-:W-:Y:S02]  /*e7ee0*/  LEA.HI.X.SX32 R5, R26, R3, 0x1, P5 ;  /* 0x000000031a057211 */ /* 0x000fe400028f0eff */
[----:B----4-:R-:W-:Y:S01]  /*e7ef0*/  F2FP.PACK_AB R16, R21, R19 ;  /* 0x000000131510723e */ /* 0x010fe200000000ff */
[C---:B------:R-:W-:Y:S02]  /*e7f00*/  IMAD R21, R28.reuse, 0x1cd, RZ ;  /* 0x000001cd1c157824 */ /* 0x040fe400078e02ff */
[----:B------:R0:W-:Y:S04]  /*e7f10*/  STL.64 [R1+0x490], R4 ;  /* 0x0004900401007387 */ /* 0x0001e80000100a00 */
[----:B------:R-:W4:Y:S01]  /*e7f20*/  LDL.LU R6, [R1+0x1404] ;  /* 0x0014040001067983 */ /* 0x000f220000300800 */
[----:B------:R-:W-:-:S03]  /*e7f30*/  IMAD R19, R28, 0x39c, RZ ;  /* 0x0000039c1c137824 */ /* 0x000fc600078e02ff */
[----:B------:R-:W4:Y:S01]  /*e7f40*/  LDL.LU R7, [R1+0x1400] ;  /* 0x0014000001077983 */ /* 0x000f220000300800 */
[----:B0-----:R-:W-:-:S03]  /*e7f50*/  IADD3 R4, P5, R17, R2, RZ ;  /* 0x0000000211047210 */ /* 0x001fc60007fbe0ff */
[----:B------:R-:W4:Y:S01]  /*e7f60*/  LDL.LU R26, [R1+0x1414] ;  /* 0x00141400011a7983 */ /* 0x000f220000300800 */
[----:B------:R-:W-:Y:S02]  /*e7f70*/  F2FP.PACK_AB R17, R27, R24 ;  /* 0x000000181b11723e */ /* 0x000fe400000000ff */
[----:B------:R-:W-:Y:S01]  /*e7f80*/  LEA.HI.X.SX32 R5, R21, R3, 0x1, P5 ;  /* 0x0000000315057211 */ /* 0x000fe200028f0eff */
[----:B------:R-:W4:Y:S01]  /*e7f90*/  LDL.LU R27, [R1+0x1410] ;  /* 0x00141000011b7983 */ /* 0x000f220000300800 */
[----:B------:R-:W-:-:S03]  /*e7fa0*/  F2FP.PACK_AB R18, R20, R23 ;  /* 0x000000171412723e */ /* 0x000fc600000000ff */
[----:B------:R-:W4:Y:S01]  /*e7fb0*/  LDL.LU R24, [R1+0x141c] ;  /* 0x00141c0001187983 */ /* 0x000f220000300800 */
[----:B------:R-:W-:-:S03]  /*e7fc0*/  IMAD R9, R28, 0x1ce, RZ ;  /* 0x000001ce1c097824 */ /* 0x000fc600078e02ff */
[----:B------:R-:W4:Y:S04]  /*e7fd0*/  LDL.LU R23, [R1+0x1418] ;  /* 0x0014180001177983 */ /* 0x000f280000300800 */
[----:B------:R0:W-:Y:S01]  /*e7fe0*/  STL.64 [R1+0x488], R4 ;  /* 0x0004880401007387 */ /* 0x0001e20000100a00 */
[C---:B------:R-:W-:Y:S02]  /*e7ff0*/  IMAD R20, R28.reuse, 0x39e, RZ ;  /* 0x0000039e1c147824 */ /* 0x040fe400078e02ff */
[----:B------:R-:W-:Y:S01]  /*e8000*/  IMAD R22, R28, 0x1cf, RZ ;  /* 0x000001cf1c167824 */ /* 0x000fe200078e02ff */
[----:B0-----:R-:W-:-:S04]  /*e8010*/  IADD3 R4, P5, R19, R2, RZ ;  /* 0x0000000213047210 */ /* 0x001fc80007fbe0ff */
[----:B------:R-:W-:Y:S01]  /*e8020*/  LEA.HI.X.SX32 R5, R9, R3, 0x1, P5 ;  /* 0x0000000309057211 */ /* 0x000fe200028f0eff */
[----:B------:R-:W-:Y:S01]  /*e8030*/  IMAD R21, R28, 0x3a0, RZ ;  /* 0x000003a01c157824 */ /* 0x000fe200078e02ff */
[----:B--2---:R-:W-:Y:S02]  /*e8040*/  F2FP.PACK_AB R19, R10, R8 ;  /* 0x000000080a13723e */ /* 0x004fe400000000ff */
[----:B------:R-:W2:Y:S04]  /*e8050*/  LDL.LU R10, [R1+0x1470] ;  /* 0x00147000010a7983 */ /* 0x000ea80000300800 */
[----:B------:R-:W2:Y:S04]  /*e8060*/  LDL.LU R8, [R1+0x1468] ;  /* 0x0014680001087983 */ /* 0x000ea80000300800 */
[----:B------:R0:W-:Y:S02]  /*e8070*/  STL.64 [R1+0x480], R4 ;  /* 0x0004800401007387 */ /* 0x0001e40000100a00 */
[----:B0-----:R-:W-:-:S04]  /*e8080*/  IADD3 R4, P5, R20, R2, RZ ;  /* 0x0000000214047210 */ /* 0x001fc80007fbe0ff */
[----:B------:R-:W-:Y:S02]  /*e8090*/  LEA.HI.X.SX32 R5, R22, R3, 0x1, P5 ;  /* 0x0000000316057211 */ /* 0x000fe400028f0eff */
[----:B---3--:R-:W-:Y:S01]  /*e80a0*/  F2FP.PACK_AB R20, R25, R29 ;  /* 0x0000001d1914723e */ /* 0x008fe200000000ff */
[----:B------:R-:W-:Y:S02]  /*e80b0*/  IMAD R29, R28, 0x1d0, RZ ;  /* 0x000001d01c1d7824 */ /* 0x000fe400078e02ff */
[----:B------:R0:W-:Y:S04]  /*e80c0*/  STL.64 [R1+0x478], R4 ;  /* 0x0004780401007387 */ /* 0x0001e80000100a00 */
[----:B------:R1:W-:Y:S01]  /*e80d0*/  STS.128 [R0+0x100], R16 ;  /* 0x0001001000007388 */ /* 0x0003e20000000c00 */
[----:B0-----:R-:W-:-:S04]  /*e80e0*/  IADD3 R4, P5, R21, R2, RZ ;  /* 0x0000000215047210 */ /* 0x001fc80007fbe0ff */
[----:B------:R-:W-:Y:S01]  /*e80f0*/  LEA.HI.X.SX32 R5, R29, R3, 0x1, P5 ;  /* 0x000000031d057211 */ /* 0x000fe200028f0eff */
[----:B-1----:R-:W3:Y:S04]  /*e8100*/  LDL.LU R16, [R1+0x14c0] ;  /* 0x0014c00001107983 */ /* 0x002ee80000300800 */
[----:B------:R-:W3:Y:S04]  /*e8110*/  LDL.LU R18, [R1+0x14bc] ;  /* 0x0014bc0001127983 */ /* 0x000ee80000300800 */
[----:B------:R-:W3:Y:S04]  /*e8120*/  LDL.LU R17, [R1+0x1480] ;  /* 0x0014800001117983 */ /* 0x000ee80000300800 */
[----:B------:R-:W3:Y:S04]  /*e8130*/  LDL.LU R9, [R1+0x147c] ;  /* 0x00147c0001097983 */ /* 0x000ee80000300800 */
[----:B------:R-:W3:Y:S04]  /*e8140*/  LDL.LU R25, [R1+0x14d0] ;  /* 0x0014d00001197983 */ /* 0x000ee80000300800 */
[----:B------:R-:W-:Y:S04]  /*e8150*/  STL.64 [R1+0x470], R4 ;  /* 0x0004700401007387 */ /* 0x000fe80000100a00 */
[----:B------:R-:W3:Y:S04]  /*e8160*/  LDL.LU R29, [R1+0x14cc] ;  /* 0x0014cc00011d7983 */ /* 0x000ee80000300800 */
[----:B------:R0:W-:Y:S01]  /*e8170*/  STS.128 [R0+0x80], R12 ;  /* 0x0000800c00007388 */ /* 0x0001e20000000c00 */
[----:B----4-:R-:W-:-:S03]  /*e8180*/  F2FP.PACK_AB R21, R6, R7 ;  /* 0x000000070615723e */ /* 0x010fc600000000ff */
[----:B------:R-:W4:Y:S04]  /*e8190*/  LDL.LU R19, [R1+0x1490] ;  /* 0x0014900001137983 */ /* 0x000f280000300800 */
[----:B------:R-:W4:Y:S01]  /*e81a0*/  LDL.LU R6, [R1+0x1488] ;  /* 0x0014880001067983 */ /* 0x000f220000300800 */
[C---:B0-----:R-:W-:Y:S02]  /*e81b0*/  IMAD R12, R28.reuse, 0x3a2, RZ ;  /* 0x000003a21c0c7824 */ /* 0x041fe400078e02ff */
[----:B------:R-:W-:-:S03]  /*e81c0*/  IMAD R14, R28, 0x1d1, RZ ;  /* 0x000001d11c0e7824 */ /* 0x000fc600078e02ff */
[----:B------:R-:W-:Y:S01]  /*e81d0*/  IADD3 R4, P5, R12, R2, RZ ;  /* 0x000000020c047210 */ /* 0x000fe20007fbe0ff */
[----:B------:R-:W-:-:S03]  /*e81e0*/  IMAD R13, R28, 0x3a4, RZ ;  /* 0x000003a41c0d7824 */ /* 0x000fc600078e02ff */
[----:B------:R-:W-:Y:S02]  /*e81f0*/  LEA.HI.X.SX32 R5, R14, R3, 0x1, P5 ;  /* 0x000000030e057211 */ /* 0x000fe400028f0eff */
[----:B------:R-:W-:Y:S01]  /*e8200*/  F2FP.PACK_AB R23, R24, R23 ;  /* 0x000000171817723e */ /* 0x000fe200000000ff */
[----:B------:R-:W-:Y:S02]  /*e8210*/  IMAD R24, R28, 0x1d2, RZ ;  /* 0x000001d21c187824 */ /* 0x000fe400078e02ff */
[----:B------:R0:W-:Y:S01]  /*e8220*/  STL.64 [R1+0x468], R4 ;  /* 0x0004680401007387 */ /* 0x0001e20000100a00 */
[----:B------:R-:W-:Y:S01]  /*e8230*/  F2FP.PACK_AB R22, R26, R27 ;  /* 0x0000001b1a16723e */ /* 0x000fe200000000ff */
[C---:B------:R-:W-:Y:S02]  /*e8240*/  IMAD R12, R28.reuse, 0x3a6, RZ ;  /* 0x000003a61c0c7824 */ /* 0x040fe400078e02ff */
[----:B------:R-:W4:Y:S01]  /*e8250*/  LDL.LU R7, [R1+0x14d8] ;  /* 0x0014d80001077983 */ /* 0x000f220000300800 */
[----:B------:R-:W-:-:S03]  /*e8260*/  IMAD R15, R28, 0x1d3, RZ ;  /* 0x000001d31c0f7824 */ /* 0x000fc600078e02ff */
[----:B------:R-:W4:Y:S01]  /*e8270*/  LDL.LU R26, [R1+0x14d4] ;  /* 0x0014d400011a7983 */ /* 0x000f220000300800 */
[----:B0-----:R-:W-:-:S03]  /*e8280*/  IADD3 R4, P5, R13, R2, RZ ;  /* 0x000000020d047210 */ /* 0x001fc60007fbe0ff */
[----:B------:R-:W4:Y:S01]  /*e8290*/  LDL.LU R27, [R1+0x14a0] ;  /* 0x0014a000011b7983 */ /* 0x000f220000300800 */
[----:B------:R-:W-:-:S03]  /*e82a0*/  LEA.HI.X.SX32 R5, R24, R3, 0x1, P5 ;  /* 0x0000000318057211 */ /* 0x000fc600028f0eff */
[----:B------:R-:W4:Y:S04]  /*e82b0*/  LDL.LU R24, [R1+0x1498] ;  /* 0x0014980001187983 */ /* 0x000f280000300800 */
[----:B------:R0:W-:Y:S01]  /*e82c0*/  STL.64 [R1+0x460], R4 ;  /* 0x0004600401007387 */ /* 0x0001e20000100a00 */
[----:B------:R-:W-:-:S03]  /*e82d0*/  IMAD R14, R28, 0x3a8, RZ ;  /* 0x000003a81c0e7824 */ /* 0x000fc600078e02ff */
[----:B------:R1:W-:Y:S01]  /*e82e0*/  STS.128 [R0+0x180], R20 ;  /* 0x0001801400007388 */ /* 0x0003e20000000c00 */
[----:B0-----:R-:W-:-:S04]  /*e82f0*/  IADD3 R4, P5, R12, R2, RZ ;  /* 0x000000020c047210 */ /* 0x001fc80007fbe0ff */
[----:B------:R-:W-:Y:S01]  /*e8300*/  LEA.HI.X.SX32 R5, R15, R3, 0x1, P5 ;  /* 0x000000030f057211 */ /* 0x000fe200028f0eff */
[C---:B-1----:R-:W-:Y:S02]  /*e8310*/  IMAD R23, R28.reuse, 0x1d4, RZ ;  /* 0x000001d41c177824 */ /* 0x042fe400078e02ff */
[----:B------:R-:W-:Y:S01]  /*e8320*/  IMAD R13, R28, 0x3aa, RZ ;  /* 0x000003aa1c0d7824 */ /* 0x000fe200078e02ff */
[----:B--2---:R-:W-:Y:S02]  /*e8330*/  F2FP.PACK_AB R12, R10, R8 ;  /* 0x000000080a0c723e */ /* 0x004fe400000000ff */
[----:B------:R-:W2:Y:S04]  /*e8340*/  LDL.LU R10, [R1+0x14e0] ;  /* 0x0014e000010a7983 */ /* 0x000ea80000300800 */
[----:B------:R-:W2:Y:S04]  /*e8350*/  LDL.LU R8, [R1+0x14dc] ;  /* 0x0014dc0001087983 */ /* 0x000ea80000300800 */
[----:B------:R0:W-:Y:S02]  /*e8360*/  STL.64 [R1+0x458], R4 ;  /* 0x0004580401007387 */ /* 0x0001e40000100a00 */
[----:B0-----:R-:W-:-:S04]  /*e8370*/  IADD3 R4, P5, R14, R2, RZ ;  /* 0x000000020e047210 */ /* 0x001fc80007fbe0ff */
[----:B------:R-:W-:-:S05]  /*e8380*/  LEA.HI.X.SX32 R5, R23, R3, 0x1, P5 ;  /* 0x0000000317057211 */ /* 0x000fca00028f0eff */
[----:B------:R0:W-:Y:S02]  /*e8390*/  STL.64 [R1+0x450], R4 ;  /* 0x0004500401007387 */ /* 0x0001e40000100a00 */
[----:B0-----:R-:W-:Y:S02]  /*e83a0*/  IADD3 R4, P5, R13, R2, RZ ;  /* 0x000000020d047210 */ /* 0x001fe40007fbe0ff */
[----:B---3--:R-:W-:Y:S02]  /*e83b0*/  F2FP.PACK_AB R13, R17, R9 ;  /* 0x00000009110d723e */ /* 0x008fe400000000ff */
[----:B------:R-:W-:Y:S02]  /*e83c0*/  F2FP.PACK_AB R17, R25, R29 ;  /* 0x0000001d1911723e */ /* 0x000fe400000000ff */
[----:B------:R-:W3:Y:S04]  /*e83d0*/  LDL.LU R25, [R1+0x1508] ;  /* 0x0015080001197983 */ /* 0x000ee80000300800 */
[----:B------:R-:W3:Y:S01]  /*e83e0*/  LDL.LU R29, [R1+0x1504] ;  /* 0x00150400011d7983 */ /* 0x000ee20000300800 */
[----:B------:R-:W-:Y:S01]  /*e83f0*/  F2FP.PACK_AB R16, R16, R18 ;  /* 0x000000121010723e */ /* 0x000fe200000000ff */
[----:B------:R-:W-:-:S02]  /*e8400*/  IMAD R18, R28, 0x1d5, RZ ;  /* 0x000001d51c127824 */ /* 0x000fc400078e02ff */
[----:B------:R-:W-:-:S03]  /*e8410*/  IMAD R14, R28, 0x3ac, RZ ;  /* 0x000003ac1c0e7824 */ /* 0x000fc600078e02ff */
[----:B------:R-:W-:Y:S01]  /*e8420*/  LEA.HI.X.SX32 R5, R18, R3, 0x1, P5 ;  /* 0x0000000312057211 */ /* 0x000fe200028f0eff */
[----:B------:R-:W-:-:S04]  /*e8430*/  IMAD R9, R28, 0x1d6, RZ ;  /* 0x000001d61c097824 */ /* 0x000fc800078e02ff */
[----:B------:R0:W-:Y:S01]  /*e8440*/  STL.64 [R1+0x448], R4 ;  /* 0x0004480401007387 */ /* 0x0001e20000100a00 */
[C---:B------:R-:W-:Y:S02]  /*e8450*/  IMAD R15, R28.reuse, 0x3ae, RZ ;  /* 0x000003ae1c0f7824 */ /* 0x040fe400078e02ff */
[----:B------:R-:W-:Y:S01]  /*e8460*/  IMAD R21, R28, 0x1d7, RZ ;  /* 0x000001d71c157824 */ /* 0x000fe200078e02ff */
[----:B0-----:R-:W-:-:S04]  /*e8470*/  IADD3 R4, P5, R14, R2, RZ ;  /* 0x000000020e047210 */ /* 0x001fc80007fbe0ff */
[----:B------:R-:W-:-:S05]  /*e8480*/  LEA.HI.X.SX32 R5, R9, R3, 0x1, P5 ;  /* 0x0000000309057211 */ /* 0x000fca00028f0eff */
[----:B------:R0:W-:Y:S01]  /*e8490*/  STL.64 [R1+0x440], R4 ;  /* 0x0004400401007387 */ /* 0x0001e20000100a00 */
[----:B----4-:R-:W-:Y:S01]  /*e84a0*/  F2FP.PACK_AB R14, R19, R6 ;  /* 0x00000006130e723e */ /* 0x010fe200000000ff */
[----:B------:R-:W-:Y:S02]  /*e84b0*/  IMAD R19, R28, 0x3b0, RZ ;  /* 0x000003b01c137824 */ /* 0x000fe400078e02ff */
[----:B------:R-:W4:Y:S01]  /*e84c0*/  LDL.LU R23, [R1+0x1510] ;  /* 0x0015100001177983 */ /* 0x000f220000300800 */
[----:B------:R-:W-:-:S03]  /*e84d0*/  F2FP.PACK_AB R18, R7, R26 ;  /* 0x0000001a0712723e */ /* 0x000fc600000000ff */
[----:B------:R-:W4:Y:S01]  /*e84e0*/  LDL.LU R6, [R1+0x150c] ;  /* 0x00150c0001067983 */ /* 0x000f220000300800 */
[----:B0-----:R-:W-:-:S03]  /*e84f0*/  IADD3 R4, P5, R15, R2, RZ ;  /* 0x000000020f047210 */ /* 0x001fc60007fbe0ff */
[----:B------:R-:W4:Y:S01]  /*e8500*/  LDL.LU R9, [R1+0x1518] ;  /* 0x0015180001097983 */ /* 0x000f220000300800 */
[----:B------:R-:W-:Y:S02]  /*e8510*/  F2FP.PACK_AB R15, R27, R24 ;  /* 0x000000181b0f723e */ /* 0x000fe400000000ff */
[----:B------:R-:W-:Y:S01]  /*e8520*/  LEA.HI.X.SX32 R5, R21, R3, 0x1, P5 ;  /* 0x0000000315057211 */ /* 0x000fe200028f0eff */
[----:B------:R-:W4:Y:S01]  /*e8530*/  LDL.LU R7, [R1+0x1514] ;  /* 0x0015140001077983 */ /* 0x000f220000300800 */
[----:B------:R-:W-:-:S03]  /*e8540*/  IMAD R26, R28, 0x1d8, RZ ;  /* 0x000001d81c1a7824 */ /* 0x000fc600078e02ff */
[----:B------:R-:W4:Y:S04]  /*e8550*/  LDL.LU R27, [R1+0x1520] ;  /* 0x00152000011b7983 */ /* 0x000f280000300800 */
        /* <DEDUP_REMOVED lines=12> */
[----:B------:R-:W-:Y:S01]  /*e8620*/  LEA.HI.X.SX32 R5, R22, R3, 0x1, P5 ;  /* 0x0000000316057211 */ /* 0x000fe200028f0eff */
[----:B------:R-:W-:Y:S04]  /*e8630*/  STS.128 [R0+0x280], R16 ;  /* 0x0002801000007388 */ /* 0x000fe80000000c00 */
[----:B------:R0:W-:Y:S02]  /*e8640*/  STL.64 [R1+0x428], R4 ;  /* 0x0004280401007387 */ /* 0x0001e40000100a00 */
[----:B0-----:R-:W-:Y:S02]  /*e8650*/  IADD3 R4, P5, R21, R2, RZ ;  /* 0x0000000215047210 */ /* 0x001fe40007fbe0ff */
[----:B------:R-:W2:Y:S04]  /*e8660*/  LDL.LU R16, [R1+0x1550] ;  /* 0x0015500001107983 */ /* 0x000ea80000300800 */
[----:B------:R-:W2:Y:S04]  /*e8670*/  LDL.LU R18, [R1+0x154c] ;  /* 0x00154c0001127983 */ /* 0x000ea80000300800 */
[----:B------:R-:W2:Y:S04]  /*e8680*/  LDL.LU R17, [R1+0x1558] ;  /* 0x0015580001117983 */ /* 0x000ea80000300800 */
[----:B------:R-:W2:Y:S01]  /*e8690*/  LDL.LU R8, [R1+0x1554] ;  /* 0x0015540001087983 */ /* 0x000ea20000300800 */
[----:B---3--:R-:W-:Y:S01]  /*e86a0*/  F2FP.PACK_AB R20, R25, R29 ;  /* 0x0000001d1914723e */ /* 0x008fe200000000ff */
[----:B------:R-:W-:-:S02]  /*e86b0*/  IMAD R29, R28, 0x1da, RZ ;  /* 0x000001da1c1d7824 */ /* 0x000fc400078e02ff */
[----:B------:R-:W3:Y:S03]  /*e86c0*/  LDL.LU R25, [R1+0x1560] ;  /* 0x0015600001197983 */ /* 0x000ee60000300800 */
[----:B------:R-:W-:-:S05]  /*e86d0*/  LEA.HI.X.SX32 R5, R29, R3, 0x1, P5 ;  /* 0x000000031d057211 */ /* 0x000fca00028f0eff */
[----:B------:R-:W-:Y:S04]  /*e86e0*/  STL.64 [R1+0x410], R4 ;  /* 0x0004100401007387 */ /* 0x000fe80000100a00 */
[----:B------:R-:W3:Y:S04]  /*e86f0*/  LDL.LU R29, [R1+0x155c] ;  /* 0x00155c00011d7983 */ /* 0x000ee80000300800 */
[----:B------:R0:W-:Y:S04]  /*e8700*/  STS.128 [R0+0x200], R12 ;  /* 0x0002000c00007388 */ /* 0x0001e80000000c00 */
[----:B------:R-:W3:Y:S01]  /*e8710*/  LDL.LU R19, [R1+0x1588] ;  /* 0x0015880001137983 */ /* 0x000ee20000300800 */
[----:B0-----:R-:W-:-:S02]  /*e8720*/  IMAD R12, R28, 0x3b6, RZ ;  /* 0x000003b61c0c7824 */ /* 0x001fc400078e02ff */
[----:B------:R-:W-:-:S03]  /*e8730*/  IMAD R14, R28, 0x1db, RZ ;  /* 0x000001db1c0e7824 */ /* 0x000fc600078e02ff */
[----:B------:R-:W-:Y:S01]  /*e8740*/  IADD3 R4, P5, R12, R2, RZ ;  /* 0x000000020c047210 */ /* 0x000fe20007fbe0ff */
[----:B------:R-:W-:-:S03]  /*e8750*/  IMAD R13, R28, 0x3b8, RZ ;  /* 0x000003b81c0d7824 */ /* 0x000fc600078e02ff */
[----:B------:R-:W-:Y:S02]  /*e8760*/  LEA.HI.X.SX32 R5, R14, R3, 0x1, P5 ;  /* 0x000000030e057211 */ /* 0x000fe400028f0eff */
[----:B----4-:R-:W-:Y:S02]  /*e8770*/  F2FP.PACK_AB R21, R23, R6 ;  /* 0x000000061715723e */ /* 0x010fe400000000ff */
[----:B------:R-:W4:Y:S04]  /*e8780*/  LDL.LU R6, [R1+0x1584] ;  /* 0x0015840001067983 */ /* 0x000f280000300800 */
[----:B------:R0:W-:Y:S01]  /*e8790*/  STL.64 [R1+0x408], R4 ;  /* 0x0004080401007387 */ /* 0x0001e20000100a00 */
[----:B------:R-:W-:Y:S01]  /*e87a0*/  F2FP.PACK_AB R23, R27, R24 ;  /* 0x000000181b17723e */ /* 0x000fe200000000ff */
[C---:B------:R-:W-:Y:S01]  /*e87b0*/  IMAD R24, R28.reuse, 0x1dc, RZ ;  /* 0x000001dc1c187824 */ /* 0x040fe200078e02ff */
[----:B------:R-:W-:Y:S01]  /*e87c0*/  F2FP.PACK_AB R22, R9, R7 ;  /* 0x000000070916723e */ /* 0x000fe200000000ff */
[----:B------:R-:W-:Y:S01]  /*e87d0*/  IMAD R12, R28, 0x3ba, RZ ;  /* 0x000003ba1c0c7824 */ /* 0x000fe200078e02ff */
[----:B------:R-:W4:Y:S01]  /*e87e0*/  LDL.LU R9, [R1+0x1590] ;  /* 0x0015900001097983 */ /* 0x000f220000300800 */
[----:B0-----:R-:W-:-:S03]  /*e87f0*/  IADD3 R4, P5, R13, R2, RZ ;  /* 0x000000020d047210 */ /* 0x001fc60007fbe0ff */
[----:B------:R-:W4:Y:S01]  /*e8800*/  LDL.LU R7, [R1+0x158c] ;  /* 0x00158c0001077983 */ /* 0x000f220000300800 */
[----:B------:R-:W-:-:S03]  /*e8810*/  LEA.HI.X.SX32 R5, R24, R3, 0x1, P5 ;  /* 0x0000000318057211 */ /* 0x000fc600028f0eff */
[----:B------:R-:W4:Y:S01]  /*e8820*/  LDL.LU R27, [R1+0x1598] ;  /* 0x00159800011b7983 */ /* 0x000f220000300800 */
[----:B------:R-:W-:-:S03]  /*e8830*/  IMAD R15, R28, 0x1dd, RZ ;  /* 0x000001dd1c0f7824 */ /* 0x000fc600078e02ff */
[----:B------:R-:W4:Y:S04]  /*e8840*/  LDL.LU R24, [R1+0x1594] ;  /* 0x0015940001187983 */ /* 0x000f280000300800 */
[----:B------:R0:W-:Y:S01]  /*e8850*/  STL.64 [R1+0x400], R4 ;  /* 0x0004000401007387 */ /* 0x0001e20000100a00 */
[----:B------:R-:W-:-:S03]  /*e8860*/  IMAD R13, R28, 0x3bc, RZ ;  /* 0x000003bc1c0d7824 */ /* 0x000fc600078e02ff */
[----:B------:R1:W-:Y:S01]  /*e8870*/  STS.128 [R0+0x300], R20 ;  /* 0x0003001400007388 */ /* 0x0003e20000000c00 */
[----:B0-----:R-:W-:-:S04]  /*e8880*/  IADD3 R4, P5, R12, R2, RZ ;  /* 0x000000020c047210 */ /* 0x001fc80007fbe0ff */
[----:B------:R-:W-:Y:S01]  /*e8890*/  LEA.HI.X.SX32 R5, R15, R3, 0x1, P5 ;  /* 0x000000030f057211 */ /* 0x000fe200028f0eff */
[----:B-1----:R-:W-:Y:S01]  /*e88a0*/  IMAD R23, R28, 0x1de, RZ ;  /* 0x000001de1c177824 */ /* 0x002fe200078e02ff */
[----:B--2---:R-:W-:Y:S02]  /*e88b0*/  F2FP.PACK_AB R12, R10, R26 ;  /* 0x0000001a0a0c723e */ /* 0x004fe400000000ff */
[----:B------:R-:W2:Y:S04]  /*e88c0*/  LDL.LU R10, [R1+0x15a0] ;  /* 0x0015a000010a7983 */ /* 0x000ea80000300800 */
[----:B------:R-:W2:Y:S04]  /*e88d0*/  LDL.LU R26, [R1+0x159c] ;  /* 0x00159c00011a7983 */ /* 0x000ea80000300800 */
[----:B------:R0:W-:Y:S02]  /*e88e0*/  STL.64 [R1+0x3f8], R4 ;  /* 0x0003f80401007387 */ /* 0x0001e40000100a00 */
[----:B0-----:R-:W-:-:S04]  /*e88f0*/  IADD3 R4, P5, R13, R2, RZ ;  /* 0x000000020d047210 */ /* 0x001fc80007fbe0ff */
[----:B------:R-:W-:-:S05]  /*e8900*/  LEA.HI.X.SX32 R5, R23, R3, 0x1, P5 ;  /* 0x0000000317057211 */ /* 0x000fca00028f0eff */
[----:B------:R0:W-:Y:S01]  /*e8910*/  STL.64 [R1+0x3b8], R4 ;  /* 0x0003b80401007387 */ /* 0x0001e20000100a00 */
[----:B---3--:R-:W-:-:S03]  /*e8920*/  F2FP.PACK_AB R15, R25, R29 ;  /* 0x0000001d190f723e */ /* 0x008fc600000000ff */
[----:B------:R-:W3:Y:S04]  /*e8930*/  LDL.LU R25, [R1+0x15c4] ;  /* 0x0015c40001197983 */ /* 0x000ee80000300800 */
[----:B------:R-:W3:Y:S01]  /*e8940*/  LDL.LU R29, [R1+0x15bc] ;  /* 0x0015bc00011d7983 */ /* 0x000ee20000300800 */
[----:B------:R-:W-:Y:S01]  /*e8950*/  IMAD R14, R28, 0x3be, RZ ;  /* 0x000003be1c0e7824 */ /* 0x000fe200078e02ff */
        /* <DEDUP_REMOVED lines=10> */
[----:B------:R-:W-:Y:S01]  /*e8a00*/  LEA.HI.X.SX32 R5, R8, R3, 0x1, P5 ;  /* 0x0000000308057211 */ /* 0x000fe200028f0eff */
[----:B------:R-:W-:Y:S01]  /*e8a10*/  IMAD R21, R28, 0x1e1, RZ ;  /* 0x000001e11c157824 */ /* 0x000fe200078e02ff */
[----:B----4-:R-:W-:-:S03]  /*e8a20*/  F2FP.PACK_AB R16, R19, R6 ;  /* 0x000000061310723e */ /* 0x010fc600000000ff */
[----:B------:R0:W-:Y:S04]  /*e8a30*/  STL.64 [R1+0x3e8], R4 ;  /* 0x0003e80401007387 */ /* 0x0001e80000100a00 */
[----:B------:R-:W4:Y:S04]  /*e8a40*/  LDL.LU R23, [R1+0x15d0] ;  /* 0x0015d00001177983 */ /* 0x000f280000300800 */
[----:B------:R-:W4:Y:S01]  /*e8a50*/  LDL.LU R6, [R1+0x15cc] ;  /* 0x0015cc0001067983 */ /* 0x000f220000300800 */
[----:B0-----:R-:W-:-:S03]  /*e8a60*/  IADD3 R4, P5, R17, R2, RZ ;  /* 0x0000000211047210 */ /* 0x001fc60007fbe0ff */
[----:B------:R-:W4:Y:S01]  /*e8a70*/  LDL.LU R8, [R1+0x15d8] ;  /* 0x0015d80001087983 */ /* 0x000f220000300800 */
[----:B------:R-:W-:Y:S01]  /*e8a80*/  F2FP.PACK_AB R17, R9, R7 ;  /* 0x000000070911723e */ /* 0x000fe200000000ff */
[----:B------:R-:W-:Y:S01]  /*e8a90*/  IMAD R19, R28, 0x3c4, RZ ;  /* 0x000003c41c137824 */ /* 0x000fe200078e02ff */
        /* <DEDUP_REMOVED lines=41> */
[----:B------:R-:W-:-:S03]  /*e8d30*/  F2FP.PACK_AB R22, R8, R9 ;  /* 0x000000090816723e */ /* 0x000fc600000000ff */
[----:B------:R-:W4:Y:S01]  /*e8d40*/  LDL.LU R8, [R1+0x1638] ;  /* 0x0016380001087983 */ /* 0x000f220000300800 */
[----:B------:R-:W-:-:S03]  /*e8d50*/  IMAD R12, R28, 0x3ce, RZ ;  /* 0x000003ce1c0c7824 */ /* 0x000fc600078e02ff */
[----:B------:R-:W4:Y:S01]  /*e8d60*/  LDL.LU R9, [R1+0x1634] ;  /* 0x0016340001097983 */ /* 0x000f220000300800 */
[----:B0-----:R-:W-:Y:S01]  /*e8d70*/  IADD3 R4, P5, R13, R2, RZ ;  /* 0x000000020d047210 */ /* 0x001fe20007fbe0ff */
[C---:B------:R-:W-:Y:S01]  /*e8d80*/  IMAD R13, R28.reuse, 0x1e6, RZ ;  /* 0x000001e61c0d7824 */ /* 0x040fe200078e02ff */
[----:B------:R-:W-:Y:S02]  /*e8d90*/  F2FP.PACK_AB R23, R7, R24 ;  /* 0x000000180717723e */ /* 0x000fe400000000ff */
[----:B------:R-:W4:Y:S02]  /*e8da0*/  LDL.LU R7, [R1+0x1620] ;  /* 0x0016200001077983 */ /* 0x000f240000300800 */
[----:B------:R-:W-:Y:S02]  /*e8db0*/  LEA.HI.X.SX32 R5, R13, R3, 0x1, P5 ;  /* 0x000000030d057211 */ /* 0x000fe400028f0eff */
[----:B------:R-:W4:Y:S04]  /*e8dc0*/  LDL.LU R24, [R1+0x161c] ;  /* 0x00161c0001187983 */ /* 0x000f280000300800 */
[----:B------:R0:W-:Y:S01]  /*e8dd0*/  STL.64 [R1+0x3b0], R4 ;  /* 0x0003b00401007387 */ /* 0x0001e20000100a00 */
[----:B------:R-:W-:-:S02]  /*e8de0*/  IMAD R15, R28, 0x1e7, RZ ;  /* 0x000001e71c0f7824 */ /* 0x000fc400078e02ff */
[----:B------:R-:W-:Y:S01]  /*e8df0*/  IMAD R14, R28, 0x3d0, RZ ;  /* 0x000003d01c0e7824 */ /* 0x000fe200078e02ff */
[----:B0-----:R-:W-:-:S04]  /*e8e00*/  IADD3 R4, P5, R12, R2, RZ ;  /* 0x000000020c047210 */ /* 0x001fc80007fbe0ff */
[----:B------:R-:W-:Y:S01]  /*e8e10*/  LEA.HI.X.SX32 R5, R15, R3, 0x1, P5 ;  /* 0x000000030f057211 */ /* 0x000fe200028f0eff */
[----:B------:R0:W-:Y:S01]  /*e8e20*/  STS.128 [R0+0x480], R20 ;  /* 0x0004801400007388 */ /* 0x0001e20000000c00 */
[C---:B------:R-:W-:Y:S02]  /*e8e30*/  IMAD R13, R28.reuse, 0x3d2, RZ ;  /* 0x000003d21c0d7824 */ /* 0x040fe400078e02ff */
[----:B0-----:R-:W-:Y:S01]  /*e8e40*/  IMAD R23, R28, 0x1e8, RZ ;  /* 0x000001e81c177824 */ /* 0x001fe200078e02ff */
        /* <DEDUP_REMOVED lines=8> */
[----:B------:R-:W-:Y:S02]  /*e8ed0*/  F2FP.PACK_AB R13, R17, R10 ;  /* 0x0000000a110d723e */ /* 0x000fe400000000ff */
[----:B---3--:R-:W-:Y:S02]  /*e8ee0*/  F2FP.PACK_AB R17, R25, R29 ;  /* 0x0000001d1911723e */ /* 0x008fe400000000ff */
        /* <DEDUP_REMOVED lines=20> */
[----:B------:R-:W-:-:S03]  /*e9030*/  LEA.HI.X.SX32 R5, R21, R3, 0x1, P5 ;  /* 0x0000000315057211 */ /* 0x000fc600028f0eff */
[----:B------:R-:W4:Y:S01]  /*e9040*/  LDL.LU R9, [R1+0x16c4] ;  /* 0x0016c40001097983 */ /* 0x000f220000300800 */
[----:B------:R-:W-:Y:S01]  /*e9050*/  F2FP.PACK_AB R15, R7, R24 ;  /* 0x00000018070f723e */ /* 0x000fe200000000ff */
[C---:B------:R-:W-:Y:S02]  /*e9060*/  IMAD R24, R28.reuse, 0x1ec, RZ ;  /* 0x000001ec1c187824 */ /* 0x040fe400078e02ff */
[----:B------:R0:W-:Y:S01]  /*e9070*/  STL.64 [R1+0x3d0], R4 ;  /* 0x0003d00401007387 */ /* 0x0001e20000100a00 */
[----:B------:R-:W-:-:S03]  /*e9080*/  IMAD R20, R28, 0x3da, RZ ;  /* 0x000003da1c147824 */ /* 0x000fc600078e02ff */
[----:B------:R-:W4:Y:S01]  /*e9090*/  LDL.LU R7, [R1+0x1654] ;  /* 0x0016540001077983 */ /* 0x000f220000300800 */
[----:B0-----:R-:W-:-:S04]  /*e90a0*/  IADD3 R4, P5, R19, R2, RZ ;  /* 0x0000000213047210 */ /* 0x001fc80007fbe0ff */
[----:B------:R-:W-:Y:S01]  /*e90b0*/  LEA.HI.X.SX32 R5, R24, R3, 0x1, P5 ;  /* 0x0000000318057211 */ /* 0x000fe200028f0eff */
[----:B------:R-:W-:Y:S01]  /*e90c0*/  STS.128 [R0+0x500], R12 ;  /* 0x0005000c00007388 */ /* 0x000fe20000000c00 */
[C---:B------:R-:W-:Y:S02]  /*e90d0*/  IMAD R22, R28.reuse, 0x1ed, RZ ;  /* 0x000001ed1c167824 */ /* 0x040fe400078e02ff */
[----:B------:R-:W-:Y:S01]  /*e90e0*/  IMAD R21, R28, 0x3dc, RZ ;  /* 0x000003dc1c157824 */ /* 0x000fe200078e02ff */
[----:B--2---:R-:W-:Y:S02]  /*e90f0*/  F2FP.PACK_AB R19, R26, R27 ;  /* 0x0000001b1a13723e */ /* 0x004fe400000000ff */
[----:B------:R-:W2:Y:S04]  /*e9100*/  LDL.LU R26, [R1+0x1660] ;  /* 0x00166000011a7983 */ /* 0x000ea80000300800 */
[----:B------:R-:W2:Y:S04]  /*e9110*/  LDL.LU R24, [R1+0x165c] ;  /* 0x00165c0001187983 */ /* 0x000ea80000300800 */
[----:B------:R0:W-:Y:S02]  /*e9120*/  STL.64 [R1+0x3c8], R4 ;  /* 0x0003c80401007387 */ /* 0x0001e40000100a00 */
[----:B0-----:R-:W-:-:S02]  /*e9130*/  IADD3 R4, P5, R20, R2, RZ ;  /* 0x0000000214047210 */ /* 0x001fc40007fbe0ff */
[----:B------:R-:W2:Y:S04]  /*e9140*/  LDL.LU R20, [R1+0x1644] ;  /* 0x0016440001147983 */ /* 0x000ea80000300800 */
[----:B------:R-:W2:Y:S01]  /*e9150*/  LDL.LU R14, [R1+0x1648] ;  /* 0x00164800010e7983 */ /* 0x000ea20000300800 */
[----:B------:R-:W-:-:S03]  /*e9160*/  LEA.HI.X.SX32 R5, R22, R3, 0x1, P5 ;  /* 0x0000000316057211 */ /* 0x000fc600028f0eff */
[----:B------:R-:W2:Y:S04]  /*e9170*/  LDL.LU R22, [R1+0x1658] ;  /* 0x0016580001167983 */ /* 0x000ea80000300800 */
[----:B------:R0:W-:Y:S04]  /*e9180*/  STL.64 [R1+0x3c0], R4 ;  /* 0x0003c00401007387 */ /* 0x0001e80000100a00 */
[----:B------:R-:W2:Y:S01]  /*e9190*/  LDL.LU R23, [R1+0xe4c] ;  /* 0x000e4c0001177983 */ /* 0x000ea20000300800 */
[----:B0-----:R-:W-:Y:S01]  /*e91a0*/  IADD3 R4, P5, R21, R2, RZ ;  /* 0x0000000215047210 */ /* 0x001fe20007fbe0ff */
[----:B---3--:R-:W-:-:S05]  /*e91b0*/  FFMA R5, R29, 0.69314718246459960938, R25 ;  /* 0x3f3172181d057823 */ /* 0x008fca0000000019 */
[----:B------:R0:W-:Y:S04]  /*e91c0*/  STL [R1+0x300], R5 ;  /* 0x0003000501007387 */ /* 0x0001e80000100800 */
[----:B------:R-:W3:Y:S01]  /*e91d0*/  LDL.LU R27, [R1+0x16d4] ;  /* 0x0016d400011b7983 */ /* 0x000ee20000300800 */
[----:B------:R-:W-:-:S03]  /*e91e0*/  IMAD R29, R28, 0x1ee, RZ ;  /* 0x000001ee1c1d7824 */ /* 0x000fc600078e02ff */
[----:B------:R-:W3:Y:S02]  /*e91f0*/  LDL.LU R25, [R1+0x1668] ;  /* 0x0016680001197983 */ /* 0x000ee40000300800 */
[----:B0-----:R-:W-:Y:S02]  /*e9200*/  LEA.HI.X.SX32 R5, R29, R3, 0x1, P5 ;  /* 0x000000031d057211 */ /* 0x001fe400028f0eff */
[----:B------:R-:W3:Y:S01]  /*e9210*/  LDL.LU R29, [R1+0x1664] ;  /* 0x00166400011d7983 */ /* 0x000ee20000300800 */
[----:B------:R-:W-:-:S03]  /*e9220*/  IMAD R12, R28, 0x3de, RZ ;  /* 0x000003de1c0c7824 */ /* 0x000fc600078e02ff */
[----:B------:R0:W-:Y:S04]  /*e9230*/  STS.128 [R0+0x580], R16 ;  /* 0x0005801000007388 */ /* 0x0001e80000000c00 */
[----:B------:R1:W-:Y:S01]  /*e9240*/  STL.64 [R1+0x380], R4 ;  /* 0x0003800401007387 */ /* 0x0003e20000100a00 */
[C---:B------:R-:W-:Y:S02]  /*e9250*/  IMAD R15, R28.reuse, 0x3e0, RZ ;  /* 0x000003e01c0f7824 */ /* 0x040fe400078e02ff */
[----:B0-----:R-:W-:Y:S01]  /*e9260*/  IMAD R16, R28, 0x1ef, RZ ;  /* 0x000001ef1c107824 */ /* 0x001fe200078e02ff */
[----:B-1----:R-:W-:-:S04]  /*e9270*/  IADD3 R4, P5, R12, R2, RZ ;  /* 0x000000020c047210 */ /* 0x002fc80007fbe0ff */
[----:B------:R-:W-:-:S05]  /*e9280*/  LEA.HI.X.SX32 R5, R16, R3, 0x1, P5 ;  /* 0x0000000310057211 */ /* 0x000fca00028f0eff */
[----:B------:R0:W-:Y:S04]  /*e9290*/  STL.64 [R1+0x378], R4 ;  /* 0x0003780401007387 */ /* 0x0001e80000100a00 */
[----:B------:R-:W3:Y:S01]  /*e92a0*/  LDL.LU R19, [R1+0xe48] ;  /* 0x000e480001137983 */ /* 0x000ee20000300800 */
[----:B------:R-:W-:Y:S01]  /*e92b0*/  IMAD R21, R28, 0x1f0, RZ ;  /* 0x000001f01c157824 */ /* 0x000fe200078e02ff */
[----:B----4-:R-:W-:Y:S01]  /*e92c0*/  F2FP.PACK_AB R13, R6, R10 ;  /* 0x0000000a060d723e */ /* 0x010fe200000000ff */
[----:B0-----:R-:W-:Y:S01]  /*e92d0*/  FFMA R5, R9, 0.69314718246459960938, R8 ;  /* 0x3f31721809057823 */ /* 0x001fe20000000008 */
[----:B------:R-:W-:Y:S01]  /*e92e0*/  IADD3 R4, P5, R15, R2, RZ ;  /* 0x000000020f047210 */ /* 0x000fe20007fbe0ff */
[C---:B------:R-:W-:Y:S02]  /*e92f0*/  IMAD R18, R28.reuse, 0x1f1, RZ ;  /* 0x000001f11c127824 */ /* 0x040fe400078e02ff */
[----:B------:R-:W-:Y:S01]  /*e9300*/  IMAD R17, R28, 0x3e4, RZ ;  /* 0x000003e41c117824 */ /* 0x000fe200078e02ff */
[----:B--2---:R-:W-:-:S02]  /*e9310*/  F2FP.PACK_AB R15, R26, R24 ;  /* 0x000000181a0f723e */ /* 0x004fc400000000ff */
[----:B------:R-:W-:Y:S02]  /*e9320*/  F2FP.PACK_AB R12, R14, R20 ;  /* 0x000000140e0c723e */ /* 0x000fe400000000ff */
[----:B------:R-:W2:Y:S01]  /*e9330*/  LDL.LU R20, [R1+0x16d8] ;  /* 0x0016d80001147983 */ /* 0x000ea20000300800 */
[----:B------:R-:W-:-:S03]  /*e9340*/  IMAD R14, R28, 0x3e2, RZ ;  /* 0x000003e21c0e7824 */ /* 0x000fc600078e02ff */
[----:B------:R0:W-:Y:S04]  /*e9350*/  STL [R1+0x304], R5 ;  /* 0x0003040501007387 */ /* 0x0001e80000100800 */
[----:B------:R-:W4:Y:S04]  /*e9360*/  LDL.LU R6, [R1+0x1670] ;  /* 0x0016700001067983 */ /* 0x000f280000300800 */
[----:B------:R-:W4:Y:S01]  /*e9370*/  LDL.LU R10, [R1+0x166c] ;  /* 0x00166c00010a7983 */ /* 0x000f220000300800 */
[----:B0-----:R-:W-:-:S03]  /*e9380*/  LEA.HI.X.SX32 R5, R21, R3, 0x1, P5 ;  /* 0x0000000315057211 */ /* 0x001fc600028f0eff */
[----:B------:R-:W4:Y:S04]  /*e9390*/  LDL.LU R8, [R1+0x1678] ;  /* 0x0016780001087983 */ /* 0x000f280000300800 */
[----:B------:R-:W4:Y:S04]  /*e93a0*/  LDL.LU R9, [R1+0x1674] ;  /* 0x0016740001097983 */ /* 0x000f280000300800 */
[----:B------:R0:W-:Y:S01]  /*e93b0*/  STL.64 [R1+0x370], R4 ;  /* 0x0003700401007387 */ /* 0x0001e20000100a00 */
[----:B------:R-:W-:Y:S01]  /*e93c0*/  IMAD R24, R28, 0x1f2, RZ ;  /* 0x000001f21c187824 */ /* 0x000fe200078e02ff */
[----:B0-----:R-:W-:-:S02]  /*e93d0*/  IADD3 R4, P5, R14, R2, RZ ;  /* 0x000000020e047210 */ /* 0x001fc40007fbe0ff */
[----:B------:R-:W-:Y:S02]  /*e93e0*/  F2FP.PACK_AB R14, R22, R7 ;  /* 0x00000007160e723e */ /* 0x000fe400000000ff */
[----:B------:R-:W-:Y:S01]  /*e93f0*/  LEA.HI.X.SX32 R5, R18, R3, 0x1, P5 ;  /* 0x0000000312057211 */ /* 0x000fe200028f0eff */
[----:B------:R-:W4:Y:S04]  /*e9400*/  LDL.LU R7, [R1+0xe44] ;  /* 0x000e440001077983 */ /* 0x000f280000300800 */
[----:B------:R-:W4:Y:S04]  /*e9410*/  LDL.LU R26, [R1+0x16e0] ;  /* 0x0016e000011a7983 */ /* 0x000f280000300800 */
[----:B------:R0:W-:Y:S02]  /*e9420*/  STL.64 [R1+0x358], R4 ;  /* 0x0003580401007387 */ /* 0x0001e40000100a00 */
[----:B0-----:R-:W-:Y:S01]  /*e9430*/  IADD3 R4, P5, R17, R2, RZ ;  /* 0x0000000211047210 */ /* 0x001fe20007fbe0ff */
[----:B---3--:R-:W-:-:S05]  /*e9440*/  FFMA R5, R27, 0.69314718246459960938, R23 ;  /* 0x3f3172181b057823 */ /* 0x008fca0000000017 */
[----:B------:R0:W-:Y:S04]  /*e9450*/  STL [R1+0x308], R5 ;  /* 0x0003080501007387 */ /* 0x0001e80000100800 */
[----:B------:R1:W-:Y:S01]  /*e9460*/  STS.128 [R0+0x600], R12 ;  /* 0x0006000c00007388 */ /* 0x0003e20000000c00 */
[----:B0-----:R-:W-:-:S05]  /*e9470*/  LEA.HI.X.SX32 R5, R24, R3, 0x1, P5 ;  /* 0x0000000318057211 */ /* 0x001fca00028f0eff */
[----:B------:R0:W-:Y:S04]  /*e9480*/  STL.64 [R1+0x368], R4 ;  /* 0x0003680401007387 */ /* 0x0001e80000100a00 */
[----:B------:R-:W3:Y:S01]  /*e9490*/  LDL.LU R27, [R1+0x1680] ;  /* 0x00168000011b7983 */ /* 0x000ee20000300800 */
[----:B-1----:R-:W-:-:S03]  /*e94a0*/  F2FP.PACK_AB R12, R25, R29 ;  /* 0x0000001d190c723e */ /* 0x002fc600000000ff */
[----:B------:R-:W3:Y:S04]  /*e94b0*/  LDL.LU R29, [R1+0x167c] ;  /* 0x00167c00011d7983 */ /* 0x000ee80000300800 */
[----:B------:R-:W3:Y:S04]  /*e94c0*/  LDL.LU R24, [R1+0x1688] ;  /* 0x0016880001187983 */ /* 0x000ee80000300800 */
[----:B------:R-:W3:Y:S01]  /*e94d0*/  LDL.LU R25, [R1+0x1684] ;  /* 0x0016840001197983 */ /* 0x000ee20000300800 */
[C---:B------:R-:W-:Y:S02]  /*e94e0*/  IMAD R16, R28.reuse, 0x3e6, RZ ;  /* 0x000003e61c107824 */ /* 0x040fe400078e02ff */
[----:B------:R-:W-:-:S03]  /*e94f0*/  IMAD R18, R28, 0x1f3, RZ ;  /* 0x000001f31c127824 */ /* 0x000fc600078e02ff */
[----:B0-----:R-:W-:Y:S01]  /*e9500*/  IADD3 R4, P5, R16, R2, RZ ;  /* 0x0000000210047210 */ /* 0x001fe20007fbe0ff */
[----:B------:R-:W-:-:S03]  /*e9510*/  IMAD R17, R28, 0x3e8, RZ ;  /* 0x000003e81c117824 */ /* 0x000fc600078e02ff */
[----:B------:R-:W-:Y:S01]  /*e9520*/  LEA.HI.X.SX32 R5, R18, R3, 0x1, P5 ;  /* 0x0000000312057211 */ /* 0x000fe200028f0eff */
[----:B------:R-:W-:-:S04]  /*e9530*/  IMAD R23, R28, 0x1f4, RZ ;  /* 0x000001f41c177824 */ /* 0x000fc800078e02ff */
[----:B------:R0:W-:Y:S01]  /*e9540*/  STL.64 [R1+0x360], R4 ;  /* 0x0003600401007387 */ /* 0x0001e20000100a00 */
[C---:B------:R-:W-:Y:S01]  /*e9550*/  IMAD R13, R28.reuse, 0x3ea, RZ ;  /* 0x000003ea1c0d7824 */ /* 0x040fe200078e02ff */
[----:B0-----:R-:W-:Y:S01]  /*e9560*/  IADD3 R4, P5, R17, R2, RZ ;  /* 0x0000000211047210 */ /* 0x001fe20007fbe0ff */
[C---:B------:R-:W-:Y:S02]  /*e9570*/  IMAD R17, R28.reuse, 0x1f5, RZ ;  /* 0x000001f51c117824 */ /* 0x040fe400078e02ff */
[C---:B------:R-:W-:Y:S02]  /*e9580*/  IMAD R16, R28.reuse, 0x3ec, RZ ;  /* 0x000003ec1c107824 */ /* 0x040fe400078e02ff */
[C---:B------:R-:W-:Y:S02]  /*e9590*/  IMAD R15, R28.reuse, 0x3ee, RZ ;  /* 0x000003ee1c0f7824 */ /* 0x040fe400078e02ff */
[----:B------:R-:W-:Y:S02]  /*e95a0*/  IMAD R18, R28, 0x3f0, RZ ;  /* 0x000003f01c127824 */ /* 0x000fe400078e02ff */
[----:B--2---:R-:W-:-:S05]  /*e95b0*/  FFMA R5, R20, 0.69314718246459960938, R19 ;  /* 0x3f31721814057823 */ /* 0x004fca0000000013 */
[----:B------:R0:W-:Y:S02]  /*e95c0*/  STL [R1+0x30c], R5 ;  /* 0x00030c0501007387 */ /* 0x0001e40000100800 */
[----:B0-----:R-:W-:-:S05]  /*e95d0*/  LEA.HI.X.SX32 R5, R23, R3, 0x1, P5 ;  /* 0x0000000317057211 */ /* 0x001fca00028f0eff */
[----:B------:R0:W-:Y:S02]  /*e95e0*/  STL.64 [R1+0x350], R4 ;  /* 0x0003500401007387 */ /* 0x0001e40000100a00 */
[----:B0-----:R-:W-:Y:S02]  /*e95f0*/  IADD3 R4, P5, R13, R2, RZ ;  /* 0x000000020d047210 */ /* 0x001fe40007fbe0ff */
[----:B----4-:R-:W-:Y:S02]  /*e9600*/  F2FP.PACK_AB R13, R6, R10 ;  /* 0x0000000a060d723e */ /* 0x010fe400000000ff */
[----:B------:R-:W-:-:S03]  /*e9610*/  LEA.HI.X.SX32 R5, R17, R3, 0x1, P5 ;  /* 0x0000000311057211 */ /* 0x000fc600028f0eff */
[----:B------:R0:W-:Y:S04]  /*e9620*/  STL.64 [R1+0x3ff8], R12 ;  /* 0x003ff80c01007387 */ /* 0x0001e80000100a00 */
[----:B------:R-:W2:Y:S04]  /*e9630*/  LDL.LU R21, [R1+0x16c8] ;  /* 0x0016c80001157983 */ /* 0x000ea80000300800 */
[----:B------:R-:W4:Y:S04]  /*e9640*/  LDL.LU R20, [R1+0x16a4] ;  /* 0x0016a40001147983 */ /* 0x000f280000300800 */
[----:B0-----:R-:W2:Y:S04]  /*e9650*/  LDL.LU R12, [R1+0x1690] ;  /* 0x00169000010c7983 */ /* 0x001ea80000300800 */
[----:B------:R-:W2:Y:S04]  /*e9660*/  LDL.LU R10, [R1+0x168c] ;  /* 0x00168c00010a7983 */ /* 0x000ea80000300800 */
[----:B------:R0:W-:Y:S04]  /*e9670*/  STL.64 [R1+0x320], R4 ;  /* 0x0003200401007387 */ /* 0x0001e80000100a00 */
[----:B------:R-:W2:Y:S04]  /*e9680*/  LDL.LU R22, [R1+0xe38] ;  /* 0x000e380001167983 */ /* 0x000ea80000300800 */
[----:B------:R-:W2:Y:S01]  /*e9690*/  LDL.LU R23, [R1+0x16d0] ;  /* 0x0016d00001177983 */ /* 0x000ea20000300800 */
[----:B0-----:R-:W-:Y:S01]  /*e96a0*/  FFMA R5, R26, 0.69314718246459960938, R7 ;  /* 0x3f3172181a057823 */ /* 0x001fe20000000007 */
[----:B------:R-:W-:Y:S01]  /*e96b0*/  IADD3 R4, P5, R16, R2, RZ ;  /* 0x0000000210047210 */ /* 0x000fe20007fbe0ff */
[----:B------:R-:W-:-:S03]  /*e96c0*/  IMAD R26, R28, 0x1f6, RZ ;  /* 0x000001f61c1a7824 */ /* 0x000fc600078e02ff */
[----:B------:R0:W-:Y:S01]  /*e96d0*/  STL [R1+0x2f0], R5 ;  /* 0x0002f00501007387 */ /* 0x0001e20000100800 */
[----:B------:R-:W-:-:S03]  /*e96e0*/  F2FP.PACK_AB R14, R8, R9 ;  /* 0x00000009080e723e */ /* 0x000fc600000000ff */
[----:B------:R-:W2:Y:S04]  /*e96f0*/  LDL.LU R13, [R1+0x16b0] ;  /* 0x0016b000010d7983 */ /* 0x000ea80000300800 */
[----:B------:R-:W2:Y:S01]  /*e9700*/  LDL.LU R6, [R1+0x16ac] ;  /* 0x0016ac0001067983 */ /* 0x000ea20000300800 */
[----:B0-----:R-:W-:-:S03]  /*e9710*/  LEA.HI.X.SX32 R5, R26, R3, 0x1, P5 ;  /* 0x000000031a057211 */ /* 0x001fc600028f0eff */
[----:B------:R-:W2:Y:S01]  /*e9720*/  LDL.LU R8, [R1+0x1698] ;  /* 0x0016980001087983 */ /* 0x000ea20000300800 */
[----:B------:R-:W-:-:S03]  /*e9730*/  IMAD R19, R28, 0x1f7, RZ ;  /* 0x000001f71c137824 */ /* 0x000fc600078e02ff */
[----:B------:R-:W2:Y:S04]  /*e9740*/  LDL.LU R7, [R1+0x1694] ;  /* 0x0016940001077983 */ /* 0x000ea80000300800 */
[----:B------:R0:W-:Y:S04]  /*e9750*/  STL.64 [R1+0x348], R4 ;  /* 0x0003480401007387 */ /* 0x0001e80000100a00 */
[----:B------:R-:W2:Y:S01]  /*e9760*/  LDL.LU R9, [R1+0xe34] ;  /* 0x000e340001097983 */ /* 0x000ea20000300800 */
[----:B---3--:R-:W-:Y:S02]  /*e9770*/  F2FP.PACK_AB R16, R24, R25 ;  /* 0x000000191810723e */ /* 0x008fe400000000ff */
[----:B0-----:R-:W-:-:S02]  /*e9780*/  IADD3 R4, P5, R15, R2, RZ ;  /* 0x000000020f047210 */ /* 0x001fc40007fbe0ff */
[----:B------:R-:W-:Y:S02]  /*e9790*/  F2FP.PACK_AB R15, R27, R29 ;  /* 0x0000001d1b0f723e */ /* 0x000fe400000000ff */
[----:B------:R-:W3:Y:S01]  /*e97a0*/  LDL.LU R29, [R1+0x16dc] ;  /* 0x0016dc00011d7983 */ /* 0x000ee20000300800 */
[----:B------:R-:W-:-:S03]  /*e97b0*/  LEA.HI.X.SX32 R5, R19, R3, 0x1, P5 ;  /* 0x0000000313057211 */ /* 0x000fc600028f0eff */
[----:B------:R-:W2:Y:S04]  /*e97c0*/  LDL.LU R26, [R1+0x16b8] ;  /* 0x0016b800011a7983 */ /* 0x000ea80000300800 */
[----:B------:R-:W2:Y:S04]  /*e97d0*/  LDL.LU R24, [R1+0x16b4] ;  /* 0x0016b40001187983 */ /* 0x000ea80000300800 */
[----:B------:R-:W2:Y:S04]  /*e97e0*/  LDL.LU R27, [R1+0x16a0] ;  /* 0x0016a000011b7983 */ /* 0x000ea80000300800 */
[----:B------:R-:W2:Y:S04]  /*e97f0*/  LDL.LU R25, [R1+0x169c] ;  /* 0x00169c0001197983 */ /* 0x000ea80000300800 */
[----:B------:R-:W2:Y:S04]  /*e9800*/  LDL.LU R19, [R1+0xe40] ;  /* 0x000e400001137983 */ /* 0x000ea80000300800 */
[----:B------:R0:W-:Y:S02]  /*e9810*/  STL.64 [R1+0x340], R4 ;  /* 0x0003400401007387 */ /* 0x0001e40000100a00 */
[----:B0-----:R-:W-:-:S02]  /*e9820*/  IADD3 R4, P5, R18, R2, RZ ;  /* 0x0000000212047210 */ /* 0x001fc40007fbe0ff */
[----:B------:R-:W4:Y:S01]  /*e9830*/  LDL.LU R18, [R1+0x16a8] ;  /* 0x0016a80001127983 */ /* 0x000f220000300800 */
[C---:B------:R-:W-:Y:S02]  /*e9840*/  IMAD R5, R28.reuse, 0x1f8, RZ ;  /* 0x000001f81c057824 */ /* 0x040fe400078e02ff */
[----:B------:R-:W-:-:S03]  /*e9850*/  IMAD R17, R28, 0x3f2, RZ ;  /* 0x000003f21c117824 */ /* 0x000fc600078e02ff */
[----:B------:R-:W-:Y:S01]  /*e9860*/  LEA.HI.X.SX32 R5, R5, R3, 0x1, P5 ;  /* 0x0000000305057211 */ /* 0x000fe200028f0eff */
[----:B--2---:R-:W-:Y:S02]  /*e9870*/  FFMA R19, R21, 0.69314718246459960938, R19 ;  /* 0x3f31721815137823 */ /* 0x004fe40000000013 */
[----:B------:R-:W-:-:S03]  /*e9880*/  IMAD R21, R28, 0x1f9, RZ ;  /* 0x000001f91c157824 */ /* 0x000fc600078e02ff */
[----:B------:R-:W-:Y:S04]  /*e9890*/  STL [R1+0x2f4], R19 ;  /* 0x0002f41301007387 */ /* 0x000fe80000100800 */
[----:B------:R0:W-:Y:S02]  /*e98a0*/  STL.64 [R1+0x338], R4 ;  /* 0x0003380401007387 */ /* 0x0001e40000100a00 */
[----:B0-----:R-:W-:Y:S01]  /*e98b0*/  IADD3 R4, P5, R17, R2, RZ ;  /* 0x0000000211047210 */ /* 0x001fe20007fbe0ff */
[----:B------:R-:W-:-:S03]  /*e98c0*/  IMAD R19, R28, 0x3f4, RZ ;  /* 0x000003f41c137824 */ /* 0x000fc600078e02ff */
[----:B------:R-:W-:Y:S02]  /*e98d0*/  LEA.HI.X.SX32 R5, R21, R3, 0x1, P5 ;  /* 0x0000000315057211 */ /* 0x000fe400028f0eff */
[----:B------:R-:W-:Y:S02]  /*e98e0*/  F2FP.PACK_AB R17, R12, R10 ;  /* 0x0000000a0c11723e */ /* 0x000fe400000000ff */
[----:B------:R-:W2:Y:S01]  /*e98f0*/  LDL.LU R10, [R1+0x16e4] ;  /* 0x0016e400010a7983 */ /* 0x000ea20000300800 */
[----:B------:R-:W-:-:S03]  /*e9900*/  IMAD R12, R28, 0x1fa, RZ ;  /* 0x000001fa1c0c7824 */ /* 0x000fc600078e02ff */
[----:B------:R0:W-:Y:S01]  /*e9910*/  STL.64 [R1+0x318], R4 ;  /* 0x0003180401007387 */ /* 0x0001e20000100a00 */
[----:B----4-:R-:W-:Y:S01]  /*e9920*/  F2FP.PACK_AB R20, R18, R20 ;  /* 0x000000141214723e */ /* 0x010fe200000000ff */
[----:B------:R-:W-:Y:S02]  /*e9930*/  IMAD R18, R28, 0x3f6, RZ ;  /* 0x000003f61c127824 */ /* 0x000fe400078e02ff */
[----:B0-----:R-:W-:Y:S01]  /*e9940*/  FFMA R5, R23, 0.69314718246459960938, R22 ;  /* 0x3f31721817057823 */ /* 0x001fe20000000016 */
[----:B------:R-:W-:-:S04]  /*e9950*/  IADD3 R4, P5, R19, R2, RZ ;  /* 0x0000000213047210 */ /* 0x000fc80007fbe0ff */
[----:B------:R0:W-:Y:S01]  /*e9960*/  STL [R1+0x2f8], R5 ;  /* 0x0002f80501007387 */ /* 0x0001e20000100800 */
[----:B------:R-:W-:Y:S01]  /*e9970*/  IMAD R23, R28, 0x1fb, RZ ;  /* 0x000001fb1c177824 */ /* 0x000fe200078e02ff */
[----:B0-----:R-:W-:-:S05]  /*e9980*/  LEA.HI.X.SX32 R5, R12, R3, 0x1, P5 ;  /* 0x000000030c057211 */ /* 0x001fca00028f0eff */
[----:B------:R0:W-:Y:S01]  /*e9990*/  STL.64 [R1+0x330], R4 ;  /* 0x0003300401007387 */ /* 0x0001e20000100a00 */
[----:B------:R-:W-:Y:S01]  /*e99a0*/  IMAD R22, R28, 0x3f8, RZ ;  /* 0x000003f81c167824 */ /* 0x000fe200078e02ff */
[----:B0-----:R-:W-:-:S04]  /*e99b0*/  IADD3 R4, P5, R18, R2, RZ ;  /* 0x0000000212047210 */ /* 0x001fc80007fbe0ff */
[----:B------:R-:W-:Y:S02]  /*e99c0*/  LEA.HI.X.SX32 R5, R23, R3, 0x1, P5 ;  /* 0x0000000317057211 */ /* 0x000fe400028f0eff */
[----:B------:R-:W-:Y:S01]  /*e99d0*/  F2FP.PACK_AB R18, R8, R7 ;  /* 0x000000070812723e */ /* 0x000fe200000000ff */
[C---:B------:R-:W-:Y:S02]  /*e99e0*/  IMAD R7, R28.reuse, 0x1fc, RZ ;  /* 0x000001fc1c077824 */ /* 0x040fe400078e02ff */
[----:B------:R3:W-:Y:S01]  /*e99f0*/  STL.64 [R1+0x328], R4 ;  /* 0x0003280401007387 */ /* 0x0007e20000100a00 */
[----:B------:R-:W-:Y:S02]  /*e9a00*/  IMAD R19, R28, 0x3fa, RZ ;  /* 0x000003fa1c137824 */ /* 0x000fe400078e02ff */
[----:B---3--:R-:W-:Y:S01]  /*e9a10*/  FFMA R5, R29, 0.69314718246459960938, R9 ;  /* 0x3f3172181d057823 */ /* 0x008fe20000000009 */
[----:B------:R-:W-:Y:S01]  /*e9a20*/  IADD3 R4, P5, R22, R2, RZ ;  /* 0x0000000216047210 */ /* 0x000fe20007fbe0ff */
[----:B------:R-:W-:-:S03]  /*e9a30*/  IMAD R29, R28, 0x1fd, RZ ;  /* 0x000001fd1c1d7824 */ /* 0x000fc600078e02ff */
[----:B------:R0:W-:Y:S01]  /*e9a40*/  STL [R1+0x2fc], R5 ;  /* 0x0002fc0501007387 */ /* 0x0001e20000100800 */
[----:B------:R-:W-:Y:S02]  /*e9a50*/  F2FP.PACK_AB R22, R26, R24 ;  /* 0x000000181a16723e */ /* 0x000fe400000000ff */
[----:B------:R-:W-:Y:S01]  /*e9a60*/  F2FP.PACK_AB R21, R13, R6 ;  /* 0x000000060d15723e */ /* 0x000fe200000000ff */
[----:B------:R-:W3:Y:S01]  /*e9a70*/  LDL.LU R24, [R1+0x2b0] ;  /* 0x0002b00001187983 */ /* 0x000ee20000300800 */
[----:B0-----:R-:W-:Y:S02]  /*e9a80*/  LEA.HI.X.SX32 R5, R7, R3, 0x1, P5 ;  /* 0x0000000307057211 */ /* 0x001fe400028f0eff */
[----:B------:R-:W-:-:S03]  /*e9a90*/  IADD3 R12, P5, R19, R2, RZ ;  /* 0x00000002130c7210 */ /* 0x000fc60007fbe0ff */
[----:B------:R0:W-:Y:S01]  /*e9aa0*/  STL.64 [R1+0x310], R4 ;  /* 0x0003100401007387 */ /* 0x0001e20000100a00 */
[----:B------:R-:W-:Y:S01]  /*e9ab0*/  LEA.HI.X.SX32 R13, R29, R3, 0x1, P5 ;  /* 0x000000031d0d7211 */ /* 0x000fe200028f0eff */
[----:B------:R-:W-:Y:S02]  /*e9ac0*/  IMAD R23, R28, 0x3fc, RZ ;  /* 0x000003fc1c177824 */ /* 0x000fe400078e02ff */
[----:B------:R-:W4:Y:S01]  /*e9ad0*/  LDL.LU.64 R6, [R1+0x988] ;  /* 0x0009880001067983 */ /* 0x000f220000300a00 */
[----:B------:R-:W-:-:S03]  /*e9ae0*/  F2FP.PACK_AB R19, R27, R25 ;  /* 0x000000191b13723e */ /* 0x000fc600000000ff */
[----:B------:R-:W2:Y:S04]  /*e9af0*/  LDL.LU.64 R8, [R1+0x980] ;  /* 0x0009800001087983 */ /* 0x000ea80000300a00 */
[----:B0-----:R-:W2:Y:S04]  /*e9b00*/  LDL.LU.64 R4, [R1+0xe10] ;  /* 0x000e100001047983 */ /* 0x001ea80000300a00 */
[----:B------:R-:W2:Y:S04]  /*e9b10*/  LDL.LU.64 R26, [R1+0xe08] ;  /* 0x000e0800011a7983 */ /* 0x000ea80000300a00 */
[----:B------:R-:W2:Y:S04]  /*e9b20*/  LDL.LU R25, [R1+0x270] ;  /* 0x0002700001197983 */ /* 0x000ea80000300800 */
[----:B------:R-:W2:Y:S04]  /*e9b30*/  LDL.LU R29, [R1+0xe2c] ;  /* 0x000e2c00011d7983 */ /* 0x000ea80000300800 */
[----:B------:R0:W-:Y:S02]  /*e9b40*/  STL.64 [R1+0x2e8], R12 ;  /* 0x0002e80c01007387 */ /* 0x0001e40000100a00 */
[----:B0-----:R-:W-:-:S02]  /*e9b50*/  IADD3 R12, P5, R23, R2, RZ ;  /* 0x00000002170c7210 */ /* 0x001fc40007fbe0ff */
[----:B------:R-:W3:Y:S04]  /*e9b60*/  LDL.LU R13, [R1+0x16c0] ;  /* 0x0016c000010d7983 */ /* 0x000ee80000300800 */
[----:B------:R-:W3:Y:S01]  /*e9b70*/  LDL.LU R23, [R1+0x16bc] ;  /* 0x0016bc0001177983 */ /* 0x000ee20000300800 */
[----:B--2---:R-:W-:-:S05]  /*e9b80*/  FFMA R10, R10, 0.69314718246459960938, R29 ;  /* 0x3f3172180a0a7823 */ /* 0x004fca000000001d */
[----:B------:R0:W-:Y:S04]  /*e9b90*/  STL.64 [R1+0x39e0], R10 ;  /* 0x0039e00a01007387 */ /* 0x0001e80000100a00 */
[----:B0-----:R-:W2:Y:S01]  /*e9ba0*/  LDL.LU R10, [R1+0x240] ;  /* 0x00024000010a7983 */ /* 0x001ea20000300800 */
[----:B---3--:R-:W-:Y:S01]  /*e9bb0*/  F2FP.PACK_AB R23, R13, R23 ;  /* 0x000000170d17723e */ /* 0x008fe200000000ff */
[----:B------:R-:W-:Y:S02]  /*e9bc0*/  IMAD R13, R28, 0x1fe, RZ ;  /* 0x000001fe1c0d7824 */ /* 0x000fe400078e02ff */
[----:B------:R-:W3:Y:S03]  /*e9bd0*/  LDL.LU R11, [R1+0x200] ;  /* 0x00020000010b7983 */ /* 0x000ee60000300800 */
[----:B------:R-:W-:-:S05]  /*e9be0*/  LEA.HI.X.SX32 R13, R13, R3, 0x1, P5 ;  /* 0x000000030d0d7211 */ /* 0x000fca00028f0eff */
[----:B------:R0:W-:Y:S04]  /*e9bf0*/  STL.64 [R1+0x2d8], R12 ;  /* 0x0002d80c01007387 */ /* 0x0001e80000100a00 */
[----:B0-----:R-:W2:Y:S01]  /*e9c00*/  LDL.LU.64 R12, [R1+0x3ff8] ;  /* 0x003ff800010c7983 */ /* 0x001ea20000300a00 */
[----:B------:R-:W-:Y:S01]  /*e9c10*/  IMAD R29, R28, 0x1ff, RZ ;  /* 0x000001ff1c1d7824 */ /* 0x000fe200078e02ff */
[----:B------:R-:W-:-:S05]  /*e9c20*/  MOV R28, c[0x0][0x1c8] ;  /* 0x00007200001c7a02 */ /* 0x000fca0000000f00 */
[----:B------:R-:W-:Y:S01]  /*e9c30*/  IMAD R28, R28, 0x3fe, RZ ;  /* 0x000003fe1c1c7824 */ /* 0x000fe200078e02ff */
[----:B------:R-:W-:Y:S04]  /*e9c40*/  STS.128 [R0+0x700], R16 ;  /* 0x0007001000007388 */ /* 0x000fe80000000c00 */
[----:B------:R-:W-:Y:S01]  /*e9c50*/  IADD3 R28, P5, R28, R2, RZ ;  /* 0x000000021c1c7210 */ /* 0x000fe20007fbe0ff */
[----:B------:R-:W-:Y:S03]  /*e9c60*/  STS.128 [R0+0x780], R20 ;  /* 0x0007801400007388 */ /* 0x000fe60000000c00 */
[----:B------:R-:W-:Y:S01]  /*e9c70*/  LEA.HI.X.SX32 R29, R29, R3, 0x1, P5 ;  /* 0x000000031d1d7211 */ /* 0x000fe200028f0eff */
[----:B--2---:R0:W-:Y:S04]  /*e9c80*/  STS.128 [R0+0x680], R12 ;  /* 0x0006800c00007388 */ /* 0x0041e80000000c00 */
[----:B0-----:R-:W2:Y:S04]  /*e9c90*/  LDL.LU.64 R12, [R1+0xe60] ;  /* 0x000e6000010c7983 */ /* 0x001ea80000300a00 */
[----:B------:R-:W2:Y:S04]  /*e9ca0*/  LDL.LU.64 R14, [R1+0xe58] ;  /* 0x000e5800010e7983 */ /* 0x000ea80000300a00 */
[----:B------:R-:W2:Y:S04]  /*e9cb0*/  LDL.LU.64 R16, [R1+0xe68] ;  /* 0x000e680001107983 */ /* 0x000ea80000300a00 */
[----:B------:R-:W2:Y:S04]  /*e9cc0*/  LDL.LU.64 R18, [R1+0x990] ;  /* 0x0009900001127983 */ /* 0x000ea80000300a00 */
[----:B------:R-:W2:Y:S04]  /*e9cd0*/  LDL.LU R22, [R1+0x2c0] ;  /* 0x0002c00001167983 */ /* 0x000ea80000300800 */
[----:B------:R-:W3:Y:S04]  /*e9ce0*/  LDL.LU.64 R20, [R1+0x998] ;  /* 0x0009980001147983 */ /* 0x000ee80000300a00 */
[----:B------:R-:W3:Y:S04]  /*e9cf0*/  LDL.LU R23, [R1+0x280] ;  /* 0x0002800001177983 */ /* 0x000ee80000300800 */
[----:B------:R0:W-:Y:S04]  /*e9d00*/  STL.64 [R1+0x3778], R28 ;  /* 0x0037781c01007387 */ /* 0x0001e80000100a00 */
[----:B------:R-:W-:Y:S06]  /*e9d10*/  BAR.SYNC.DEFER_BLOCKING 0x0 ;  /* 0x0000000000007b1d */ /* 0x000fec0000010000 */
[----:B0-----:R-:W4:Y:S01]  /*e9d20*/  LDL.LU.64 R28, [R1+0x9a0] ;  /* 0x0009a000011c7983 */ /* 0x001f220000300a00 */
[----:B--2---:R-:W-:-:S03]  /*e9d30*/  PRMT R0, R22, 0x7632, R0 ;  /* 0x0000763216007816 */ /* 0x004fc60000000000 */
[----:B------:R3:W-:Y:S02]  /*e9d40*/  STG.E.U16 [R2.64], R22 ;  /* 0x0000001602007986 */ /* 0x0007e4000c101504 */
[----:B---3--:R-:W-:Y:S02]  /*e9d50*/  PRMT R2, R23, 0x7632, R2 ;  /* 0x0000763217027816 */ /* 0x008fe40000000002 */
[----:B----4-:R0:W-:Y:S04]  /*e9d60*/  STG.E.U16 [R28.64], R0 ;  /* 0x000000001c007986 */ /* 0x0101e8000c101504 */
[----:B------:R-:W-:Y:S04]  /*e9d70*/  STG.E.U16 [R20.64], R23 ;  /* 0x0000001714007986 */ /* 0x000fe8000c101504 */
[----:B------:R1:W-:Y:S01]  /*e9d80*/  STG.E.U16 [R16.64], R2 ;  /* 0x0000000210007986 */ /* 0x0003e2000c101504 */
[----:B0-----:R-:W-:-:S03]  /*e9d90*/  PRMT R0, R10, 0x7632, R0 ;  /* 0x000076320a007816 */ /* 0x001fc60000000000 */
[----:B------:R-:W-:Y:S04]  /*e9da0*/  STG.E.U16 [R18.64], R10 ;  /* 0x0000000a12007986 */ /* 0x000fe8000c101504 */
[----:B------:R0:W-:Y:S01]  /*e9db0*/  STG.E.U16 [R12.64], R0 ;  /* 0x000000000c007986 */ /* 0x0001e2000c101504 */
[----:B-1----:R-:W-:-:S03]  /*e9dc0*/  PRMT R2, R11, 0x7632, R2 ;  /* 0x000076320b027816 */ /* 0x002fc60000000002 */
[----:B------:R-:W-:Y:S04]  /*e9dd0*/  STG.E.U16 [R14.64], R11 ;  /* 0x0000000b0e007986 */ /* 0x000fe8000c101504 */
[----:B------:R-:W-:Y:S01]  /*e9de0*/  STG.E.U16 [R6.64], R2 ;  /* 0x0000000206007986 */ /* 0x000fe2000c101504 */
[----:B0-----:R-:W-:-:S03]  /*e9df0*/  PRMT R0, R24, 0x7632, R0 ;  /* 0x0000763218007816 */ /* 0x001fc60000000000 */
[----:B------:R-:W-:Y:S04]  /*e9e00*/  STG.E.U16 [R8.64], R24 ;  /* 0x0000001808007986 */ /* 0x000fe8000c101504 */
[----:B------:R-:W-:Y:S04]  /*e9e10*/  STG.E.U16 [R4.64], R0 ;  /* 0x0000000004007986 */ /* 0x000fe8000c101504 */
[----:B------:R0:W-:Y:S04]  /*e9e20*/  STG.E.U16 [R26.64], R25 ;  /* 0x000000191a007986 */ /* 0x0001e8000c101504 */
[----:B0-----:R-:W2:Y:S04]  /*e9e30*/  LDL.LU.64 R26, [R1+0xe00] ;  /* 0x000e0000011a7983 */ /* 0x001ea80000300a00 */
[----:B------:R-:W3:Y:S04]  /*e9e40*/  LDL.LU R3, [R1+0x220] ;  /* 0x0002200001037983 */ /* 0x000ee80000300800 */
[----:B---3--:R0:W-:Y:S04]  /*e9e50*/  STL [R1+0x3fa0], R3 ;  /* 0x003fa00301007387 */ /* 0x0081e80000100800 */
[----:B0-----:R-:W3:Y:S04]  /*e9e60*/  LDL.LU R3, [R1+0x260] ;  /* 0x0002600001037983 */ /* 0x001ee80000300800 */
[----:B---3--:R0:W-:Y:S04]  /*e9e70*/  STL [R1+0x3fb8], R3 ;  /* 0x003fb80301007387 */ /* 0x0081e80000100800 */
[----:B0-----:R-:W3:Y:S04]  /*e9e80*/  LDL.LU R3, [R1+0x2a0] ;  /* 0x0002a00001037983 */ /* 0x001ee80000300800 */
[----:B---3--:R0:W-:Y:S04]  /*e9e90*/  STL [R1+0x3fd0], R3 ;  /* 0x003fd00301007387 */ /* 0x0081e80000100800 */
[----:B0-----:R-:W3:Y:S04]  /*e9ea0*/  LDL.LU R3, [R1+0x1f0] ;  /* 0x0001f00001037983 */ /* 0x001ee80000300800 */
[----:B---3--:R0:W-:Y:S04]  /*e9eb0*/  STL [R1+0x3fe8], R3 ;  /* 0x003fe80301007387 */ /* 0x0081e80000100800 */
[----:B0-----:R-:W3:Y:S04]  /*e9ec0*/  LDL.LU R3, [R1+0x230] ;  /* 0x0002300001037983 */ /* 0x001ee80000300800 */
[----:B------:R-:W4:Y:S04]  /*e9ed0*/  LDL.LU R22, [R1+0x1e0] ;  /* 0x0001e00001167983 */ /* 0x000f280000300800 */
[----:B------:R-:W2:Y:S04]  /*e9ee0*/  LDL.LU.64 R28, [R1+0xdc0] ;  /* 0x000dc000011c7983 */ /* 0x000ea80000300a00 */
        /* <DEDUP_REMOVED lines=19> */
[----:B0-----:R-:W2:Y:S01]  /*ea020*/  LDL.LU.64 R28, [R1+0x978] ;  /* 0x00097800011c7983 */ /* 0x001ea20000300a00 */
[----:B------:R-:W-:-:S03]  /*ea030*/  PRMT R2, R25, 0x7632, R2 ;  /* 0x0000763219027816 */ /* 0x000fc60000000002 */
[----:B--2---:R0:W-:Y:S04]  /*ea040*/  STL.64 [R1+0x3ff0], R28 ;  /* 0x003ff01c01007387 */ /* 0x0041e80000100a00 */
[----:B0-----:R-:W3:Y:S04]  /*ea050*/  LDL.LU.64 R28, [R1+0xdf8] ;  /* 0x000df800011c7983 */ /* 0x001ee80000300a00 */
[----:B------:R-:W2:Y:S04]  /*ea060*/  LDL.LU.64 R20, [R1+0xdb8] ;  /* 0x000db80001147983 */ /* 0x000ea80000300a00 */
[----:B------:R-:W2:Y:S04]  /*ea070*/  LDL.LU R23, [R1+0x290] ;  /* 0x0002900001177983 */ /* 0x000ea80000300800 */
[----:B------:R-:W2:Y:S04]  /*ea080*/  LDL.LU.64 R16, [R1+0xa18] ;  /* 0x000a180001107983 */ /* 0x000ea80000300a00 */
        /* <DEDUP_REMOVED lines=8> */
[----:B------:R-:W2:Y:S04]  /*ea110*/  LDL.LU R25, [R1+0x2c4] ;  /* 0x0002c40001197983 */ /* 0x000ea80000300800 */
[----:B------:R0:W-:Y:S04]  /*ea120*/  STG.E.U16 [R26.64], R2 ;  /* 0x000000021a007986 */ /* 0x0001e8000c101504 */
[----:B------:R-:W2:Y:S04]  /*ea130*/  LDL.LU.64 R4, [R1+0x930] ;  /* 0x0009300001047983 */ /* 0x000ea80000300a00 */
[----:B0-----:R-:W2:Y:S04]  /*ea140*/  LDL.LU.64 R26, [R1+0x928] ;  /* 0x00092800011a7983 */ /* 0x001ea80000300a00 */
[----:B---3--:R0:W-:Y:S04]  /*ea150*/  STG.E.U16 [R28.64], R3 ;  /* 0x000000031c007986 */ /* 0x0081e8000c101504 */
[----:B0-----:R-:W3:Y:S01]  /*ea160*/  LDL.LU.64 R28, [R1+0x3ff0] ;  /* 0x003ff000011c7983 */ /* 0x001ee20000300a00 */
[----:B------:R-:W-:-:S03]  /*ea170*/  PRMT R0, R3, 0x7632, R0 ;  /* 0x0000763203007816 */ /* 0x000fc60000000000 */
[----:B------:R-:W2:Y:S04]  /*ea180*/  LDL.LU R3, [R1+0x3fe8] ;  /* 0x003fe80001037983 */ /* 0x000ea80000300800 */
[----:B---3--:R0:W-:Y:S04]  /*ea190*/  STG.E.U16 [R28.64], R0 ;  /* 0x000000001c007986 */ /* 0x0081e8000c101504 */
[----:B0-----:R-:W3:Y:S01]  /*ea1a0*/  LDL.LU.64 R28, [R1+0x3fe0] ;  /* 0x003fe000011c7983 */ /* 0x001ee20000300a00 */
[----:B--2---:R-:W-:-:S03]  /*ea1b0*/  PRMT R2, R3, 0x7632, R2 ;  /* 0x0000763203027816 */ /* 0x004fc60000000002 */
[----:B---3--:R0:W-:Y:S04]  /*ea1c0*/  STG.E.U16 [R28.64], R3 ;  /* 0x000000031c007986 */ /* 0x0081e8000c101504 */
[----:B0-----:R-:W2:Y:S04]  /*ea1d0*/  LDL.LU.64 R28, [R1+0x3fd8] ;  /* 0x003fd800011c7983 */ /* 0x001ea80000300a00 */
[----:B------:R-:W3:Y:S04]  /*ea1e0*/  LDL.LU R3, [R1+0x3fd0] ;  /* 0x003fd00001037983 */ /* 0x000ee80000300800 */
[----:B--2---:R0:W-:Y:S04]  /*ea1f0*/  STG.E.U16 [R28.64], R2 ;  /* 0x000000021c007986 */ /* 0x0041e8000c101504 */
[----:B0-----:R-:W2:Y:S01]  /*ea200*/  LDL.LU.64 R28, [R1+0x3fc8] ;  /* 0x003fc800011c7983 */ /* 0x001ea20000300a00 */
[----:B---3--:R-:W-:-:S03]  /*ea210*/  PRMT R0, R3, 0x7632, R0 ;  /* 0x0000763203007816 */ /* 0x008fc60000000000 */
[----:B--2---:R0:W-:Y:S04]  /*ea220*/  STG.E.U16 [R28.64], R3 ;  /* 0x000000031c007986 */ /* 0x0041e8000c101504 */
        /* <DEDUP_REMOVED lines=13> */
[----:B--2---:R0:W-:Y:S04]  /*ea300*/  STG.E.U16 [R28.64], R0 ;  /* 0x000000001c007986 */ /* 0x0041e8000c101504 */
[----:B0-----:R-:W2:Y:S01]  /*ea310*/  LDL.LU.64 R28, [R1+0x3f88] ;  /* 0x003f8800011c7983 */ /* 0x001ea20000300a00 */
[----:B----4-:R-:W-:-:S03]  /*ea320*/  PRMT R2, R22, 0x7632, R2 ;  /* 0x0000763216027816 */ /* 0x010fc60000000002 */
[----:B--2---:R0:W-:Y:S04]  /*ea330*/  STG.E.U16 [R28.64], R22 ;  /* 0x000000161c007986 */ /* 0x0041e8000c101504 */
[----:B0-----:R-:W2:Y:S01]  /*ea340*/  LDL.LU.64 R28, [R1+0x3f80] ;  /* 0x003f8000011c7983 */ /* 0x001ea20000300a00 */
[----:B------:R-:W-:-:S03]  /*ea350*/  PRMT R0, R23, 0x7632, R0 ;  /* 0x0000763217007816 */ /* 0x000fc60000000000 */
[----:B--2---:R0:W-:Y:S04]  /*ea360*/  STG.E.U16 [R28.64], R2 ;  /* 0x000000021c007986 */ /* 0x0041e8000c101504 */
        /* <DEDUP_REMOVED lines=53> */
[----:B------:R-:W2:Y:S04]  /*ea6c0*/  LDL.LU R11, [R1+0x264] ;  /* 0x00026400010b7983 */ /* 0x000ea80000300800 */
[----:B------:R-:W2:Y:S04]  /*ea6d0*/  LDL.LU R24, [R1+0x224] ;  /* 0x0002240001187983 */ /* 0x000ea80000300800 */
[----:B------:R-:W2:Y:S04]  /*ea6e0*/  LDL.LU.64 R14, [R1+0xa08] ;  /* 0x000a0800010e7983 */ /* 0x000ea80000300a00 */
[----:B------:R-:W2:Y:S04]  /*ea6f0*/  LDL.LU.64 R6, [R1+0x920] ;  /* 0x0009200001067983 */ /* 0x000ea80000300a00 */
[----:B------:R-:W2:Y:S04]  /*ea700*/  LDL.LU.64 R8, [R1+0x918] ;  /* 0x0009180001087983 */ /* 0x000ea80000300a00 */
[----:B------:R0:W-:Y:S04]  /*ea710*/  STG.E.U16 [R26.64], R0 ;  /* 0x000000001a007986 */ /* 0x0001e8000c101504 */
[----:B------:R-:W2:Y:S04]  /*ea720*/  LDL.LU.64 R4, [R1+0x910] ;  /* 0x0009100001047983 */ /* 0x000ea80000300a00 */
[----:B0-----:R-:W2:Y:S04]  /*ea730*/  LDL.LU.64 R26, [R1+0x908] ;  /* 0x00090800011a7983 */ /* 0x001ea80000300a00 */
[----:B------:R-:W2:Y:S04]  /*ea740*/  LDL.LU R25, [R1+0x1e4] ;  /* 0x0001e40001197983 */ /* 0x000ea80000300800 */
        /* <DEDUP_REMOVED lines=705> */
[----:B--2---:R0:W-:Y:S01]  /*ed360*/  STG.E.U16 [R28.64], R2 ;  /* 0x000000021c007986 */ /* 0x0041e2000c101504 */
[----:B------:R-:W-:Y:S02]  /*ed370*/  STG.E.U16 [R20.64], R23 ;  /* 0x0000001714007986 */ /* 0x000fe4000c101504 */
[----:B------:R1:W-:Y:S02]  /*ed380*/  STG.E.U16 [R16.64], R0 ;  /* 0x0000000010007986 */ /* 0x0003e4000c101504 */
[----:B------:R-:W-:Y:S01]  /*ed390*/  STG.E.U16 [R18.64], R10 ;  /* 0x0000000a12007986 */ /* 0x000fe2000c101504 */
[----:B0-----:R-:W-:Y:S02]  /*ed3a0*/  PRMT R2, R10, 0x7632, R2 ;  /* 0x000076320a027816 */ /* 0x001fe40000000002 */
[----:B-1----:R-:W-:-:S03]  /*ed3b0*/  PRMT R0, R11, 0x7632, R0 ;  /* 0x000076320b007816 */ /* 0x002fc60000000000 */
[----:B------:R0:W-:Y:S01]  /*ed3c0*/  STG.E.U16 [R12.64], R2 ;  /* 0x000000020c007986 */ /* 0x0001e2000c101504 */
[----:B------:R-:W-:Y:S02]  /*ed3d0*/  STG.E.U16 [R14.64], R11 ;  /* 0x0000000b0e007986 */ /* 0x000fe4000c101504 */
[----:B------:R-:W-:Y:S02]  /*ed3e0*/  STG.E.U16 [R6.64], R0 ;  /* 0x0000000006007986 */ /* 0x000fe4000c101504 */
[----:B------:R-:W-:Y:S01]  /*ed3f0*/  STG.E.U16 [R8.64], R24 ;  /* 0x0000001808007986 */ /* 0x000fe2000c101504 */
[----:B0-----:R-:W-:-:S05]  /*ed400*/  PRMT R2, R24, 0x7632, R2 ;  /* 0x0000763218027816 */ /* 0x001fca0000000002 */
[----:B------:R-:W-:Y:S01]  /*ed410*/  STG.E.U16 [R4.64], R2 ;  /* 0x0000000204007986 */ /* 0x000fe2000c101504 */
[----:B------:R0:W-:Y:S03]  /*ed420*/  STG.E.U16 [R26.64], R25 ;  /* 0x000000191a007986 */ /* 0x0001e6000c101504 */
[----:B0-----:R-:W2:Y:S01]  /*ed430*/  LDL.LU.64 R26, [R1+0x7b0] ;  /* 0x0007b000011a7983 */ /* 0x001ea20000300a00 */
[----:B------:R-:W3:Y:S03]  /*ed440*/  LDL.LU R3, [R1+0x158] ;  /* 0x0001580001037983 */ /* 0x000ee60000300800 */
[----:B---3--:R0:W-:Y:S04]  /*ed450*/  STL [R1+0x3b68], R3 ;  /* 0x003b680301007387 */ /* 0x0081e80000100800 */
[----:B0-----:R-:W3:Y:S04]  /*ed460*/  LDL.LU R3, [R1+0x198] ;  /* 0x0001980001037983 */ /* 0x001ee80000300800 */
[----:B---3--:R0:W-:Y:S04]  /*ed470*/  STL [R1+0x3b80], R3 ;  /* 0x003b800301007387 */ /* 0x0081e80000100800 */
[----:B0-----:R-:W3:Y:S04]  /*ed480*/  LDL.LU R3, [R1+0x78] ;  /* 0x0000780001037983 */ /* 0x001ee80000300800 */
[----:B---3--:R0:W-:Y:S04]  /*ed490*/  STL [R1+0x3b98], R3 ;  /* 0x003b980301007387 */ /* 0x0081e80000100800 */
[----:B0-----:R-:W3:Y:S04]  /*ed4a0*/  LDL.LU R3, [R1+0x128] ;  /* 0x0001280001037983 */ /* 0x001ee80000300800 */
[----:B---3--:R0:W-:Y:S04]  /*ed4b0*/  STL [R1+0x3bb0], R3 ;  /* 0x003bb00301007387 */ /* 0x0081e80000100800 */
[----:B0-----:R-:W3:Y:S01]  /*ed4c0*/  LDL.LU R3, [R1+0x168] ;  /* 0x0001680001037983 */ /* 0x001ee20000300800 */
[----:B------:R-:W4:Y:S02]  /*ed4d0*/  LDL.LU R22, [R1+0x118] ;  /* 0x0001180001167983 */ /* 0x000f240000300800 */
[----:B------:R-:W2:Y:S02]  /*ed4e0*/  LDL.LU.64 R28, [R1+0x6d0] ;  /* 0x0006d000011c7983 */ /* 0x000ea40000300a00 */
        /* <DEDUP_REMOVED lines=22> */
[----:B0-----:R-:W3:Y:S01]  /*ed650*/  LDL.LU.64 R28, [R1+0x778] ;  /* 0x00077800011c7983 */ /* 0x001ee20000300a00 */
[----:B------:R-:W2:Y:S02]  /*ed660*/  LDL.LU.64 R20, [R1+0x6c8] ;  /* 0x0006c80001147983 */ /* 0x000ea40000300a00 */
[----:B------:R-:W2:Y:S02]  /*ed670*/  LDL.LU R23, [R1+0x68] ;  /* 0x0000680001177983 */ /* 0x000ea40000300800 */
[----:B------:R-:W2:Y:S01]  /*ed680*/  LDL.LU.64 R16, [R1+0x6c0] ;  /* 0x0006c00001107983 */ /* 0x000ea20000300a00 */
[----:B------:R-:W2:Y:S01]  /*ed690*/  LDL.LU.64 R18, [R1+0x698] ;  /* 0x0006980001127983 */ /* 0x000ea20000300a00 */
[----:B------:R-:W2:Y:S02]  /*ed6a0*/  LDL.LU R10, [R1+0x1cc] ;  /* 0x0001cc00010a7983 */ /* 0x000ea40000300800 */
[----:B------:R-:W2:Y:S02]  /*ed6b0*/  LDL.LU.64 R12, [R1+0x690] ;  /* 0x00069000010c7983 */ /* 0x000ea40000300a00 */
[----:B------:R-:W2:Y:S01]  /*ed6c0*/  LDL.LU R11, [R1+0x18c] ;  /* 0x00018c00010b7983 */ /* 0x000ea20000300800 */
[----:B------:R-:W2:Y:S01]  /*ed6d0*/  LDL.LU R24, [R1+0x14c] ;  /* 0x00014c0001187983 */ /* 0x000ea20000300800 */
[----:B------:R-:W2:Y:S02]  /*ed6e0*/  LDL.LU.64 R14, [R1+0x688] ;  /* 0x00068800010e7983 */ /* 0x000ea40000300a00 */
[----:B------:R-:W2:Y:S02]  /*ed6f0*/  LDL.LU.64 R6, [R1+0x680] ;  /* 0x0006800001067983 */ /* 0x000ea40000300a00 */
[----:B------:R-:W2:Y:S01]  /*ed700*/  LDL.LU.64 R8, [R1+0x678] ;  /* 0x0006780001087983 */ /* 0x000ea20000300a00 */
[----:B------:R0:W-:Y:S04]  /*ed710*/  STG.E.U16 [R26.64], R0 ;  /* 0x000000001a007986 */ /* 0x0001e8000c101504 */
[----:B------:R-:W2:Y:S04]  /*ed720*/  LDL.LU.64 R4, [R1+0x670] ;  /* 0x0006700001047983 */ /* 0x000ea80000300a00 */
[----:B0-----:R-:W2:Y:S01]  /*ed730*/  LDL.LU.64 R26, [R1+0x638] ;  /* 0x00063800011a7983 */ /* 0x001ea20000300a00 */
[----:B------:R-:W2:Y:S03]  /*ed740*/  LDL.LU R25, [R1+0x10c] ;  /* 0x00010c0001197983 */ /* 0x000ea60000300800 */
[----:B---3--:R0:W-:Y:S04]  /*ed750*/  STG.E.U16 [R28.64], R3 ;  /* 0x000000031c007986 */ /* 0x0081e8000c101504 */
[----:B0-----:R-:W3:Y:S01]  /*ed760*/  LDL.LU.64 R28, [R1+0x3bb8] ;  /* 0x003bb800011c7983 */ /* 0x001ee20000300a00 */
[----:B------:R-:W-:-:S02]  /*ed770*/  PRMT R2, R3, 0x7632, R2 ;  /* 0x0000763203027816 */ /* 0x000fc40000000002 */
[----:B------:R-:W2:Y:S03]  /*ed780*/  LDL.LU R3, [R1+0x3bb0] ;  /* 0x003bb00001037983 */ /* 0x000ea60000300800 */
[----:B---3--:R0:W-:Y:S04]  /*ed790*/  STG.E.U16 [R28.64], R2 ;  /* 0x000000021c007986 */ /* 0x0081e8000c101504 */
[----:B0-----:R-:W3:Y:S01]  /*ed7a0*/  LDL.LU.64 R28, [R1+0x3ba8] ;  /* 0x003ba800011c7983 */ /* 0x001ee20000300a00 */
[----:B--2---:R-:W-:-:S03]  /*ed7b0*/  PRMT R0, R3, 0x7632, R0 ;  /* 0x0000763203007816 */ /* 0x004fc60000000000 */
[----:B---3--:R0:W-:Y:S04]  /*ed7c0*/  STG.E.U16 [R28.64], R3 ;  /* 0x000000031c007986 */ /* 0x0081e8000c101504 */
[----:B0-----:R-:W2:Y:S01]  /*ed7d0*/  LDL.LU.64 R28, [R1+0x3ba0] ;  /* 0x003ba000011c7983 */ /* 0x001ea20000300a00 */
[----:B------:R-:W3:Y:S03]  /*ed7e0*/  LDL.LU R3, [R1+0x3b98] ;  /* 0x003b980001037983 */ /* 0x000ee60000300800 */
[----:B--2---:R0:W-:Y:S04]  /*ed7f0*/  STG.E.U16 [R28.64], R0 ;  /* 0x000000001c007986 */ /* 0x0041e8000c101504 */
[----:B0-----:R-:W2:Y:S01]  /*ed800*/  LDL.LU.64 R28, [R1+0x3b90] ;  /* 0x003b9000011c7983 */ /* 0x001ea20000300a00 */
[----:B---3--:R-:W-:-:S03]  /*ed810*/  PRMT R2, R3, 0x7632, R2 ;  /* 0x0000763203027816 */ /* 0x008fc60000000002 */
[----:B--2---:R0:W-:Y:S04]  /*ed820*/  STG.E.U16 [R28.64], R3 ;  /* 0x000000031c007986 */ /* 0x0041e8000c101504 */
        /* <DEDUP_REMOVED lines=12> */
[----:B0-----:R-:W2:Y:S04]  /*ed8f0*/  LDL.LU.64 R28, [R1+0x3b58] ;  /* 0x003b5800011c7983 */ /* 0x001ea80000300a00 */
[----:B--2---:R0:W-:Y:S04]  /*ed900*/  STG.E.U16 [R28.64], R2 ;  /* 0x000000021c007986 */ /* 0x0041e8000c101504 */
[----:B0-----:R-:W2:Y:S01]  /*ed910*/  LDL.LU.64 R28, [R1+0x3b50] ;  /* 0x003b5000011c7983 */ /* 0x001ea20000300a00 */
[----:B----4-:R-:W-:-:S02]  /*ed920*/  PRMT R0, R22, 0x7632, R0 ;  /* 0x0000763216007816 */ /* 0x010fc40000000000 */
[----:B------:R-:W-:Y:S01]  /*ed930*/  PRMT R2, R23, 0x7632, R2 ;  /* 0x0000763217027816 */ /* 0x000fe20000000002 */
[----:B--2---:R0:W-:Y:S04]  /*ed940*/  STG.E.U16 [R28.64], R22 ;  /* 0x000000161c007986 */ /* 0x0041e8000c101504 */
[----:B0-----:R-:W2:Y:S04]  /*ed950*/  LDL.LU.64 R28, [R1+0x3b48] ;  /* 0x003b4800011c7983 */ /* 0x001ea80000300a00 */
[----:B--2---:R0:W-:Y:S01]  /*ed960*/  STG.E.U16 [R28.64], R0 ;  /* 0x000000001c007986 */ /* 0x0041e2000c101504 */
[----:B------:R-:W-:Y:S02]  /*ed970*/  STG.E.U16 [R20.64], R23 ;  /* 0x0000001714007986 */ /* 0x000fe4000c101504 */
[----:B------:R1:W-:Y:S02]  /*ed980*/  STG.E.U16 [R16.64], R2 ;  /* 0x0000000210007986 */ /* 0x0003e4000c101504 */
[----:B------:R-:W-:Y:S01]  /*ed990*/  STG.E.U16 [R18.64], R10 ;  /* 0x0000000a12007986 */ /* 0x000fe2000c101504 */
[----:B0-----:R-:W-:-:S02]  /*ed9a0*/  PRMT R0, R10, 0x7632, R0 ;  /* 0x000076320a007816 */ /* 0x001fc40000000000 */
[----:B-1----:R-:W-:-:S03]  /*ed9b0*/  PRMT R2, R11, 0x7632, R2 ;  /* 0x000076320b027816 */ /* 0x002fc60000000002 */
[----:B------:R0:W-:Y:S01]  /*ed9c0*/  STG.E.U16 [R12.64], R0 ;  /* 0x000000000c007986 */ /* 0x0001e2000c101504 */
[----:B------:R1:W-:Y:S02]  /*ed9d0*/  STG.E.U16 [R14.64], R11 ;  /* 0x0000000b0e007986 */ /* 0x0003e4000c101504 */
[----:B------:R-:W-:Y:S02]  /*ed9e0*/  STG.E.U16 [R6.64], R2 ;  /* 0x0000000206007986 */ /* 0x000fe4000c101504 */
[----:B------:R2:W-:Y:S01]  /*ed9f0*/  STG.E.U16 [R8.64], R24 ;  /* 0x0000001808007986 */ /* 0x0005e2000c101504 */
[----:B0-----:R-:W-:Y:S01]  /*eda00*/  PRMT R0, R24, 0x7632, R0 ;  /* 0x0000763218007816 */ /* 0x001fe20000000000 */
[----:B-1----:R-:W3:Y:S01]  /*eda10*/  LDL.LU.64 R14, [R1+0x630] ;  /* 0x00063000010e7983 */ /* 0x002ee20000300a00 */
[----:B------:R-:W4:Y:S02]  /*eda20*/  LDL.LU.64 R10, [R1+0x628] ;  /* 0x00062800010a7983 */ /* 0x000f240000300a00 */
[----:B--2---:R-:W2:Y:S02]  /*eda30*/  LDL.LU R24, [R1+0x1bc] ;  /* 0x0001bc0001187983 */ /* 0x004ea40000300800 */
[----:B------:R-:W2:Y:S01]  /*eda40*/  LDL.LU.64 R6, [R1+0x620] ;  /* 0x0006200001067983 */ /* 0x000ea20000300a00 */
[----:B------:R0:W-:Y:S04]  /*eda50*/  STG.E.U16 [R4.64], R0 ;  /* 0x0000000004007986 */ /* 0x0001e8000c101504 */
[----:B------:R-:W2:Y:S04]  /*eda60*/  LDL.LU.64 R8, [R1+0x5f8] ;  /* 0x0005f80001087983 */ /* 0x000ea80000300a00 */
[----:B0-----:R-:W2:Y:S01]  /*eda70*/  LDL.LU R5, [R1+0x17c] ;  /* 0x00017c0001057983 */ /* 0x001ea20000300800 */
[----:B------:R-:W2:Y:S03]  /*eda80*/  LDL.LU R3, [R1+0x1ac] ;  /* 0x0001ac0001037983 */ /* 0x000ea60000300800 */
[----:B--2---:R0:W-:Y:S04]  /*eda90*/  STL [R1+0x3b18], R3 ;  /* 0x003b180301007387 */ /* 0x0041e80000100800 */
[----:B0-----:R-:W2:Y:S04]  /*edaa0*/  LDL.LU R3, [R1+0x9c] ;  /* 0x00009c0001037983 */ /* 0x001ea80000300800 */
[----:B--2---:R0:W-:Y:S04]  /*edab0*/  STL [R1+0x3b30], R3 ;  /* 0x003b300301007387 */ /* 0x0041e80000100800 */
[----:B0-----:R-:W2:Y:S01]  /*edac0*/  LDL.LU R3, [R1+0x13c] ;  /* 0x00013c0001037983 */ /* 0x001ea20000300800 */
[----:B------:R-:W2:Y:S02]  /*edad0*/  LDL.LU R20, [R1+0x16c] ;  /* 0x00016c0001147983 */ /* 0x000ea40000300800 */
        /* <DEDUP_REMOVED lines=17> */
[----:B------:R-:W-:Y:S01]  /*edbf0*/  PRMT R2, R25, 0x7632, R2 ;  /* 0x0000763219027816 */ /* 0x000fe20000000002 */
[----:B------:R-:W-:Y:S01]  /*edc00*/  STG.E.U16 [R26.64], R25 ;  /* 0x000000191a007986 */ /* 0x000fe2000c101504 */
[----:B------:R-:W-:-:S03]  /*edc10*/  PRMT R0, R24, 0x7632, R0 ;  /* 0x0000763218007816 */ /* 0x000fc60000000000 */
[----:B---3--:R-:W-:Y:S04]  /*edc20*/  STG.E.U16 [R14.64], R2 ;  /* 0x000000020e007986 */ /* 0x008fe8000c101504 */
[----:B--2---:R0:W-:Y:S04]  /*edc30*/  STL.64 [R1+0x3b40], R28 ;  /* 0x003b401c01007387 */ /* 0x0041e80000100a00 */
[----:B0-----:R-:W2:Y:S01]  /*edc40*/  LDL.LU.64 R28, [R1+0x5f0] ;  /* 0x0005f000011c7983 */ /* 0x001ea20000300a00 */
[----:B------:R-:W3:Y:S02]  /*edc50*/  LDL.LU R21, [R1+0x12c] ;  /* 0x00012c0001157983 */ /* 0x000ee40000300800 */
[----:B------:R-:W3:Y:S02]  /*edc60*/  LDL.LU.64 R22, [R1+0x550] ;  /* 0x0005500001167983 */ /* 0x000ee40000300a00 */
[----:B------:R-:W3:Y:S01]  /*edc70*/  LDL.LU R27, [R1+0x7c] ;  /* 0x00007c00011b7983 */ /* 0x000ee20000300800 */
[----:B------:R-:W3:Y:S01]  /*edc80*/  LDL.LU R25, [R1+0x19c] ;  /* 0x00019c0001197983 */ /* 0x000ee20000300800 */
[----:B------:R-:W3:Y:S02]  /*edc90*/  LDL.LU.64 R16, [R1+0x548] ;  /* 0x0005480001107983 */ /* 0x000ee40000300a00 */
[----:B------:R-:W3:Y:S02]  /*edca0*/  LDL.LU.64 R18, [R1+0x540] ;  /* 0x0005400001127983 */ /* 0x000ee40000300a00 */
[----:B------:R-:W3:Y:S01]  /*edcb0*/  LDL.LU.64 R12, [R1+0x538] ;  /* 0x00053800010c7983 */ /* 0x000ee20000300a00 */
[----:B----4-:R0:W-:Y:S04]  /*edcc0*/  STG.E.U16 [R10.64], R24 ;  /* 0x000000180a007986 */ /* 0x0101e8000c101504 */
[----:B------:R-:W4:Y:S01]  /*edcd0*/  LDL.LU.64 R14, [R1+0x530] ;  /* 0x00053000010e7983 */ /* 0x000f220000300a00 */
[----:B------:R-:W-:Y:S01]  /*edce0*/  PRMT R2, R5, 0x7632, R2 ;  /* 0x0000763205027816 */ /* 0x000fe20000000002 */
[----:B------:R1:W-:Y:S02]  /*edcf0*/  STG.E.U16 [R6.64], R0 ;  /* 0x0000000006007986 */ /* 0x0003e4000c101504 */
[----:B------:R1:W-:Y:S01]  /*edd00*/  STG.E.U16 [R8.64], R5 ;  /* 0x0000000508007986 */ /* 0x0003e2000c101504 */
[----:B0-----:R-:W3:Y:S01]  /*edd10*/  LDL.LU.64 R10, [R1+0x4f8] ;  /* 0x0004f800010a7983 */ /* 0x001ee20000300a00 */
[----:B------:R-:W3:Y:S02]  /*edd20*/  LDL.LU R26, [R1+0x15c] ;  /* 0x00015c00011a7983 */ /* 0x000ee40000300800 */
[----:B------:R-:W3:Y:S02]  /*edd30*/  LDL.LU R24, [R1+0x11c] ;  /* 0x00011c0001187983 */ /* 0x000ee40000300800 */
[----:B-1----:R-:W3:Y:S01]  /*edd40*/  LDL.LU.64 R6, [R1+0x4f0] ;  /* 0x0004f00001067983 */ /* 0x002ee20000300a00 */
[----:B------:R-:W3:Y:S01]  /*edd50*/  LDL.LU.64 R8, [R1+0x4e8] ;  /* 0x0004e80001087983 */ /* 0x000ee20000300a00 */
[----:B------:R-:W3:Y:S03]  /*edd60*/  LDL.LU.64 R4, [R1+0x4e0] ;  /* 0x0004e00001047983 */ /* 0x000ee60000300a00 */
[----:B--2---:R0:W-:Y:S04]  /*edd70*/  STG.E.U16 [R28.64], R2 ;  /* 0x000000021c007986 */ /* 0x0041e8000c101504 */
[----:B0-----:R-:W2:Y:S01]  /*edd80*/  LDL.LU.64 R28, [R1+0x3b40] ;  /* 0x003b4000011c7983 */ /* 0x001ea20000300a00 */
[----:B------:R-:W-:-:S03]  /*edd90*/  PRMT R0, R3, 0x7632, R0 ;  /* 0x0000763203007816 */ /* 0x000fc60000000000 */
        /* <DEDUP_REMOVED lines=16> */
[----:B------:R-:W-:-:S03]  /*edea0*/  PRMT R2, R20, 0x7632, R2 ;  /* 0x0000763214027816 */ /* 0x000fc60000000002 */
[----:B--2---:R0:W-:Y:S04]  /*edeb0*/  STG.E.U16 [R28.64], R20 ;  /* 0x000000141c007986 */ /* 0x0041e8000c101504 */
[----:B0-----:R-:W2:Y:S01]  /*edec0*/  LDL.LU.64 R28, [R1+0x3af8] ;  /* 0x003af800011c7983 */ /* 0x001ea20000300a00 */
[----:B------:R-:W-:-:S03]  /*eded0*/  PRMT R0, R21, 0x7632, R0 ;  /* 0x0000763215007816 */ /* 0x000fc60000000000 */
[----:B--2---:R0:W-:Y:S04]  /*edee0*/  STG.E.U16 [R28.64], R2 ;  /* 0x000000021c007986 */ /* 0x0041e8000c101504 */
[----:B0-----:R-:W2:Y:S01]  /*edef0*/  LDL.LU.64 R28, [R1+0x3af0] ;  /* 0x003af000011c7983 */ /* 0x001ea20000300a00 */
[----:B------:R-:W-:-:S03]  /*edf00*/  PRMT R2, R27, 0x7632, R2 ;  /* 0x000076321b027816 */ /* 0x000fc60000000002 */
[----:B--2---:R-:W-:Y:S01]  /*edf10*/  STG.E.U16 [R28.64], R21 ;  /* 0x000000151c007986 */ /* 0x004fe2000c101504 */
[----:B------:R0:W-:Y:S02]  /*edf20*/  STG.E.U16 [R22.64], R0 ;  /* 0x0000000016007986 */ /* 0x0001e4000c101504 */
[----:B------:R-:W-:Y:S02]  /*edf30*/  STG.E.U16 [R16.64], R27 ;  /* 0x0000001b10007986 */ /* 0x000fe4000c101504 */
[----:B------:R1:W-:Y:S01]  /*edf40*/  STG.E.U16 [R18.64], R2 ;  /* 0x0000000212007986 */ /* 0x0003e2000c101504 */
[----:B------:R2:W-:Y:S01]  /*edf50*/  STG.E.U16 [R12.64], R25 ;  /* 0x000000190c007986 */ /* 0x0005e2000c101504 */
[----:B0-----:R-:W-:Y:S02]  /*edf60*/  PRMT R0, R25, 0x7632, R0 ;  /* 0x0000763219007816 */ /* 0x001fe40000000000 */
[----:B-1----:R-:W-:Y:S01]  /*edf70*/  PRMT R2, R26, 0x7632, R2 ;  /* 0x000076321a027816 */ /* 0x002fe20000000002 */
[----:B------:R-:W3:Y:S04]  /*edf80*/  LDL.LU.64 R18, [R1+0x4b8] ;  /* 0x0004b80001127983 */ /* 0x000ee80000300a00 */
[----:B----4-:R0:W-:Y:S01]  /*edf90*/  STG.E.U16 [R14.64], R0 ;  /* 0x000000000e007986 */ /* 0x0101e2000c101504 */
[----:B--2---:R-:W2:Y:S02]  /*edfa0*/  LDL.LU R25, [R1+0x6c] ;  /* 0x00006c0001197983 */ /* 0x004ea40000300800 */
[----:B------:R-:W4:Y:S02]  /*edfb0*/  LDL.LU R27, [R1+0x50] ;  /* 0x00005000011b7983 */ /* 0x000f240000300800 */
[----:B------:R1:W-:Y:S01]  /*edfc0*/  STG.E.U16 [R10.64], R26 ;  /* 0x0000001a0a007986 */ /* 0x0003e2000c101504 */
[----:B------:R-:W2:Y:S04]  /*edfd0*/  LDL.LU.64 R12, [R1+0x4b0] ;  /* 0x0004b000010c7983 */ /* 0x000ea80000300a00 */
[----:B------:R-:W-:Y:S01]  /*edfe0*/  STG.E.U16 [R6.64], R2 ;  /* 0x0000000206007986 */ /* 0x000fe2000c101504 */
[----:B------:R-:W-:Y:S01]  /*edff0*/  STG.E.U16 [R8.64], R24 ;  /* 0x0000001808007986 */ /* 0x000fe2000c101504 */
[----:B0-----:R-:W-:-:S02]  /*ee000*/  PRMT R0, R24, 0x7632, R0 ;  /* 0x0000763218007816 */ /* 0x001fc40000000000 */
[----:B------:R-:W2:Y:S01]  /*ee010*/  LDL.LU.64 R14, [R1+0x4a8] ;  /* 0x0004a800010e7983 */ /* 0x000ea20000300a00 */
[----:B-1----:R-:W2:Y:S03]  /*ee020*/  LDL.LU.64 R10, [R1+0xeb8] ;  /* 0x000eb800010a7983 */ /* 0x002ea60000300a00 */
[----:B------:R0:W-:Y:S04]  /*ee030*/  STG.E.U16 [R4.64], R0 ;  /* 0x0000000004007986 */ /* 0x0001e8000c101504 */
[----:B0-----:R-:W2:Y:S04]  /*ee040*/  LDL.LU.64 R4, [R1+0xec8] ;  /* 0x000ec80001047983 */ /* 0x001ea80000300a00 */
[----:B--2---:R0:W-:Y:S04]  /*ee050*/  STL [R1+0x3ae0], R4 ;  /* 0x003ae00401007387 */ /* 0x0041e80000100800 */
[----:B0-----:R-:W2:Y:S01]  /*ee060*/  LDL.LU R4, [R1+0x20] ;  /* 0x0000200001047983 */ /* 0x001ea20000300800 */
[----:B------:R0:W-:Y:S03]  /*ee070*/  STL [R1+0x3ac8], R5 ;  /* 0x003ac80501007387 */ /* 0x0001e60000100800 */
[----:B0-----:R-:W2:Y:S01]  /*ee080*/  LDL.LU R5, [R1] ;  /* 0x0000000001057983 */ /* 0x001ea20000300800 */
        /* <DEDUP_REMOVED lines=13> */
[----:B---3--:R-:W-:Y:S01]  /*ee160*/  STG.E.U16 [R18.64], R25 ;  /* 0x0000001912007986 */ /* 0x008fe2000c101504 */
[----:B----4-:R-:W-:-:S03]  /*ee170*/  PRMT R0, R27, 0x7632, R0 ;  /* 0x000076321b007816 */ /* 0x010fc60000000000 */
[----:B--2---:R0:W-:Y:S04]  /*ee180*/  STL.64 [R1+0x3ae8], R8 ;  /* 0x003ae80801007387 */ /* 0x0041e80000100a00 */
[----:B0-----:R-:W2:Y:S01]  /*ee190*/  LDL.LU.64 R8, [R1+0xec0] ;  /* 0x000ec00001087983 */ /* 0x001ea20000300a00 */
[----:B------:R-:W3:Y:S02]  /*ee1a0*/  LDL.LU R3, [R1+0x10] ;  /* 0x0000100001037983 */ /* 0x000ee40000300800 */
[----:B------:R-:W3:Y:S02]  /*ee1b0*/  LDL.LU.64 R24, [R1+0xf00] ;  /* 0x000f000001187983 */ /* 0x000ee40000300a00 */
[----:B------:R-:W4:Y:S01]  /*ee1c0*/  LDL.LU.64 R28, [R1+0xf10] ;  /* 0x000f1000011c7983 */ /* 0x000f220000300a00 */
[----:B------:R-:W3:Y:S01]  /*ee1d0*/  LDL.LU.64 R20, [R1+0xf08] ;  /* 0x000f080001147983 */ /* 0x000ee20000300a00 */
[----:B------:R-:W3:Y:S02]  /*ee1e0*/  LDL.LU.64 R22, [R1+0xf20] ;  /* 0x000f200001167983 */ /* 0x000ee40000300a00 */
[----:B------:R-:W3:Y:S02]  /*ee1f0*/  LDL.LU R7, [R1+0x30] ;  /* 0x0000300001077983 */ /* 0x000ee40000300800 */
[----:B------:R-:W3:Y:S01]  /*ee200*/  LDL.LU.64 R16, [R1+0xf38] ;  /* 0x000f380001107983 */ /* 0x000ee20000300a00 */
[----:B------:R0:W-:Y:S04]  /*ee210*/  STG.E.U16 [R12.64], R2 ;  /* 0x000000020c007986 */ /* 0x0001e8000c101504 */
[----:B------:R-:W3:Y:S01]  /*ee220*/  LDL.LU.64 R18, [R1+0xf30] ;  /* 0x000f300001127983 */ /* 0x000ee20000300a00 */
[----:B------:R1:W-:Y:S02]  /*ee230*/  STG.E.U16 [R14.64], R27 ;  /* 0x0000001b0e007986 */ /* 0x0003e4000c101504 */
[----:B------:R1:W-:Y:S01]  /*ee240*/  STG.E.U16 [R10.64], R0 ;  /* 0x000000000a007986 */ /* 0x0003e2000c101504 */
[----:B0-----:R-:W3:Y:S01]  /*ee250*/  LDL.LU.64 R12, [R1+0xf28] ;  /* 0x000f2800010c7983 */ /* 0x001ee20000300a00 */
[----:B-1----:R-:W3:Y:S02]  /*ee260*/  LDL.LU.64 R14, [R1+0xf40] ;  /* 0x000f4000010e7983 */ /* 0x002ee40000300a00 */
[----:B------:R-:W3:Y:S02]  /*ee270*/  LDL.LU R27, [R1+0x80] ;  /* 0x00008000011b7983 */ /* 0x000ee40000300800 */
[----:B------:R-:W3:Y:S01]  /*ee280*/  LDL.LU R26, [R1+0xb0] ;  /* 0x0000b000011a7983 */ /* 0x000ee20000300800 */
[----:B------:R-:W3:Y:S04]  /*ee290*/  LDL.LU.64 R10, [R1+0xf58] ;  /* 0x000f5800010a7983 */ /* 0x000ee80000300a00 */
[----:B--2---:R0:W-:Y:S04]  /*ee2a0*/  STG.E.U16 [R8.64], R4 ;  /* 0x0000000408007986 */ /* 0x0041e8000c101504 */
[----:B0-----:R-:W2:Y:S01]  /*ee2b0*/  LDL.LU.64 R8, [R1+0x3ae8] ;  /* 0x003ae80001087983 */ /* 0x001ea20000300a00 */
[----:B------:R-:W-:-:S02]  /*ee2c0*/  PRMT R2, R4, 0x7632, R2 ;  /* 0x0000763204027816 */ /* 0x000fc40000000002 */
[----:B------:R-:W3:Y:S03]  /*ee2d0*/  LDL.LU R4, [R1+0x3ae0] ;  /* 0x003ae00001047983 */ /* 0x000ee60000300800 */
[----:B--2---:R0:W-:Y:S04]  /*ee2e0*/  STG.E.U16 [R8.64], R2 ;  /* 0x0000000208007986 */ /* 0x0041e8000c101504 */
[----:B0-----:R-:W2:Y:S01]  /*ee2f0*/  LDL.LU.64 R8, [R1+0x3ad8] ;  /* 0x003ad80001087983 */ /* 0x001ea20000300a00 */
[----:B------:R-:W-:-:S03]  /*ee300*/  PRMT R0, R5, 0x7632, R0 ;  /* 0x0000763205007816 */ /* 0x000fc60000000000 */
[----:B--2---:R0:W-:Y:S04]  /*ee310*/  STG.E.U16 [R8.64], R5 ;  /* 0x0000000508007986 */ /* 0x0041e8000c101504 */
[----:B0-----:R-:W2:Y:S01]  /*ee320*/  LDL.LU.64 R8, [R1+0x3ad0] ;  /* 0x003ad00001087983 */ /* 0x001ea20000300a00 */
[----:B------:R-:W3:Y:S03]  /*ee330*/  LDL.LU R5, [R1+0x3ac8] ;  /* 0x003ac80001057983 */ /* 0x000ee60000300800 */
[----:B---3--:R0:W-:Y:S04]  /*ee340*/  STG.E.U16 [R4.64], R0 ;  /* 0x0000000004007986 */ /* 0x0081e8000c101504 */
[----:B0-----:R-:W2:Y:S04]  /*ee350*/  LDL.LU.64 R4, [R1+0x3ac0] ;  /* 0x003ac00001047983 */ /* 0x001ea80000300a00 */
[----:B--2---:R0:W-:Y:S04]  /*ee360*/  STG.E.U16 [R8.64], R4 ;  /* 0x0000000408007986 */ /* 0x0041e8000c101504 */
[----:B0-----:R-:W2:Y:S01]  /*ee370*/  LDL.LU.64 R8, [R1+0x3ab8] ;  /* 0x003ab80001087983 */ /* 0x001ea20000300a00 */
[----:B------:R-:W-:Y:S01]  /*ee380*/  PRMT R2, R4, 0x7632, R2 ;  /* 0x0000763204027816 */ /* 0x000fe20000000002 */
[----:B------:R0:W-:Y:S02]  /*ee390*/  STL [R1+0x3a28], R5 ;  /* 0x003a280501007387 */ /* 0x0001e40000100800 */
[----:B0-----:R-:W3:Y:S04]  /*ee3a0*/  LDL.LU.64 R4, [R1+0xf18] ;  /* 0x000f180001047983 */ /* 0x001ee80000300a00 */
[----:B--2---:R0:W-:Y:S04]  /*ee3b0*/  STG.E.U16 [R8.64], R2 ;  /* 0x0000000208007986 */ /* 0x0041e8000c101504 */
[----:B0-----:R-:W2:Y:S01]  /*ee3c0*/  LDL.LU.64 R8, [R1+0x3ab0] ;  /* 0x003ab00001087983 */ /* 0x001ea20000300a00 */
[----:B------:R-:W-:-:S03]  /*ee3d0*/  PRMT R0, R6, 0x7632, R0 ;  /* 0x0000763206007816 */ /* 0x000fc60000000000 */
[----:B--2---:R0:W-:Y:S04]  /*ee3e0*/  STG.E.U16 [R8.64], R6 ;  /* 0x0000000608007986 */ /* 0x0041e8000c101504 */
[----:B0-----:R-:W2:Y:S01]  /*ee3f0*/  LDL.LU.64 R8, [R1+0x3aa8] ;  /* 0x003aa80001087983 */ /* 0x001ea20000300a00 */
[----:B------:R-:W3:Y:S03]  /*ee400*/  LDL.LU R6, [R1+0x3aa0] ;  /* 0x003aa00001067983 */ /* 0x000ee60000300800 */
[----:B--2---:R0:W-:Y:S01]  /*ee410*/  STG.E.U16 [R8.64], R0 ;  /* 0x0000000008007986 */ /* 0x0041e2000c101504 */
[----:B------:R1:W-:Y:S03]  /*ee420*/  STG.E.U16 [R24.64], R3 ;  /* 0x0000000318007986 */ /* 0x0003e6000c101504 */
[----:B0-----:R-:W2:Y:S01]  /*ee430*/  LDL.LU.64 R8, [R1+0x3a98] ;  /* 0x003a980001087983 */ /* 0x001ea20000300a00 */
[----:B-1----:R-:W2:Y:S01]  /*ee440*/  LDL.LU.64 R24, [R1+0x3a90] ;  /* 0x003a900001187983 */ /* 0x002ea20000300a00 */
[----:B------:R-:W-:-:S05]  /*ee450*/  PRMT R2, R3, 0x7632, R2 ;  /* 0x0000763203027816 */ /* 0x000fca0000000002 */
[----:B---3--:R0:W-:Y:S01]  /*ee460*/  STG.E.U16 [R4.64], R2 ;  /* 0x0000000204007986 */ /* 0x0081e2000c101504 */
[----:B--2---:R-:W-:-:S03]  /*ee470*/  PRMT R0, R24, 0x7632, R0 ;  /* 0x0000763218007816 */ /* 0x004fc60000000000 */
[----:B----4-:R-:W-:Y:S01]  /*ee480*/  STG.E.U16 [R28.64], R24 ;  /* 0x000000181c007986 */ /* 0x010fe2000c101504 */
[----:B0-----:R-:W-:-:S03]  /*ee490*/  PRMT R2, R8, 0x7632, R2 ;  /* 0x0000763208027816 */ /* 0x001fc60000000002 */
[----:B------:R0:W-:Y:S01]  /*ee4a0*/  STG.E.U16 [R20.64], R0 ;  /* 0x0000000014007986 */ /* 0x0001e2000c101504 */
[----:B------:R-:W-:Y:S03]  /*ee4b0*/  STG.E.U16 [R22.64], R8 ;  /* 0x0000000816007986 */ /* 0x000fe6000c101504 */
[----:B------:R-:W-:Y:S01]  /*ee4c0*/  STL [R1+0x3a2c], R25 ;  /* 0x003a2c1901007387 */ /* 0x000fe20000100800 */
[----:B------:R1:W-:Y:S02]  /*ee4d0*/  STG.E.U16 [R16.64], R2 ;  /* 0x0000000210007986 */ /* 0x0003e4000c101504 */
[----:B------:R-:W-:Y:S02]  /*ee4e0*/  STL [R1+0x3a30], R9 ;  /* 0x003a300901007387 */ /* 0x000fe40000100800 */
[----:B------:R2:W-:Y:S01]  /*ee4f0*/  STG.E.U16 [R18.64], R7 ;  /* 0x0000000712007986 */ /* 0x0005e2000c101504 */
[----:B0-----:R-:W-:-:S02]  /*ee500*/  PRMT R0, R7, 0x7632, R0 ;  /* 0x0000763207007816 */ /* 0x001fc40000000000 */
[----:B-1----:R-:W-:-:S03]  /*ee510*/  PRMT R2, R27, 0x7632, R2 ;  /* 0x000076321b027816 */ /* 0x002fc60000000002 */
[----:B------:R0:W-:Y:S04]  /*ee520*/  STG.E.U16 [R12.64], R0 ;  /* 0x000000000c007986 */ /* 0x0001e8000c101504 */
[----:B--2---:R-:W2:Y:S01]  /*ee530*/  LDL.LU.64 R18, [R1+0xf50] ;  /* 0x000f500001127983 */ /* 0x004ea20000300a00 */
[----:B------:R1:W-:Y:S03]  /*ee540*/  STG.E.U16 [R14.64], R27 ;  /* 0x0000001b0e007986 */ /* 0x0003e6000c101504 */
[----:B0-----:R-:W3:Y:S01]  /*ee550*/  LDL.LU.64 R12, [R1+0xf48] ;  /* 0x000f4800010c7983 */ /* 0x001ee20000300a00 */
[----:B-1----:R-:W4:Y:S02]  /*ee560*/  LDL.LU.64 R14, [R1+0xf60] ;  /* 0x000f6000010e7983 */ /* 0x002f240000300a00 */
[----:B------:R-:W2:Y:S02]  /*ee570*/  LDL.LU R27, [R1+0xc0] ;  /* 0x0000c000011b7983 */ /* 0x000ea40000300800 */
[----:B------:R-:W-:Y:S01]  /*ee580*/  STG.E.U16 [R10.64], R2 ;  /* 0x000000020a007986 */ /* 0x000fe2000c101504 */
[----:B--2---:R0:W-:Y:S04]  /*ee590*/  STL [R1+0x3a78], R27 ;  /* 0x003a781b01007387 */ /* 0x0041e80000100800 */
[----:B0-----:R-:W2:Y:S01]  /*ee5a0*/  LDL.LU R27, [R1+0xd0] ;  /* 0x0000d000011b7983 */ /* 0x001ea20000300800 */
[----:B------:R-:W2:Y:S03]  /*ee5b0*/  LDL.LU.64 R10, [R1+0xf98] ;  /* 0x000f9800010a7983 */ /* 0x000ea60000300a00 */
        /* <DEDUP_REMOVED lines=8> */
[----:B------:R-:W2:Y:S03]  /*ee640*/  LDL.LU.64 R8, [R1+0xfb0] ;  /* 0x000fb00001087983 */ /* 0x000ea60000300a00 */
[----:B--2---:R0:W-:Y:S04]  /*ee650*/  STL.64 [R1+0x3a38], R8 ;  /* 0x003a380801007387 */ /* 0x0041e80000100a00 */
[----:B0-----:R-:W2:Y:S04]  /*ee660*/  LDL.LU.64 R8, [R1+0xfb8] ;  /* 0x000fb80001087983 */ /* 0x001ea80000300a00 */
[----:B--2---:R0:W-:Y:S04]  /*ee670*/  STL [R1+0x3a40], R9 ;  /* 0x003a400901007387 */ /* 0x0041e80000100800 */
[----:B0-----:R-:W2:Y:S04]  /*ee680*/  LDL.LU R9, [R1+0xf0] ;  /* 0x0000f00001097983 */ /* 0x001ea80000300800 */
[----:B--2---:R0:W-:Y:S04]  /*ee690*/  STL.64 [R1+0x3a50], R8 ;  /* 0x003a500801007387 */ /* 0x0041e80000100a00 */
[----:B0-----:R-:W2:Y:S04]  /*ee6a0*/  LDL.LU.64 R8, [R1+0xf88] ;  /* 0x000f880001087983 */ /* 0x001ea80000300a00 */
[----:B--2---:R0:W-:Y:S04]  /*ee6b0*/  STL [R1+0x3a58], R9 ;  /* 0x003a580901007387 */ /* 0x0041e80000100800 */
[----:B0-----:R-:W2:Y:S01]  /*ee6c0*/  LDL.LU R9, [R1+0xe0] ;  /* 0x0000e00001097983 */ /* 0x001ea20000300800 */
[----:B------:R-:W2:Y:S02]  /*ee6d0*/  LDL.LU R3, [R1+0x54] ;  /* 0x0000540001037983 */ /* 0x000ea40000300800 */
[----:B------:R-:W2:Y:S02]  /*ee6e0*/  LDL.LU.64 R24, [R1+0xfa8] ;  /* 0x000fa80001187983 */ /* 0x000ea40000300a00 */
[----:B--2---:R0:W-:Y:S04]  /*ee6f0*/  STL.64 [R1+0x3a48], R24 ;  /* 0x003a481801007387 */ /* 0x0041e80000100a00 */
[----:B0-----:R-:W2:Y:S01]  /*ee700*/  LDL.LU.64 R24, [R1+0xfa0] ;  /* 0x000fa00001187983 */ /* 0x001ea20000300a00 */
[----:B------:R-:W-:-:S03]  /*ee710*/  PRMT R0, R26, 0x7632, R0 ;  /* 0x000076321a007816 */ /* 0x000fc60000000000 */
[----:B------:R-:W-:Y:S01]  /*ee720*/  STG.E.U16 [R18.64], R26 ;  /* 0x0000001a12007986 */ /* 0x000fe2000c101504 */
[----:B------:R-:W-:-:S03]  /*ee730*/  PRMT R2, R6, 0x7632, R2 ;  /* 0x0000763206027816 */ /* 0x000fc60000000002 */
[----:B---3--:R-:W-:Y:S01]  /*ee740*/  STG.E.U16 [R12.64], R0 ;  /* 0x000000000c007986 */ /* 0x008fe2000c101504 */
[----:B----4-:R-:W-:Y:S02]  /*ee750*/  STG.E.U16 [R14.64], R6 ;  /* 0x000000060e007986 */ /* 0x010fe4000c101504 */
[----:B------:R-:W-:Y:S01]  /*ee760*/  STG.E.U16 [R10.64], R2 ;  /* 0x000000020a007986 */ /* 0x000fe2000c101504 */
[----:B--2---:R0:W-:Y:S04]  /*ee770*/  STL.64 [R1+0x3a60], R24 ;  /* 0x003a601801007387 */ /* 0x0041e80000100a00 */
[----:B0-----:R-:W2:Y:S01]  /*ee780*/  LDL.LU.64 R24, [R1+0xf90] ;  /* 0x000f900001187983 */ /* 0x001ea20000300a00 */
[----:B------:R-:W3:Y:S02]  /*ee790*/  LDL.LU R22, [R1+0x24] ;  /* 0x0000240001167983 */ /* 0x000ee40000300800 */
[----:B------:R-:W4:Y:S02]  /*ee7a0*/  LDL.LU R23, [R1+0x4] ;  /* 0x0000040001177983 */ /* 0x000f240000300800 */
[----:B------:R-:W2:Y:S01]  /*ee7b0*/  LDL.LU.64 R4, [R1+0xfc0] ;  /* 0x000fc00001047983 */ /* 0x000ea20000300a00 */
[----:B------:R-:W2:Y:S01]  /*ee7c0*/  LDL.LU.64 R28, [R1+0xfd8] ;  /* 0x000fd800011c7983 */ /* 0x000ea20000300a00 */
[----:B------:R-:W2:Y:S02]  /*ee7d0*/  LDL.LU.64 R20, [R1+0xfd0] ;  /* 0x000fd00001147983 */ /* 0x000ea40000300a00 */
[----:B------:R-:W2:Y:S02]  /*ee7e0*/  LDL.LU.64 R16, [R1+0xfc8] ;  /* 0x000fc80001107983 */ /* 0x000ea40000300a00 */
[----:B------:R-:W2:Y:S01]  /*ee7f0*/  LDL.LU R26, [R1+0x44] ;  /* 0x00004400011a7983 */ /* 0x000ea20000300800 */
[----:B------:R-:W2:Y:S01]  /*ee800*/  LDL.LU.64 R18, [R1+0xfe0] ;  /* 0x000fe00001127983 */ /* 0x000ea20000300a00 */
[----:B------:R-:W2:Y:S02]  /*ee810*/  LDL.LU.64 R12, [R1+0xff8] ;  /* 0x000ff800010c7983 */ /* 0x000ea40000300a00 */
[----:B------:R-:W2:Y:S02]  /*ee820*/  LDL.LU.64 R14, [R1+0xff0] ;  /* 0x000ff000010e7983 */ /* 0x000ea40000300a00 */
[----:B------:R-:W2:Y:S01]  /*ee830*/  LDL.LU.64 R6, [R1+0xfe8] ;  /* 0x000fe80001067983 */ /* 0x000ea20000300a00 */
[----:B------:R-:W2:Y:S01]  /*ee840*/  LDL.LU.64 R10, [R1+0x3a88] ;  /* 0x003a8800010a7983 */ /* 0x000ea20000300a00 */
        /* <DEDUP_REMOVED lines=9> */
[----:B------:R-:W3:Y:S01]  /*ee8e0*/  LDL.LU R27, [R1+0x14] ;  /* 0x00001400011b7983 */ /* 0x000ee20000300800 */
[----:B------:R-:W-:Y:S02]  /*ee8f0*/  PRMT R0, R9, 0x7632, R0 ;  /* 0x0000763209007816 */ /* 0x000fe40000000000 */
[----:B--2---:R0:W-:Y:S01]  /*ee900*/  STG.E.U16 [R10.64], R2 ;  /* 0x000000020a007986 */ /* 0x0041e2000c101504 */
[----:B------:R1:W-:Y:S03]  /*ee910*/  STG.E.U16 [R24.64], R9 ;  /* 0x0000000918007986 */ /* 0x0003e6000c101504 */
[----:B0-----:R-:W3:Y:S01]  /*ee920*/  LDL.LU.64 R10, [R1+0x1000] ;  /* 0x00100000010a7983 */ /* 0x001ee20000300a00 */
[----:B-1----:R-:W2:Y:S02]  /*ee930*/  LDL.LU.64 R24, [R1+0x3a60] ;  /* 0x003a600001187983 */ /* 0x002ea40000300a00 */
[----:B------:R-:W2:Y:S02]  /*ee940*/  LDL.LU R9, [R1+0x3a58] ;  /* 0x003a580001097983 */ /* 0x000ea40000300800 */
[----:B--2---:R0:W-:Y:S04]  /*ee950*/  STG.E.U16 [R8.64], R0 ;  /* 0x0000000008007986 */ /* 0x0041e8000c101504 */
[----:B0-----:R-:W2:Y:S04]  /*ee960*/  LDL.LU.64 R8, [R1+0x3a50] ;  /* 0x003a500001087983 */ /* 0x001ea80000300a00 */
[----:B--2---:R0:W-:Y:S01]  /*ee970*/  STG.E.U16 [R24.64], R9 ;  /* 0x0000000918007986 */ /* 0x0041e2000c101504 */
[----:B------:R-:W-:-:S03]  /*ee980*/  PRMT R2, R9, 0x7632, R2 ;  /* 0x0000763209027816 */ /* 0x000fc60000000002 */
[----:B0-----:R-:W2:Y:S01]  /*ee990*/  LDL.LU.64 R24, [R1+0x3a48] ;  /* 0x003a480001187983 */ /* 0x001ea20000300a00 */
[----:B------:R-:W2:Y:S01]  /*ee9a0*/  LDL.LU R9, [R1+0x3a40] ;  /* 0x003a400001097983 */ /* 0x000ea20000300800 */
[----:B------:R-:W-:Y:S02]  /*ee9b0*/  PRMT R0, R3, 0x7632, R0 ;  /* 0x0000763203007816 */ /* 0x000fe40000000000 */
[----:B--2---:R0:W-:Y:S04]  /*ee9c0*/  STG.E.U16 [R8.64], R2 ;  /* 0x0000000208007986 */ /* 0x0041e8000c101504 */
[----:B0-----:R-:W2:Y:S01]  /*ee9d0*/  LDL.LU.64 R8, [R1+0x3a38] ;  /* 0x003a380001087983 */ /* 0x001ea20000300a00 */
[----:B------:R-:W-:-:S03]  /*ee9e0*/  PRMT R2, R22, 0x7632, R2 ;  /* 0x0000763216027816 */ /* 0x000fc60000000002 */
[----:B--2---:R0:W-:Y:S01]  /*ee9f0*/  STG.E.U16 [R8.64], R3 ;  /* 0x0000000308007986 */ /* 0x0041e2000c101504 */
[----:B------:R1:W-:Y:S02]  /*eea00*/  STG.E.U16 [R24.64], R0 ;  /* 0x0000000018007986 */ /* 0x0003e4000c101504 */
[----:B------:R2:W-:Y:S01]  /*eea10*/  STG.E.U16 [R4.64], R22 ;  /* 0x0000001604007986 */ /* 0x0005e2000c101504 */
[----:B0-----:R-:W3:Y:S01]  /*eea20*/  LDL.LU R9, [R1+0x3a30] ;  /* 0x003a300001097983 */ /* 0x001ee20000300800 */
[----:B-1----:R-:W3:Y:S02]  /*eea30*/  LDL.LU R25, [R1+0x3a2c] ;  /* 0x003a2c0001197983 */ /* 0x002ee40000300800 */
[----:B--2---:R-:W2:Y:S01]  /*eea40*/  LDL.LU R5, [R1+0x3a28] ;  /* 0x003a280001057983 */ /* 0x004ea20000300800 */
[----:B----4-:R-:W-:Y:S01]  /*eea50*/  PRMT R0, R23, 0x7632, R0 ;  /* 0x0000763217007816 */ /* 0x010fe20000000000 */
[----:B------:R0:W-:Y:S01]  /*eea60*/  STG.E.U16 [R28.64], R2 ;  /* 0x000000021c007986 */ /* 0x0001e2000c101504 */
[----:B------:R1:W-:Y:S03]  /*eea70*/  STG.E.U16 [R20.64], R23 ;  /* 0x0000001714007986 */ /* 0x0003e6000c101504 */
[----:B------:R4:W-:Y:S04]  /*eea80*/  STG.E.U16 [R16.64], R0 ;  /* 0x0000000010007986 */ /* 0x0009e8000c101504 */
[----:B0-----:R-:W3:Y:S01]  /*eea90*/  LDL.LU.64 R28, [R1+0x1018] ;  /* 0x00101800011c7983 */ /* 0x001ee20000300a00 */
[----:B-1----:R-:W3:Y:S01]  /*eeaa0*/  LDL.LU.64 R22, [R1+0x1010] ;  /* 0x0010100001167983 */ /* 0x002ee20000300a00 */
[----:B----4-:R-:W-:-:S02]  /*eeab0*/  PRMT R0, R26, 0x7632, R0 ;  /* 0x000076321a007816 */ /* 0x010fc40000000000 */
[----:B--2---:R-:W-:Y:S01]  /*eeac0*/  PRMT R2, R5, 0x7632, R2 ;  /* 0x0000763205027816 */ /* 0x004fe20000000002 */
[----:B------:R0:W-:Y:S04]  /*eead0*/  STG.E.U16 [R18.64], R5 ;  /* 0x0000000512007986 */ /* 0x0001e8000c101504 */
[----:B------:R-:W-:Y:S01]  /*eeae0*/  STG.E.U16 [R12.64], R2 ;  /* 0x000000020c007986 */ /* 0x000fe2000c101504 */
[----:B------:R-:W-:Y:S02]  /*eeaf0*/  STG.E.U16 [R14.64], R26 ;  /* 0x0000001a0e007986 */ /* 0x000fe4000c101504 */
[----:B------:R1:W-:Y:S01]  /*eeb00*/  STG.E.U16 [R6.64], R0 ;  /* 0x0000000006007986 */ /* 0x0003e2000c101504 */
[----:B0-----:R-:W2:Y:S04]  /*eeb10*/  LDL.LU.64 R18, [R1+0x1008] ;  /* 0x0010080001127983 */ /* 0x001ea80000300a00 */
[----:B-1----:R-:W4:Y:S01]  /*eeb20*/  LDL.LU.64 R6, [R1+0x1020] ;  /* 0x0010200001067983 */ /* 0x002f220000300a00 */
[----:B------:R-:W2:Y:S02]  /*eeb30*/  LDL.LU R13, [R1+0x34] ;  /* 0x00003400010d7983 */ /* 0x000ea40000300800 */
[----:B------:R-:W2:Y:S02]  /*eeb40*/  LDL.LU R26, [R1+0xb4] ;  /* 0x0000b400011a7983 */ /* 0x000ea40000300800 */
[----:B--2---:R-:W-:Y:S01]  /*eeb50*/  STL [R1+0x3a10], R26 ;  /* 0x003a101a01007387 */ /* 0x004fe20000100800 */
[----:B------:R-:W2:Y:S02]  /*eeb60*/  LDL.LU R3, [R1+0xa4] ;  /* 0x0000a40001037983 */ /* 0x000ea40000300800 */
[----:B------:R-:W2:Y:S02]  /*eeb70*/  LDL.LU R14, [R1+0xd4] ;  /* 0x0000d400010e7983 */ /* 0x000ea40000300800 */
[----:B------:R-:W2:Y:S01]  /*eeb80*/  LDL.LU.64 R20, [R1+0x1028] ;  /* 0x0010280001147983 */ /* 0x000ea20000300a00 */
[----:B---3--:R-:W-:Y:S04]  /*eeb90*/  STG.E.U16 [R10.64], R27 ;  /* 0x0000001b0a007986 */ /* 0x008fe8000c101504 */
[----:B--2---:R0:W-:Y:S04]  /*eeba0*/  STL.64 [R1+0x3a20], R20 ;  /* 0x003a201401007387 */ /* 0x0041e80000100a00 */
[----:B0-----:R-:W2:Y:S01]  /*eebb0*/  LDL.LU.64 R20, [R1+0x1038] ;  /* 0x0010380001147983 */ /* 0x001ea20000300a00 */
[----:B------:R-:W3:Y:S02]  /*eebc0*/  LDL.LU R26, [R1+0x84] ;  /* 0x00008400011a7983 */ /* 0x000ee40000300800 */
[----:B------:R-:W2:Y:S02]  /*eebd0*/  LDL.LU.64 R10, [R1+0x1078] ;  /* 0x00107800010a7983 */ /* 0x000ea40000300a00 */
        /* <DEDUP_REMOVED lines=8> */
[----:B0-----:R-:W2:Y:S01]  /*eec60*/  LDL.LU.64 R10, [R1+0x1058] ;  /* 0x00105800010a7983 */ /* 0x001ea20000300a00 */
[----:B------:R-:W-:-:S03]  /*eec70*/  PRMT R0, R25, 0x7632, R0 ;  /* 0x0000763219007816 */ /* 0x000fc60000000000 */
[----:B------:R0:W-:Y:S01]  /*eec80*/  STG.E.U16 [R28.64], R2 ;  /* 0x000000021c007986 */ /* 0x0001e2000c101504 */
[----:B------:R-:W-:Y:S03]  /*eec90*/  STG.E.U16 [R22.64], R25 ;  /* 0x0000001916007986 */ /* 0x000fe6000c101504 */
[----:B------:R-:W-:Y:S01]  /*eeca0*/  STG.E.U16 [R18.64], R0 ;  /* 0x0000000012007986 */ /* 0x000fe2000c101504 */
[----:B----4-:R-:W-:Y:S01]  /*eecb0*/  STG.E.U16 [R6.64], R9 ;  /* 0x0000000906007986 */ /* 0x010fe2000c101504 */
[----:B0-----:R-:W-:-:S05]  /*eecc0*/  PRMT R2, R9, 0x7632, R2 ;  /* 0x0000763209027816 */ /* 0x001fca0000000002 */
[----:B------:R-:W-:Y:S04]  /*eecd0*/  STG.E.U16 [R20.64], R2 ;  /* 0x0000000214007986 */ /* 0x000fe8000c101504 */
[----:B--2---:R0:W-:Y:S04]  /*eece0*/  STL.64 [R1+0x3a18], R10 ;  /* 0x003a180a01007387 */ /* 0x0041e80000100a00 */
[----:B0-----:R-:W3:Y:S01]  /*eecf0*/  LDL.LU.64 R10, [R1+0x1040] ;  /* 0x00104000010a7983 */ /* 0x001ee20000300a00 */
[----:B------:R-:W2:Y:S02]  /*eed00*/  LDL.LU.64 R4, [R1+0x1070] ;  /* 0x0010700001047983 */ /* 0x000ea40000300a00 */
[----:B------:R-:W4:Y:S02]  /*eed10*/  LDL.LU.64 R16, [R1+0x1068] ;  /* 0x0010680001107983 */ /* 0x000f240000300a00 */
[----:B------:R-:W2:Y:S01]  /*eed20*/  LDL.LU.64 R24, [R1+0x1030] ;  /* 0x0010300001187983 */ /* 0x000ea20000300a00 */
[----:B------:R-:W3:Y:S01]  /*eed30*/  LDL.LU R15, [R1+0xc4] ;  /* 0x0000c400010f7983 */ /* 0x000ee20000300800 */
[----:B------:R-:W3:Y:S02]  /*eed40*/  LDL.LU.64 R28, [R1+0x1080] ;  /* 0x00108000011c7983 */ /* 0x000ee40000300a00 */
[----:B------:R-:W3:Y:S02]  /*eed50*/  LDL.LU.64 R6, [R1+0x1098] ;  /* 0x0010980001067983 */ /* 0x000ee40000300a00 */
[----:B------:R-:W3:Y:S01]  /*eed60*/  LDL.LU.64 R8, [R1+0x1090] ;  /* 0x0010900001087983 */ /* 0x000ee20000300a00 */
[----:B------:R-:W3:Y:S01]  /*eed70*/  LDL.LU.64 R22, [R1+0x1088] ;  /* 0x0010880001167983 */ /* 0x000ee20000300a00 */
[----:B------:R-:W3:Y:S02]  /*eed80*/  LDL.LU.64 R18, [R1+0x10a0] ;  /* 0x0010a00001127983 */ /* 0x000ee40000300a00 */
[----:B------:R-:W3:Y:S02]  /*eed90*/  LDL.LU R27, [R1+0x58] ;  /* 0x00005800011b7983 */ /* 0x000ee40000300800 */
[----:B------:R-:W3:Y:S01]  /*eeda0*/  LDL.LU.64 R20, [R1+0x3a20] ;  /* 0x003a200001147983 */ /* 0x000ee20000300a00 */
[----:B------:R-:W-:Y:S01]  /*eedb0*/  PRMT R0, R13, 0x7632, R0 ;  /* 0x000076320d007816 */ /* 0x000fe20000000000 */
[----:B--2---:R0:W-:Y:S04]  /*eedc0*/  STG.E.U16 [R24.64], R13 ;  /* 0x0000000d18007986 */ /* 0x0041e8000c101504 */
[----:B---3--:R1:W-:Y:S01]  /*eedd0*/  STG.E.U16 [R20.64], R0 ;  /* 0x0000000014007986 */ /* 0x0083e2000c101504 */
[----:B------:R2:W-:Y:S03]  /*eede0*/  STG.E.U16 [R10.64], R26 ;  /* 0x0000001a0a007986 */ /* 0x0005e6000c101504 */
[----:B0-----:R-:W3:Y:S01]  /*eedf0*/  LDL.LU.64 R12, [R1+0x10b8] ;  /* 0x0010b800010c7983 */ /* 0x001ee20000300a00 */
[----:B------:R-:W3:Y:S03]  /*eee00*/  LDL.LU.64 R24, [R1+0x10b0] ;  /* 0x0010b00001187983 */ /* 0x000ee60000300a00 */
[----:B-1----:R-:W3:Y:S01]  /*eee10*/  LDL.LU.64 R20, [R1+0x10a8] ;  /* 0x0010a80001147983 */ /* 0x002ee20000300a00 */
[----:B--2---:R-:W2:Y:S01]  /*eee20*/  LDL.LU.64 R10, [R1+0x3a18] ;  /* 0x003a1800010a7983 */ /* 0x004ea20000300a00 */
[----:B------:R-:W-:-:S02]  /*eee30*/  PRMT R2, R26, 0x7632, R2 ;  /* 0x000076321a027816 */ /* 0x000fc40000000002 */
[----:B------:R-:W3:Y:S04]  /*eee40*/  LDL.LU R26, [R1+0x3a10] ;  /* 0x003a1000011a7983 */ /* 0x000ee80000300800 */
        /* <DEDUP_REMOVED lines=14> */
[----:B------:R0:W-:Y:S01]  /*eef30*/  STG.E.U16 [R4.64], R14 ;  /* 0x0000000e04007986 */ /* 0x0001e2000c101504 */
[----:B------:R-:W-:Y:S01]  /*eef40*/  PRMT R2, R15, 0x7632, R2 ;  /* 0x000076320f027816 */ /* 0x000fe20000000002 */
[----:B----4-:R1:W-:Y:S01]  /*eef50*/  STG.E.U16 [R16.64], R0 ;  /* 0x0000000010007986 */ /* 0x0103e2000c101504 */
[----:B------:R4:W-:Y:S03]  /*eef60*/  STG.E.U16 [R28.64], R15 ;  /* 0x0000000f1c007986 */ /* 0x0009e6000c101504 */
[----:B------:R4:W-:Y:S02]  /*eef70*/  STG.E.U16 [R6.64], R2 ;  /* 0x0000000206007986 */ /* 0x0009e4000c101504 */
[----:B---3--:R3:W-:Y:S01]  /*eef80*/  STG.E.U16 [R8.64], R26 ;  /* 0x0000001a08007986 */ /* 0x0087e2000c101504 */
[----:B0-----:R-:W2:Y:S01]  /*eef90*/  LDL.LU.64 R4, [R1+0x10c0] ;  /* 0x0010c00001047983 */ /* 0x001ea20000300a00 */
[----:B------:R-:W2:Y:S01]  /*eefa0*/  LDL.LU R14, [R1+0x28] ;  /* 0x00002800010e7983 */ /* 0x000ea20000300800 */
[----:B-1----:R-:W-:Y:S01]  /*eefb0*/  PRMT R0, R26, 0x7632, R0 ;  /* 0x000076321a007816 */ /* 0x002fe20000000000 */
[----:B------:R-:W2:Y:S01]  /*eefc0*/  LDL.LU R17, [R1+0x8] ;  /* 0x0000080001117983 */ /* 0x000ea20000300800 */
[----:B----4-:R-:W4:Y:S04]  /*eefd0*/  LDL.LU.64 R28, [R1+0x10d8] ;  /* 0x0010d800011c7983 */ /* 0x010f280000300a00 */
[----:B------:R0:W-:Y:S01]  /*eefe0*/  STG.E.U16 [R22.64], R0 ;  /* 0x0000000016007986 */ /* 0x0001e2000c101504 */
[----:B------:R-:W4:Y:S02]  /*eeff0*/  LDL.LU.64 R6, [R1+0x39d8] ;  /* 0x0039d80001067983 */ /* 0x000f240000300a00 */
[----:B---3--:R-:W3:Y:S01]  /*ef000*/  LDL.LU R26, [R1+0x39d0] ;  /* 0x0039d000011a7983 */ /* 0x008ee20000300800 */
[----:B0-----:R-:W-:Y:S01]  /*ef010*/  PRMT R0, R27, 0x7632, R0 ;  /* 0x000076321b007816 */ /* 0x001fe20000000000 */
[----:B------:R-:W3:Y:S01]  /*ef020*/  LDL.LU.64 R22, [R1+0x10d0] ;  /* 0x0010d00001167983 */ /* 0x000ee20000300a00 */
[----:B--2---:R-:W-:-:S03]  /*ef030*/  PRMT R2, R11, 0x7632, R2 ;  /* 0x000076320b027816 */ /* 0x004fc60000000002 */
[----:B------:R0:W-:Y:S04]  /*ef040*/  STG.E.U16 [R18.64], R11 ;  /* 0x0000000b12007986 */ /* 0x0001e8000c101504 */
[----:B------:R1:W-:Y:S01]  /*ef050*/  STG.E.U16 [R12.64], R2 ;  /* 0x000000020c007986 */ /* 0x0003e2000c101504 */
[----:B------:R-:W-:Y:S02]  /*ef060*/  STG.E.U16 [R24.64], R27 ;  /* 0x0000001b18007986 */ /* 0x000fe4000c101504 */
[----:B------:R2:W-:Y:S01]  /*ef070*/  STG.E.U16 [R20.64], R0 ;  /* 0x0000000014007986 */ /* 0x0005e2000c101504 */
[----:B0-----:R-:W3:Y:S04]  /*ef080*/  LDL.LU.64 R18, [R1+0x10c8] ;  /* 0x0010c80001127983 */ /* 0x001ee80000300a00 */
[----:B-1----:R-:W3:Y:S01]  /*ef090*/  LDL.LU R12, [R1+0x48] ;  /* 0x00004800010c7983 */ /* 0x002ee20000300800 */
[----:B--2---:R-:W2:Y:S03]  /*ef0a0*/  LDL.LU.64 R20, [R1+0x10e8] ;  /* 0x0010e80001147983 */ /* 0x004ea60000300a00 */
[----:B--2---:R0:W-:Y:S04]  /*ef0b0*/  STL.64 [R1+0x39b8], R20 ;  /* 0x0039b81401007387 */ /* 0x0041e80000100a00 */
[----:B0-----:R-:W2:Y:S04]  /*ef0c0*/  LDL.LU.64 R20, [R1+0x10f0] ;  /* 0x0010f00001147983 */ /* 0x001ea80000300a00 */
[----:B--2---:R0:W-:Y:S04]  /*ef0d0*/  STL.64 [R1+0x39c0], R20 ;  /* 0x0039c01401007387 */ /* 0x0041e80000100a00 */
[----:B0-----:R-:W2:Y:S01]  /*ef0e0*/  LDL.LU.64 R20, [R1+0x10f8] ;  /* 0x0010f80001147983 */ /* 0x001ea20000300a00 */
[----:B------:R-:W-:-:S03]  /*ef0f0*/  MOV R15, R10 ;  /* 0x0000000a000f7202 */ /* 0x000fc60000000f00 */
[----:B--2---:R0:W-:Y:S04]  /*ef100*/  STL.64 [R1+0x39c8], R20 ;  /* 0x0039c81401007387 */ /* 0x0041e80000100a00 */
[----:B0-----:R-:W2:Y:S01]  /*ef110*/  LDL.LU.64 R20, [R1+0x10e0] ;  /* 0x0010e00001147983 */ /* 0x001ea20000300a00 */
[----:B------:R-:W2:Y:S02]  /*ef120*/  LDL.LU R27, [R1+0x18] ;  /* 0x00001800011b7983 */ /* 0x000ea40000300800 */
[----:B------:R-:W2:Y:S02]  /*ef130*/  LDL.LU.64 R10, [R1+0x1110] ;  /* 0x00111000010a7983 */ /* 0x000ea40000300a00 */
[----:B--2---:R0:W-:Y:S04]  /*ef140*/  STL.64 [R1+0x39a0], R10 ;  /* 0x0039a00a01007387 */ /* 0x0041e80000100a00 */
[----:B0-----:R-:W2:Y:S01]  /*ef150*/  LDL.LU.64 R10, [R1+0x1118] ;  /* 0x00111800010a7983 */ /* 0x001ea20000300a00 */
[----:B------:R-:W-:-:S03]  /*ef160*/  PRMT R2, R14, 0x7632, R2 ;  /* 0x000076320e027816 */ /* 0x000fc60000000002 */
[----:B------:R-:W-:Y:S01]  /*ef170*/  STG.E.U16 [R4.64], R14 ;  /* 0x0000000e04007986 */ /* 0x000fe2000c101504 */
[----:B------:R-:W-:-:S03]  /*ef180*/  PRMT R0, R17, 0x7632, R0 ;  /* 0x0000763211007816 */ /* 0x000fc60000000000 */
[----:B----4-:R-:W-:Y:S01]  /*ef190*/  STG.E.U16 [R28.64], R2 ;  /* 0x000000021c007986 */ /* 0x010fe2000c101504 */
[----:B---3--:R-:W-:Y:S02]  /*ef1a0*/  STG.E.U16 [R22.64], R17 ;  /* 0x0000001116007986 */ /* 0x008fe4000c101504 */
[----:B------:R-:W-:Y:S02]  /*ef1b0*/  STG.E.U16 [R18.64], R0 ;  /* 0x0000000012007986 */ /* 0x000fe4000c101504 */
[----:B------:R-:W-:Y:S01]  /*ef1c0*/  STG.E.U16 [R20.64], R6 ;  /* 0x0000000614007986 */ /* 0x000fe2000c101504 */
[----:B--2---:R0:W-:Y:S04]  /*ef1d0*/  STL.64 [R1+0x39b0], R10 ;  /* 0x0039b00a01007387 */ /* 0x0041e80000100a00 */
[----:B0-----:R-:W2:Y:S01]  /*ef1e0*/  LDL.LU.64 R10, [R1+0x1100] ;  /* 0x00110000010a7983 */ /* 0x001ea20000300a00 */
[----:B------:R-:W3:Y:S02]  /*ef1f0*/  LDL.LU R3, [R1+0x38] ;  /* 0x0000380001037983 */ /* 0x000ee40000300800 */
[----:B------:R-:W4:Y:S02]  /*ef200*/  LDL.LU.64 R8, [R1+0x1138] ;  /* 0x0011380001087983 */ /* 0x000f240000300a00 */
[----:B------:R-:W3:Y:S01]  /*ef210*/  LDL.LU.64 R24, [R1+0x1130] ;  /* 0x0011300001187983 */ /* 0x000ee20000300a00 */
[----:B------:R-:W2:Y:S01]  /*ef220*/  LDL.LU.64 R4, [R1+0x1128] ;  /* 0x0011280001047983 */ /* 0x000ea20000300a00 */
[----:B------:R-:W2:Y:S02]  /*ef230*/  LDL.LU.64 R28, [R1+0x1140] ;  /* 0x00114000011c7983 */ /* 0x000ea40000300a00 */
[----:B------:R-:W2:Y:S02]  /*ef240*/  LDL.LU R13, [R1+0x88] ;  /* 0x00008800010d7983 */ /* 0x000ea40000300800 */
[----:B------:R-:W2:Y:S01]  /*ef250*/  LDL.LU R14, [R1+0xb8] ;  /* 0x0000b800010e7983 */ /* 0x000ea20000300800 */
[----:B------:R-:W2:Y:S01]  /*ef260*/  LDL.LU.64 R22, [R1+0x1158] ;  /* 0x0011580001167983 */ /* 0x000ea20000300a00 */
[----:B------:R-:W2:Y:S02]  /*ef270*/  LDL.LU.64 R16, [R1+0x1150] ;  /* 0x0011500001107983 */ /* 0x000ea40000300a00 */
[----:B------:R-:W2:Y:S02]  /*ef280*/  LDL.LU.64 R18, [R1+0x1148] ;  /* 0x0011480001127983 */ /* 0x000ea40000300a00 */
[----:B------:R-:W2:Y:S01]  /*ef290*/  LDL.LU.64 R20, [R1+0x39c8] ;  /* 0x0039c80001147983 */ /* 0x000ea20000300a00 */
[----:B------:R-:W-:Y:S01]  /*ef2a0*/  PRMT R2, R6, 0x7632, R2 ;  /* 0x0000763206027816 */ /* 0x000fe20000000002 */
[----:B------:R0:W-:Y:S04]  /*ef2b0*/  STL [R1+0x3960], R7 ;  /* 0x0039600701007387 */ /* 0x0001e80000100800 */
[----:B0-----:R-:W3:Y:S04]  /*ef2c0*/  LDL.LU.64 R6, [R1+0x1120] ;  /* 0x0011200001067983 */ /* 0x001ee80000300a00 */
[----:B--2---:R0:W-:Y:S04]  /*ef2d0*/  STG.E.U16 [R20.64], R2 ;  /* 0x0000000214007986 */ /* 0x0041e8000c101504 */
[----:B0-----:R-:W2:Y:S01]  /*ef2e0*/  LDL.LU.64 R20, [R1+0x39c0] ;  /* 0x0039c00001147983 */ /* 0x001ea20000300a00 */
[----:B------:R-:W-:-:S03]  /*ef2f0*/  PRMT R0, R12, 0x7632, R0 ;  /* 0x000076320c007816 */ /* 0x000fc60000000000 */
[----:B--2---:R0:W-:Y:S04]  /*ef300*/  STG.E.U16 [R20.64], R12 ;  /* 0x0000000c14007986 */ /* 0x0041e8000c101504 */
[----:B0-----:R-:W2:Y:S01]  /*ef310*/  LDL.LU.64 R20, [R1+0x39b8] ;  /* 0x0039b80001147983 */ /* 0x001ea20000300a00 */
[----:B------:R-:W3:Y:S01]  /*ef320*/  LDL.LU R12, [R1+0xa8] ;  /* 0x0000a800010c7983 */ /* 0x000ee20000300800 */
[----:B------:R-:W-:Y:S02]  /*ef330*/  PRMT R2, R27, 0x7632, R2 ;  /* 0x000076321b027816 */ /* 0x000fe40000000002 */
[----:B--2---:R0:W-:Y:S01]  /*ef340*/  STG.E.U16 [R20.64], R0 ;  /* 0x0000000014007986 */ /* 0x0041e2000c101504 */
[----:B------:R1:W-:Y:S03]  /*ef350*/  STG.E.U16 [R10.64], R27 ;  /* 0x0000001b0a007986 */ /* 0x0003e6000c101504 */
[----:B0-----:R-:W2:Y:S01]  /*ef360*/  LDL.LU.64 R20, [R1+0x1160] ;  /* 0x0011600001147983 */ /* 0x001ea20000300a00 */
[----:B-1----:R-:W2:Y:S02]  /*ef370*/  LDL.LU.64 R10, [R1+0x39b0] ;  /* 0x0039b000010a7983 */ /* 0x002ea40000300a00 */
[----:B------:R-:W3:Y:S01]  /*ef380*/  LDL.LU R27, [R1+0x39a8] ;  /* 0x0039a800011b7983 */ /* 0x000ee20000300800 */
[----:B--2---:R0:W-:Y:S04]  /*ef390*/  STG.E.U16 [R10.64], R2 ;  /* 0x000000020a007986 */ /* 0x0041e8000c101504 */
[----:B0-----:R-:W2:Y:S01]  /*ef3a0*/  LDL.LU.64 R10, [R1+0x39a0] ;  /* 0x0039a000010a7983 */ /* 0x001ea20000300a00 */
[----:B------:R-:W-:-:S03]  /*ef3b0*/  PRMT R0, R26, 0x7632, R0 ;  /* 0x000076321a007816 */ /* 0x000fc60000000000 */
[----:B--2---:R0:W-:Y:S04]  /*ef3c0*/  STG.E.U16 [R10.64], R26 ;  /* 0x0000001a0a007986 */ /* 0x0041e8000c101504 */
[----:B0-----:R-:W2:Y:S01]  /*ef3d0*/  LDL.LU.64 R10, [R1+0x3998] ;  /* 0x00399800010a7983 */ /* 0x001ea20000300a00 */
[----:B---3--:R0:W-:Y:S03]  /*ef3e0*/  STL [R1+0x3958], R27 ;  /* 0x0039581b01007387 */ /* 0x0081e60000100800 */
[----:B0-----:R-:W3:Y:S01]  /*ef3f0*/  LDL.LU.64 R26, [R1+0x1108] ;  /* 0x00110800011a7983 */ /* 0x001ee20000300a00 */
[----:B--2---:R-:W-:-:S03]  /*ef400*/  PRMT R2, R10, 0x7632, R2 ;  /* 0x000076320a027816 */ /* 0x004fc60000000002 */
[----:B------:R-:W-:Y:S04]  /*ef410*/  STL [R1+0x395c], R11 ;  /* 0x00395c0b01007387 */ /* 0x000fe80000100800 */
[----:B---3--:R0:W-:Y:S01]  /*ef420*/  STG.E.U16 [R26.64], R0 ;  /* 0x000000001a007986 */ /* 0x0081e2000c101504 */
[----:B------:R-:W-:Y:S02]  /*ef430*/  STG.E.U16 [R6.64], R10 ;  /* 0x0000000a06007986 */ /* 0x000fe4000c101504 */
[----:B----4-:R1:W-:Y:S02]  /*ef440*/  STG.E.U16 [R8.64], R2 ;  /* 0x0000000208007986 */ /* 0x0103e4000c101504 */
[----:B------:R-:W-:Y:S01]  /*ef450*/  STG.E.U16 [R24.64], R3 ;  /* 0x0000000318007986 */ /* 0x000fe2000c101504 */
[----:B0-----:R-:W-:-:S02]  /*ef460*/  PRMT R0, R3, 0x7632, R0 ;  /* 0x0000763203007816 */ /* 0x001fc40000000000 */
[----:B-1----:R-:W-:-:S03]  /*ef470*/  PRMT R2, R13, 0x7632, R2 ;  /* 0x000076320d027816 */ /* 0x002fc60000000002 */
[----:B------:R0:W-:Y:S01]  /*ef480*/  STG.E.U16 [R4.64], R0 ;  /* 0x0000000004007986 */ /* 0x0001e2000c101504 */
[----:B------:R1:W-:Y:S02]  /*ef490*/  STG.E.U16 [R28.64], R13 ;  /* 0x0000000d1c007986 */ /* 0x0003e4000c101504 */
[----:B------:R2:W-:Y:S02]  /*ef4a0*/  STG.E.U16 [R22.64], R2 ;  /* 0x0000000216007986 */ /* 0x0005e4000c101504 */
[----:B------:R3:W-:Y:S01]  /*ef4b0*/  STG.E.U16 [R16.64], R14 ;  /* 0x0000000e10007986 */ /* 0x0007e2000c101504 */
[----:B0-----:R-:W-:Y:S01]  /*ef4c0*/  PRMT R0, R14, 0x7632, R0 ;  /* 0x000076320e007816 */ /* 0x001fe20000000000 */
[----:B-1----:R-:W4:Y:S01]  /*ef4d0*/  LDL.LU R13, [R1+0xd8] ;  /* 0x0000d800010d7983 */ /* 0x002f220000300800 */
[----:B--2---:R-:W2:Y:S02]  /*ef4e0*/  LDL.LU.64 R22, [R1+0x1178] ;  /* 0x0011780001167983 */ /* 0x004ea40000300a00 */
[----:B------:R-:W2:Y:S02]  /*ef4f0*/  LDL.LU.64 R26, [R1+0x1170] ;  /* 0x00117000011a7983 */ /* 0x000ea40000300a00 */
[----:B---3--:R-:W3:Y:S01]  /*ef500*/  LDL.LU.64 R16, [R1+0x1168] ;  /* 0x0011680001107983 */ /* 0x008ee20000300a00 */
[----:B------:R0:W-:Y:S04]  /*ef510*/  STG.E.U16 [R18.64], R0 ;  /* 0x0000000012007986 */ /* 0x0001e8000c101504 */
[----:B0-----:R-:W2:Y:S01]  /*ef520*/  LDL.LU.64 R18, [R1+0x1180] ;  /* 0x0011800001127983 */ /* 0x001ea20000300a00 */
[----:B------:R-:W2:Y:S02]  /*ef530*/  LDL.LU R14, [R1+0xc8] ;  /* 0x0000c800010e7983 */ /* 0x000ea40000300800 */
[----:B------:R-:W2:Y:S02]  /*ef540*/  LDL.LU R8, [R1+0xe8] ;  /* 0x0000e80001087983 */ /* 0x000ea40000300800 */
[----:B------:R-:W2:Y:S02]  /*ef550*/  LDL.LU R3, [R1+0x5c] ;  /* 0x00005c0001037983 */ /* 0x000ea40000300800 */
[----:B--2---:R-:W-:Y:S01]  /*ef560*/  STL [R1+0x3978], R3 ;  /* 0x0039780301007387 */ /* 0x004fe20000100800 */
[----:B------:R-:W2:Y:S03]  /*ef570*/  LDL.LU.64 R4, [R1+0x1188] ;  /* 0x0011880001047983 */ /* 0x000ea60000300a00 */
[----:B--2---:R0:W-:Y:S04]  /*ef580*/  STL.64 [R1+0x3988], R4 ;  /* 0x0039880401007387 */ /* 0x0041e80000100a00 */
[----:B0-----:R-:W2:Y:S04]  /*ef590*/  LDL.LU.64 R4, [R1+0x1190] ;  /* 0x0011900001047983 */ /* 0x001ea80000300a00 */
[----:B------:R-:W-:Y:S04]  /*ef5a0*/  STG.E.U16 [R20.64], R12 ;  /* 0x0000000c14007986 */ /* 0x000fe8000c101504 */
[----:B--2---:R0:W-:Y:S04]  /*ef5b0*/  STL.64 [R1+0x3990], R4 ;  /* 0x0039900401007387 */ /* 0x0041e80000100a00 */
[----:B0-----:R-:W2:Y:S01]  /*ef5c0*/  LDL.LU.64 R4, [R1+0x1198] ;  /* 0x0011980001047983 */ /* 0x001ea20000300a00 */
[----:B------:R-:W2:Y:S02]  /*ef5d0*/  LDL.LU R3, [R1+0xf8] ;  /* 0x0000f80001037983 */ /* 0x000ea40000300800 */
[----:B------:R-:W2:Y:S02]  /*ef5e0*/  LDL.LU.64 R20, [R1+0x11a8] ;  /* 0x0011a80001147983 */ /* 0x000ea40000300a00 */
[----:B--2---:R0:W-:Y:S04]  /*ef5f0*/  STL.64 [R1+0x3968], R20 ;  /* 0x0039681401007387 */ /* 0x0041e80000100a00 */
[----:B0-----:R-:W2:Y:S04]  /*ef600*/  LDL.LU.64 R20, [R1+0x11b0] ;  /* 0x0011b00001147983 */ /* 0x001ea80000300a00 */
[----:B--2---:R0:W-:Y:S04]  /*ef610*/  STL.64 [R1+0x3970], R20 ;  /* 0x0039701401007387 */ /* 0x0041e80000100a00 */
[----:B0-----:R-:W2:Y:S01]  /*ef620*/  LDL.LU.64 R20, [R1+0x11b8] ;  /* 0x0011b80001147983 */ /* 0x001ea20000300a00 */
[----:B------:R-:W-:-:S03]  /*ef630*/  PRMT R2, R12, 0x7632, R2 ;  /* 0x000076320c027816 */ /* 0x000fc60000000002 */
[----:B--2---:R0:W-:Y:S04]  /*ef640*/  STL.64 [R1+0x3980], R20 ;  /* 0x0039801401007387 */ /* 0x0041e80000100a00 */
[----:B0-----:R-:W2:Y:S01]  /*ef650*/  LDL.LU.64 R20, [R1+0x11a0] ;  /* 0x0011a00001147983 */ /* 0x001ea20000300a00 */
[----:B------:R-:W2:Y:S02]  /*ef660*/  LDL.LU R12, [R1+0x2c] ;  /* 0x00002c00010c7983 */ /* 0x000ea40000300800 */
[----:B------:R-:W2:Y:S01]  /*ef670*/  LDL.LU R29, [R1+0xc] ;  /* 0x00000c00011d7983 */ /* 0x000ea20000300800 */
[----:B----4-:R-:W-:Y:S01]  /*ef680*/  PRMT R0, R13, 0x7632, R0 ;  /* 0x000076320d007816 */ /* 0x010fe20000000000 */
[----:B------:R0:W-:Y:S01]  /*ef690*/  STG.E.U16 [R22.64], R2 ;  /* 0x0000000216007986 */ /* 0x0001e2000c101504 */
[----:B------:R-:W-:Y:S03]  /*ef6a0*/  STG.E.U16 [R26.64], R13 ;  /* 0x0000000d1a007986 */ /* 0x000fe6000c101504 */
[----:B---3--:R-:W-:Y:S01]  /*ef6b0*/  STG.E.U16 [R16.64], R0 ;  /* 0x0000000010007986 */ /* 0x008fe2000c101504 */
[----:B------:R-:W-:Y:S01]  /*ef6c0*/  STG.E.U16 [R18.64], R14 ;  /* 0x0000000e12007986 */ /* 0x000fe2000c101504 */
[----:B0-----:R-:W-:-:S05]  /*ef6d0*/  PRMT R2, R14, 0x7632, R2 ;  /* 0x000076320e027816 */ /* 0x001fca0000000002 */
[----:B------:R-:W-:Y:S04]  /*ef6e0*/  STG.E.U16 [R4.64], R2 ;  /* 0x0000000204007986 */ /* 0x000fe8000c101504 */
[----:B--2---:R0:W-:Y:S04]  /*ef6f0*/  STL [R1+0x3964], R29 ;  /* 0x0039641d01007387 */ /* 0x0041e80000100800 */
[----:B0-----:R-:W2:Y:S01]  /*ef700*/  LDL.LU.64 R28, [R1+0x11c0] ;  /* 0x0011c000011c7983 */ /* 0x001ea20000300a00 */
[----:B------:R-:W3:Y:S02]  /*ef710*/  LDL.LU.64 R6, [R1+0x11d8] ;  /* 0x0011d80001067983 */ /* 0x000ee40000300a00 */
[----:B------:R-:W4:Y:S02]  /*ef720*/  LDL.LU.64 R24, [R1+0x11d0] ;  /* 0x0011d00001187983 */ /* 0x000f240000300a00 */
[----:B------:R-:W2:Y:S01]  /*ef730*/  LDL.LU.64 R22, [R1+0x11c8] ;  /* 0x0011c80001167983 */ /* 0x000ea20000300a00 */
[----:B------:R-:W2:Y:S01]  /*ef740*/  LDL.LU.64 R10, [R1+0x11e0] ;  /* 0x0011e000010a7983 */ /* 0x000ea20000300a00 */
[----:B------:R-:W2:Y:S02]  /*ef750*/  LDL.LU R13, [R1+0x4c] ;  /* 0x00004c00010d7983 */ /* 0x000ea40000300800 */
[----:B------:R-:W2:Y:S02]  /*ef760*/  LDL.LU.64 R26, [R1+0x11f8] ;  /* 0x0011f800011a7983 */ /* 0x000ea40000300a00 */
[----:B------:R-:W2:Y:S01]  /*ef770*/  LDL.LU.64 R16, [R1+0x11e8] ;  /* 0x0011e80001107983 */ /* 0x000ea20000300a00 */
[----:B------:R-:W2:Y:S01]  /*ef780*/  LDL.LU.64 R18, [R1+0x1200] ;  /* 0x0012000001127983 */ /* 0x000ea20000300a00 */
[----:B------:R-:W2:Y:S02]  /*ef790*/  LDL.LU R14, [R1+0x1c] ;  /* 0x00001c00010e7983 */ /* 0x000ea40000300800 */
[----:B------:R-:W2:Y:S01]  /*ef7a0*/  LDL.LU.64 R4, [R1+0x3990] ;  /* 0x0039900001047983 */ /* 0x000ea20000300a00 */
[----:B------:R-:W-:Y:S01]  /*ef7b0*/  PRMT R0, R8, 0x7632, R0 ;  /* 0x0000763208007816 */ /* 0x000fe20000000000 */
[----:B--2---:R0:W-:Y:S04]  /*ef7c0*/  STG.E.U16 [R4.64], R8 ;  /* 0x0000000804007986 */ /* 0x0041e8000c101504 */
[----:B0-----:R-:W2:Y:S01]  /*ef7d0*/  LDL.LU.64 R4, [R1+0x3988] ;  /* 0x0039880001047983 */ /* 0x001ea20000300a00 */
[----:B------:R-:W3:Y:S01]  /*ef7e0*/  LDL.LU.64 R8, [R1+0x1218] ;  /* 0x0012180001087983 */ /* 0x000ee20000300a00 */
[----:B------:R-:W-:-:S02]  /*ef7f0*/  PRMT R2, R3, 0x7632, R2 ;  /* 0x0000763203027816 */ /* 0x000fc40000000002 */
[----:B--2---:R0:W-:Y:S01]  /*ef800*/  STG.E.U16 [R4.64], R0 ;  /* 0x0000000004007986 */ /* 0x0041e2000c101504 */
[----:B------:R1:W-:Y:S03]  /*ef810*/  STG.E.U16 [R20.64], R3 ;  /* 0x0000000314007986 */ /* 0x0003e6000c101504 */
[----:B0-----:R-:W2:Y:S01]  /*ef820*/  LDL.LU.64 R4, [R1+0x1210] ;  /* 0x0012100001047983 */ /* 0x001ea20000300a00 */
[----:B-1----:R-:W2:Y:S02]  /*ef830*/  LDL.LU.64 R20, [R1+0x3980] ;  /* 0x0039800001147983 */ /* 0x002ea40000300a00 */
[----:B------:R-:W3:Y:S01]  /*ef840*/  LDL.LU R3, [R1+0x3978] ;  /* 0x0039780001037983 */ /* 0x000ee20000300800 */
[----:B--2---:R0:W-:Y:S04]  /*ef850*/  STG.E.U16 [R20.64], R2 ;  /* 0x0000000214007986 */ /* 0x0041e8000c101504 */
[----:B0-----:R-:W2:Y:S01]  /*ef860*/  LDL.LU.64 R20, [R1+0x3970] ;  /* 0x0039700001147983 */ /* 0x001ea20000300a00 */
[----:B---3--:R-:W-:-:S03]  /*ef870*/  PRMT R0, R3, 0x7632, R0 ;  /* 0x0000763203007816 */ /* 0x008fc60000000000 */
[----:B--2---:R0:W-:Y:S04]  /*ef880*/  STG.E.U16 [R20.64], R3 ;  /* 0x0000000314007986 */ /* 0x0041e8000c101504 */
[----:B0-----:R-:W2:Y:S01]  /*ef890*/  LDL.LU.64 R20, [R1+0x3968] ;  /* 0x0039680001147983 */ /* 0x001ea20000300a00 */
[----:B------:R-:W-:-:S03]  /*ef8a0*/  PRMT R2, R12, 0x7632, R2 ;  /* 0x000076320c027816 */ /* 0x000fc60000000002 */
[----:B--2---:R0:W-:Y:S01]  /*ef8b0*/  STG.E.U16 [R20.64], R0 ;  /* 0x0000000014007986 */ /* 0x0041e2000c101504 */
[----:B------:R1:W-:Y:S02]  /*ef8c0*/  STG.E.U16 [R28.64], R12 ;  /* 0x0000000c1c007986 */ /* 0x0003e4000c101504 */
[----:B------:R2:W-:Y:S01]  /*ef8d0*/  STG.E.U16 [R6.64], R2 ;  /* 0x0000000206007986 */ /* 0x0005e2000c101504 */
[----:B0-----:R-:W3:Y:S01]  /*ef8e0*/  LDL.LU.64 R20, [R1+0x1208] ;  /* 0x0012080001147983 */ /* 0x001ee20000300a00 */
[----:B-1----:R-:W3:Y:S02]  /*ef8f0*/  LDL.LU R29, [R1+0x3964] ;  /* 0x00396400011d7983 */ /* 0x002ee40000300800 */
[----:B------:R-:W4:Y:S02]  /*ef900*/  LDL.LU R12, [R1+0x3c] ;  /* 0x00003c00010c7983 */ /* 0x000f240000300800 */
[----:B--2---:R-:W2:Y:S01]  /*ef910*/  LDL.LU R7, [R1+0x3960] ;  /* 0x0039600001077983 */ /* 0x004ea20000300800 */
[----:B---3--:R-:W-:Y:S01]  /*ef920*/  PRMT R0, R29, 0x7632, R0 ;  /* 0x000076321d007816 */ /* 0x008fe20000000000 */
[----:B----4-:R0:W-:Y:S01]  /*ef930*/  STG.E.U16 [R24.64], R29 ;  /* 0x0000001d18007986 */ /* 0x0101e2000c101504 */
[----:B--2---:R-:W-:-:S03]  /*ef940*/  PRMT R2, R7, 0x7632, R2 ;  /* 0x0000763207027816 */ /* 0x004fc60000000002 */
[----:B------:R1:W-:Y:S01]  /*ef950*/  STG.E.U16 [R22.64], R0 ;  /* 0x0000000016007986 */ /* 0x0003e2000c101504 */
[----:B------:R2:W-:Y:S03]  /*ef960*/  STG.E.U16 [R10.64], R7 ;  /* 0x000000070a007986 */ /* 0x0005e6000c101504 */
[----:B0-----:R-:W3:Y:S04]  /*ef970*/  LDL.LU.64 R24, [R1+0x1230] ;  /* 0x0012300001187983 */ /* 0x001ee80000300a00 */
[----:B-1----:R-:W4:Y:S01]  /*ef980*/  LDL.LU.64 R22, [R1+0x1228] ;  /* 0x0012280001167983 */ /* 0x002f220000300a00 */
[----:B------:R-:W3:Y:S02]  /*ef990*/  LDL.LU R29, [R1+0x8c] ;  /* 0x00008c00011d7983 */ /* 0x000ee40000300800 */
[----:B--2---:R-:W2:Y:S02]  /*ef9a0*/  LDL.LU R11, [R1+0x395c] ;  /* 0x00395c00010b7983 */ /* 0x004ea40000300800 */
[----:B------:R-:W2:Y:S01]  /*ef9b0*/  LDL.LU.64 R6, [R1+0x11f0] ;  /* 0x0011f00001067983 */ /* 0x000ea20000300a00 */
[----:B------:R0:W-:Y:S04]  /*ef9c0*/  STG.E.U16 [R26.64], R2 ;  /* 0x000000021a007986 */ /* 0x0001e8000c101504 */
[----:B0-----:R-:W3:Y:S01]  /*ef9d0*/  LDL.LU R27, [R1+0x3958] ;  /* 0x00395800011b7983 */ /* 0x001ee20000300800 */
[----:B------:R-:W-:-:S02]  /*ef9e0*/  PRMT R0, R13, 0x7632, R0 ;  /* 0x000076320d007816 */ /* 0x000fc40000000000 */
[----:B------:R-:W-:Y:S01]  /*ef9f0*/  PRMT R2, R14, 0x7632, R2 ;  /* 0x000076320e027816 */ /* 0x000fe20000000002 */
[----:B--2---:R0:W-:Y:S02]  /*efa00*/  STG.E.U16 [R6.64], R13 ;  /* 0x0000000d06007986 */ /* 0x0041e4000c101504 */
[----:B------:R1:W-:Y:S02]  /*efa10*/  STG.E.U16 [R16.64], R0 ;  /* 0x0000000010007986 */ /* 0x0003e4000c101504 */
[----:B------:R2:W-:Y:S02]  /*efa20*/  STG.E.U16 [R18.64], R14 ;  /* 0x0000000e12007986 */ /* 0x0005e4000c101504 */
[----:B------:R-:W-:Y:S01]  /*efa30*/  STG.E.U16 [R8.64], R2 ;  /* 0x0000000208007986 */ /* 0x000fe2000c101504 */
[----:B0-----:R-:W4:Y:S01]  /*efa40*/  LDL.LU.64 R6, [R1+0x1248] ;  /* 0x0012480001067983 */ /* 0x001f220000300a00 */
[----:B-1----:R-:W4:Y:S02]  /*efa50*/  LDL.LU.64 R16, [R1+0x1240] ;  /* 0x0012400001107983 */ /* 0x002f240000300a00 */
[----:B--2---:R-:W2:Y:S01]  /*efa60*/  LDL.LU R18, [R1+0xbc] ;  /* 0x0000bc0001127983 */ /* 0x004ea20000300800 */
[----:B---3--:R-:W-:Y:S01]  /*efa70*/  PRMT R0, R27, 0x7632, R0 ;  /* 0x000076321b007816 */ /* 0x008fe20000000000 */
[----:B------:R0:W-:Y:S04]  /*efa80*/  STG.E.U16 [R4.64], R27 ;  /* 0x0000001b04007986 */ /* 0x0001e8000c101504 */
[----:B0-----:R-:W3:Y:S01]  /*efa90*/  LDL.LU.64 R26, [R1+0x1238] ;  /* 0x00123800011a7983 */ /* 0x001ee20000300a00 */
[----:B------:R-:W2:Y:S02]  /*efaa0*/  LDL.LU.64 R8, [R1+0x1258] ;  /* 0x0012580001087983 */ /* 0x000ea40000300a00 */
[----:B------:R-:W2:Y:S01]  /*efab0*/  LDL.LU.64 R4, [R1+0x1250] ;  /* 0x0012500001047983 */ /* 0x000ea20000300a00 */
[----:B------:R-:W0:Y:S01]  /*efac0*/  S2R R13, SR_TID.X ;  /* 0x00000000000d7919 */ /* 0x000e220000002100 */
[----:B------:R-:W-:-:S03]  /*efad0*/  PRMT R2, R11, 0x7632, R2 ;  /* 0x000076320b027816 */ /* 0x000fc60000000002 */
[----:B--2---:R1:W-:Y:S04]  /*efae0*/  STL.64 [R1+0x3950], R4 ;  /* 0x0039500401007387 */ /* 0x0043e80000100a00 */
[----:B-1----:R-:W2:Y:S01]  /*efaf0*/  LDL.LU.64 R4, [R1+0x1220] ;  /* 0x0012200001047983 */ /* 0x002ea20000300a00 */
[C---:B0-----:R-:W-:Y:S02]  /*efb00*/  SHF.L.U32 R3, R13.reuse, 0xc, RZ ;  /* 0x0000000c0d037819 */ /* 0x041fe400000006ff */
[----:B------:R-:W-:Y:S02]  /*efb10*/  LOP3.LUT R14, R13, 0x7f, RZ, 0xc0, !PT ;  /* 0x0000007f0d0e7812 */ /* 0x000fe400078ec0ff */
[----:B------:R-:W-:Y:S01]  /*efb20*/  LOP3.LUT R3, R3, 0x6000, RZ, 0xc0, !PT ;  /* 0x0000600003037812 */ /* 0x000fe200078ec0ff */
[----:B------:R0:W-:Y:S03]  /*efb30*/  STG.E.U16 [R20.64], R0 ;  /* 0x0000000014007986 */ /* 0x0001e6000c101504 */
[----:B------:R-:W-:Y:S01]  /*efb40*/  LEA R3, R14, R3, 0x4 ;  /* 0x000000030e037211 */ /* 0x000fe200078e20ff */
[----:B0-----:R-:W4:Y:S01]  /*efb50*/  LDL.LU.64 R20, [R1+0x1260] ;  /* 0x0012600001147983 */ /* 0x001f220000300a00 */
[----:B------:R-:W4:Y:S01]  /*efb60*/  LDL.LU R19, [R1+0xac] ;  /* 0x0000ac0001137983 */ /* 0x000f220000300800 */
[----:B------:R-:W-:-:S02]  /*efb70*/  PRMT R0, R12, 0x7632, R0 ;  /* 0x000076320c007816 */ /* 0x000fc40000000000 */
[----:B--2---:R-:W-:Y:S01]  /*efb80*/  STG.E.U16 [R4.64], R11 ;  /* 0x0000000b04007986 */ /* 0x004fe2000c101504 */
[----:B---3--:R-:W-:Y:S02]  /*efb90*/  STG.E.U16 [R26.64], R2 ;  /* 0x000000021a007986 */ /* 0x008fe4000c101504 */
[----:B------:R-:W-:Y:S02]  /*efba0*/  STG.E.U16 [R24.64], R12 ;  /* 0x0000000c18007986 */ /* 0x000fe4000c101504 */
[----:B------:R-:W0:Y:S04]  /*efbb0*/  LDS.128 R24, [R3] ;  /* 0x0000000003187984 */ /* 0x000e280000000c00 */
[----:B----4-:R-:W-:Y:S01]  /*efbc0*/  STG.E.U16 [R22.64], R0 ;  /* 0x0000000016007986 */ /* 0x010fe2000c101504 */
[----:B------:R-:W-:Y:S03]  /*efbd0*/  STG.E.U16 [R6.64], R29 ;  /* 0x0000001d06007986 */ /* 0x000fe6000c101504 */
[----:B0-----:R0:W-:Y:S02]  /*efbe0*/  STL [R1+0x94], R25 ;  /* 0x0000941901007387 */ /* 0x0011e40000100800 */
[----:B0-----:R-:W-:-:S04]  /*efbf0*/  SHF.L.U32 R25, R13, 0xc, RZ ;  /* 0x0000000c0d197819 */ /* 0x001fc800000006ff */
[----:B------:R-:W-:-:S04]  /*efc00*/  LOP3.LUT R25, R25, 0x6000, RZ, 0xc0, !PT ;  /* 0x0000600019197812 */ /* 0x000fc800078ec0ff */
[----:B------:R-:W-:-:S04]  /*efc10*/  LEA R25, R14, R25, 0x4 ;  /* 0x000000190e197211 */ /* 0x000fc800078e20ff */
[----:B------:R-:W-:-:S05]  /*efc20*/  LOP3.LUT R25, R25, 0x20, RZ, 0x3c, !PT ;  /* 0x0000002019197812 */ /* 0x000fca00078e3cff */
[----:B------:R-:W0:Y:S01]  /*efc30*/  LDS.128 R4, [R25] ;  /* 0x0000000019047984 */ /* 0x000e220000000c00 */
[----:B------:R-:W-:-:S03]  /*efc40*/  PRMT R0, R29, 0x7632, R0 ;  /* 0x000076321d007816 */ /* 0x000fc60000000000 */
[----:B------:R-:W-:Y:S01]  /*efc50*/  STL.64 [R1+0x98], R26 ;  /* 0x0000981a01007387 */ /* 0x000fe20000100a00 */
[----:B------:R-:W2:Y:S02]  /*efc60*/  LDL.LU.64 R22, [R1+0x1268] ;  /* 0x0012680001167983 */ /* 0x000ea40000300a00 */
[----:B------:R-:W3:Y:S01]  /*efc70*/  LDL.LU R28, [R1+0xdc] ;  /* 0x0000dc00011c7983 */ /* 0x000ee20000300800 */
[----:B------:R1:W-:Y:S04]  /*efc80*/  STG.E.U16 [R16.64], R0 ;  /* 0x0000000010007986 */ /* 0x0003e8000c101504 */
[----:B0-----:R0:W-:Y:S01]  /*efc90*/  STL [R1+0x54], R5 ;  /* 0x0000540501007387 */ /* 0x0011e20000100800 */
[----:B------:R4:W-:Y:S01]  /*efca0*/  STL.64 [R1+0x58], R6 ;  /* 0x0000580601007387 */ /* 0x0009e20000100a00 */
[----:B-1----:R-:W-:-:S02]  /*efcb0*/  MOV R17, R4 ;  /* 0x0000000400117202 */ /* 0x002fc40000000f00 */
[----:B0-----:R-:W2:Y:S01]  /*efcc0*/  LDL.LU.64 R4, [R1+0x3950] ;  /* 0x0039500001047983 */ /* 0x001ea20000300a00 */
[----:B------:R-:W-:Y:S01]  /*efcd0*/  IMAD.MOV.U32 R12, RZ, RZ, R24 ;  /* 0x000000ffff0c7224 */ /* 0x000fe200078e0018 */
[----:B------:R-:W-:Y:S01]  /*efce0*/  SHF.L.U32 R24, R13, 0xc, RZ ;  /* 0x0000000c0d187819 */ /* 0x000fe200000006ff */
[----:B------:R-:W-:Y:S01]  /*efcf0*/  STG.E.U16 [R8.64], R18 ;  /* 0x0000001208007986 */ /* 0x000fe2000c101504 */
[----:B------:R-:W-:Y:S01]  /*efd00*/  PRMT R0, R18, 0x7632, R0 ;  /* 0x0000763212007816 */ /* 0x000fe20000000000 */
[----:B------:R-:W3:Y:S01]  /*efd10*/  LDL.LU.64 R26, [R1+0x1288] ;  /* 0x00128800011a7983 */ /* 0x000ee20000300a00 */
[----:B------:R-:W-:Y:S01]  /*efd20*/  LOP3.LUT R24, R24, 0x6000, RZ, 0xc0, !PT ;  /* 0x0000600018187812 */ /* 0x000fe200078ec0ff */
[----:B------:R-:W3:Y:S02]  /*efd30*/  LDL.LU R29, [R1+0xcc] ;  /* 0x0000cc00011d7983 */ /* 0x000ee40000300800 */
[----:B----4-:R-:W4:Y:S01]  /*efd40*/  LDL.LU.64 R6, [R1+0x1290] ;  /* 0x0012900001067983 */ /* 0x010f220000300a00 */
[----:B------:R-:W-:-:S04]  /*efd50*/  LEA R24, R14, R24, 0x4 ;  /* 0x000000180e187211 */ /* 0x000fc800078e20ff */
[----:B------:R-:W-:-:S05]  /*efd60*/  LOP3.LUT R24, R24, 0x40, RZ, 0x3c, !PT ;  /* 0x0000004018187812 */ /* 0x000fca00078e3cff */
[----:B------:R-:W0:Y:S04]  /*efd70*/  LDS.128 R8, [R24] ;  /* 0x0000000018087984 */ /* 0x000e280000000c00 */
[----:B--2---:R1:W-:Y:S01]  /*efd80*/  STG.E.U16 [R4.64], R0 ;  /* 0x0000000004007986 */ /* 0x0043e2000c101504 */
[----:B------:R2:W-:Y:S01]  /*efd90*/  STG.E.U16 [R20.64], R19 ;  /* 0x0000001314007986 */ /* 0x0005e2000c101504 */
[----:B-1----:R-:W-:Y:S02]  /*efda0*/  PRMT R0, R19, 0x7632, R0 ;  /* 0x0000763213007816 */ /* 0x002fe40000000000 */
[----:B------:R-:W-:Y:S01]  /*efdb0*/  SHF.L.U32 R4, R13, 0xc, RZ ;  /* 0x0000000c0d047819 */ /* 0x000fe200000006ff */
[----:B--2---:R-:W2:Y:S01]  /*efdc0*/  LDL.LU.64 R18, [R1+0x1298] ;  /* 0x0012980001127983 */ /* 0x004ea20000300a00 */
[----:B------:R-:W2:Y:S02]  /*efdd0*/  LDL.LU R13, [R1+0xec] ;  /* 0x0000ec00010d7983 */ /* 0x000ea40000300800 */
[----:B0-----:R-:W-:Y:S02]  /*efde0*/  STL [R1+0x14], R9 ;  /* 0x0000140901007387 */ /* 0x001fe40000100800 */
[----:B------:R-:W-:Y:S01]  /*efdf0*/  STL.64 [R1+0x18], R10 ;  /* 0x0000180a01007387 */ /* 0x000fe20000100a00 */
[----:B------:R0:W-:Y:S04]  /*efe00*/  STG.E.U16 [R22.64], R0 ;  /* 0x0000000016007986 */ /* 0x0001e8000c101504 */
[----:B------:R-:W2:Y:S04]  /*efe10*/  LDL.LU.64 R20, [R1+0x12a0] ;  /* 0x0012a00001147983 */ /* 0x000ea80000300a00 */
[----:B0-----:R-:W2:Y:S01]  /*efe20*/  LDL.LU.64 R22, [R1+0x12a8] ;  /* 0x0012a80001167983 */ /* 0x001ea20000300a00 */
[----:B------:R-:W-:-:S04]  /*efe30*/  LOP3.LUT R4, R4, 0x6000, RZ, 0xc0, !PT ;  /* 0x0000600004047812 */ /* 0x000fc800078ec0ff */
[----:B------:R-:W-:Y:S01]  /*efe40*/  LEA R4, R14, R4, 0x4 ;  /* 0x000000040e047211 */ /* 0x000fe200078e20ff */
[----:B--2---:R0:W-:Y:S04]  /*efe50*/  STL.64 [R1+0x3948], R22 ;  /* 0x0039481601007387 */ /* 0x0041e80000100a00 */
[----:B0-----:R-:W2:Y:S01]  /*efe60*/  LDL.LU.64 R22, [R1+0x1278] ;  /* 0x0012780001167983 */ /* 0x001ea20000300a00 */
[----:B------:R0:W-:Y:S03]  /*efe70*/  STL.64 [R1+0x3940], R20 ;  /* 0x0039401401007387 */ /* 0x0001e60000100a00 */
[----:B0-----:R-:W2:Y:S01]  /*efe80*/  LDL.LU.64 R20, [R1+0x1280] ;  /* 0x0012800001147983 */ /* 0x001ea20000300a00 */
[----:B------:R-:W-:-:S02]  /*efe90*/  LOP3.LUT R4, R4, 0x60, RZ, 0x3c, !PT ;  /* 0x0000006004047812 */ /* 0x000fc400078e3cff */
[----:B---3--:R-:W-:Y:S02]  /*efea0*/  PRMT R0, R28, 0x7632, R0 ;  /* 0x000076321c007816 */ /* 0x008fe40000000000 */
[----:B------:R-:W-:Y:S01]  /*efeb0*/  MOV R16, R8 ;  /* 0x0000000800107202 */ /* 0x000fe20000000f00 */
[----:B------:R-:W3:Y:S04]  /*efec0*/  LDL.LU R14, [R1+0xfc] ;  /* 0x0000fc00010e7983 */ /* 0x000ee80000300800 */
[----:B------:R-:W0:Y:S04]  /*efed0*/  LDS.128 R8, [R4] ;  /* 0x0000000004087984 */ /* 0x000e280000000c00 */
[----:B0-----:R-:W-:Y:S01]  /*efee0*/  STL [R1+0x3918], R10 ;  /* 0x0039180a01007387 */ /* 0x001fe20000100800 */
[----:B------:R-:W-:Y:S02]  /*efef0*/  STL [R1+0x37dc], R11 ;  /* 0x0037dc0b01007387 */ /* 0x000fe40000100800 */
[----:B------:R-:W-:Y:S02]  /*eff00*/  STL [R1+0x393c], R15 ;  /* 0x00393c0f01007387 */ /* 0x000fe40000100800 */
[----:B------:R-:W-:Y:S01]  /*eff10*/  STL [R1+0x3938], R12 ;  /* 0x0039380c01007387 */ /* 0x000fe20000100800 */
[----:B--2---:R-:W-:Y:S01]  /*eff20*/  STG.E.U16 [R20.64], R28 ;  /* 0x0000001c14007986 */ /* 0x004fe2000c101504 */
[----:B------:R0:W-:Y:S02]  /*eff30*/  STG.E.U16 [R22.64], R0 ;  /* 0x0000000016007986 */ /* 0x0001e4000c101504 */
[----:B------:R-:W1:Y:S04]  /*eff40*/  LDS.128 R20, [R3+0x800] ;  /* 0x0008000003147984 */ /* 0x000e680000000c00 */
[----:B------:R2:W-:Y:S01]  /*eff50*/  STG.E.U16 [R26.64], R29 ;  /* 0x0000001d1a007986 */ /* 0x0005e2000c101504 */
[----:B0-----:R-:W-:Y:S01]  /*eff60*/  PRMT R0, R29, 0x7632, R0 ;  /* 0x000076321d007816 */ /* 0x001fe20000000000 */
[----:B--2---:R-:W2:Y:S04]  /*eff70*/  LDL.LU.64 R26, [R1+0x12c8] ;  /* 0x0012c800011a7983 */ /* 0x004ea80000300a00 */
[----:B----4-:R-:W-:Y:S01]  /*eff80*/  STG.E.U16 [R6.64], R0 ;  /* 0x0000000006007986 */ /* 0x010fe2000c101504 */
[----:B------:R-:W-:Y:S01]  /*eff90*/  STG.E.U16 [R18.64], R13 ;  /* 0x0000000d12007986 */ /* 0x000fe2000c101504 */
[----:B-1----:R-:W-:-:S02]  /*effa0*/  MOV R28, R23 ;  /* 0x00000017001c7202 */ /* 0x002fc40000000f00 */
[----:B------:R-:W-:Y:S01]  /*effb0*/  STL [R1+0x84], R21 ;  /* 0x0000841501007387 */ /* 0x000fe20000100800 */
[----:B------:R-:W-:Y:S03]  /*effc0*/  STL [R1+0x88], R22 ;  /* 0x0000881601007387 */ /* 0x000fe60000100800 */
[----:B------:R0:W-:Y:S04]  /*effd0*/  STL [R1+0x37d8], R28 ;  /* 0x0037d81c01007387 */ /* 0x0001e80000100800 */
[----:B0-----:R-:W4:Y:S01]  /*effe0*/  LDL.LU.64 R28, [R1+0x12b8] ;  /* 0x0012b800011c7983 */ /* 0x001f220000300a00 */
[----:B------:R-:W2:Y:S01]  /*efff0*/  LDL.LU.64 R18, [R1+0x12d8] ;  /* 0x0012d80001127983 */ /* 0x000ea20000300a00 */
[----:B------:R-:W-:-:S02]  /*f0000*/  MOV R10, R20 ;  /* 0x00000014000a7202 */ /* 0x000fc40000000f00 */
[----:B------:R-:W0:Y:S02]  /*f0010*/  LDS.128 R20, [R25+0x800] ;  /* 0x0008000019147984 */ /* 0x000e240000000c00 */
[----:B0-----:R-:W-:Y:S02]  /*f0020*/  MOV R11, R20 ;  /* 0x00000014000b7202 */ /* 0x001fe40000000f00 */
[----:B--2---:R0:W-:Y:S04]  /*f0030*/  STL.64 [R1+0x3920], R18 ;  /* 0x0039201201007387 */ /* 0x0041e80000100a00 */
[----:B0-----:R-:W2:Y:S01]  /*f0040*/  LDL.LU.64 R18, [R1+0x12d0] ;  /* 0x0012d00001127983 */ /* 0x001ea20000300a00 */
[----:B------:R-:W-:Y:S02]  /*f0050*/  STL [R1+0x391c], R16 ;  /* 0x00391c1001007387 */ /* 0x000fe40000100800 */
[----:B------:R-:W-:Y:S02]  /*f0060*/  STL [R1+0x44], R21 ;  /* 0x0000441501007387 */ /* 0x000fe40000100800 */
[----:B------:R0:W-:Y:S02]  /*f0070*/  STL.64 [R1+0x48], R22 ;  /* 0x0000481601007387 */ /* 0x0001e40000100a00 */
[----:B0-----:R-:W3:Y:S01]  /*f0080*/  LDL.LU.64 R22, [R1+0x3948] ;  /* 0x0039480001167983 */ /* 0x001ee20000300a00 */
[----:B------:R-:W2:Y:S01]  /*f0090*/  LDL.LU.64 R20, [R1+0x3940] ;  /* 0x0039400001147983 */ /* 0x000ea20000300a00 */
[----:B------:R-:W-:Y:S01]  /*f00a0*/  PRMT R0, R13, 0x7632, R0 ;  /* 0x000076320d007816 */ /* 0x000fe20000000000 */
[----:B------:R0:W-:Y:S02]  /*f00b0*/  STL.64 [R1+0x3930], R10 ;  /* 0x0039300a01007387 */ /* 0x0001e40000100a00 */
[----:B0-----:R-:W4:Y:S01]  /*f00c0*/  LDL.LU.64 R10, [R1+0x12c0] ;  /* 0x0012c000010a7983 */ /* 0x001f220000300a00 */
[----:B------:R0:W-:Y:S03]  /*f00d0*/  STL.64 [R1+0x3928], R8 ;  /* 0x0039280801007387 */ /* 0x0001e60000100a00 */
[----:B0-----:R-:W4:Y:S01]  /*f00e0*/  LDL.LU.64 R8, [R1+0x12b0] ;  /* 0x0012b00001087983 */ /* 0x001f220000300a00 */
[----:B------:R-:W4:Y:S03]  /*f00f0*/  LDL.LU.64 R6, [R1+0x12f0] ;  /* 0x0012f00001067983 */ /* 0x000f260000300a00 */
[----:B--2---:R0:W-:Y:S01]  /*f0100*/  STG.E.U16 [R20.64], R0 ;  /* 0x0000000014007986 */ /* 0x0041e2000c101504 */
[----:B---3--:R1:W-:Y:S01]  /*f0110*/  STG.E.U16 [R22.64], R14 ;  /* 0x0000000e16007986 */ /* 0x0083e2000c101504 */
[----:B0-----:R-:W-:-:S02]  /*f0120*/  PRMT R0, R14, 0x7632, R0 ;  /* 0x000076320e007816 */ /* 0x001fc40000000000 */
[----:B------:R-:W2:Y:S04]  /*f0130*/  LDL.LU.64 R20, [R1+0x12e8] ;  /* 0x0012e80001147983 */ /* 0x000ea80000300a00 */
[----:B------:R-:W0:Y:S01]  /*f0140*/  LDS.128 R12, [R24+0x800] ;  /* 0x00080000180c7984 */ /* 0x000e220000000c00 */
[----:B-1----:R-:W3:Y:S03]  /*f0150*/  LDL.LU.64 R22, [R1+0x12e0] ;  /* 0x0012e00001167983 */ /* 0x002ee60000300a00 */
[----:B0-----:R-:W-:Y:S01]  /*f0160*/  STL [R1+0x4], R13 ;  /* 0x0000040d01007387 */ /* 0x001fe20000100800 */
[----:B------:R0:W-:Y:S01]  /*f0170*/  STL.64 [R1+0x8], R14 ;  /* 0x0000080e01007387 */ /* 0x0001e20000100a00 */
[----:B------:R-:W-:-:S02]  /*f0180*/  MOV R5, R12 ;  /* 0x0000000c00057202 */ /* 0x000fc40000000f00 */
[----:B0-----:R-:W2:Y:S01]  /*f0190*/  LDL.LU R15, [R1+0x393c] ;  /* 0x00393c00010f7983 */ /* 0x001ea20000300800 */
[----:B------:R-:W2:Y:S03]  /*f01a0*/  LDL.LU R12, [R1+0x3938] ;  /* 0x00393800010c7983 */ /* 0x000ea60000300800 */
[----:B----4-:R2:W-:Y:S02]  /*f01b0*/  STG.E.U16 [R8.64], R0 ;  /* 0x0000000008007986 */ /* 0x0105e4000c101504 */
[----:B--2---:R-:W-:Y:S02]  /*f01c0*/  PRMT R0, R12, 0x7632, R0 ;  /* 0x000076320c007816 */ /* 0x004fe40000000000 */
[----:B------:R0:W-:Y:S04]  /*f01d0*/  STG.E.U16 [R28.64], R12 ;  /* 0x0000000c1c007986 */ /* 0x0001e8000c101504 */
[----:B------:R1:W-:Y:S02]  /*f01e0*/  STG.E.U16 [R10.64], R0 ;  /* 0x000000000a007986 */ /* 0x0003e4000c101504 */
[----:B------:R-:W-:Y:S04]  /*f01f0*/  LDS.128 R8, [R3+0x1000] ;  /* 0x0010000003087984 */ /* 0x000fe80000000c00 */
[----:B------:R-:W-:Y:S01]  /*f0200*/  STG.E.U16 [R18.64], R17 ;  /* 0x0000001112007986 */ /* 0x000fe2000c101504 */
[----:B0-----:R-:W-:-:S02]  /*f0210*/  MOV R29, R15 ;  /* 0x0000000f001d7202 */ /* 0x001fc40000000f00 */
[----:B------:R-:W0:Y:S01]  /*f0220*/  LDS.128 R12, [R4+0x800] ;  /* 0x00080000040c7984 */ /* 0x000e220000000c00 */
[----:B-1----:R-:W-:-:S03]  /*f0230*/  PRMT R0, R17, 0x7632, R0 ;  /* 0x0000763211007816 */ /* 0x002fc60000000000 */
[----:B------:R-:W1:Y:S04]  /*f0240*/  LDS.128 R16, [R25+0x1000] ;  /* 0x0010000019107984 */ /* 0x000e680000000c00 */
[----:B0-----:R-:W-:Y:S01]  /*f0250*/  STL [R1+0x38b8], R13 ;  /* 0x0038b80d01007387 */ /* 0x001fe20000100800 */
[----:B------:R-:W-:Y:S02]  /*f0260*/  STL.64 [R1+0x3810], R14 ;  /* 0x0038100e01007387 */ /* 0x000fe40000100a00 */
[----:B------:R-:W-:Y:S02]  /*f0270*/  STL.64 [R1+0x70], R8 ;  /* 0x0000700801007387 */ /* 0x000fe40000100a00 */
[----:B------:R0:W-:Y:S01]  /*f0280*/  STL.64 [R1+0x78], R10 ;  /* 0x0000780a01007387 */ /* 0x0001e20000100a00 */
[----:B-1----:R-:W-:Y:S01]  /*f0290*/  MOV R28, R18 ;  /* 0x00000012001c7202 */ /* 0x002fe20000000f00 */
[----:B0-----:R-:W2:Y:S01]  /*f02a0*/  LDL.LU.64 R10, [R1+0x3930] ;  /* 0x00393000010a7983 */ /* 0x001ea20000300a00 */
[----:B------:R-:W4:Y:S02]  /*f02b0*/  LDL.LU.64 R8, [R1+0x3928] ;  /* 0x0039280001087983 */ /* 0x000f240000300a00 */
[----:B------:R-:W-:Y:S02]  /*f02c0*/  STL [R1+0x34], R17 ;  /* 0x0000341101007387 */ /* 0x000fe40000100800 */
[----:B------:R0:W-:Y:S02]  /*f02d0*/  STL [R1+0x3c], R19 ;  /* 0x00003c1301007387 */ /* 0x0001e40000100800 */
[----:B------:R-:W-:Y:S01]  /*f02e0*/  IMAD.MOV.U32 R15, RZ, RZ, R16 ;  /* 0x000000ffff0f7224 */ /* 0x000fe200078e0010 */
[----:B0-----:R-:W2:Y:S01]  /*f02f0*/  LDL.LU.64 R18, [R1+0x3920] ;  /* 0x0039200001127983 */ /* 0x001ea20000300a00 */
[----:B------:R-:W2:Y:S03]  /*f0300*/  LDL.LU R16, [R1+0x391c] ;  /* 0x00391c0001107983 */ /* 0x000ea60000300800 */
[----:B------:R0:W-:Y:S02]  /*f0310*/  STL [R1+0x3914], R15 ;  /* 0x0039140f01007387 */ /* 0x0001e40000100800 */
[----:B0-----:R-:W3:Y:S04]  /*f0320*/  LDL.LU.64 R14, [R1+0x12f8] ;  /* 0x0012f800010e7983 */ /* 0x001ee80000300a00 */
[----:B------:R0:W-:Y:S01]  /*f0330*/  STG.E.U16 [R26.64], R0 ;  /* 0x000000001a007986 */ /* 0x0001e2000c101504 */
[----:B------:R-:W-:Y:S02]  /*f0340*/  STL [R1+0x3910], R12 ;  /* 0x0039100c01007387 */ /* 0x000fe40000100800 */
[----:B------:R-:W-:Y:S01]  /*f0350*/  STL [R1+0x38d0], R28 ;  /* 0x0038d01c01007387 */ /* 0x000fe20000100800 */
[----:B0-----:R-:W3:Y:S01]  /*f0360*/  LDL.LU.64 R26, [R1+0x1310] ;  /* 0x00131000011a7983 */ /* 0x001ee20000300a00 */
[----:B----4-:R-:W-:-:S02]  /*f0370*/  PRMT R0, R8, 0x7632, R0 ;  /* 0x0000763208007816 */ /* 0x010fc40000000000 */
[----:B--2---:R-:W-:Y:S01]  /*f0380*/  PRMT R2, R16, 0x7632, R2 ;  /* 0x0000763210027816 */ /* 0x004fe20000000002 */
[----:B------:R-:W-:Y:S02]  /*f0390*/  STG.E.U16 [R18.64], R16 ;  /* 0x0000001012007986 */ /* 0x000fe4000c101504 */
[----:B------:R-:W0:Y:S02]  /*f03a0*/  LDS.128 R16, [R24+0x1000] ;  /* 0x0010000018107984 */ /* 0x000e240000000c00 */
[----:B------:R-:W-:Y:S02]  /*f03b0*/  STG.E.U16 [R6.64], R2 ;  /* 0x0000000206007986 */ /* 0x000fe4000c101504 */
[----:B------:R-:W-:Y:S02]  /*f03c0*/  STG.E.U16 [R20.64], R8 ;  /* 0x0000000814007986 */ /* 0x000fe4000c101504 */
[----:B---3--:R-:W-:Y:S02]  /*f03d0*/  STG.E.U16 [R22.64], R0 ;  /* 0x0000000016007986 */ /* 0x008fe4000c101504 */
[----:B------:R-:W1:Y:S04]  /*f03e0*/  LDS.128 R20, [R4+0x1000] ;  /* 0x0010000004147984 */ /* 0x000e680000000c00 */
[----:B0-----:R-:W-:Y:S01]  /*f03f0*/  STL.64 [R1+0x3900], R16 ;  /* 0x0039001001007387 */ /* 0x001fe20000100a00 */
[----:B------:R0:W-:Y:S03]  /*f0400*/  STL.64 [R1+0x3818], R18 ;  /* 0x0038181201007387 */ /* 0x0001e60000100a00 */
[----:B0-----:R-:W2:Y:S01]  /*f0410*/  LDL.LU.64 R18, [R1+0x1300] ;  /* 0x0013000001127983 */ /* 0x001ea20000300a00 */
[----:B------:R-:W3:Y:S02]  /*f0420*/  LDL.LU.64 R16, [R1+0x1320] ;  /* 0x0013200001107983 */ /* 0x000ee40000300a00 */
[----:B------:R-:W4:Y:S01]  /*f0430*/  LDL.LU.64 R6, [R1+0x1318] ;  /* 0x0013180001067983 */ /* 0x000f220000300a00 */
[----:B-1----:R0:W-:Y:S04]  /*f0440*/  STL.64 [R1+0x38f0], R20 ;  /* 0x0038f01401007387 */ /* 0x0021e80000100a00 */
[----:B0-----:R-:W2:Y:S01]  /*f0450*/  LDL.LU.64 R20, [R1+0x1308] ;  /* 0x0013080001147983 */ /* 0x001ea20000300a00 */
[----:B------:R-:W-:Y:S01]  /*f0460*/  STL.64 [R1+0x3808], R22 ;  /* 0x0038081601007387 */ /* 0x000fe20000100a00 */
[----:B------:R-:W-:-:S02]  /*f0470*/  PRMT R0, R10, 0x7632, R0 ;  /* 0x000076320a007816 */ /* 0x000fc40000000000 */
[----:B------:R0:W-:Y:S02]  /*f0480*/  STG.E.U16 [R14.64], R10 ;  /* 0x0000000a0e007986 */ /* 0x0001e4000c101504 */
[----:B------:R-:W1:Y:S02]  /*f0490*/  LDS.128 R12, [R3+0x1800] ;  /* 0x00180000030c7984 */ /* 0x000e640000000c00 */
[----:B0-----:R-:W3:Y:S01]  /*f04a0*/  LDL.LU R10, [R1+0x3918] ;  /* 0x00391800010a7983 */ /* 0x001ee20000300800 */
[----:B-1----:R-:W-:Y:S02]  /*f04b0*/  MOV R8, R13 ;  /* 0x0000000d00087202 */ /* 0x002fe40000000f00 */
[----:B------:R-:W-:Y:S01]  /*f04c0*/  MOV R3, R15 ;  /* 0x0000000f00037202 */ /* 0x000fe20000000f00 */
[----:B------:R-:W-:Y:S01]  /*f04d0*/  STL [R1+0x68], R14 ;  /* 0x0000680e01007387 */ /* 0x000fe20000100800 */
[----:B------:R-:W-:Y:S01]  /*f04e0*/  MOV R28, R12 ;  /* 0x0000000c001c7202 */ /* 0x000fe20000000f00 */
[----:B------:R-:W4:Y:S02]  /*f04f0*/  LDL.LU R15, [R1+0x3914] ;  /* 0x00391400010f7983 */ /* 0x000f240000300800 */
[----:B------:R-:W4:Y:S01]  /*f0500*/  LDL.LU R12, [R1+0x3910] ;  /* 0x00391000010c7983 */ /* 0x000f220000300800 */
[----:B------:R-:W-:Y:S01]  /*f0510*/  STL.64 [R1+0x38b0], R8 ;  /* 0x0038b00801007387 */ /* 0x000fe20000100a00 */
[----:B------:R-:W-:Y:S03]  /*f0520*/  STL [R1+0x37c0], R3 ;  /* 0x0037c00301007387 */ /* 0x000fe60000100800 */
[----:B--2---:R0:W-:Y:S02]  /*f0530*/  STG.E.U16 [R20.64], R0 ;  /* 0x0000000014007986 */ /* 0x0041e4000c101504 */
[----:B------:R-:W1:Y:S04]  /*f0540*/  LDS.128 R20, [R25+0x1800] ;  /* 0x0018000019147984 */ /* 0x000e680000000c00 */
[----:B------:R1:W-:Y:S01]  /*f0550*/  STG.E.U16 [R18.64], R11 ;  /* 0x0000000b12007986 */ /* 0x0003e2000c101504 */
[----:B0-----:R-:W-:-:S05]  /*f0560*/  PRMT R0, R11, 0x7632, R0 ;  /* 0x000076320b007816 */ /* 0x001fca0000000000 */
[----:B------:R-:W-:Y:S02]  /*f0570*/  STG.E.U16 [R26.64], R0 ;  /* 0x000000001a007986 */ /* 0x000fe4000c101504 */
[----:B------:R-:W0:Y:S04]  /*f0580*/  LDS.128 R24, [R24+0x1800] ;  /* 0x0018000018187984 */ /* 0x000e280000000c00 */
[----:B---3--:R-:W-:Y:S01]  /*f0590*/  STG.E.U16 [R16.64], R5 ;  /* 0x0000000510007986 */ /* 0x008fe2000c101504 */
[----:B-1----:R-:W-:Y:S01]  /*f05a0*/  MOV R11, R22 ;  /* 0x00000016000b7202 */ /* 0x002fe20000000f00 */
[----:B------:R-:W-:Y:S01]  /*f05b0*/  STL [R1+0x2c], R23 ;  /* 0x00002c1701007387 */ /* 0x000fe20000100800 */
[----:B------:R-:W2:Y:S03]  /*f05c0*/  LDL.LU R19, [R1+0x70] ;  /* 0x0000700001137983 */ /* 0x000ea60000300800 */
[----:B------:R1:W-:Y:S04]  /*f05d0*/  STL.64 [R1+0x3828], R10 ;  /* 0x0038280a01007387 */ /* 0x0003e80000100a00 */
[----:B-1----:R-:W3:Y:S01]  /*f05e0*/  LDL.LU.64 R10, [R1+0x1270] ;  /* 0x00127000010a7983 */ /* 0x002ee20000300a00 */
[----:B------:R-:W2:Y:S02]  /*f05f0*/  LDL.LU.64 R8, [R1+0xa20] ;  /* 0x000a200001087983 */ /* 0x000ea40000300a00 */
[----:B0-----:R0:W-:Y:S02]  /*f0600*/  STL.64 [R1+0x38c0], R24 ;  /* 0x0038c01801007387 */ /* 0x0011e40000100a00 */
[----:B0-----:R-:W2:Y:S01]  /*f0610*/  LDL.LU.64 R24, [R1+0x1328] ;  /* 0x0013280001187983 */ /* 0x001ea20000300a00 */
[----:B------:R-:W-:Y:S02]  /*f0620*/  STL.64 [R1+0x37e0], R26 ;  /* 0x0037e01a01007387 */ /* 0x000fe40000100a00 */
[----:B------:R-:W2:Y:S01]  /*f0630*/  LDL.LU.64 R16, [R1+0x9f0] ;  /* 0x0009f00001107983 */ /* 0x000ea20000300a00 */
[----:B------:R-:W-:-:S02]  /*f0640*/  MOV R13, R20 ;  /* 0x00000014000d7202 */ /* 0x000fc40000000f00 */
[----:B------:R-:W-:Y:S02]  /*f0650*/  MOV R3, R21 ;  /* 0x0000001500037202 */ /* 0x000fe40000000f00 */
[----:B------:R-:W-:-:S05]  /*f0660*/  PRMT R0, R5, 0x7632, R0 ;  /* 0x0000763205007816 */ /* 0x000fca0000000000 */
[----:B----4-:R-:W-:Y:S02]  /*f0670*/  STG.E.U16 [R6.64], R0 ;  /* 0x0000000006007986 */ /* 0x010fe4000c101504 */
[----:B------:R-:W0:Y:S02]  /*f0680*/  LDS.128 R4, [R4+0x1800] ;  /* 0x0018000004047984 */ /* 0x000e240000000c00 */
[----:B--2---:R1:W-:Y:S04]  /*f0690*/  STL.64 [R1+0x3908], R16 ;  /* 0x0039081001007387 */ /* 0x0043e80000100a00 */
[----:B-1----:R-:W2:Y:S01]  /*f06a0*/  LDL.LU.64 R16, [R1+0xa10] ;  /* 0x000a100001107983 */ /* 0x002ea20000300a00 */
[----:B------:R-:W4:Y:S02]  /*f06b0*/  LDL.LU.64 R22, [R1+0x9e8] ;  /* 0x0009e80001167983 */ /* 0x000f240000300a00 */
[----:B------:R-:W2:Y:S02]  /*f06c0*/  LDL.LU.64 R20, [R1+0x9d0] ;  /* 0x0009d00001147983 */ /* 0x000ea40000300a00 */
[----:B--2---:R1:W-:Y:S04]  /*f06d0*/  STL.64 [R1+0x38f8], R20 ;  /* 0x0038f81401007387 */ /* 0x0043e80000100a00 */
[----:B-1----:R-:W2:Y:S01]  /*f06e0*/  LDL.LU.64 R20, [R1+0x9d8] ;  /* 0x0009d80001147983 */ /* 0x002ea20000300a00 */
[----:B0-----:R0:W-:Y:S03]  /*f06f0*/  STL.64 [R1+0x38c8], R4 ;  /* 0x0038c80401007387 */ /* 0x0011e60000100a00 */
[----:B0-----:R-:W2:Y:S04]  /*f0700*/  LDL.LU.64 R4, [R1+0x7a0] ;  /* 0x0007a00001047983 */ /* 0x001ea80000300a00 */
[----:B--2---:R0:W-:Y:S04]  /*f0710*/  STL.64 [R1+0x38d8], R4 ;  /* 0x0038d80401007387 */ /* 0x0041e80000100a00 */
[----:B0-----:R-:W2:Y:S04]  /*f0720*/  LDL.LU.64 R4, [R1+0x7a8] ;  /* 0x0007a80001047983 */ /* 0x001ea80000300a00 */
[----:B--2---:R0:W-:Y:S04]  /*f0730*/  STL.64 [R1+0x38e0], R4 ;  /* 0x0038e00401007387 */ /* 0x0041e80000100a00 */
[----:B0-----:R-:W2:Y:S01]  /*f0740*/  LDL.LU.64 R4, [R1+0x9b0] ;  /* 0x0009b00001047983 */ /* 0x001ea20000300a00 */
[----:B------:R-:W-:-:S03]  /*f0750*/  PRMT R2, R12, 0x7632, R2 ;  /* 0x000076320c027816 */ /* 0x000fc60000000002 */
[----:B------:R-:W-:Y:S01]  /*f0760*/  STG.E.U16 [R24.64], R12 ;  /* 0x0000000c18007986 */ /* 0x000fe2000c101504 */
[----:B------:R-:W-:-:S03]  /*f0770*/  PRMT R0, R19, 0x7632, R0 ;  /* 0x0000763213007816 */ /* 0x000fc60000000000 */
[----:B---3--:R-:W-:Y:S01]  /*f0780*/  STG.E.U16 [R10.64], R2 ;  /* 0x000000020a007986 */ /* 0x008fe2000c101504 */
[----:B------:R-:W-:Y:S02]  /*f0790*/  STG.E.U16 [R8.64], R19 ;  /* 0x0000001308007986 */ /* 0x000fe4000c101504 */
[----:B------:R-:W-:Y:S01]  /*f07a0*/  STG.E.U16 [R16.64], R0 ;  /* 0x0000000010007986 */ /* 0x000fe2000c101504 */
[----:B--2---:R0:W-:Y:S04]  /*f07b0*/  STL.64 [R1+0x38e8], R4 ;  /* 0x0038e80401007387 */ /* 0x0041e80000100a00 */
[----:B0-----:R-:W2:Y:S01]  /*f07c0*/  LDL.LU.64 R4, [R1+0x9b8] ;  /* 0x0009b80001047983 */ /* 0x001ea20000300a00 */
[----:B------:R0:W-:Y:S02]  /*f07d0*/  STL.64 [R1+0x37e8], R6 ;  /* 0x0037e80601007387 */ /* 0x0001e40000100a00 */
[----:B------:R-:W3:Y:S01]  /*f07e0*/  LDL.LU.64 R24, [R1+0x798] ;  /* 0x0007980001187983 */ /* 0x000ee20000300a00 */
[----:B0-----:R-:W2:Y:S01]  /*f07f0*/  LDL.LU.64 R6, [R1+0x780] ;  /* 0x0007800001067983 */ /* 0x001ea20000300a00 */
[----:B------:R-:W2:Y:S02]  /*f0800*/  LDL.LU R14, [R1+0x94] ;  /* 0x00009400010e7983 */ /* 0x000ea40000300800 */
[----:B------:R-:W2:Y:S02]  /*f0810*/  LDL.LU.64 R26, [R1+0x758] ;  /* 0x00075800011a7983 */ /* 0x000ea40000300a00 */
[----:B------:R-:W2:Y:S01]  /*f0820*/  LDL.LU.64 R10, [R1+0x750] ;  /* 0x00075000010a7983 */ /* 0x000ea20000300a00 */
[----:B------:R-:W2:Y:S01]  /*f0830*/  LDL.LU.64 R8, [R1+0x748] ;  /* 0x0007480001087983 */ /* 0x000ea20000300a00 */
[----:B------:R-:W2:Y:S02]  /*f0840*/  LDL.LU.64 R18, [R1+0x740] ;  /* 0x0007400001127983 */ /* 0x000ea40000300a00 */
[----:B------:R-:W2:Y:S01]  /*f0850*/  LDL.LU.64 R16, [R1+0x3908] ;  /* 0x0039080001107983 */ /* 0x000ea20000300a00 */
[----:B------:R-:W-:Y:S01]  /*f0860*/  PRMT R2, R15, 0x7632, R2 ;  /* 0x000076320f027816 */ /* 0x000fe20000000002 */
[----:B--2---:R0:W-:Y:S04]  /*f0870*/  STG.E.U16 [R16.64], R15 ;  /* 0x0000000f10007986 */ /* 0x0041e8000c101504 */
[----:B0-----:R-:W2:Y:S01]  /*f0880*/  LDL.LU.64 R16, [R1+0x3900] ;  /* 0x0039000001107983 */ /* 0x001ea20000300a00 */
[----:B------:R-:W3:Y:S02]  /*f0890*/  LDL.LU R15, [R1+0x54] ;  /* 0x00005400010f7983 */ /* 0x000ee40000300800 */
[----:B----4-:R0:W-:Y:S02]  /*f08a0*/  STG.E.U16 [R22.64], R2 ;  /* 0x0000000216007986 */ /* 0x0101e4000c101504 */
[----:B0-----:R-:W4:Y:S04]  /*f08b0*/  LDL.LU.64 R22, [R1+0x708] ;  /* 0x0007080001167983 */ /* 0x001f280000300a00 */
[----:B--2---:R0:W-:Y:S04]  /*f08c0*/  STG.E.U16 [R20.64], R16 ;  /* 0x0000001014007986 */ /* 0x0041e8000c101504 */
[----:B0-----:R-:W2:Y:S01]  /*f08d0*/  LDL.LU.64 R20, [R1+0x38f8] ;  /* 0x0038f80001147983 */ /* 0x001ea20000300a00 */
[----:B------:R-:W-:Y:S01]  /*f08e0*/  PRMT R0, R16, 0x7632, R0 ;  /* 0x0000763210007816 */ /* 0x000fe20000000000 */
[----:B------:R0:W-:Y:S02]  /*f08f0*/  STL [R1+0x385c], R17 ;  /* 0x00385c1101007387 */ /* 0x0001e40000100800 */
[----:B0-----:R-:W3:Y:S04]  /*f0900*/  LDL.LU.64 R16, [R1+0x788] ;  /* 0x0007880001107983 */ /* 0x001ee80000300a00 */
[----:B--2---:R0:W-:Y:S04]  /*f0910*/  STG.E.U16 [R20.64], R0 ;  /* 0x0000000014007986 */ /* 0x0041e8000c101504 */
        /* <DEDUP_REMOVED lines=13> */
[----:B---3--:R1:W-:Y:S03]  /*f09f0*/  STG.E.U16 [R24.64], R13 ;  /* 0x0000000d18007986 */ /* 0x0083e6000c101504 */
[----:B0-----:R-:W2:Y:S01]  /*f0a00*/  LDL.LU.64 R4, [R1+0x38c8] ;  /* 0x0038c80001047983 */ /* 0x001ea20000300a00 */
[----:B-1----:R-:W3:Y:S01]  /*f0a10*/  LDL.LU.64 R24, [R1+0x38c0] ;  /* 0x0038c00001187983 */ /* 0x002ee20000300a00 */
[----:B------:R-:W-:-:S02]  /*f0a20*/  PRMT R2, R13, 0x7632, R2 ;  /* 0x000076320d027816 */ /* 0x000fc40000000002 */
[----:B------:R-:W4:Y:S04]  /*f0a30*/  LDL.LU R13, [R1+0x38b8] ;  /* 0x0038b800010d7983 */ /* 0x000f280000300800 */
[----:B------:R2:W-:Y:S01]  /*f0a40*/  STG.E.U16 [R20.64], R2 ;  /* 0x0000000214007986 */ /* 0x0005e2000c101504 */
[----:B---3--:R-:W-:-:S03]  /*f0a50*/  PRMT R0, R24, 0x7632, R0 ;  /* 0x0000763218007816 */ /* 0x008fc60000000000 */
[----:B------:R-:W-:Y:S01]  /*f0a60*/  STG.E.U16 [R16.64], R24 ;  /* 0x0000001810007986 */ /* 0x000fe2000c101504 */
[----:B--2---:R-:W-:-:S03]  /*f0a70*/  PRMT R2, R4, 0x7632, R2 ;  /* 0x0000763204027816 */ /* 0x004fc60000000002 */
[----:B------:R0:W-:Y:S01]  /*f0a80*/  STG.E.U16 [R6.64], R0 ;  /* 0x0000000006007986 */ /* 0x0001e2000c101504 */
[----:B------:R-:W-:Y:S03]  /*f0a90*/  STG.E.U16 [R26.64], R4 ;  /* 0x000000041a007986 */ /* 0x000fe6000c101504 */
[----:B------:R-:W-:Y:S01]  /*f0aa0*/  STL [R1+0x3860], R25 ;  /* 0x0038601901007387 */ /* 0x000fe20000100800 */
[----:B------:R-:W-:Y:S02]  /*f0ab0*/  STG.E.U16 [R10.64], R2 ;  /* 0x000000020a007986 */ /* 0x000fe4000c101504 */
[----:B------:R-:W-:Y:S02]  /*f0ac0*/  STG.E.U16 [R8.64], R14 ;  /* 0x0000000e08007986 */ /* 0x000fe4000c101504 */
[----:B------:R-:W2:Y:S01]  /*f0ad0*/  LDL.LU.64 R20, [R1+0x700] ;  /* 0x0007000001147983 */ /* 0x000ea20000300a00 */
[----:B0-----:R-:W-:Y:S01]  /*f0ae0*/  PRMT R0, R14, 0x7632, R0 ;  /* 0x000076320e007816 */ /* 0x001fe20000000000 */
[----:B------:R-:W3:Y:S04]  /*f0af0*/  LDL.LU.64 R6, [R1+0x6f8] ;  /* 0x0006f80001067983 */ /* 0x000ee80000300a00 */
[----:B------:R0:W-:Y:S04]  /*f0b00*/  STG.E.U16 [R18.64], R0 ;  /* 0x0000000012007986 */ /* 0x0001e8000c101504 */
[----:B0-----:R-:W2:Y:S01]  /*f0b10*/  LDL.LU R19, [R1+0x14] ;  /* 0x0000140001137983 */ /* 0x001ea20000300800 */
[----:B------:R-:W2:Y:S01]  /*f0b20*/  LDL.LU R4, [R1+0x74] ;  /* 0x0000740001047983 */ /* 0x000ea20000300800 */
[----:B------:R-:W-:Y:S01]  /*f0b30*/  PRMT R2, R15, 0x7632, R2 ;  /* 0x000076320f027816 */ /* 0x000fe20000000002 */
[----:B----4-:R0:W-:Y:S01]  /*f0b40*/  STG.E.U16 [R22.64], R15 ;  /* 0x0000000f16007986 */ /* 0x0101e2000c101504 */
[----:B--2---:R-:W-:Y:S01]  /*f0b50*/  STL.64 [R1+0x3878], R4 ;  /* 0x0038780401007387 */ /* 0x004fe20000100a00 */
[----:B------:R-:W2:Y:S02]  /*f0b60*/  LDL.LU.64 R8, [R1+0x6f0] ;  /* 0x0006f00001087983 */ /* 0x000ea40000300a00 */
[----:B0-----:R-:W4:Y:S02]  /*f0b70*/  LDL.LU.64 R14, [R1+0x6e8] ;  /* 0x0006e800010e7983 */ /* 0x001f240000300a00 */
[----:B------:R-:W2:Y:S01]  /*f0b80*/  LDL.LU.64 R26, [R1+0x6e0] ;  /* 0x0006e000011a7983 */ /* 0x000ea20000300a00 */
[----:B------:R-:W2:Y:S01]  /*f0b90*/  LDL.LU R23, [R1+0x84] ;  /* 0x0000840001177983 */ /* 0x000ea20000300800 */
[----:B------:R-:W2:Y:S03]  /*f0ba0*/  LDL.LU R11, [R1+0x44] ;  /* 0x00004400010b7983 */ /* 0x000ea60000300800 */
[----:B--2---:R0:W-:Y:S04]  /*f0bb0*/  STL [R1+0x38a0], R11 ;  /* 0x0038a00b01007387 */ /* 0x0041e80000100800 */
[----:B0-----:R-:W2:Y:S04]  /*f0bc0*/  LDL.LU.64 R10, [R1+0x6b0] ;  /* 0x0006b000010a7983 */ /* 0x001ea80000300a00 */
[----:B--2---:R0:W-:Y:S04]  /*f0bd0*/  STL.64 [R1+0x38a8], R10 ;  /* 0x0038a80a01007387 */ /* 0x0041e80000100a00 */
[----:B0-----:R-:W2:Y:S01]  /*f0be0*/  LDL.LU.64 R10, [R1+0x6b8] ;  /* 0x0006b800010a7983 */ /* 0x001ea20000300a00 */
        /* <DEDUP_REMOVED lines=11> */
[----:B0-----:R-:W2:Y:S01]  /*f0ca0*/  LDL.LU.64 R24, [R1+0x648] ;  /* 0x0006480001187983 */ /* 0x001ea20000300a00 */
[----:B------:R-:W-:-:S03]  /*f0cb0*/  PRMT R0, R19, 0x7632, R0 ;  /* 0x0000763213007816 */ /* 0x000fc60000000000 */
[----:B------:R-:W-:Y:S01]  /*f0cc0*/  STG.E.U16 [R20.64], R2 ;  /* 0x0000000214007986 */ /* 0x000fe2000c101504 */
[----:B---3--:R-:W-:Y:S03]  /*f0cd0*/  STG.E.U16 [R6.64], R19 ;  /* 0x0000001306007986 */ /* 0x008fe6000c101504 */
[----:B------:R-:W-:Y:S04]  /*f0ce0*/  STG.E.U16 [R8.64], R0 ;  /* 0x0000000008007986 */ /* 0x000fe8000c101504 */
[----:B--2---:R0:W-:Y:S04]  /*f0cf0*/  STL.64 [R1+0x3870], R24 ;  /* 0x0038701801007387 */ /* 0x0041e80000100a00 */
[----:B0-----:R-:W2:Y:S01]  /*f0d00*/  LDL.LU.64 R24, [R1+0x650] ;  /* 0x0006500001187983 */ /* 0x001ea20000300a00 */
[----:B------:R-:W3:Y:S02]  /*f0d10*/  LDL.LU.64 R16, [R1+0x618] ;  /* 0x0006180001107983 */ /* 0x000ee40000300a00 */
[----:B------:R-:W2:Y:S02]  /*f0d20*/  LDL.LU R12, [R1+0x34] ;  /* 0x00003400010c7983 */ /* 0x000ea40000300800 */
[----:B------:R-:W2:Y:S01]  /*f0d30*/  LDL.LU.64 R20, [R1+0x610] ;  /* 0x0006100001147983 */ /* 0x000ea20000300a00 */
[----:B------:R-:W2:Y:S01]  /*f0d40*/  LDL.LU.64 R6, [R1+0x608] ;  /* 0x0006080001067983 */ /* 0x000ea20000300a00 */
[----:B------:R-:W2:Y:S02]  /*f0d50*/  LDL.LU.64 R18, [R1+0x600] ;  /* 0x0006000001127983 */ /* 0x000ea40000300a00 */
[----:B------:R-:W2:Y:S02]  /*f0d60*/  LDL.LU.64 R8, [R1+0x38b0] ;  /* 0x0038b00001087983 */ /* 0x000ea40000300a00 */
[----:B--2---:R-:W-:Y:S01]  /*f0d70*/  PRMT R2, R9, 0x7632, R2 ;  /* 0x0000763209027816 */ /* 0x004fe20000000002 */
[----:B----4-:R0:W-:Y:S04]  /*f0d80*/  STG.E.U16 [R14.64], R9 ;  /* 0x000000090e007986 */ /* 0x0101e8000c101504 */
[----:B------:R1:W-:Y:S01]  /*f0d90*/  STG.E.U16 [R26.64], R2 ;  /* 0x000000021a007986 */ /* 0x0003e2000c101504 */
[----:B------:R2:W-:Y:S03]  /*f0da0*/  STG.E.U16 [R10.64], R23 ;  /* 0x000000170a007986 */ /* 0x0005e6000c101504 */
[----:B0-----:R-:W4:Y:S01]  /*f0db0*/  LDL.LU R9, [R1+0x4] ;  /* 0x0000040001097983 */ /* 0x001f220000300800 */
[----:B------:R-:W3:Y:S03]  /*f0dc0*/  LDL.LU.64 R14, [R1+0x5c8] ;  /* 0x0005c800010e7983 */ /* 0x000ee60000300a00 */
[----:B-1----:R-:W3:Y:S01]  /*f0dd0*/  LDL.LU.64 R26, [R1+0x5c0] ;  /* 0x0005c000011a7983 */ /* 0x002ee20000300a00 */
[----:B--2---:R-:W2:Y:S01]  /*f0de0*/  LDL.LU.64 R10, [R1+0x38a8] ;  /* 0x0038a800010a7983 */ /* 0x004ea20000300a00 */
[----:B------:R-:W-:-:S02]  /*f0df0*/  PRMT R0, R23, 0x7632, R0 ;  /* 0x0000763217007816 */ /* 0x000fc40000000000 */
[----:B------:R-:W3:Y:S04]  /*f0e00*/  LDL.LU.64 R22, [R1+0x5b8] ;  /* 0x0005b80001167983 */ /* 0x000ee80000300a00 */
[----:B--2---:R0:W-:Y:S04]  /*f0e10*/  STG.E.U16 [R10.64], R0 ;  /* 0x000000000a007986 */ /* 0x0041e8000c101504 */
[----:B0-----:R-:W2:Y:S04]  /*f0e20*/  LDL.LU R11, [R1+0x38a0] ;  /* 0x0038a000010b7983 */ /* 0x001ea80000300800 */
[----:B--2---:R0:W-:Y:S04]  /*f0e30*/  STG.E.U16 [R4.64], R11 ;  /* 0x0000000b04007986 */ /* 0x0041e8000c101504 */
[----:B0-----:R-:W2:Y:S01]  /*f0e40*/  LDL.LU.64 R4, [R1+0x3898] ;  /* 0x0038980001047983 */ /* 0x001ea20000300a00 */
[----:B------:R-:W-:-:S02]  /*f0e50*/  PRMT R2, R11, 0x7632, R2 ;  /* 0x000076320b027816 */ /* 0x000fc40000000002 */
[----:B------:R-:W3:Y:S03]  /*f0e60*/  LDL.LU.64 R10, [R1+0x5b0] ;  /* 0x0005b000010a7983 */ /* 0x000ee60000300a00 */
[----:B--2---:R0:W-:Y:S04]  /*f0e70*/  STG.E.U16 [R4.64], R2 ;  /* 0x0000000204007986 */ /* 0x0041e8000c101504 */
[----:B0-----:R-:W2:Y:S01]  /*f0e80*/  LDL.LU.64 R4, [R1+0x3890] ;  /* 0x0038900001047983 */ /* 0x001ea20000300a00 */
[----:B----4-:R-:W-:-:S03]  /*f0e90*/  PRMT R0, R9, 0x7632, R0 ;  /* 0x0000763209007816 */ /* 0x010fc60000000000 */
[----:B--2---:R0:W-:Y:S04]  /*f0ea0*/  STG.E.U16 [R4.64], R9 ;  /* 0x0000000904007986 */ /* 0x0041e8000c101504 */
[----:B0-----:R-:W2:Y:S01]  /*f0eb0*/  LDL.LU.64 R4, [R1+0x3888] ;  /* 0x0038880001047983 */ /* 0x001ea20000300a00 */
[----:B------:R-:W-:-:S03]  /*f0ec0*/  PRMT R2, R13, 0x7632, R2 ;  /* 0x000076320d027816 */ /* 0x000fc60000000002 */
[----:B--2---:R0:W-:Y:S04]  /*f0ed0*/  STG.E.U16 [R4.64], R0 ;  /* 0x0000000004007986 */ /* 0x0041e8000c101504 */
[----:B0-----:R-:W2:Y:S04]  /*f0ee0*/  LDL.LU.64 R4, [R1+0x3880] ;  /* 0x0038800001047983 */ /* 0x001ea80000300a00 */
[----:B--2---:R0:W-:Y:S01]  /*f0ef0*/  STG.E.U16 [R4.64], R13 ;  /* 0x0000000d04007986 */ /* 0x0041e2000c101504 */
[----:B------:R1:W-:Y:S03]  /*f0f00*/  STG.E.U16 [R24.64], R2 ;  /* 0x0000000218007986 */ /* 0x0003e6000c101504 */
[----:B0-----:R-:W2:Y:S01]  /*f0f10*/  LDL.LU.64 R4, [R1+0x3878] ;  /* 0x0038780001047983 */ /* 0x001ea20000300a00 */
[----:B-1----:R-:W2:Y:S01]  /*f0f20*/  LDL.LU.64 R24, [R1+0x3870] ;  /* 0x0038700001187983 */ /* 0x002ea20000300a00 */
[----:B------:R-:W-:-:S02]  /*f0f30*/  PRMT R2, R12, 0x7632, R2 ;  /* 0x000076320c027816 */ /* 0x000fc40000000002 */
[----:B--2---:R0:W-:Y:S04]  /*f0f40*/  STG.E.U16 [R24.64], R4 ;  /* 0x0000000418007986 */ /* 0x0041e8000c101504 */
[----:B0-----:R-:W2:Y:S01]  /*f0f50*/  LDL.LU.64 R24, [R1+0x3868] ;  /* 0x0038680001187983 */ /* 0x001ea20000300a00 */
[----:B------:R-:W-:-:S05]  /*f0f60*/  PRMT R0, R4, 0x7632, R0 ;  /* 0x0000763204007816 */ /* 0x000fca0000000000 */
[----:B--2---:R0:W-:Y:S01]  /*f0f70*/  STG.E.U16 [R24.64], R0 ;  /* 0x0000000018007986 */ /* 0x0041e2000c101504 */
[----:B---3--:R1:W-:Y:S02]  /*f0f80*/  STG.E.U16 [R16.64], R12 ;  /* 0x0000000c10007986 */ /* 0x0083e4000c101504 */
[----:B------:R2:W-:Y:S01]  /*f0f90*/  STG.E.U16 [R20.64], R2 ;  /* 0x0000000214007986 */ /* 0x0005e2000c101504 */
[----:B0-----:R-:W3:Y:S01]  /*f0fa0*/  LDL.LU R25, [R1+0x3860] ;  /* 0x0038600001197983 */ /* 0x001ee20000300800 */
[----:B-1----:R-:W4:Y:S02]  /*f0fb0*/  LDL.LU R17, [R1+0x385c] ;  /* 0x00385c0001117983 */ /* 0x002f240000300800 */
[----:B------:R-:W3:Y:S02]  /*f0fc0*/  LDL.LU.64 R12, [R1+0x5a8] ;  /* 0x0005a800010c7983 */ /* 0x000ee40000300a00 */
[----:B--2---:R-:W2:Y:S01]  /*f0fd0*/  LDL.LU R21, [R1+0x3858] ;  /* 0x0038580001157983 */ /* 0x004ea20000300800 */
[----:B----4-:R-:W-:-:S02]  /*f0fe0*/  PRMT R0, R17, 0x7632, R0 ;  /* 0x0000763211007816 */ /* 0x010fc40000000000 */
[----:B--2---:R-:W-:Y:S01]  /*f0ff0*/  PRMT R2, R21, 0x7632, R2 ;  /* 0x0000763215027816 */ /* 0x004fe20000000002 */
[----:B------:R0:W-:Y:S02]  /*f1000*/  STG.E.U16 [R6.64], R17 ;  /* 0x0000001106007986 */ /* 0x0001e4000c101504 */
[----:B------:R1:W-:Y:S02]  /*f1010*/  STG.E.U16 [R18.64], R0 ;  /* 0x0000000012007986 */ /* 0x0003e4000c101504 */
[----:B------:R2:W-:Y:S01]  /*f1020*/  STG.E.U16 [R14.64], R21 ;  /* 0x000000150e007986 */ /* 0x0005e2000c101504 */
[----:B------:R-:W-:Y:S01]  /*f1030*/  STG.E.U16 [R26.64], R2 ;  /* 0x000000021a007986 */ /* 0x000fe2000c101504 */
[----:B------:R4:W-:Y:S03]  /*f1040*/  STG.E.U16 [R22.64], R8 ;  /* 0x0000000816007986 */ /* 0x0009e6000c101504 */
[----:B0-----:R-:W3:Y:S01]  /*f1050*/  LDL.LU.64 R6, [R1+0x5a0] ;  /* 0x0005a00001067983 */ /* 0x001ee20000300a00 */
[----:B-1----:R-:W3:Y:S01]  /*f1060*/  LDL.LU.64 R18, [R1+0x578] ;  /* 0x0005780001127983 */ /* 0x002ee20000300a00 */
[----:B------:R-:W-:Y:S01]  /*f1070*/  PRMT R0, R8, 0x7632, R0 ;  /* 0x0000763208007816 */ /* 0x000fe20000000000 */
[----:B--2---:R-:W2:Y:S01]  /*f1080*/  LDL.LU.64 R14, [R1+0x570] ;  /* 0x00057000010e7983 */ /* 0x004ea20000300a00 */
[----:B------:R-:W2:Y:S01]  /*f1090*/  LDL.LU R4, [R1+0x18] ;  /* 0x0000180001047983 */ /* 0x000ea20000300800 */
[----:B----4-:R-:W4:Y:S02]  /*f10a0*/  LDL.LU.64 R22, [R1+0x568] ;  /* 0x0005680001167983 */ /* 0x010f240000300a00 */
[----:B------:R-:W2:Y:S02]  /*f10b0*/  LDL.LU R27, [R1+0x98] ;  /* 0x00009800011b7983 */ /* 0x000ea40000300800 */
[----:B------:R-:W2:Y:S01]  /*f10c0*/  LDL.LU R21, [R1+0x58] ;  /* 0x0000580001157983 */ /* 0x000ea20000300800 */
[----:B------:R0:W-:Y:S04]  /*f10d0*/  STG.E.U16 [R10.64], R0 ;  /* 0x000000000a007986 */ /* 0x0001e8000c101504 */
        /* <DEDUP_REMOVED lines=10> */
[----:B---3--:R-:W-:Y:S02]  /*f1180*/  STG.E.U16 [R12.64], R3 ;  /* 0x000000030c007986 */ /* 0x008fe4000c101504 */
[----:B------:R-:W-:Y:S02]  /*f1190*/  STG.E.U16 [R6.64], R2 ;  /* 0x0000000206007986 */ /* 0x000fe4000c101504 */
[----:B------:R-:W-:Y:S01]  /*f11a0*/  STG.E.U16 [R18.64], R25 ;  /* 0x0000001912007986 */ /* 0x000fe2000c101504 */
[----:B--2---:R0:W-:Y:S04]  /*f11b0*/  STL.64 [R1+0x3850], R10 ;  /* 0x0038500a01007387 */ /* 0x0041e80000100a00 */
[----:B0-----:R-:W2:Y:S01]  /*f11c0*/  LDL.LU.64 R10, [R1+0x560] ;  /* 0x00056000010a7983 */ /* 0x001ea20000300a00 */
[----:B------:R-:W3:Y:S02]  /*f11d0*/  LDL.LU.64 R8, [R1+0x500] ;  /* 0x0005000001087983 */ /* 0x000ee40000300a00 */
[----:B------:R-:W2:Y:S02]  /*f11e0*/  LDL.LU.64 R12, [R1+0x4d8] ;  /* 0x0004d800010c7983 */ /* 0x000ea40000300a00 */
[----:B------:R-:W2:Y:S01]  /*f11f0*/  LDL.LU R24, [R1+0x88] ;  /* 0x0000880001187983 */ /* 0x000ea20000300800 */
[----:B------:R-:W2:Y:S01]  /*f1200*/  LDL.LU.64 R18, [R1+0x4c8] ;  /* 0x0004c80001127983 */ /* 0x000ea20000300a00 */
[----:B------:R-:W-:-:S02]  /*f1210*/  PRMT R0, R25, 0x7632, R0 ;  /* 0x0000763219007816 */ /* 0x000fc40000000000 */
[----:B------:R-:W-:-:S03]  /*f1220*/  PRMT R2, R5, 0x7632, R2 ;  /* 0x0000763205027816 */ /* 0x000fc60000000002 */
[----:B------:R-:W-:Y:S01]  /*f1230*/  STG.E.U16 [R14.64], R0 ;  /* 0x000000000e007986 */ /* 0x000fe2000c101504 */
[----:B----4-:R-:W-:Y:S03]  /*f1240*/  STG.E.U16 [R22.64], R5 ;  /* 0x0000000516007986 */ /* 0x010fe6000c101504 */
[----:B--2---:R0:W-:Y:S04]  /*f1250*/  STL.64 [R1+0x3820], R18 ;  /* 0x0038201201007387 */ /* 0x0041e80000100a00 */
[----:B------:R1:W-:Y:S04]  /*f1260*/  STG.E.U16 [R10.64], R2 ;  /* 0x000000020a007986 */ /* 0x0003e8000c101504 */
[----:B0-----:R-:W2:Y:S01]  /*f1270*/  LDL.LU.64 R18, [R1+0x4d0] ;  /* 0x0004d00001127983 */ /* 0x001ea20000300a00 */
[----:B------:R-:W4:Y:S02]  /*f1280*/  LDL.LU.64 R16, [R1+0x4c0] ;  /* 0x0004c00001107983 */ /* 0x000f240000300a00 */
[----:B------:R-:W2:Y:S02]  /*f1290*/  LDL.LU R20, [R1+0x48] ;  /* 0x0000480001147983 */ /* 0x000ea40000300800 */
[----:B------:R-:W2:Y:S01]  /*f12a0*/  LDL.LU.64 R14, [R1+0x4a0] ;  /* 0x0004a000010e7983 */ /* 0x000ea20000300a00 */
[----:B------:R-:W2:Y:S01]  /*f12b0*/  LDL.LU R3, [R1+0x8] ;  /* 0x0000080001037983 */ /* 0x000ea20000300800 */
[----:B------:R-:W2:Y:S02]  /*f12c0*/  LDL.LU.64 R6, [R1+0x490] ;  /* 0x0004900001067983 */ /* 0x000ea40000300a00 */
[----:B------:R-:W2:Y:S02]  /*f12d0*/  LDL.LU.64 R22, [R1+0x488] ;  /* 0x0004880001167983 */ /* 0x000ea40000300a00 */
[----:B-1----:R-:W2:Y:S01]  /*f12e0*/  LDL.LU.64 R10, [R1+0x3850] ;  /* 0x00385000010a7983 */ /* 0x002ea20000300a00 */
[----:B------:R-:W-:Y:S01]  /*f12f0*/  PRMT R0, R27, 0x7632, R0 ;  /* 0x000076321b007816 */ /* 0x000fe20000000000 */
[----:B--2---:R0:W-:Y:S04]  /*f1300*/  STG.E.U16 [R10.64], R27 ;  /* 0x0000001b0a007986 */ /* 0x0041e8000c101504 */
[----:B0-----:R-:W2:Y:S01]  /*f1310*/  LDL.LU.64 R10, [R1+0x3848] ;  /* 0x00384800010a7983 */ /* 0x001ea20000300a00 */
[----:B------:R-:W3:Y:S03]  /*f1320*/  LDL.LU.64 R26, [R1+0x480] ;  /* 0x00048000011a7983 */ /* 0x000ee60000300a00 */
[----:B--2---:R0:W-:Y:S04]  /*f1330*/  STG.E.U16 [R10.64], R0 ;  /* 0x000000000a007986 */ /* 0x0041e8000c101504 */
[----:B0-----:R-:W2:Y:S01]  /*f1340*/  LDL.LU.64 R10, [R1+0x3840] ;  /* 0x00384000010a7983 */ /* 0x001ea20000300a00 */
[----:B------:R-:W-:-:S03]  /*f1350*/  PRMT R2, R21, 0x7632, R2 ;  /* 0x0000763215027816 */ /* 0x000fc60000000002 */
[----:B--2---:R0:W-:Y:S04]  /*f1360*/  STG.E.U16 [R10.64], R21 ;  /* 0x000000150a007986 */ /* 0x0041e8000c101504 */
[----:B0-----:R-:W2:Y:S04]  /*f1370*/  LDL.LU.64 R10, [R1+0x3838] ;  /* 0x00383800010a7983 */ /* 0x001ea80000300a00 */
[----:B--2---:R0:W-:Y:S04]  /*f1380*/  STG.E.U16 [R10.64], R2 ;  /* 0x000000020a007986 */ /* 0x0041e8000c101504 */
[----:B0-----:R-:W2:Y:S01]  /*f1390*/  LDL.LU.64 R10, [R1+0x3830] ;  /* 0x00383000010a7983 */ /* 0x001ea20000300a00 */
[----:B------:R-:W-:-:S03]  /*f13a0*/  PRMT R0, R4, 0x7632, R0 ;  /* 0x0000763204007816 */ /* 0x000fc60000000000 */
[----:B--2---:R0:W-:Y:S04]  /*f13b0*/  STG.E.U16 [R10.64], R4 ;  /* 0x000000040a007986 */ /* 0x0041e8000c101504 */
[----:B0-----:R-:W2:Y:S01]  /*f13c0*/  LDL.LU.64 R10, [R1+0x3828] ;  /* 0x00382800010a7983 */ /* 0x001ea20000300a00 */
[----:B---3--:R0:W-:Y:S03]  /*f13d0*/  STG.E.U16 [R8.64], R0 ;  /* 0x0000000008007986 */ /* 0x0081e6000c101504 */
[----:B0-----:R-:W3:Y:S01]  /*f13e0*/  LDL.LU R8, [R1+0x78] ;  /* 0x0000780001087983 */ /* 0x001ee20000300800 */
[----:B------:R-:W3:Y:S01]  /*f13f0*/  LDL.LU.64 R4, [R1+0x470] ;  /* 0x0004700001047983 */ /* 0x000ee20000300a00 */
[----:B--2---:R-:W-:-:S02]  /*f1400*/  PRMT R2, R10, 0x7632, R2 ;  /* 0x000076320a027816 */ /* 0x004fc40000000002 */
[----:B------:R0:W-:Y:S04]  /*f1410*/  STG.E.U16 [R12.64], R10 ;  /* 0x0000000a0c007986 */ /* 0x0001e8000c101504 */
[----:B------:R-:W-:Y:S04]  /*f1420*/  STG.E.U16 [R18.64], R2 ;  /* 0x0000000212007986 */ /* 0x000fe8000c101504 */
[----:B0-----:R-:W2:Y:S01]  /*f1430*/  LDL.LU.64 R12, [R1+0x468] ;  /* 0x00046800010c7983 */ /* 0x001ea20000300a00 */
[----:B------:R0:W-:Y:S03]  /*f1440*/  STL [R1+0x37f0], R11 ;  /* 0x0037f00b01007387 */ /* 0x0001e60000100800 */
[----:B0-----:R-:W2:Y:S01]  /*f1450*/  LDL.LU.64 R10, [R1+0x498] ;  /* 0x00049800010a7983 */ /* 0x001ea20000300a00 */
[----:B------:R-:W2:Y:S01]  /*f1460*/  LDL.LU.64 R18, [R1+0x3820] ;  /* 0x0038200001127983 */ /* 0x000ea20000300a00 */
[----:B------:R-:W-:-:S02]  /*f1470*/  PRMT R0, R24, 0x7632, R0 ;  /* 0x0000763218007816 */ /* 0x000fc40000000000 */
[----:B------:R-:W-:Y:S01]  /*f1480*/  PRMT R2, R20, 0x7632, R2 ;  /* 0x0000763214027816 */ /* 0x000fe20000000002 */
[----:B--2---:R0:W-:Y:S02]  /*f1490*/  STG.E.U16 [R18.64], R24 ;  /* 0x0000001812007986 */ /* 0x0041e4000c101504 */
[----:B----4-:R1:W-:Y:S02]  /*f14a0*/  STG.E.U16 [R16.64], R0 ;  /* 0x0000000010007986 */ /* 0x0103e4000c101504 */
[----:B------:R2:W-:Y:S02]  /*f14b0*/  STG.E.U16 [R14.64], R20 ;  /* 0x000000140e007986 */ /* 0x0005e4000c101504 */
[----:B------:R-:W-:Y:S01]  /*f14c0*/  STG.E.U16 [R10.64], R2 ;  /* 0x000000020a007986 */ /* 0x000fe2000c101504 */
[----:B------:R-:W-:Y:S04]  /*f14d0*/  STG.E.U16 [R6.64], R3 ;  /* 0x0000000306007986 */ /* 0x000fe8000c101504 */
[----:B0-----:R-:W2:Y:S01]  /*f14e0*/  LDL.LU.64 R18, [R1+0x3818] ;  /* 0x0038180001127983 */ /* 0x001ea20000300a00 */
[----:B-1----:R-:W-:Y:S01]  /*f14f0*/  PRMT R0, R3, 0x7632, R0 ;  /* 0x0000763203007816 */ /* 0x002fe20000000000 */
[----:B------:R-:W3:Y:S02]  /*f1500*/  LDL.LU.64 R24, [R1+0x460] ;  /* 0x0004600001187983 */ /* 0x000ee40000300a00 */
[----:B------:R-:W3:Y:S01]  /*f1510*/  LDL.LU.64 R16, [R1+0x458] ;  /* 0x0004580001107983 */ /* 0x000ee20000300a00 */
[----:B--2---:R-:W2:Y:S01]  /*f1520*/  LDL.LU.64 R14, [R1+0x3810] ;  /* 0x00381000010e7983 */ /* 0x004ea20000300a00 */
[----:B------:R-:W2:Y:S03]  /*f1530*/  LDL.LU.64 R20, [R1+0x450] ;  /* 0x0004500001147983 */ /* 0x000ea60000300a00 */
[----:B------:R0:W-:Y:S04]  /*f1540*/  STG.E.U16 [R22.64], R0 ;  /* 0x0000000016007986 */ /* 0x0001e8000c101504 */
[----:B0-----:R-:W2:Y:S01]  /*f1550*/  LDL.LU.64 R22, [R1+0x448] ;  /* 0x0004480001167983 */ /* 0x001ea20000300a00 */
[----:B------:R-:W2:Y:S02]  /*f1560*/  LDL.LU R9, [R1+0x68] ;  /* 0x0000680001097983 */ /* 0x000ea40000300800 */
[----:B------:R-:W2:Y:S02]  /*f1570*/  LDL.LU.64 R10, [R1+0x430] ;  /* 0x00043000010a7983 */ /* 0x000ea40000300a00 */
[----:B--2---:R0:W-:Y:S04]  /*f1580*/  STL.64 [R1+0x37f8], R10 ;  /* 0x0037f80a01007387 */ /* 0x0041e80000100a00 */
[----:B0-----:R-:W2:Y:S04]  /*f1590*/  LDL.LU.64 R10, [R1+0x438] ;  /* 0x00043800010a7983 */ /* 0x001ea80000300a00 */
[----:B------:R-:W-:Y:S01]  /*f15a0*/  STG.E.U16 [R26.64], R14 ;  /* 0x0000000e1a007986 */ /* 0x000fe2000c101504 */
[----:B------:R-:W-:-:S03]  /*f15b0*/  PRMT R2, R14, 0x7632, R2 ;  /* 0x000076320e027816 */ /* 0x000fc60000000002 */
[----:B--2---:R0:W-:Y:S04]  /*f15c0*/  STL.64 [R1+0x3800], R10 ;  /* 0x0038000a01007387 */ /* 0x0041e80000100a00 */
[----:B0-----:R-:W2:Y:S01]  /*f15d0*/  LDL.LU.64 R10, [R1+0x440] ;  /* 0x00044000010a7983 */ /* 0x001ea20000300a00 */
[----:B------:R-:W2:Y:S02]  /*f15e0*/  LDL.LU.64 R6, [R1+0x428] ;  /* 0x0004280001067983 */ /* 0x000ea40000300a00 */
[----:B------:R-:W2:Y:S02]  /*f15f0*/  LDL.LU.64 R26, [R1+0x410] ;  /* 0x00041000011a7983 */ /* 0x000ea40000300a00 */
[----:B------:R0:W-:Y:S02]  /*f1600*/  STL [R1+0x37b0], R15 ;  /* 0x0037b00f01007387 */ /* 0x0001e40000100800 */
[----:B0-----:R-:W2:Y:S01]  /*f1610*/  LDL.LU.64 R14, [R1+0x478] ;  /* 0x00047800010e7983 */ /* 0x001ea20000300a00 */
[----:B---3--:R-:W-:-:S02]  /*f1620*/  PRMT R0, R8, 0x7632, R0 ;  /* 0x0000763208007816 */ /* 0x008fc40000000000 */
[----:B------:R-:W-:Y:S01]  /*f1630*/  MOV R3, R29 ;  /* 0x0000001d00037202 */ /* 0x000fe20000000f00 */
[----:B--2---:R0:W-:Y:S01]  /*f1640*/  STG.E.U16 [R14.64], R2 ;  /* 0x000000020e007986 */ /* 0x0041e2000c101504 */
[----:B------:R1:W-:Y:S02]  /*f1650*/  STG.E.U16 [R4.64], R8 ;  /* 0x0000000804007986 */ /* 0x0003e4000c101504 */
[----:B------:R2:W-:Y:S02]  /*f1660*/  STG.E.U16 [R12.64], R0 ;  /* 0x000000000c007986 */ /* 0x0005e4000c101504 */
[----:B------:R3:W-:Y:S01]  /*f1670*/  STG.E.U16 [R24.64], R28 ;  /* 0x0000001c18007986 */ /* 0x0007e2000c101504 */
[----:B0-----:R-:W-:Y:S01]  /*f1680*/  PRMT R2, R28, 0x7632, R2 ;  /* 0x000076321c027816 */ /* 0x001fe20000000002 */
[----:B------:R-:W4:Y:S01]  /*f1690*/  LDL.LU.64 R14, [R1+0x3f8] ;  /* 0x0003f800010e7983 */ /* 0x000f220000300a00 */
[----:B-1----:R-:W4:Y:S02]  /*f16a0*/  LDL.LU.64 R4, [R1+0x3b8] ;  /* 0x0003b80001047983 */ /* 0x002f240000300a00 */
[----:B--2---:R-:W2:Y:S02]  /*f16b0*/  LDL.LU R12, [R1+0x9c] ;  /* 0x00009c00010c7983 */ /* 0x004ea40000300800 */
[----:B---3--:R-:W3:Y:S01]  /*f16c0*/  LDL.LU.64 R24, [R1+0x3f0] ;  /* 0x0003f00001187983 */ /* 0x008ee20000300a00 */
[----:B------:R0:W-:Y:S01]  /*f16d0*/  STG.E.U16 [R16.64], R2 ;  /* 0x0000000210007986 */ /* 0x0001e2000c101504 */
[----:B------:R-:W-:Y:S01]  /*f16e0*/  PRMT R0, R18, 0x7632, R0 ;  /* 0x0000763212007816 */ /* 0x000fe20000000000 */
[----:B------:R1:W-:Y:S04]  /*f16f0*/  STG.E.U16 [R20.64], R18 ;  /* 0x0000001214007986 */ /* 0x0003e8000c101504 */
[----:B------:R-:W-:Y:S04]  /*f1700*/  STG.E.U16 [R22.64], R0 ;  /* 0x0000000016007986 */ /* 0x000fe8000c101504 */
[----:B0-----:R-:W2:Y:S01]  /*f1710*/  LDL.LU.64 R16, [R1+0x3e8] ;  /* 0x0003e80001107983 */ /* 0x001ea20000300a00 */
[----:B------:R-:W2:Y:S02]  /*f1720*/  LDL.LU.64 R28, [R1+0x3e0] ;  /* 0x0003e000011c7983 */ /* 0x000ea40000300a00 */
[----:B-1----:R-:W2:Y:S02]  /*f1730*/  LDL.LU.64 R20, [R1+0x418] ;  /* 0x0004180001147983 */ /* 0x002ea40000300a00 */
[----:B------:R-:W2:Y:S01]  /*f1740*/  LDL.LU R8, [R1+0x5c] ;  /* 0x00005c0001087983 */ /* 0x000ea20000300800 */
[----:B------:R0:W-:Y:S04]  /*f1750*/  STL [R1+0x3794], R19 ;  /* 0x0037941301007387 */ /* 0x0001e80000100800 */
[----:B0-----:R-:W2:Y:S01]  /*f1760*/  LDL.LU.64 R18, [R1+0x400] ;  /* 0x0004000001127983 */ /* 0x001ea20000300a00 */
[----:B------:R-:W2:Y:S03]  /*f1770*/  LDL.LU.64 R22, [R1+0x3808] ;  /* 0x0038080001167983 */ /* 0x000ea60000300a00 */
        /* <DEDUP_REMOVED lines=9> */
[----:B0-----:R-:W2:Y:S01]  /*f1810*/  LDL.LU R11, [R1+0x37f0] ;  /* 0x0037f000010b7983 */ /* 0x001ea20000300800 */
[----:B------:R0:W-:Y:S03]  /*f1820*/  STG.E.U16 [R6.64], R0 ;  /* 0x0000000006007986 */ /* 0x0001e6000c101504 */
[----:B0-----:R-:W3:Y:S04]  /*f1830*/  LDL.LU.64 R6, [R1+0x37e8] ;  /* 0x0037e80001067983 */ /* 0x001ee80000300a00 */
[----:B--2---:R0:W-:Y:S04]  /*f1840*/  STG.E.U16 [R26.64], R11 ;  /* 0x0000000b1a007986 */ /* 0x0041e8000c101504 */
[----:B0-----:R-:W2:Y:S01]  /*f1850*/  LDL.LU.64 R26, [R1+0x37e0] ;  /* 0x0037e000011a7983 */ /* 0x001ea20000300a00 */
[----:B------:R-:W-:-:S02]  /*f1860*/  PRMT R2, R11, 0x7632, R2 ;  /* 0x000076320b027816 */ /* 0x000fc40000000002 */
[----:B------:R-:W4:Y:S02]  /*f1870*/  LDL.LU R11, [R1+0x37dc] ;  /* 0x0037dc00010b7983 */ /* 0x000f240000300800 */
[----:B------:R-:W4:Y:S01]  /*f1880*/  LDL.LU R10, [R1+0x1c] ;  /* 0x00001c00010a7983 */ /* 0x000f220000300800 */
[----:B---3--:R0:W-:Y:S02]  /*f1890*/  STG.E.U16 [R22.64], R2 ;  /* 0x0000000216007986 */ /* 0x0081e4000c101504 */
[----:B0-----:R-:W-:Y:S02]  /*f18a0*/  PRMT R2, R12, 0x7632, R2 ;  /* 0x000076320c027816 */ /* 0x001fe40000000002 */
[----:B------:R-:W3:Y:S01]  /*f18b0*/  LDL.LU.64 R22, [R1+0x420] ;  /* 0x0004200001167983 */ /* 0x000ee20000300a00 */
[----:B--2---:R-:W-:-:S03]  /*f18c0*/  PRMT R0, R26, 0x7632, R0 ;  /* 0x000076321a007816 */ /* 0x004fc60000000000 */
[----:B------:R0:W-:Y:S04]  /*f18d0*/  STG.E.U16 [R18.64], R26 ;  /* 0x0000001a12007986 */ /* 0x0001e8000c101504 */
[----:B----4-:R1:W-:Y:S04]  /*f18e0*/  STG.E.U16 [R14.64], R0 ;  /* 0x000000000e007986 */ /* 0x0103e8000c101504 */
[----:B------:R-:W-:Y:S01]  /*f18f0*/  STL [R1+0x3798], R27 ;  /* 0x0037981b01007387 */ /* 0x000fe20000100800 */
[----:B------:R-:W-:Y:S03]  /*f1900*/  STG.E.U16 [R4.64], R6 ;  /* 0x0000000604007986 */ /* 0x000fe6000c101504 */
[----:B0-----:R-:W2:Y:S01]  /*f1910*/  LDL.LU.64 R18, [R1+0x3a0] ;  /* 0x0003a00001127983 */ /* 0x001ea20000300a00 */
[----:B-1----:R-:W-:-:S03]  /*f1920*/  PRMT R0, R6, 0x7632, R0 ;  /* 0x0000763206007816 */ /* 0x002fc60000000000 */
[----:B------:R-:W-:Y:S04]  /*f1930*/  STL [R1+0x379c], R7 ;  /* 0x00379c0701007387 */ /* 0x000fe80000100800 */
[----:B------:R0:W-:Y:S01]  /*f1940*/  STG.E.U16 [R24.64], R0 ;  /* 0x0000000018007986 */ /* 0x0001e2000c101504 */
[----:B------:R-:W-:Y:S02]  /*f1950*/  STG.E.U16 [R16.64], R12 ;  /* 0x0000000c10007986 */ /* 0x000fe4000c101504 */
[----:B------:R1:W-:Y:S02]  /*f1960*/  STG.E.U16 [R28.64], R2 ;  /* 0x000000021c007986 */ /* 0x0003e4000c101504 */
[----:B------:R4:W-:Y:S01]  /*f1970*/  STG.E.U16 [R20.64], R8 ;  /* 0x0000000814007986 */ /* 0x0009e2000c101504 */
[----:B0-----:R-:W2:Y:S01]  /*f1980*/  LDL.LU.64 R24, [R1+0x398] ;  /* 0x0003980001187983 */ /* 0x001ea20000300a00 */
[----:B-1----:R-:W2:Y:S02]  /*f1990*/  LDL.LU.64 R28, [R1+0x3b0] ;  /* 0x0003b000011c7983 */ /* 0x002ea40000300a00 */
[----:B------:R-:W2:Y:S01]  /*f19a0*/  LDL.LU R12, [R1+0xc] ;  /* 0x00000c00010c7983 */ /* 0x000ea20000300800 */
[----:B------:R-:W-:Y:S01]  /*f19b0*/  PRMT R0, R8, 0x7632, R0 ;  /* 0x0000763208007816 */ /* 0x000fe20000000000 */
[----:B------:R-:W2:Y:S01]  /*f19c0*/  LDL.LU.64 R4, [R1+0x3d8] ;  /* 0x0003d80001047983 */ /* 0x000ea20000300a00 */
[----:B------:R-:W-:Y:S01]  /*f19d0*/  MOV R16, R3 ;  /* 0x0000000300107202 */ /* 0x000fe20000000f00 */
[----:B----4-:R-:W4:Y:S02]  /*f19e0*/  LDL.LU.64 R8, [R1+0x390] ;  /* 0x0003900001087983 */ /* 0x010f240000300a00 */
[----:B------:R-:W2:Y:S01]  /*f19f0*/  LDL.LU R3, [R1+0x4c] ;  /* 0x00004c0001037983 */ /* 0x000ea20000300800 */
[----:B------:R-:W2:Y:S04]  /*f1a00*/  LDL.LU.64 R14, [R1+0x3c8] ;  /* 0x0003c800010e7983 */ /* 0x000ea80000300a00 */
[----:B--2---:R0:W-:Y:S04]  /*f1a10*/  STL.64 [R1+0x37b8], R14 ;  /* 0x0037b80e01007387 */ /* 0x0041e80000100a00 */
[----:B0-----:R-:W2:Y:S04]  /*f1a20*/  LDL.LU.64 R14, [R1+0x3d0] ;  /* 0x0003d000010e7983 */ /* 0x001ea80000300a00 */
[----:B--2---:R0:W-:Y:S04]  /*f1a30*/  STL.64 [R1+0x37c8], R14 ;  /* 0x0037c80e01007387 */ /* 0x0041e80000100a00 */
[----:B0-----:R-:W2:Y:S04]  /*f1a40*/  LDL.LU.64 R14, [R1+0x3a8] ;  /* 0x0003a800010e7983 */ /* 0x001ea80000300a00 */
[----:B--2---:R0:W-:Y:S04]  /*f1a50*/  STL.64 [R1+0x37d0], R14 ;  /* 0x0037d00e01007387 */ /* 0x0041e80000100a00 */
[----:B0-----:R-:W2:Y:S01]  /*f1a60*/  LDL.LU.64 R14, [R1+0x388] ;  /* 0x00038800010e7983 */ /* 0x001ea20000300a00 */
[----:B------:R-:W2:Y:S02]  /*f1a70*/  LDL.LU.64 R20, [R1+0x3c0] ;  /* 0x0003c00001147983 */ /* 0x000ea40000300a00 */
[----:B------:R-:W2:Y:S02]  /*f1a80*/  LDL.LU R17, [R1+0x7c] ;  /* 0x00007c0001117983 */ /* 0x000ea40000300800 */
[----:B------:R-:W2:Y:S02]  /*f1a90*/  LDL.LU.64 R6, [R1+0x370] ;  /* 0x0003700001067983 */ /* 0x000ea40000300a00 */
[----:B--2---:R0:W-:Y:S04]  /*f1aa0*/  STL.64 [R1+0x37a0], R6 ;  /* 0x0037a00601007387 */ /* 0x0041e80000100a00 */
[----:B0-----:R-:W2:Y:S01]  /*f1ab0*/  LDL.LU.64 R6, [R1+0x378] ;  /* 0x0003780001067983 */ /* 0x001ea20000300a00 */
[----:B------:R-:W-:-:S03]  /*f1ac0*/  PRMT R2, R10, 0x7632, R2 ;  /* 0x000076320a027816 */ /* 0x000fc60000000002 */
[----:B---3--:R-:W-:Y:S01]  /*f1ad0*/  STG.E.U16 [R22.64], R0 ;  /* 0x0000000016007986 */ /* 0x008fe2000c101504 */
[----:B------:R-:W-:Y:S03]  /*f1ae0*/  STG.E.U16 [R18.64], R10 ;  /* 0x0000000a12007986 */ /* 0x000fe6000c101504 */
[----:B------:R-:W-:Y:S01]  /*f1af0*/  STG.E.U16 [R24.64], R2 ;  /* 0x0000000218007986 */ /* 0x000fe2000c101504 */
[----:B------:R-:W-:Y:S03]  /*f1b00*/  STG.E.U16 [R28.64], R11 ;  /* 0x0000000b1c007986 */ /* 0x000fe6000c101504 */
[----:B--2---:R0:W-:Y:S04]  /*f1b10*/  STL.64 [R1+0x37a8], R6 ;  /* 0x0037a80601007387 */ /* 0x0041e80000100a00 */
[----:B0-----:R-:W2:Y:S01]  /*f1b20*/  LDL.LU.64 R6, [R1+0x380] ;  /* 0x0003800001067983 */ /* 0x001ea20000300a00 */
[----:B------:R-:W3:Y:S02]  /*f1b30*/  LDL.LU.64 R26, [R1+0x358] ;  /* 0x00035800011a7983 */ /* 0x000ee40000300a00 */
[----:B------:R-:W2:Y:S02]  /*f1b40*/  LDL.LU R13, [R1+0x3c] ;  /* 0x00003c00010d7983 */ /* 0x000ea40000300800 */
[----:B------:R-:W2:Y:S01]  /*f1b50*/  LDL.LU.64 R18, [R1+0x368] ;  /* 0x0003680001127983 */ /* 0x000ea20000300a00 */
[----:B------:R-:W2:Y:S01]  /*f1b60*/  LDL.LU.64 R22, [R1+0x360] ;  /* 0x0003600001167983 */ /* 0x000ea20000300a00 */
[----:B------:R-:W2:Y:S02]  /*f1b70*/  LDL.LU.64 R24, [R1+0x348] ;  /* 0x0003480001187983 */ /* 0x000ea40000300a00 */
[----:B------:R-:W2:Y:S01]  /*f1b80*/  LDL.LU R28, [R1+0x37d8] ;  /* 0x0037d800011c7983 */ /* 0x000ea20000300800 */
[----:B------:R-:W-:-:S02]  /*f1b90*/  PRMT R0, R11, 0x7632, R0 ;  /* 0x000076320b007816 */ /* 0x000fc40000000000 */
[----:B------:R-:W3:Y:S04]  /*f1ba0*/  LDL.LU.64 R10, [R1+0x320] ;  /* 0x00032000010a7983 */ /* 0x000ee80000300a00 */
[----:B------:R0:W-:Y:S04]  /*f1bb0*/  STG.E.U16 [R4.64], R0 ;  /* 0x0000000004007986 */ /* 0x0001e8000c101504 */
[----:B0-----:R-:W3:Y:S01]  /*f1bc0*/  LDL.LU.64 R4, [R1+0x340] ;  /* 0x0003400001047983 */ /* 0x001ee20000300a00 */
[----:B--2---:R-:W-:-:S03]  /*f1bd0*/  PRMT R2, R28, 0x7632, R2 ;  /* 0x000076321c027816 */ /* 0x004fc60000000002 */
[----:B----4-:R0:W-:Y:S04]  /*f1be0*/  STG.E.U16 [R8.64], R28 ;  /* 0x0000001c08007986 */ /* 0x0101e8000c101504 */
[----:B------:R1:W-:Y:S04]  /*f1bf0*/  STG.E.U16 [R14.64], R2 ;  /* 0x000000020e007986 */ /* 0x0003e8000c101504 */
[----:B0-----:R-:W2:Y:S01]  /*f1c00*/  LDL.LU.64 R8, [R1+0x338] ;  /* 0x0003380001087983 */ /* 0x001ea20000300a00 */
[----:B------:R-:W4:Y:S03]  /*f1c10*/  LDL.LU.64 R28, [R1+0x318] ;  /* 0x00031800011c7983 */ /* 0x000f260000300a00 */
[----:B-1----:R-:W2:Y:S01]  /*f1c20*/  LDL.LU.64 R14, [R1+0x37d0] ;  /* 0x0037d000010e7983 */ /* 0x002ea20000300a00 */
[----:B------:R-:W-:-:S03]  /*f1c30*/  PRMT R0, R3, 0x7632, R0 ;  /* 0x0000763203007816 */ /* 0x000fc60000000000 */
[----:B--2---:R0:W-:Y:S04]  /*f1c40*/  STG.E.U16 [R14.64], R3 ;  /* 0x000000030e007986 */ /* 0x0041e8000c101504 */
[----:B0-----:R-:W2:Y:S01]  /*f1c50*/  LDL.LU.64 R14, [R1+0x37c8] ;  /* 0x0037c800010e7983 */ /* 0x001ea20000300a00 */
[----:B------:R-:W3:Y:S03]  /*f1c60*/  LDL.LU R3, [R1+0x37c0] ;  /* 0x0037c00001037983 */ /* 0x000ee60000300800 */
[----:B--2---:R0:W-:Y:S04]  /*f1c70*/  STG.E.U16 [R14.64], R0 ;  /* 0x000000000e007986 */ /* 0x0041e8000c101504 */
[----:B0-----:R-:W2:Y:S01]  /*f1c80*/  LDL.LU.64 R14, [R1+0x37b8] ;  /* 0x0037b800010e7983 */ /* 0x001ea20000300a00 */
[----:B------:R-:W-:-:S03]  /*f1c90*/  PRMT R2, R12, 0x7632, R2 ;  /* 0x000076320c027816 */ /* 0x000fc60000000002 */
[----:B--2---:R0:W-:Y:S04]  /*f1ca0*/  STG.E.U16 [R14.64], R12 ;  /* 0x0000000c0e007986 */ /* 0x0041e8000c101504 */
[----:B0-----:R-:W2:Y:S01]  /*f1cb0*/  LDL.LU R15, [R1+0x37b0] ;  /* 0x0037b000010f7983 */ /* 0x001ea20000300800 */
[----:B------:R0:W-:Y:S03]  /*f1cc0*/  STG.E.U16 [R20.64], R2 ;  /* 0x0000000214007986 */ /* 0x0001e6000c101504 */
[----:B0-----:R-:W3:Y:S01]  /*f1cd0*/  LDL.LU.64 R20, [R1+0x330] ;  /* 0x0003300001147983 */ /* 0x001ee20000300a00 */
[----:B------:R-:W3:Y:S03]  /*f1ce0*/  LDL.LU R12, [R1+0x2c] ;  /* 0x00002c00010c7983 */ /* 0x000ee60000300800 */
[----:B--2---:R0:W-:Y:S04]  /*f1cf0*/  STG.E.U16 [R6.64], R15 ;  /* 0x0000000f06007986 */ /* 0x0041e8000c101504 */
[----:B0-----:R-:W2:Y:S01]  /*f1d00*/  LDL.LU.64 R6, [R1+0x37a8] ;  /* 0x0037a80001067983 */ /* 0x001ea20000300a00 */
[----:B------:R-:W-:-:S02]  /*f1d10*/  PRMT R0, R15, 0x7632, R0 ;  /* 0x000076320f007816 */ /* 0x000fc40000000000 */
[----:B------:R-:W3:Y:S01]  /*f1d20*/  LDL.LU.64 R14, [R1+0x350] ;  /* 0x00035000010e7983 */ /* 0x000ee20000300a00 */
[----:B------:R-:W-:Y:S02]  /*f1d30*/  PRMT R2, R17, 0x7632, R2 ;  /* 0x0000763211027816 */ /* 0x000fe40000000002 */
[----:B--2---:R0:W-:Y:S04]  /*f1d40*/  STG.E.U16 [R6.64], R0 ;  /* 0x0000000006007986 */ /* 0x0041e8000c101504 */
[----:B0-----:R-:W2:Y:S01]  /*f1d50*/  LDL.LU.64 R6, [R1+0x37a0] ;  /* 0x0037a00001067983 */ /* 0x001ea20000300a00 */
[----:B------:R-:W-:-:S03]  /*f1d60*/  PRMT R0, R13, 0x7632, R0 ;  /* 0x000076320d007816 */ /* 0x000fc60000000000 */
[----:B--2---:R0:W-:Y:S01]  /*f1d70*/  STG.E.U16 [R6.64], R17 ;  /* 0x0000001106007986 */ /* 0x0041e2000c101504 */
[----:B---3--:R1:W-:Y:S02]  /*f1d80*/  STG.E.U16 [R26.64], R2 ;  /* 0x000000021a007986 */ /* 0x0083e4000c101504 */
[----:B------:R2:W-:Y:S02]  /*f1d90*/  STG.E.U16 [R18.64], R13 ;  /* 0x0000000d12007986 */ /* 0x0005e4000c101504 */
[----:B------:R3:W-:Y:S01]  /*f1da0*/  STG.E.U16 [R22.64], R0 ;  /* 0x0000000016007986 */ /* 0x0007e2000c101504 */
[----:B0-----:R-:W4:Y:S01]  /*f1db0*/  LDL.LU R7, [R1+0x379c] ;  /* 0x00379c0001077983 */ /* 0x001f220000300800 */
[----:B-1----:R-:W4:Y:S02]  /*f1dc0*/  LDL.LU R27, [R1+0x3798] ;  /* 0x00379800011b7983 */ /* 0x002f240000300800 */
[----:B--2---:R-:W2:Y:S02]  /*f1dd0*/  LDL.LU R19, [R1+0x3794] ;  /* 0x0037940001137983 */ /* 0x004ea40000300800 */
[----:B---3--:R-:W3:Y:S01]  /*f1de0*/  LDL.LU R23, [R1+0x3790] ;  /* 0x0037900001177983 */ /* 0x008ee20000300800 */
[----:B--2---:R-:W-:Y:S01]  /*f1df0*/  PRMT R2, R19, 0x7632, R2 ;  /* 0x0000763213027816 */ /* 0x004fe20000000002 */
[----:B------:R-:W-:Y:S04]  /*f1e00*/  STG.E.U16 [R14.64], R19 ;  /* 0x000000130e007986 */ /* 0x000fe8000c101504 */
[----:B------:R-:W-:Y:S01]  /*f1e10*/  STG.E.U16 [R10.64], R2 ;  /* 0x000000020a007986 */ /* 0x000fe2000c101504 */
[----:B---3--:R0:W-:Y:S03]  /*f1e20*/  STG.E.U16 [R24.64], R23 ;  /* 0x0000001718007986 */ /* 0x0081e6000c101504 */
[----:B0-----:R-:W2:Y:S01]  /*f1e30*/  LDL.LU.64 R24, [R1+0x310] ;  /* 0x0003100001187983 */ /* 0x001ea20000300a00 */
[----:B------:R-:W-:-:S02]  /*f1e40*/  PRMT R0, R23, 0x7632, R0 ;  /* 0x0000763217007816 */ /* 0x000fc40000000000 */
[----:B------:R-:W-:-:S03]  /*f1e50*/  PRMT R2, R3, 0x7632, R2 ;  /* 0x0000763203027816 */ /* 0x000fc60000000002 */
[----:B------:R-:W-:Y:S01]  /*f1e60*/  STG.E.U16 [R4.64], R0 ;  /* 0x0000000004007986 */ /* 0x000fe2000c101504 */
[----:B------:R-:W-:Y:S02]  /*f1e70*/  STG.E.U16 [R8.64], R3 ;  /* 0x0000000308007986 */ /* 0x000fe4000c101504 */
[----:B----4-:R-:W-:Y:S01]  /*f1e80*/  STG.E.U16 [R28.64], R2 ;  /* 0x000000021c007986 */ /* 0x010fe2000c101504 */
[----:B--2---:R0:W-:Y:S04]  /*f1e90*/  STL.64 [R1+0x3788], R24 ;  /* 0x0037881801007387 */ /* 0x0041e80000100a00 */
[----:B0-----:R-:W2:Y:S01]  /*f1ea0*/  LDL.LU.64 R24, [R1+0x328] ;  /* 0x0003280001187983 */ /* 0x001ea20000300a00 */
[----:B------:R-:W3:Y:S01]  /*f1eb0*/  LDL.LU.64 R28, [R1+0x2d8] ;  /* 0x0002d800011c7983 */ /* 0x000ee20000300a00 */
[----:B------:R-:W-:Y:S01]  /*f1ec0*/  PRMT R0, R12, 0x7632, R0 ;  /* 0x000076320c007816 */ /* 0x000fe20000000000 */
[----:B------:R-:W-:Y:S01]  /*f1ed0*/  STG.E.U16 [R20.64], R12 ;  /* 0x0000000c14007986 */ /* 0x000fe2000c101504 */
[----:B---3--:R0:W-:Y:S04]  /*f1ee0*/  STL.64 [R1+0x3780], R28 ;  /* 0x0037801c01007387 */ /* 0x0081e80000100a00 */
[----:B0-----:R-:W3:Y:S01]  /*f1ef0*/  LDL.LU.64 R28, [R1+0x2e8] ;  /* 0x0002e800011c7983 */ /* 0x001ee20000300a00 */
[----:B------:R-:W4:Y:S02]  /*f1f00*/  LDL.LU R15, [R1+0x145c] ;  /* 0x00145c00010f7983 */ /* 0x000f240000300800 */
        /* <DEDUP_REMOVED lines=14> */
[----:B--2---:R-:W-:Y:S04]  /*f1ff0*/  STG.E.U16 [R24.64], R0 ;  /* 0x0000000018007986 */ /* 0x004fe8000c101504 */
[----:B---3--:R0:W-:Y:S04]  /*f2000*/  STL [R1+0x3774], R20 ;  /* 0x0037741401007387 */ /* 0x0081e80000100800 */
[----:B0-----:R-:W2:Y:S01]  /*f2010*/  LDL.LU R20, [R1+0x300] ;  /* 0x0003000001147983 */ /* 0x001ea20000300800 */
[----:B------:R-:W2:Y:S02]  /*f2020*/  LDL.LU R21, [R1+0x304] ;  /* 0x0003040001157983 */ /* 0x000ea40000300800 */
[----:B------:R-:W2:Y:S02]  /*f2030*/  LDL.LU R22, [R1+0x308] ;  /* 0x0003080001167983 */ /* 0x000ea40000300800 */
[----:B------:R-:W2:Y:S01]  /*f2040*/  LDL.LU R23, [R1+0x30c] ;  /* 0x00030c0001177983 */ /* 0x000ea20000300800 */
[----:B------:R-:W3:Y:S01]  /*f2050*/  LDL.LU.64 R24, [R1+0x3788] ;  /* 0x0037880001187983 */ /* 0x000ee20000300a00 */
[----:B------:R-:W-:-:S03]  /*f2060*/  PRMT R2, R27, 0x7632, R2 ;  /* 0x000076321b027816 */ /* 0x000fc60000000002 */
[----:B---3--:R0:W-:Y:S02]  /*f2070*/  STG.E.U16 [R24.64], R27 ;  /* 0x0000001b18007986 */ /* 0x0081e4000c101504 */
[----:B------:R1:W-:Y:S02]  /*f2080*/  STG.E.U16 [R28.64], R2 ;  /* 0x000000021c007986 */ /* 0x0003e4000c101504 */
[----:B0-----:R-:W3:Y:S01]  /*f2090*/  LDL.LU R24, [R1+0x2f0] ;  /* 0x0002f00001187983 */ /* 0x001ee20000300800 */
[----:B------:R-:W3:Y:S02]  /*f20a0*/  LDL.LU R25, [R1+0x2f4] ;  /* 0x0002f40001197983 */ /* 0x000ee40000300800 */
[----:B------:R-:W3:Y:S02]  /*f20b0*/  LDL.LU R26, [R1+0x2f8] ;  /* 0x0002f800011a7983 */ /* 0x000ee40000300800 */
[----:B------:R-:W3:Y:S01]  /*f20c0*/  LDL.LU R27, [R1+0x2fc] ;  /* 0x0002fc00011b7983 */ /* 0x000ee20000300800 */
[----:B-1----:R-:W2:Y:S01]  /*f20d0*/  LDL.LU.64 R28, [R1+0x3780] ;  /* 0x00378000011c7983 */ /* 0x002ea20000300a00 */
[----:B----4-:R-:W-:Y:S01]  /*f20e0*/  FSEL R2, R15, -INF , P0 ;  /* 0xff8000000f027808 */ /* 0x010fe20000000000 */
[----:B------:R-:W-:-:S04]  /*f20f0*/  FFMA R17, R17, 0.69314718246459960938, R18 ;  /* 0x3f31721811117823 */ /* 0x000fc80000000012 */
[----:B------:R-:W-:Y:S01]  /*f2100*/  FFMA R18, R2, 0.69314718246459960938, R8 ;  /* 0x3f31721802127823 */ /* 0x000fe20000000008 */
[----:B--2---:R0:W-:Y:S04]  /*f2110*/  STG.E.U16 [R28.64], R7 ;  /* 0x000000071c007986 */ /* 0x0041e8000c101504 */
[----:B0-----:R-:W2:Y:S04]  /*f2120*/  LDL.LU.64 R28, [R1+0x3778] ;  /* 0x00377800011c7983 */ /* 0x001ea80000300a00 */
[----:B------:R-:W0:Y:S01]  /*f2130*/  S2R R8, SR_TID.X ;  /* 0x0000000000087919 */ /* 0x000e220000002100 */
[----:B------:R-:W-:-:S02]  /*f2140*/  PRMT R0, R7, 0x7632, R0 ;  /* 0x0000763207007816 */ /* 0x000fc40000000000 */
[----:B0-----:R-:W-:-:S04]  /*f2150*/  SHF.L.U32 R8, R8, 0x2, RZ ;  /* 0x0000000208087819 */ /* 0x001fc800000006ff */
[----:B------:R-:W-:Y:S01]  /*f2160*/  LOP3.LUT R8, R8, 0x70, RZ, 0xc0, !PT ;  /* 0x0000007008087812 */ /* 0x000fe200078ec0ff */
[----:B--2---:R-:W-:Y:S01]  /*f2170*/  STG.E.U16 [R28.64], R0 ;  /* 0x000000001c007986 */ /* 0x004fe2000c101504 */
[----:B------:R-:W-:Y:S06]  /*f2180*/  BAR.SYNC.DEFER_BLOCKING 0x0 ;  /* 0x0000000000007b1d */ /* 0x000fec0000010000 */
[----:B------:R0:W-:Y:S04]  /*f2190*/  STS.128 [R8], R20 ;  /* 0x0000001408007388 */ /* 0x0001e80000000c00 */
[----:B0-----:R-:W2:Y:S01]  /*f21a0*/  LDL.LU R20, [R1+0x3774] ;  /* 0x0037740001147983 */ /* 0x001ea20000300800 */
[----:B------:R-:W-:-:S02]  /*f21b0*/  FSEL R3, R3, -INF , P1 ;  /* 0xff80000003037808 */ /* 0x000fc40000800000 */
[----:B------:R-:W-:Y:S02]  /*f21c0*/  FSEL R4, R4, -INF , P2 ;  /* 0xff80000004047808 */ /* 0x000fe40001000000 */
[----:B------:R-:W-:Y:S02]  /*f21d0*/  FSEL R5, R5, -INF , P3 ;  /* 0xff80000005057808 */ /* 0x000fe40001800000 */
[----:B------:R-:W-:Y:S02]  /*f21e0*/  FSEL R6, R6, -INF , P4 ;  /* 0xff80000006067808 */ /* 0x000fe40002000000 */
[----:B------:R-:W-:Y:S01]  /*f21f0*/  FSEL R2, R14, -INF , P6 ;  /* 0xff8000000e027808 */ /* 0x000fe20003000000 */
[----:B------:R-:W-:Y:S02]  /*f2200*/  FFMA R19, R3, 0.69314718246459960938, R11 ;  /* 0x3f31721803137823 */ /* 0x000fe4000000000b */
[----:B------:R-:W-:Y:S02]  /*f2210*/  FFMA R4, R4, 0.69314718246459960938, R10 ;  /* 0x3f31721804047823 */ /* 0x000fe4000000000a */
[----:B------:R-:W-:-:S02]  /*f2220*/  FFMA R5, R5, 0.69314718246459960938, R13 ;  /* 0x3f31721805057823 */ /* 0x000fc4000000000d */
[----:B------:R-:W-:Y:S02]  /*f2230*/  FFMA R6, R6, 0.69314718246459960938, R9 ;  /* 0x3f31721806067823 */ /* 0x000fe40000000009 */
[----:B------:R-:W-:Y:S01]  /*f2240*/  FFMA R7, R2, 0.69314718246459960938, R12 ;  /* 0x3f31721802077823 */ /* 0x000fe2000000000c */
[----:B---3--:R-:W-:Y:S04]  /*f2250*/  STS.128 [R8+0x80], R24 ;  /* 0x0000801808007388 */ /* 0x008fe80000000c00 */
[----:B------:R-:W0:Y:S04]  /*f2260*/  S2R R12, SR_TID.X ;  /* 0x00000000000c7919 */ /* 0x000e280000002100 */
[----:B------:R1:W-:Y:S04]  /*f2270*/  STS.128 [R8+0x100], R16 ;  /* 0x0001001008007388 */ /* 0x0003e80000000c00 */
[----:B------:R-:W-:Y:S01]  /*f2280*/  STS.128 [R8+0x180], R4 ;  /* 0x0001800408007388 */ /* 0x000fe20000000c00 */
[----:B------:R-:W-:Y:S06]  /*f2290*/  BAR.SYNC.DEFER_BLOCKING 0x0 ;  /* 0x0000000000007b1d */ /* 0x000fec0000010000 */
[----:B-1----:R-:W1:Y:S01]  /*f22a0*/  S2R R16, SR_CTAID.Y ;  /* 0x0000000000107919 */ /* 0x002e620000002600 */
[----:B0-----:R-:W-:-:S03]  /*f22b0*/  LOP3.LUT R24, R12, 0x7f, RZ, 0xc0, !PT ;  /* 0x0000007f0c187812 */ /* 0x001fc600078ec0ff */
[----:B------:R-:W0:Y:S01]  /*f22c0*/  S2R R12, SR_CTAID.X ;  /* 0x00000000000c7919 */ /* 0x000e220000002500 */
[----:B-1----:R-:W-:-:S05]  /*f22d0*/  IMAD R0, R16, c[0x0][0x1cc], RZ ;  /* 0x0000730010007a24 */ /* 0x002fca00078e02ff */
[----:B------:R-:W-:Y:S02]  /*f22e0*/  SHF.L.U32 R2, R0, 0x2, RZ ;  /* 0x0000000200027819 */ /* 0x000fe400000006ff */
[----:B0-----:R-:W-:Y:S01]  /*f22f0*/  LEA R12, R12, R24, 0x7 ;  /* 0x000000180c0c7211 */ /* 0x001fe200078e38ff */
[----:B------:R-:W-:-:S03]  /*f2300*/  IMAD.HI R0, R0, 0x4, RZ ;  /* 0x0000000400007827 */ /* 0x000fc600078e02ff */
[C---:B------:R-:W-:Y:S01]  /*f2310*/  SHF.L.U32 R3, R12.reuse, 0x2, RZ ;  /* 0x000000020c037819 */ /* 0x040fe200000006ff */
[----:B------:R-:W-:-:S03]  /*f2320*/  IMAD.HI R9, R12, 0x4, RZ ;  /* 0x000000040c097827 */ /* 0x000fc600078e02ff */
[----:B------:R-:W-:-:S04]  /*f2330*/  IADD3 R2, P0, P1, R3, c[0x0][0x180], R2 ;  /* 0x0000600003027a10 */ /* 0x000fc8000791e002 */
[----:B------:R-:W-:Y:S01]  /*f2340*/  IADD3.X R3, R9, c[0x0][0x184], R0, P0, P1 ;  /* 0x0000610009037a10 */ /* 0x000fe200007e2400 */
[----:B--2---:R-:W0:Y:S04]  /*f2350*/  LDS R11, [R20] ;  /* 0x00000000140b7984 */ /* 0x004e280000000800 */
[----:B0-----:R-:W-:Y:S01]  /*f2360*/  STG.E [R2.64], R11 ;  /* 0x0000000b02007986 */ /* 0x001fe2000c101904 */
[----:B------:R-:W-:Y:S05]  /*f2370*/  EXIT ;  /* 0x000000000000794d */ /* 0x000fea0003800000 */
.L_x_2:
[----:B------:R-:W-:-:S00]  /*f2380*/  BRA `(.L_x_2) ;  /* 0xfffffff000007947 */ /* 0x000fc0000383ffff */
[----:B------:R-:W-:-:S00]  /*f2390*/  NOP ;  /* 0x0000000000007918 */ /* 0x000fc00000000000 */
        /* <DEDUP_REMOVED lines=14> */
.L_x_3:


//--------------------- .nv.global.init           --------------------------
	.section	.nv.global.init,"aw",@progbits
.nv.global.init:
	.type		_$_str,@object
	.size		_$_str,(.L_0 - _$_str)
_$_str:
        /*0000*/ 	.byte	0x5f, 0x5f, 0x43, 0x55, 0x44, 0x41, 0x5f, 0x46, 0x54, 0x5a, 0x00
.L_0:


//--------------------- .nv.shared.attn_fwd       --------------------------
	.section	.nv.shared.attn_fwd,"aw",@nobits
	.sectionflags	@""
	.align	16
